	.target	sm_90a

	.elftype	@"ET_EXEC"


//--------------------- .note.nv.tkinfo           --------------------------
	.section	.note.nv.tkinfo,"",@"SHT_NOTE"
	.sectionflags	@"SHF_NOTE_NV_TKINFO"
	.tkinfo
        /*0018*/ 	.word	0x00000002
        /*0030*/ 	.string	""
        /*0030*/ 	.string	"ptxas"
        /*0030*/ 	.string	"Cuda compilation tools, release 13.0, V13.0.88"
        /*0030*/ 	.string	"Build cuda_13.0.r13.0/compiler.36424714_0"
        /*0030*/ 	.string	"-arch sm_90a -m 64 "



//--------------------- .note.nv.cuinfo           --------------------------
	.section	.note.nv.cuinfo,"",@"SHT_NOTE"
	.sectionflags	@"SHF_NOTE_NV_CUINFO"
        /*0018*/ 	.short	0x0002
        /*001a*/ 	.short	0x005a
        /*001c*/ 	.short	0x0082
	.zero		2


//--------------------- .nv.info                  --------------------------
	.section	.nv.info,"",@"SHT_CUDA_INFO"
	.align	4


	//----- nvinfo : EIATTR_REGCOUNT
	.align		4
        /*0000*/ 	.byte	0x04, 0x2f
        /*0002*/ 	.short	(.L_23 - .L_22)
	.align		4
.L_22:
        /*0004*/ 	.word	index@(_ZN7cutlass13device_kernelIN5flash11enable_sm90INS1_16FlashAttnFwdSm90INS1_25CollectiveMainloopFwdSm90ILi2EN4cute5tupleIJNS5_1CILi1EEES8_S8_EEENS6_IJNS7_ILi128EEENS7_ILi80EEENS7_ILi256EEEEEELi256ENS_10bfloat16_tEfNS_4arch4Sm90ELb1ELb0ELb1ELb1ELb1ELb1ELb0ELb1ELb1ELb1ELb0ELb0EEENS1_21CollectiveEpilogueFwdINS6_IJSA_SC_SB_EEES9_SE_SG_Li256ELb1ELb1ELb0ELb0EEENS1_36VarlenDynamicPersistentTileSchedulerILi128ELi80ELi256ELi128ELb0ELb1ELb1ELb1ELb1ELb1EEEEEEEEEvNT_6ParamsE)
        /*0008*/ 	.word	0x000000a8


	//----- nvinfo : EIATTR_FRAME_SIZE
	.align		4
.L_23:
        /*000c*/ 	.byte	0x04, 0x11
        /*000e*/ 	.short	(.L_25 - .L_24)
	.align		4
.L_24:
        /*0010*/ 	.word	index@(_ZN7cutlass13device_kernelIN5flash11enable_sm90INS1_16FlashAttnFwdSm90INS1_25CollectiveMainloopFwdSm90ILi2EN4cute5tupleIJNS5_1CILi1EEES8_S8_EEENS6_IJNS7_ILi128EEENS7_ILi80EEENS7_ILi256EEEEEELi256ENS_10bfloat16_tEfNS_4arch4Sm90ELb1ELb0ELb1ELb1ELb1ELb1ELb0ELb1ELb1ELb1ELb0ELb0EEENS1_21CollectiveEpilogueFwdINS6_IJSA_SC_SB_EEES9_SE_SG_Li256ELb1ELb1ELb0ELb0EEENS1_36VarlenDynamicPersistentTileSchedulerILi128ELi80ELi256ELi128ELb0ELb1ELb1ELb1ELb1ELb1EEEEEEEEEvNT_6ParamsE)
        /*0014*/ 	.word	0x00000098


	//----- nvinfo : EIATTR_REGCOUNT
	.align		4
.L_25:
        /*0018*/ 	.byte	0x04, 0x2f
        /*001a*/ 	.short	(.L_27 - .L_26)
	.align		4
.L_26:
        /*001c*/ 	.word	index@(_ZN7cutlass13device_kernelIN5flash11enable_sm90INS1_16FlashAttnFwdSm90INS1_25CollectiveMainloopFwdSm90ILi2EN4cute5tupleIJNS5_1CILi1EEES8_S8_EEENS6_IJNS7_ILi128EEENS7_ILi80EEENS7_ILi256EEEEEELi256ENS_10bfloat16_tEfNS_4arch4Sm90ELb1ELb0ELb1ELb1ELb1ELb0ELb0ELb1ELb1ELb1ELb0ELb0EEENS1_21CollectiveEpilogueFwdINS6_IJSA_SC_SB_EEES9_SE_SG_Li256ELb1ELb1ELb0ELb0EEENS1_36VarlenDynamicPersistentTileSchedulerILi128ELi80ELi256ELi128ELb0ELb1ELb1ELb1ELb1ELb1EEEEEEEEEvNT_6ParamsE)
        /*0020*/ 	.word	0x000000a8


	//----- nvinfo : EIATTR_FRAME_SIZE
	.align		4
.L_27:
        /*0024*/ 	.byte	0x04, 0x11
        /*0026*/ 	.short	(.L_29 - .L_28)
	.align		4
.L_28:
        /*0028*/ 	.word	index@(_ZN7cutlass13device_kernelIN5flash11enable_sm90INS1_16FlashAttnFwdSm90INS1_25CollectiveMainloopFwdSm90ILi2EN4cute5tupleIJNS5_1CILi1EEES8_S8_EEENS6_IJNS7_ILi128EEENS7_ILi80EEENS7_ILi256EEEEEELi256ENS_10bfloat16_tEfNS_4arch4Sm90ELb1ELb0ELb1ELb1ELb1ELb0ELb0ELb1ELb1ELb1ELb0ELb0EEENS1_21CollectiveEpilogueFwdINS6_IJSA_SC_SB_EEES9_SE_SG_Li256ELb1ELb1ELb0ELb0EEENS1_36VarlenDynamicPersistentTileSchedulerILi128ELi80ELi256ELi128ELb0ELb1ELb1ELb1ELb1ELb1EEEEEEEEEvNT_6ParamsE)
        /*002c*/ 	.word	0x00000030


	//----- nvinfo : EIATTR_REGCOUNT
	.align		4
.L_29:
        /*0030*/ 	.byte	0x04, 0x2f
        /*0032*/ 	.short	(.L_31 - .L_30)
	.align		4
.L_30:
        /*0034*/ 	.word	index@(_ZN7cutlass13device_kernelIN5flash11enable_sm90INS1_16FlashAttnFwdSm90INS1_25CollectiveMainloopFwdSm90ILi2EN4cute5tupleIJNS5_1CILi1EEES8_S8_EEENS6_IJNS7_ILi128EEENS7_ILi80EEENS7_ILi256EEEEEELi256ENS_10bfloat16_tEfNS_4arch4Sm90ELb1ELb0ELb1ELb0ELb1ELb0ELb0ELb1ELb1ELb1ELb0ELb0EEENS1_21CollectiveEpilogueFwdINS6_IJSA_SC_SB_EEES9_SE_SG_Li256ELb0ELb1ELb0ELb0EEENS1_30DynamicPersistentTileSchedulerILi256ELi128ELb0ELb1ELb1EEEEEEEEEvNT_6ParamsE)
        /*0038*/ 	.word	0x000000a8


	//----- nvinfo : EIATTR_FRAME_SIZE
	.align		4
.L_31:
        /*003c*/ 	.byte	0x04, 0x11
        /*003e*/ 	.short	(.L_33 - .L_32)
	.align		4
.L_32:
        /*0040*/ 	.word	index@(_ZN7cutlass13device_kernelIN5flash11enable_sm90INS1_16FlashAttnFwdSm90INS1_25CollectiveMainloopFwdSm90ILi2EN4cute5tupleIJNS5_1CILi1EEES8_S8_EEENS6_IJNS7_ILi128EEENS7_ILi80EEENS7_ILi256EEEEEELi256ENS_10bfloat16_tEfNS_4arch4Sm90ELb1ELb0ELb1ELb0ELb1ELb0ELb0ELb1ELb1ELb1ELb0ELb0EEENS1_21CollectiveEpilogueFwdINS6_IJSA_SC_SB_EEES9_SE_SG_Li256ELb0ELb1ELb0ELb0EEENS1_30DynamicPersistentTileSchedulerILi256ELi128ELb0ELb1ELb1EEEEEEEEEvNT_6ParamsE)
        /*0044*/ 	.word	0x00000008


	//----- nvinfo : EIATTR_REGCOUNT
	.align		4
.L_33:
        /*0048*/ 	.byte	0x04, 0x2f
        /*004a*/ 	.short	(.L_35 - .L_34)
	.align		4
.L_34:
        /*004c*/ 	.word	index@(_ZN7cutlass13device_kernelIN5flash11enable_sm90INS1_16FlashAttnFwdSm90INS1_25CollectiveMainloopFwdSm90ILi2EN4cute5tupleIJNS5_1CILi1EEES8_S8_EEENS6_IJNS7_ILi128EEENS7_ILi64EEENS7_ILi256EEEEEELi256ENS_10bfloat16_tEfNS_4arch4Sm90ELb0ELb1ELb1ELb1ELb1ELb1ELb0ELb1ELb1ELb1ELb0ELb0EEENS1_21CollectiveEpilogueFwdINS6_IJSA_SC_SB_EEES9_SE_SG_Li256ELb1ELb1ELb0ELb0EEENS1_36VarlenDynamicPersistentTileSchedulerILi128ELi64ELi256ELi128ELb0ELb1ELb1ELb1ELb0ELb1EEEEEEEEEvNT_6ParamsE)
        /*0050*/ 	.word	0x000000a8


	//----- nvinfo : EIATTR_FRAME_SIZE
	.align		4
.L_35:
        /*0054*/ 	.byte	0x04, 0x11
        /*0056*/ 	.short	(.L_37 - .L_36)
	.align		4
.L_36:
        /*0058*/ 	.word	index@(_ZN7cutlass13device_kernelIN5flash11enable_sm90INS1_16FlashAttnFwdSm90INS1_25CollectiveMainloopFwdSm90ILi2EN4cute5tupleIJNS5_1CILi1EEES8_S8_EEENS6_IJNS7_ILi128EEENS7_ILi64EEENS7_ILi256EEEEEELi256ENS_10bfloat16_tEfNS_4arch4Sm90ELb0ELb1ELb1ELb1ELb1ELb1ELb0ELb1ELb1ELb1ELb0ELb0EEENS1_21CollectiveEpilogueFwdINS6_IJSA_SC_SB_EEES9_SE_SG_Li256ELb1ELb1ELb0ELb0EEENS1_36VarlenDynamicPersistentTileSchedulerILi128ELi64ELi256ELi128ELb0ELb1ELb1ELb1ELb0ELb1EEEEEEEEEvNT_6ParamsE)
        /*005c*/ 	.word	0x000000d8


	//----- nvinfo : EIATTR_REGCOUNT
	.align		4
.L_37:
        /*0060*/ 	.byte	0x04, 0x2f
        /*0062*/ 	.short	(.L_39 - .L_38)
	.align		4
.L_38:
        /*0064*/ 	.word	index@(_ZN7cutlass13device_kernelIN5flash11enable_sm90INS1_16FlashAttnFwdSm90INS1_25CollectiveMainloopFwdSm90ILi2EN4cute5tupleIJNS5_1CILi1EEES8_S8_EEENS6_IJNS7_ILi128EEENS7_ILi64EEENS7_ILi256EEEEEELi256ENS_10bfloat16_tEfNS_4arch4Sm90ELb0ELb1ELb1ELb1ELb1ELb0ELb0ELb1ELb1ELb1ELb0ELb0EEENS1_21CollectiveEpilogueFwdINS6_IJSA_SC_SB_EEES9_SE_SG_Li256ELb1ELb1ELb0ELb0EEENS1_36VarlenDynamicPersistentTileSchedulerILi128ELi64ELi256ELi128ELb0ELb1ELb1ELb1ELb0ELb1EEEEEEEEEvNT_6ParamsE)
        /*0068*/ 	.word	0x000000a8


	//----- nvinfo : EIATTR_FRAME_SIZE
	.align		4
.L_39:
        /*006c*/ 	.byte	0x04, 0x11
        /*006e*/ 	.short	(.L_41 - .L_40)
	.align		4
.L_40:
        /*0070*/ 	.word	index@(_ZN7cutlass13device_kernelIN5flash11enable_sm90INS1_16FlashAttnFwdSm90INS1_25CollectiveMainloopFwdSm90ILi2EN4cute5tupleIJNS5_1CILi1EEES8_S8_EEENS6_IJNS7_ILi128EEENS7_ILi64EEENS7_ILi256EEEEEELi256ENS_10bfloat16_tEfNS_4arch4Sm90ELb0ELb1ELb1ELb1ELb1ELb0ELb0ELb1ELb1ELb1ELb0ELb0EEENS1_21CollectiveEpilogueFwdINS6_IJSA_SC_SB_EEES9_SE_SG_Li256ELb1ELb1ELb0ELb0EEENS1_36VarlenDynamicPersistentTileSchedulerILi128ELi64ELi256ELi128ELb0ELb1ELb1ELb1ELb0ELb1EEEEEEEEEvNT_6ParamsE)
        /*0074*/ 	.word	0x00000028


	//----- nvinfo : EIATTR_REGCOUNT
	.align		4
.L_41:
        /*0078*/ 	.byte	0x04, 0x2f
        /*007a*/ 	.short	(.L_43 - .L_42)
	.align		4
.L_42:
        /*007c*/ 	.word	index@(_ZN7cutlass13device_kernelIN5flash11enable_sm90INS1_16FlashAttnFwdSm90INS1_25CollectiveMainloopFwdSm90ILi2EN4cute5tupleIJNS5_1CILi1EEES8_S8_EEENS6_IJNS7_ILi128EEENS7_ILi64EEENS7_ILi256EEEEEELi256ENS_10bfloat16_tEfNS_4arch4Sm90ELb0ELb1ELb1ELb0ELb1ELb0ELb0ELb1ELb1ELb1ELb0ELb0EEENS1_21CollectiveEpilogueFwdINS6_IJSA_SC_SB_EEES9_SE_SG_Li256ELb0ELb1ELb0ELb0EEENS1_30DynamicPersistentTileSchedulerILi256ELi128ELb0ELb1ELb1EEEEEEEEEvNT_6ParamsE)
        /*0080*/ 	.word	0x000000a8


	//----- nvinfo : EIATTR_FRAME_SIZE
	.align		4
.L_43:
        /*0084*/ 	.byte	0x04, 0x11
        /*0086*/ 	.short	(.L_45 - .L_44)
	.align		4
.L_44:
        /*0088*/ 	.word	index@(_ZN7cutlass13device_kernelIN5flash11enable_sm90INS1_16FlashAttnFwdSm90INS1_25CollectiveMainloopFwdSm90ILi2EN4cute5tupleIJNS5_1CILi1EEES8_S8_EEENS6_IJNS7_ILi128EEENS7_ILi64EEENS7_ILi256EEEEEELi256ENS_10bfloat16_tEfNS_4arch4Sm90ELb0ELb1ELb1ELb0ELb1ELb0ELb0ELb1ELb1ELb1ELb0ELb0EEENS1_21CollectiveEpilogueFwdINS6_IJSA_SC_SB_EEES9_SE_SG_Li256ELb0ELb1ELb0ELb0EEENS1_30DynamicPersistentTileSchedulerILi256ELi128ELb0ELb1ELb1EEEEEEEEEvNT_6ParamsE)
        /*008c*/ 	.word	0x00000008


	//----- nvinfo : EIATTR_REGCOUNT
	.align		4
.L_45:
        /*0090*/ 	.byte	0x04, 0x2f
        /*0092*/ 	.short	(.L_47 - .L_46)
	.align		4
.L_46:
        /*0094*/ 	.word	index@(_ZN7cutlass13device_kernelIN5flash11enable_sm90INS1_16FlashAttnFwdSm90INS1_25CollectiveMainloopFwdSm90ILi2EN4cute5tupleIJNS5_1CILi1EEES8_S8_EEENS6_IJNS7_ILi128EEENS7_ILi80EEENS7_ILi256EEEEEELi256ENS_10bfloat16_tEfNS_4arch4Sm90ELb0ELb0ELb1ELb1ELb1ELb1ELb0ELb1ELb1ELb1ELb0ELb0EEENS1_21CollectiveEpilogueFwdINS6_IJSA_SC_SB_EEES9_SE_SG_Li256ELb1ELb1ELb0ELb0EEENS1_36VarlenDynamicPersistentTileSchedulerILi128ELi80ELi256ELi128ELb0ELb1ELb1ELb0ELb1ELb1EEEEEEEEEvNT_6ParamsE)
        /*0098*/ 	.word	0x000000a8


	//----- nvinfo : EIATTR_FRAME_SIZE
	.align		4
.L_47:
        /*009c*/ 	.byte	0x04, 0x11
        /*009e*/ 	.short	(.L_49 - .L_48)
	.align		4
.L_48:
        /*00a0*/ 	.word	index@(_ZN7cutlass13device_kernelIN5flash11enable_sm90INS1_16FlashAttnFwdSm90INS1_25CollectiveMainloopFwdSm90ILi2EN4cute5tupleIJNS5_1CILi1EEES8_S8_EEENS6_IJNS7_ILi128EEENS7_ILi80EEENS7_ILi256EEEEEELi256ENS_10bfloat16_tEfNS_4arch4Sm90ELb0ELb0ELb1ELb1ELb1ELb1ELb0ELb1ELb1ELb1ELb0ELb0EEENS1_21CollectiveEpilogueFwdINS6_IJSA_SC_SB_EEES9_SE_SG_Li256ELb1ELb1ELb0ELb0EEENS1_36VarlenDynamicPersistentTileSchedulerILi128ELi80ELi256ELi128ELb0ELb1ELb1ELb0ELb1ELb1EEEEEEEEEvNT_6ParamsE)
        /*00a4*/ 	.word	0x00000080


	//----- nvinfo : EIATTR_REGCOUNT
	.align		4
.L_49:
        /*00a8*/ 	.byte	0x04, 0x2f
        /*00aa*/ 	.short	(.L_51 - .L_50)
	.align		4
.L_50:
        /*00ac*/ 	.word	index@(_ZN7cutlass13device_kernelIN5flash11enable_sm90INS1_16FlashAttnFwdSm90INS1_25CollectiveMainloopFwdSm90ILi2EN4cute5tupleIJNS5_1CILi1EEES8_S8_EEENS6_IJNS7_ILi128EEENS7_ILi80EEENS7_ILi256EEEEEELi256ENS_10bfloat16_tEfNS_4arch4Sm90ELb0ELb0ELb1ELb1ELb1ELb0ELb0ELb1ELb1ELb1ELb0ELb0EEENS1_21CollectiveEpilogueFwdINS6_IJSA_SC_SB_EEES9_SE_SG_Li256ELb1ELb1ELb0ELb0EEENS1_36VarlenDynamicPersistentTileSchedulerILi128ELi80ELi256ELi128ELb0ELb1ELb1ELb0ELb1ELb1EEEEEEEEEvNT_6ParamsE)
        /*00b0*/ 	.word	0x000000a8


	//----- nvinfo : EIATTR_FRAME_SIZE
	.align		4
.L_51:
        /*00b4*/ 	.byte	0x04, 0x11
        /*00b6*/ 	.short	(.L_53 - .L_52)
	.align		4
.L_52:
        /*00b8*/ 	.word	index@(_ZN7cutlass13device_kernelIN5flash11enable_sm90INS1_16FlashAttnFwdSm90INS1_25CollectiveMainloopFwdSm90ILi2EN4cute5tupleIJNS5_1CILi1EEES8_S8_EEENS6_IJNS7_ILi128EEENS7_ILi80EEENS7_ILi256EEEEEELi256ENS_10bfloat16_tEfNS_4arch4Sm90ELb0ELb0ELb1ELb1ELb1ELb0ELb0ELb1ELb1ELb1ELb0ELb0EEENS1_21CollectiveEpilogueFwdINS6_IJSA_SC_SB_EEES9_SE_SG_Li256ELb1ELb1ELb0ELb0EEENS1_36VarlenDynamicPersistentTileSchedulerILi128ELi80ELi256ELi128ELb0ELb1ELb1ELb0ELb1ELb1EEEEEEEEEvNT_6ParamsE)
        /*00bc*/ 	.word	0x00000028


	//----- nvinfo : EIATTR_REGCOUNT
	.align		4
.L_53:
        /*00c0*/ 	.byte	0x04, 0x2f
        /*00c2*/ 	.short	(.L_55 - .L_54)
	.align		4
.L_54:
        /*00c4*/ 	.word	index@(_ZN7cutlass13device_kernelIN5flash11enable_sm90INS1_16FlashAttnFwdSm90INS1_25CollectiveMainloopFwdSm90ILi2EN4cute5tupleIJNS5_1CILi1EEES8_S8_EEENS6_IJNS7_ILi128EEENS7_ILi80EEENS7_ILi256EEEEEELi256ENS_10bfloat16_tEfNS_4arch4Sm90ELb0ELb0ELb1ELb0ELb1ELb0ELb0ELb1ELb1ELb1ELb0ELb0EEENS1_21CollectiveEpilogueFwdINS6_IJSA_SC_SB_EEES9_SE_SG_Li256ELb0ELb1ELb0ELb0EEENS1_29StaticPersistentTileSchedulerILb0EEEEEEEEEvNT_6ParamsE)
        /*00c8*/ 	.word	0x000000a8


	//----- nvinfo : EIATTR_FRAME_SIZE
	.align		4
.L_55:
        /*00cc*/ 	.byte	0x04, 0x11
        /*00ce*/ 	.short	(.L_57 - .L_56)
	.align		4
.L_56:
        /*00d0*/ 	.word	index@(_ZN7cutlass13device_kernelIN5flash11enable_sm90INS1_16FlashAttnFwdSm90INS1_25CollectiveMainloopFwdSm90ILi2EN4cute5tupleIJNS5_1CILi1EEES8_S8_EEENS6_IJNS7_ILi128EEENS7_ILi80EEENS7_ILi256EEEEEELi256ENS_10bfloat16_tEfNS_4arch4Sm90ELb0ELb0ELb1ELb0ELb1ELb0ELb0ELb1ELb1ELb1ELb0ELb0EEENS1_21CollectiveEpilogueFwdINS6_IJSA_SC_SB_EEES9_SE_SG_Li256ELb0ELb1ELb0ELb0EEENS1_29StaticPersistentTileSchedulerILb0EEEEEEEEEvNT_6ParamsE)
        /*00d4*/ 	.word	0x00000010


	//----- nvinfo : EIATTR_MIN_STACK_SIZE
	.align		4
.L_57:
        /*00d8*/ 	.byte	0x04, 0x12
        /*00da*/ 	.short	(.L_59 - .L_58)
	.align		4
.L_58:
        /*00dc*/ 	.word	index@(_ZN7cutlass13device_kernelIN5flash11enable_sm90INS1_16FlashAttnFwdSm90INS1_25CollectiveMainloopFwdSm90ILi2EN4cute5tupleIJNS5_1CILi1EEES8_S8_EEENS6_IJNS7_ILi128EEENS7_ILi80EEENS7_ILi256EEEEEELi256ENS_10bfloat16_tEfNS_4arch4Sm90ELb0ELb0ELb1ELb0ELb1ELb0ELb0ELb1ELb1ELb1ELb0ELb0EEENS1_21CollectiveEpilogueFwdINS6_IJSA_SC_SB_EEES9_SE_SG_Li256ELb0ELb1ELb0ELb0EEENS1_29StaticPersistentTileSchedulerILb0EEEEEEEEEvNT_6ParamsE)
        /*00e0*/ 	.word	0x00000010


	//----- nvinfo : EIATTR_MIN_STACK_SIZE
	.align		4
.L_59:
        /*00e4*/ 	.byte	0x04, 0x12
        /*00e6*/ 	.short	(.L_61 - .L_60)
	.align		4
.L_60:
        /*00e8*/ 	.word	index@(_ZN7cutlass13device_kernelIN5flash11enable_sm90INS1_16FlashAttnFwdSm90INS1_25CollectiveMainloopFwdSm90ILi2EN4cute5tupleIJNS5_1CILi1EEES8_S8_EEENS6_IJNS7_ILi128EEENS7_ILi80EEENS7_ILi256EEEEEELi256ENS_10bfloat16_tEfNS_4arch4Sm90ELb0ELb0ELb1ELb1ELb1ELb0ELb0ELb1ELb1ELb1ELb0ELb0EEENS1_21CollectiveEpilogueFwdINS6_IJSA_SC_SB_EEES9_SE_SG_Li256ELb1ELb1ELb0ELb0EEENS1_36VarlenDynamicPersistentTileSchedulerILi128ELi80ELi256ELi128ELb0ELb1ELb1ELb0ELb1ELb1EEEEEEEEEvNT_6ParamsE)
        /*00ec*/ 	.word	0x00000028


	//----- nvinfo : EIATTR_MIN_STACK_SIZE
	.align		4
.L_61:
        /*00f0*/ 	.byte	0x04, 0x12
        /*00f2*/ 	.short	(.L_63 - .L_62)
	.align		4
.L_62:
        /*00f4*/ 	.word	index@(_ZN7cutlass13device_kernelIN5flash11enable_sm90INS1_16FlashAttnFwdSm90INS1_25CollectiveMainloopFwdSm90ILi2EN4cute5tupleIJNS5_1CILi1EEES8_S8_EEENS6_IJNS7_ILi128EEENS7_ILi80EEENS7_ILi256EEEEEELi256ENS_10bfloat16_tEfNS_4arch4Sm90ELb0ELb0ELb1ELb1ELb1ELb1ELb0ELb1ELb1ELb1ELb0ELb0EEENS1_21CollectiveEpilogueFwdINS6_IJSA_SC_SB_EEES9_SE_SG_Li256ELb1ELb1ELb0ELb0EEENS1_36VarlenDynamicPersistentTileSchedulerILi128ELi80ELi256ELi128ELb0ELb1ELb1ELb0ELb1ELb1EEEEEEEEEvNT_6ParamsE)
        /*00f8*/ 	.word	0x00000080


	//----- nvinfo : EIATTR_MIN_STACK_SIZE
	.align		4
.L_63:
        /*00fc*/ 	.byte	0x04, 0x12
        /*00fe*/ 	.short	(.L_65 - .L_64)
	.align		4
.L_64:
        /*0100*/ 	.word	index@(_ZN7cutlass13device_kernelIN5flash11enable_sm90INS1_16FlashAttnFwdSm90INS1_25CollectiveMainloopFwdSm90ILi2EN4cute5tupleIJNS5_1CILi1EEES8_S8_EEENS6_IJNS7_ILi128EEENS7_ILi64EEENS7_ILi256EEEEEELi256ENS_10bfloat16_tEfNS_4arch4Sm90ELb0ELb1ELb1ELb0ELb1ELb0ELb0ELb1ELb1ELb1ELb0ELb0EEENS1_21CollectiveEpilogueFwdINS6_IJSA_SC_SB_EEES9_SE_SG_Li256ELb0ELb1ELb0ELb0EEENS1_30DynamicPersistentTileSchedulerILi256ELi128ELb0ELb1ELb1EEEEEEEEEvNT_6ParamsE)
        /*0104*/ 	.word	0x00000008


	//----- nvinfo : EIATTR_MIN_STACK_SIZE
	.align		4
.L_65:
        /*0108*/ 	.byte	0x04, 0x12
        /*010a*/ 	.short	(.L_67 - .L_66)
	.align		4
.L_66:
        /*010c*/ 	.word	index@(_ZN7cutlass13device_kernelIN5flash11enable_sm90INS1_16FlashAttnFwdSm90INS1_25CollectiveMainloopFwdSm90ILi2EN4cute5tupleIJNS5_1CILi1EEES8_S8_EEENS6_IJNS7_ILi128EEENS7_ILi64EEENS7_ILi256EEEEEELi256ENS_10bfloat16_tEfNS_4arch4Sm90ELb0ELb1ELb1ELb1ELb1ELb0ELb0ELb1ELb1ELb1ELb0ELb0EEENS1_21CollectiveEpilogueFwdINS6_IJSA_SC_SB_EEES9_SE_SG_Li256ELb1ELb1ELb0ELb0EEENS1_36VarlenDynamicPersistentTileSchedulerILi128ELi64ELi256ELi128ELb0ELb1ELb1ELb1ELb0ELb1EEEEEEEEEvNT_6ParamsE)
        /*0110*/ 	.word	0x00000028


	//----- nvinfo : EIATTR_MIN_STACK_SIZE
	.align		4
.L_67:
        /*0114*/ 	.byte	0x04, 0x12
        /*0116*/ 	.short	(.L_69 - .L_68)
	.align		4
.L_68:
        /*0118*/ 	.word	index@(_ZN7cutlass13device_kernelIN5flash11enable_sm90INS1_16FlashAttnFwdSm90INS1_25CollectiveMainloopFwdSm90ILi2EN4cute5tupleIJNS5_1CILi1EEES8_S8_EEENS6_IJNS7_ILi128EEENS7_ILi64EEENS7_ILi256EEEEEELi256ENS_10bfloat16_tEfNS_4arch4Sm90ELb0ELb1ELb1ELb1ELb1ELb1ELb0ELb1ELb1ELb1ELb0ELb0EEENS1_21CollectiveEpilogueFwdINS6_IJSA_SC_SB_EEES9_SE_SG_Li256ELb1ELb1ELb0ELb0EEENS1_36VarlenDynamicPersistentTileSchedulerILi128ELi64ELi256ELi128ELb0ELb1ELb1ELb1ELb0ELb1EEEEEEEEEvNT_6ParamsE)
        /*011c*/ 	.word	0x000000d8


	//----- nvinfo : EIATTR_MIN_STACK_SIZE
	.align		4
.L_69:
        /*0120*/ 	.byte	0x04, 0x12
        /*0122*/ 	.short	(.L_71 - .L_70)
	.align		4
.L_70:
        /*0124*/ 	.word	index@(_ZN7cutlass13device_kernelIN5flash11enable_sm90INS1_16FlashAttnFwdSm90INS1_25CollectiveMainloopFwdSm90ILi2EN4cute5tupleIJNS5_1CILi1EEES8_S8_EEENS6_IJNS7_ILi128EEENS7_ILi80EEENS7_ILi256EEEEEELi256ENS_10bfloat16_tEfNS_4arch4Sm90ELb1ELb0ELb1ELb0ELb1ELb0ELb0ELb1ELb1ELb1ELb0ELb0EEENS1_21CollectiveEpilogueFwdINS6_IJSA_SC_SB_EEES9_SE_SG_Li256ELb0ELb1ELb0ELb0EEENS1_30DynamicPersistentTileSchedulerILi256ELi128ELb0ELb1ELb1EEEEEEEEEvNT_6ParamsE)
        /*0128*/ 	.word	0x00000008


	//----- nvinfo : EIATTR_MIN_STACK_SIZE
	.align		4
.L_71:
        /*012c*/ 	.byte	0x04, 0x12
        /*012e*/ 	.short	(.L_73 - .L_72)
	.align		4
.L_72:
        /*0130*/ 	.word	index@(_ZN7cutlass13device_kernelIN5flash11enable_sm90INS1_16FlashAttnFwdSm90INS1_25CollectiveMainloopFwdSm90ILi2EN4cute5tupleIJNS5_1CILi1EEES8_S8_EEENS6_IJNS7_ILi128EEENS7_ILi80EEENS7_ILi256EEEEEELi256ENS_10bfloat16_tEfNS_4arch4Sm90ELb1ELb0ELb1ELb1ELb1ELb0ELb0ELb1ELb1ELb1ELb0ELb0EEENS1_21CollectiveEpilogueFwdINS6_IJSA_SC_SB_EEES9_SE_SG_Li256ELb1ELb1ELb0ELb0EEENS1_36VarlenDynamicPersistentTileSchedulerILi128ELi80ELi256ELi128ELb0ELb1ELb1ELb1ELb1ELb1EEEEEEEEEvNT_6ParamsE)
        /*0134*/ 	.word	0x00000030


	//----- nvinfo : EIATTR_MIN_STACK_SIZE
	.align		4
.L_73:
        /*0138*/ 	.byte	0x04, 0x12
        /*013a*/ 	.short	(.L_75 - .L_74)
	.align		4
.L_74:
        /*013c*/ 	.word	index@(_ZN7cutlass13device_kernelIN5flash11enable_sm90INS1_16FlashAttnFwdSm90INS1_25CollectiveMainloopFwdSm90ILi2EN4cute5tupleIJNS5_1CILi1EEES8_S8_EEENS6_IJNS7_ILi128EEENS7_ILi80EEENS7_ILi256EEEEEELi256ENS_10bfloat16_tEfNS_4arch4Sm90ELb1ELb0ELb1ELb1ELb1ELb1ELb0ELb1ELb1ELb1ELb0ELb0EEENS1_21CollectiveEpilogueFwdINS6_IJSA_SC_SB_EEES9_SE_SG_Li256ELb1ELb1ELb0ELb0EEENS1_36VarlenDynamicPersistentTileSchedulerILi128ELi80ELi256ELi128ELb0ELb1ELb1ELb1ELb1ELb1EEEEEEEEEvNT_6ParamsE)
        /*0140*/ 	.word	0x00000098
.L_75:


//--------------------- .nv.compat                --------------------------
	.section	.nv.compat,"",@"SHT_CUDA_COMPAT_INFO"
	.align	4
        /*0000*/ 	.byte	0x02, 0x09, 0x01, 0x00, 0x02, 0x02, 0x04, 0x00, 0x02, 0x05, 0x05, 0x00, 0x03, 0x07, 0x01, 0x01
        /*0010*/ 	.byte	0x02, 0x03, 0x01, 0x00, 0x02, 0x06, 0x01, 0x00, 0x04, 0x0b, 0x08, 0x00, 0x00, 0x00, 0x00, 0x00
        /*0020*/ 	.byte	0x00, 0x00, 0x00, 0x00


//--------------------- .nv.info._ZN7cutlass13device_kernelIN5flash11enable_sm90INS1_16FlashAttnFwdSm90INS1_25CollectiveMainloopFwdSm90ILi2EN4cute5tupleIJNS5_1CILi1EEES8_S8_EEENS6_IJNS7_ILi128EEENS7_ILi80EEENS7_ILi256EEEEEELi256ENS_10bfloat16_tEfNS_4arch4Sm90ELb0ELb0ELb1ELb0ELb1ELb0ELb0ELb1ELb1ELb1ELb0ELb0EEENS1_21CollectiveEpilogueFwdINS6_IJSA_SC_SB_EEES9_SE_SG_Li256ELb0ELb1ELb0ELb0EEENS1_29StaticPersistentTileSchedulerILb0EEEEEEEEEvNT_6ParamsE --------------------------
	.section	.nv.info._ZN7cutlass13device_kernelIN5flash11enable_sm90INS1_16FlashAttnFwdSm90INS1_25CollectiveMainloopFwdSm90ILi2EN4cute5tupleIJNS5_1CILi1EEES8_S8_EEENS6_IJNS7_ILi128EEENS7_ILi80EEENS7_ILi256EEEEEELi256ENS_10bfloat16_tEfNS_4arch4Sm90ELb0ELb0ELb1ELb0ELb1ELb0ELb0ELb1ELb1ELb1ELb0ELb0EEENS1_21CollectiveEpilogueFwdINS6_IJSA_SC_SB_EEES9_SE_SG_Li256ELb0ELb1ELb0ELb0EEENS1_29StaticPersistentTileSchedulerILb0EEEEEEEEEvNT_6ParamsE,"",@"SHT_CUDA_INFO"
	.sectionflags	@""
	.align	4


	//----- nvinfo : EIATTR_CUDA_API_VERSION
	.align		4
        /*0000*/ 	.byte	0x04, 0x37
        /*0002*/ 	.short	(.L_77 - .L_76)
.L_76:
        /*0004*/ 	.word	0x00000082


	//----- nvinfo : EIATTR_KPARAM_INFO
	.align		4
.L_77:
        /*0008*/ 	.byte	0x04, 0x17
        /*000a*/ 	.short	(.L_79 - .L_78)
.L_78:
        /*000c*/ 	.word	0x00000000
        /*0010*/ 	.short	0x0000
        /*0012*/ 	.short	0x0070
        /*0014*/ 	.byte	0x00, 0xf0, 0x01, 0x28


	//----- nvinfo : EIATTR_SPARSE_MMA_MASK
	.align		4
.L_79:
        /*0018*/ 	.byte	0x03, 0x50
        /*001a*/ 	.short	0x0000


	//----- nvinfo : EIATTR_MAXREG_COUNT
	.align		4
        /*001c*/ 	.byte	0x03, 0x1b
        /*001e*/ 	.short	0x00a8


	//----- nvinfo : EIATTR_NUM_BARRIERS
	.align		4
        /*0020*/ 	.byte	0x02, 0x4c
        /*0022*/ 	.byte	0x09
	.zero		1


	//----- nvinfo : EIATTR_EXTERNS
	.align		4
        /*0024*/ 	.byte	0x04, 0x0f
        /*0026*/ 	.short	(.L_81 - .L_80)


	//   ....[0]....
	.align		4
.L_80:
        /*0028*/ 	.word	index@(__assertfail)


	//----- nvinfo : EIATTR_ANNOTATIONS
	.align		4
.L_81:
        /*002c*/ 	.byte	0x04, 0x55
        /*002e*/ 	.short	(.L_83 - .L_82)


	//   ....[0]....
.L_82:
        /*0030*/ 	.word	0x00000001
        /*0034*/ 	.byte	0xa0, 0x08, 0x00, 0x00, 0x01, 0x00, 0x00, 0x00, 0x50, 0x09, 0x00, 0x00, 0x01, 0x00, 0x00, 0x00
        /*0044*/ 	.byte	0x50, 0xcd, 0x00, 0x00, 0x01, 0x00, 0x00, 0x00, 0x30, 0xce, 0x00, 0x00, 0x01, 0x00, 0x00, 0x00
        /*0054*/ 	.byte	0x00, 0xd1, 0x00, 0x00, 0x01, 0x00, 0x00, 0x00, 0xb0, 0xd1, 0x00, 0x00, 0x01, 0x00, 0x00, 0x00
        /*0064*/ 	.byte	0x50, 0xd8, 0x00, 0x00, 0x01, 0x00, 0x00, 0x00, 0xf0, 0xe3, 0x00, 0x00, 0x01, 0x00, 0x00, 0x00
        /*0074*/ 	.byte	0x30, 0xec, 0x00, 0x00, 0x01, 0x00, 0x00, 0x00, 0x80, 0x03, 0x01, 0x00, 0x01, 0x00, 0x00, 0x00
        /*0084*/ 	.byte	0x30, 0x04, 0x01, 0x00, 0x01, 0x00, 0x00, 0x00, 0xb0, 0x05, 0x01, 0x00


	//----- nvinfo : EIATTR_MERCURY_ISA_VERSION
	.align		4
.L_83:
        /*0090*/ 	.byte	0x03, 0x5f
        /*0092*/ 	.short	0x0101


	//----- nvinfo : EIATTR_INT_WARP_WIDE_INSTR_OFFSETS
	.align		4
        /*0094*/ 	.byte	0x04, 0x31
        /*0096*/ 	.short	(.L_85 - .L_84)


	//   ....[0]....
.L_84:
        /*0098*/ 	.word	0x000000c0


	//   ....[1]....
        /*009c*/ 	.word	0x000000d0


	//   ....[2]....
        /*00a0*/ 	.word	0x00000170


	//----- nvinfo : EIATTR_COOP_GROUP_MASK_REGIDS
	.align		4
.L_85:
        /*00a4*/ 	.byte	0x04, 0x29
        /*00a6*/ 	.short	(.L_87 - .L_86)


	//   ....[0]....
.L_86:
        /*00a8*/ 	.word	0xffffffff


	//   ....[1]....
        /*00ac*/ 	.word	0xffffffff


	//   ....[2]....
        /*00b0*/ 	.word	0xffffffff


	//   ....[3]....
        /*00b4*/ 	.word	0xffffffff


	//   ....[4]....
        /*00b8*/ 	.word	0xffffffff


	//   ....[5]....
        /*00bc*/ 	.word	0xffffffff


	//   ....[6]....
        /*00c0*/ 	.word	0xffffffff


	//   ....[7]....
        /*00c4*/ 	.word	0xffffffff


	//   ....[8]....
        /*00c8*/ 	.word	0xffffffff


	//   ....[9]....
        /*00cc*/ 	.word	0xffffffff


	//   ....[10]....
        /*00d0*/ 	.word	0xffffffff


	//   ....[11]....
        /*00d4*/ 	.word	0xffffffff


	//   ....[12]....
        /*00d8*/ 	.word	0xffffffff


	//   ....[13]....
        /*00dc*/ 	.word	0xffffffff


	//   ....[14]....
        /*00e0*/ 	.word	0xffffffff


	//   ....[15]....
        /*00e4*/ 	.word	0xffffffff


	//   ....[16]....
        /*00e8*/ 	.word	0xffffffff


	//   ....[17]....
        /*00ec*/ 	.word	0xffffffff


	//   ....[18]....
        /*00f0*/ 	.word	0xffffffff


	//   ....[19]....
        /*00f4*/ 	.word	0xffffffff


	//   ....[20]....
        /*00f8*/ 	.word	0xffffffff


	//   ....[21]....
        /*00fc*/ 	.word	0xffffffff


	//   ....[22]....
        /*0100*/ 	.word	0xffffffff


	//   ....[23]....
        /*0104*/ 	.word	0xffffffff


	//   ....[24]....
        /*0108*/ 	.word	0xffffffff


	//   ....[25]....
        /*010c*/ 	.word	0xffffffff


	//   ....[26]....
        /*0110*/ 	.word	0xffffffff


	//   ....[27]....
        /*0114*/ 	.word	0xffffffff


	//   ....[28]....
        /*0118*/ 	.word	0xffffffff


	//   ....[29]....
        /*011c*/ 	.word	0xffffffff


	//   ....[30]....
        /*0120*/ 	.word	0xffffffff


	//   ....[31]....
        /*0124*/ 	.word	0xffffffff


	//   ....[32]....
        /*0128*/ 	.word	0xffffffff


	//   ....[33]....
        /*012c*/ 	.word	0xffffffff


	//   ....[34]....
        /*0130*/ 	.word	0xffffffff


	//   ....[35]....
        /*0134*/ 	.word	0xffffffff


	//   ....[36]....
        /*0138*/ 	.word	0xffffffff


	//   ....[37]....
        /*013c*/ 	.word	0xffffffff


	//   ....[38]....
        /*0140*/ 	.word	0xffffffff


	//   ....[39]....
        /*0144*/ 	.word	0xffffffff


	//   ....[40]....
        /*0148*/ 	.word	0xffffffff


	//   ....[41]....
        /*014c*/ 	.word	0xffffffff


	//   ....[42]....
        /*0150*/ 	.word	0xffffffff


	//   ....[43]....
        /*0154*/ 	.word	0xffffffff


	//   ....[44]....
        /*0158*/ 	.word	0xffffffff


	//   ....[45]....
        /*015c*/ 	.word	0xffffffff


	//   ....[46]....
        /*0160*/ 	.word	0xffffffff


	//   ....[47]....
        /*0164*/ 	.word	0xffffffff


	//   ....[48]....
        /*0168*/ 	.word	0xffffffff


	//   ....[49]....
        /*016c*/ 	.word	0xffffffff


	//   ....[50]....
        /*0170*/ 	.word	0xffffffff


	//   ....[51]....
        /*0174*/ 	.word	0xffffffff


	//   ....[52]....
        /*0178*/ 	.word	0xffffffff


	//   ....[53]....
        /*017c*/ 	.word	0xffffffff


	//   ....[54]....
        /*0180*/ 	.word	0xffffffff


	//   ....[55]....
        /*0184*/ 	.word	0xffffffff


	//   ....[56]....
        /*0188*/ 	.word	0xffffffff


	//   ....[57]....
        /*018c*/ 	.word	0xffffffff


	//   ....[58]....
        /*0190*/ 	.word	0xffffffff


	//   ....[59]....
        /*0194*/ 	.word	0xffffffff


	//   ....[60]....
        /*0198*/ 	.word	0xffffffff


	//   ....[61]....
        /*019c*/ 	.word	0xffffffff


	//   ....[62]....
        /*01a0*/ 	.word	0xffffffff


	//   ....[63]....
        /*01a4*/ 	.word	0xffffffff


	//   ....[64]....
        /*01a8*/ 	.word	0xffffffff


	//   ....[65]....
        /*01ac*/ 	.word	0xffffffff


	//   ....[66]....
        /*01b0*/ 	.word	0xffffffff


	//   ....[67]....
        /*01b4*/ 	.word	0xffffffff


	//   ....[68]....
        /*01b8*/ 	.word	0xffffffff


	//   ....[69]....
        /*01bc*/ 	.word	0xffffffff


	//   ....[70]....
        /*01c0*/ 	.word	0xffffffff


	//   ....[71]....
        /*01c4*/ 	.word	0xffffffff


	//   ....[72]....
        /*01c8*/ 	.word	0xffffffff


	//   ....[73]....
        /*01cc*/ 	.word	0xffffffff


	//   ....[74]....
        /*01d0*/ 	.word	0xffffffff


	//   ....[75]....
        /*01d4*/ 	.word	0xffffffff


	//   ....[76]....
        /*01d8*/ 	.word	0xffffffff


	//   ....[77]....
        /*01dc*/ 	.word	0xffffffff


	//   ....[78]....
        /*01e0*/ 	.word	0xffffffff


	//   ....[79]....
        /*01e4*/ 	.word	0xffffffff


	//   ....[80]....
        /*01e8*/ 	.word	0xffffffff


	//   ....[81]....
        /*01ec*/ 	.word	0xffffffff


	//   ....[82]....
        /*01f0*/ 	.word	0xffffffff


	//   ....[83]....
        /*01f4*/ 	.word	0xffffffff


	//   ....[84]....
        /*01f8*/ 	.word	0xffffffff


	//   ....[85]....
        /*01fc*/ 	.word	0xffffffff


	//   ....[86]....
        /*0200*/ 	.word	0xffffffff


	//   ....[87]....
        /*0204*/ 	.word	0xffffffff


	//   ....[88]....
        /*0208*/ 	.word	0x0500000f


	//   ....[89]....
        /*020c*/ 	.word	0x0500000f


	//   ....[90]....
        /*0210*/ 	.word	0x0500000f


	//   ....[91]....
        /*0214*/ 	.word	0x0500000f


	//   ....[92]....
        /*0218*/ 	.word	0x0500000f


	//   ....[93]....
        /*021c*/ 	.word	0x0500000f


	//   ....[94]....
        /*0220*/ 	.word	0x0500000f


	//   ....[95]....
        /*0224*/ 	.word	0x0500000f


	//   ....[96]....
        /*0228*/ 	.word	0x0500000f


	//   ....[97]....
        /*022c*/ 	.word	0x0500000f


	//   ....[98]....
        /*0230*/ 	.word	0x0500000f


	//   ....[99]....
        /*0234*/ 	.word	0x0500000f


	//   ....[100]....
        /*0238*/ 	.word	0x0500000f


	//   ....[101]....
        /*023c*/ 	.word	0x0500000f


	//   ....[102]....
        /*0240*/ 	.word	0x0500000f


	//   ....[103]....
        /*0244*/ 	.word	0x0500000f


	//   ....[104]....
        /*0248*/ 	.word	0x0500000f


	//   ....[105]....
        /*024c*/ 	.word	0x0500000f


	//   ....[106]....
        /*0250*/ 	.word	0x0500000f


	//   ....[107]....
        /*0254*/ 	.word	0x0500000f


	//   ....[108]....
        /*0258*/ 	.word	0x0500000f


	//   ....[109]....
        /*025c*/ 	.word	0x0500000f


	//   ....[110]....
        /*0260*/ 	.word	0x0500000f


	//   ....[111]....
        /*0264*/ 	.word	0x0500000f


	//   ....[112]....
        /*0268*/ 	.word	0x0500000f


	//   ....[113]....
        /*026c*/ 	.word	0x0500000f


	//   ....[114]....
        /*0270*/ 	.word	0x0500000f


	//   ....[115]....
        /*0274*/ 	.word	0x0500000f


	//   ....[116]....
        /*0278*/ 	.word	0x0500000f


	//   ....[117]....
        /*027c*/ 	.word	0x0500000f


	//   ....[118]....
        /*0280*/ 	.word	0x0500000f


	//   ....[119]....
        /*0284*/ 	.word	0x0500000f


	//   ....[120]....
        /*0288*/ 	.word	0x0500000f


	//   ....[121]....
        /*028c*/ 	.word	0x0500000f


	//   ....[122]....
        /*0290*/ 	.word	0x0500000f


	//   ....[123]....
        /*0294*/ 	.word	0x0500000f


	//   ....[124]....
        /*0298*/ 	.word	0x0500000f


	//   ....[125]....
        /*029c*/ 	.word	0x0500000f


	//   ....[126]....
        /*02a0*/ 	.word	0x0500000f


	//   ....[127]....
        /*02a4*/ 	.word	0x0500000f


	//   ....[128]....
        /*02a8*/ 	.word	0x0500000f


	//   ....[129]....
        /*02ac*/ 	.word	0x0500000f


	//   ....[130]....
        /*02b0*/ 	.word	0x0500000f


	//   ....[131]....
        /*02b4*/ 	.word	0x0500000f


	//   ....[132]....
        /*02b8*/ 	.word	0x0500000f


	//   ....[133]....
        /*02bc*/ 	.word	0x0500000f


	//   ....[134]....
        /*02c0*/ 	.word	0x0500000f


	//   ....[135]....
        /*02c4*/ 	.word	0x0500000f


	//   ....[136]....
        /*02c8*/ 	.word	0x0500000f


	//   ....[137]....
        /*02cc*/ 	.word	0x0500000f


	//   ....[138]....
        /*02d0*/ 	.word	0x0500000f


	//   ....[139]....
        /*02d4*/ 	.word	0x0500000f


	//   ....[140]....
        /*02d8*/ 	.word	0x0500000f


	//   ....[141]....
        /*02dc*/ 	.word	0x0500000f


	//   ....[142]....
        /*02e0*/ 	.word	0x0500000f


	//   ....[143]....
        /*02e4*/ 	.word	0x0500000f


	//   ....[144]....
        /*02e8*/ 	.word	0x0500000f


	//   ....[145]....
        /*02ec*/ 	.word	0x0500000f


	//----- nvinfo : EIATTR_COOP_GROUP_INSTR_OFFSETS
	.align		4
.L_87:
        /*02f0*/ 	.byte	0x04, 0x28
        /*02f2*/ 	.short	(.L_89 - .L_88)


	//   ....[0]....
.L_88:
        /*02f4*/ 	.word	0x00000070


	//   ....[1]....
        /*02f8*/ 	.word	0x000000b0


	//   ....[2]....
        /*02fc*/ 	.word	0x000002d0


	//   ....[3]....
        /*0300*/ 	.word	0x00000430


	//   ....[4]....
        /*0304*/ 	.word	0x00000550


	//   ....[5]....
        /*0308*/ 	.word	0x000006b0


	//   ....[6]....
        /*030c*/ 	.word	0x00000d40


	//   ....[7]....
        /*0310*/ 	.word	0x00004620


	//   ....[8]....
        /*0314*/ 	.word	0x000046a0


	//   ....[9]....
        /*0318*/ 	.word	0x00004a30


	//   ....[10]....
        /*031c*/ 	.word	0x00004ab0


	//   ....[11]....
        /*0320*/ 	.word	0x00008df0


	//   ....[12]....
        /*0324*/ 	.word	0x00008e10


	//   ....[13]....
        /*0328*/ 	.word	0x00008e30


	//   ....[14]....
        /*032c*/ 	.word	0x00008e50


	//   ....[15]....
        /*0330*/ 	.word	0x0000a210


	//   ....[16]....
        /*0334*/ 	.word	0x0000a250


	//   ....[17]....
        /*0338*/ 	.word	0x0000a2f0


	//   ....[18]....
        /*033c*/ 	.word	0x0000a310


	//   ....[19]....
        /*0340*/ 	.word	0x0000c050


	//   ....[20]....
        /*0344*/ 	.word	0x0000c080


	//   ....[21]....
        /*0348*/ 	.word	0x0000c1b0


	//   ....[22]....
        /*034c*/ 	.word	0x0000c1f0


	//   ....[23]....
        /*0350*/ 	.word	0x0000c680


	//   ....[24]....
        /*0354*/ 	.word	0x0000c6c0


	//   ....[25]....
        /*0358*/ 	.word	0x0000c830


	//   ....[26]....
        /*035c*/ 	.word	0x0000c850


	//   ....[27]....
        /*0360*/ 	.word	0x0000c980


	//   ....[28]....
        /*0364*/ 	.word	0x0000c9a0


	//   ....[29]....
        /*0368*/ 	.word	0x0000cae0


	//   ....[30]....
        /*036c*/ 	.word	0x0000cb10


	//   ....[31]....
        /*0370*/ 	.word	0x0000dd50


	//   ....[32]....
        /*0374*/ 	.word	0x0000dd80


	//   ....[33]....
        /*0378*/ 	.word	0x0000ddb0


	//   ....[34]....
        /*037c*/ 	.word	0x0000de10


	//   ....[35]....
        /*0380*/ 	.word	0x0000de70


	//   ....[36]....
        /*0384*/ 	.word	0x0000dec0


	//   ....[37]....
        /*0388*/ 	.word	0x0000df70


	//   ....[38]....
        /*038c*/ 	.word	0x0000df90


	//   ....[39]....
        /*0390*/ 	.word	0x0000e030


	//   ....[40]....
        /*0394*/ 	.word	0x0000e050


	//   ....[41]....
        /*0398*/ 	.word	0x0000e6e0


	//   ....[42]....
        /*039c*/ 	.word	0x0000e700


	//   ....[43]....
        /*03a0*/ 	.word	0x0000e730


	//   ....[44]....
        /*03a4*/ 	.word	0x0000e770


	//   ....[45]....
        /*03a8*/ 	.word	0x0000e800


	//   ....[46]....
        /*03ac*/ 	.word	0x0000e820


	//   ....[47]....
        /*03b0*/ 	.word	0x0000e8c0


	//   ....[48]....
        /*03b4*/ 	.word	0x0000e8e0


	//   ....[49]....
        /*03b8*/ 	.word	0x0000e980


	//   ....[50]....
        /*03bc*/ 	.word	0x0000e9b0


	//   ....[51]....
        /*03c0*/ 	.word	0x0000ea40


	//   ....[52]....
        /*03c4*/ 	.word	0x0000ea60


	//   ....[53]....
        /*03c8*/ 	.word	0x0000eb00


	//   ....[54]....
        /*03cc*/ 	.word	0x0000eb20


	//   ....[55]....
        /*03d0*/ 	.word	0x0000ebc0


	//   ....[56]....
        /*03d4*/ 	.word	0x0000ebe0


	//   ....[57]....
        /*03d8*/ 	.word	0x0000f260


	//   ....[58]....
        /*03dc*/ 	.word	0x0000f290


	//   ....[59]....
        /*03e0*/ 	.word	0x0000f2a0


	//   ....[60]....
        /*03e4*/ 	.word	0x0000f2c0


	//   ....[61]....
        /*03e8*/ 	.word	0x0000f330


	//   ....[62]....
        /*03ec*/ 	.word	0x0000f350


	//   ....[63]....
        /*03f0*/ 	.word	0x0000f3b0


	//   ....[64]....
        /*03f4*/ 	.word	0x0000f3d0


	//   ....[65]....
        /*03f8*/ 	.word	0x0000f430


	//   ....[66]....
        /*03fc*/ 	.word	0x0000f450


	//   ....[67]....
        /*0400*/ 	.word	0x0000f720


	//   ....[68]....
        /*0404*/ 	.word	0x0000f740


	//   ....[69]....
        /*0408*/ 	.word	0x0000f760


	//   ....[70]....
        /*040c*/ 	.word	0x0000f800


	//   ....[71]....
        /*0410*/ 	.word	0x0000f820


	//   ....[72]....
        /*0414*/ 	.word	0x0000f8c0


	//   ....[73]....
        /*0418*/ 	.word	0x0000f8e0


	//   ....[74]....
        /*041c*/ 	.word	0x0000f980


	//   ....[75]....
        /*0420*/ 	.word	0x0000f9a0


	//   ....[76]....
        /*0424*/ 	.word	0x0000f9b0


	//   ....[77]....
        /*0428*/ 	.word	0x0000feb0


	//   ....[78]....
        /*042c*/ 	.word	0x0000fed0


	//   ....[79]....
        /*0430*/ 	.word	0x0000fef0


	//   ....[80]....
        /*0434*/ 	.word	0x0000ff30


	//   ....[81]....
        /*0438*/ 	.word	0x0000ffc0


	//   ....[82]....
        /*043c*/ 	.word	0x0000fff0


	//   ....[83]....
        /*0440*/ 	.word	0x00010080


	//   ....[84]....
        /*0444*/ 	.word	0x000100b0


	//   ....[85]....
        /*0448*/ 	.word	0x000100c0


	//   ....[86]....
        /*044c*/ 	.word	0x00010150


	//   ....[87]....
        /*0450*/ 	.word	0x00010530


	//   ....[88]....
        /*0454*/ 	.word	0x00010a30


	//   ....[89]....
        /*0458*/ 	.word	0x00010b20


	//   ....[90]....
        /*045c*/ 	.word	0x00010bd0


	//   ....[91]....
        /*0460*/ 	.word	0x00010c90


	//   ....[92]....
        /*0464*/ 	.word	0x00010d60


	//   ....[93]....
        /*0468*/ 	.word	0x00010df0


	//   ....[94]....
        /*046c*/ 	.word	0x00010ed0


	//   ....[95]....
        /*0470*/ 	.word	0x00010f60


	//   ....[96]....
        /*0474*/ 	.word	0x00011040


	//   ....[97]....
        /*0478*/ 	.word	0x000110c0


	//   ....[98]....
        /*047c*/ 	.word	0x000111a0


	//   ....[99]....
        /*0480*/ 	.word	0x00011230


	//   ....[100]....
        /*0484*/ 	.word	0x000112a0


	//   ....[101]....
        /*0488*/ 	.word	0x00011320


	//   ....[102]....
        /*048c*/ 	.word	0x000113f0


	//   ....[103]....
        /*0490*/ 	.word	0x00011460


	//   ....[104]....
        /*0494*/ 	.word	0x00011560


	//   ....[105]....
        /*0498*/ 	.word	0x000115f0


	//   ....[106]....
        /*049c*/ 	.word	0x000116d0


	//   ....[107]....
        /*04a0*/ 	.word	0x00011750


	//   ....[108]....
        /*04a4*/ 	.word	0x00011840


	//   ....[109]....
        /*04a8*/ 	.word	0x000118b0


	//   ....[110]....
        /*04ac*/ 	.word	0x000119b0


	//   ....[111]....
        /*04b0*/ 	.word	0x00011a40


	//   ....[112]....
        /*04b4*/ 	.word	0x00011b20


	//   ....[113]....
        /*04b8*/ 	.word	0x00011ba0


	//   ....[114]....
        /*04bc*/ 	.word	0x00011c70


	//   ....[115]....
        /*04c0*/ 	.word	0x00011db0


	//   ....[116]....
        /*04c4*/ 	.word	0x00011e60


	//   ....[117]....
        /*04c8*/ 	.word	0x00011ec0


	//   ....[118]....
        /*04cc*/ 	.word	0x00011f90


	//   ....[119]....
        /*04d0*/ 	.word	0x00011ff0


	//   ....[120]....
        /*04d4*/ 	.word	0x000120c0


	//   ....[121]....
        /*04d8*/ 	.word	0x00012120


	//   ....[122]....
        /*04dc*/ 	.word	0x000121f0


	//   ....[123]....
        /*04e0*/ 	.word	0x00012250


	//   ....[124]....
        /*04e4*/ 	.word	0x00012320


	//   ....[125]....
        /*04e8*/ 	.word	0x00012400


	//   ....[126]....
        /*04ec*/ 	.word	0x000124a0


	//   ....[127]....
        /*04f0*/ 	.word	0x00012500


	//   ....[128]....
        /*04f4*/ 	.word	0x00012610


	//   ....[129]....
        /*04f8*/ 	.word	0x00012670


	//   ....[130]....
        /*04fc*/ 	.word	0x00012780


	//   ....[131]....
        /*0500*/ 	.word	0x000127e0


	//   ....[132]....
        /*0504*/ 	.word	0x000128f0


	//   ....[133]....
        /*0508*/ 	.word	0x00012950


	//   ....[134]....
        /*050c*/ 	.word	0x00012a10


	//   ....[135]....
        /*0510*/ 	.word	0x00012b70


	//   ....[136]....
        /*0514*/ 	.word	0x00012c10


	//   ....[137]....
        /*0518*/ 	.word	0x00012c70


	//   ....[138]....
        /*051c*/ 	.word	0x00012d40


	//   ....[139]....
        /*0520*/ 	.word	0x00012e20


	//   ....[140]....
        /*0524*/ 	.word	0x00012ee0


	//   ....[141]....
        /*0528*/ 	.word	0x00012fc0


	//   ....[142]....
        /*052c*/ 	.word	0x00013080


	//   ....[143]....
        /*0530*/ 	.word	0x00013160


	//   ....[144]....
        /*0534*/ 	.word	0x00013220


	//   ....[145]....
        /*0538*/ 	.word	0x000133b0


	//----- nvinfo : EIATTR_REG_RECONFIG
	.align		4
.L_89:
        /*053c*/ 	.byte	0x01, 0x54
	.zero		2


	//----- nvinfo : EIATTR_SYSCALL_OFFSETS
	.align		4
        /*0540*/ 	.byte	0x04, 0x46
        /*0542*/ 	.short	(.L_91 - .L_90)


	//   ....[0]....
.L_90:
        /*0544*/ 	.word	0x000010f0


	//   ....[1]....
        /*0548*/ 	.word	0x0000d540


	//   ....[2]....
        /*054c*/ 	.word	0x0000d680


	//   ....[3]....
        /*0550*/ 	.word	0x0000d770


	//   ....[4]....
        /*0554*/ 	.word	0x0000e3e0


	//----- nvinfo : EIATTR_MBARRIER_INSTR_OFFSETS
	.align		4
.L_91:
        /*0558*/ 	.byte	0x04, 0x39
        /*055a*/ 	.short	(.L_93 - .L_92)


	//   ....[0]....
.L_92:
        /*055c*/ 	.word	0x00000180
        /*0560*/ 	.word	0x000000ff
        /*0564*/ 	.word	0x00038800
        /*0568*/ 	.short	0x0100
        /*056a*/ 	.byte	0x08
	.zero		1


	//   ....[1]....
        /*056c*/ 	.word	0x00000190
        /*0570*/ 	.word	0x000000ff
        /*0574*/ 	.word	0x00038820
        /*0578*/ 	.short	0x0100
        /*057a*/ 	.byte	0x08
	.zero		1


	//   ....[2]....
        /*057c*/ 	.word	0x00000280
        /*0580*/ 	.word	0x000000ff
        /*0584*/ 	.word	0x00038830
        /*0588*/ 	.short	0x0100
        /*058a*/ 	.byte	0x08
	.zero		1


	//   ....[3]....
        /*058c*/ 	.word	0x00000290
        /*0590*/ 	.word	0x000000ff
        /*0594*/ 	.word	0x00038840
        /*0598*/ 	.short	0x0100
        /*059a*/ 	.byte	0x08
	.zero		1


	//   ....[4]....
        /*059c*/ 	.word	0x000002a0
        /*05a0*/ 	.word	0x000000ff
        /*05a4*/ 	.word	0x00038838
        /*05a8*/ 	.short	0x0100
        /*05aa*/ 	.byte	0x08
	.zero		1


	//   ....[5]....
        /*05ac*/ 	.word	0x000002b0
        /*05b0*/ 	.word	0x000000ff
        /*05b4*/ 	.word	0x00038848
        /*05b8*/ 	.short	0x0100
        /*05ba*/ 	.byte	0x08
	.zero		1


	//   ....[6]....
        /*05bc*/ 	.word	0x000003e0
        /*05c0*/ 	.word	0x000000ff
        /*05c4*/ 	.word	0x00038850
        /*05c8*/ 	.short	0x0100
        /*05ca*/ 	.byte	0x08
	.zero		1


	//   ....[7]....
        /*05cc*/ 	.word	0x000003f0
        /*05d0*/ 	.word	0x000000ff
        /*05d4*/ 	.word	0x00038860
        /*05d8*/ 	.short	0x0100
        /*05da*/ 	.byte	0x08
	.zero		1


	//   ....[8]....
        /*05dc*/ 	.word	0x00000400
        /*05e0*/ 	.word	0x000000ff
        /*05e4*/ 	.word	0x00038858
        /*05e8*/ 	.short	0x0100
        /*05ea*/ 	.byte	0x08
	.zero		1


	//   ....[9]....
        /*05ec*/ 	.word	0x00000410
        /*05f0*/ 	.word	0x000000ff
        /*05f4*/ 	.word	0x00038868
        /*05f8*/ 	.short	0x0100
        /*05fa*/ 	.byte	0x08
	.zero		1


	//   ....[10]....
        /*05fc*/ 	.word	0x00000500
        /*0600*/ 	.word	0x000000ff
        /*0604*/ 	.word	0x00038870
        /*0608*/ 	.short	0x0100
        /*060a*/ 	.byte	0x06
	.zero		1


	//   ....[11]....
        /*060c*/ 	.word	0x00000510
        /*0610*/ 	.word	0x000000ff
        /*0614*/ 	.word	0x00038880
        /*0618*/ 	.short	0x0100
        /*061a*/ 	.byte	0x06
	.zero		1


	//   ....[12]....
        /*061c*/ 	.word	0x00000520
        /*0620*/ 	.word	0x000000ff
        /*0624*/ 	.word	0x00038878
        /*0628*/ 	.short	0x0100
        /*062a*/ 	.byte	0x06
	.zero		1


	//   ....[13]....
        /*062c*/ 	.word	0x00000530
        /*0630*/ 	.word	0x000000ff
        /*0634*/ 	.word	0x00038888
        /*0638*/ 	.short	0x0100
        /*063a*/ 	.byte	0x06
	.zero		1


	//   ....[14]....
        /*063c*/ 	.word	0x00000660
        /*0640*/ 	.word	0x000000ff
        /*0644*/ 	.word	0x00038890
        /*0648*/ 	.short	0x0100
        /*064a*/ 	.byte	0x08
	.zero		1


	//   ....[15]....
        /*064c*/ 	.word	0x00000670
        /*0650*/ 	.word	0x000000ff
        /*0654*/ 	.word	0x000388a0
        /*0658*/ 	.short	0x0100
        /*065a*/ 	.byte	0x08
	.zero		1


	//   ....[16]....
        /*065c*/ 	.word	0x00000680
        /*0660*/ 	.word	0x000000ff
        /*0664*/ 	.word	0x00038898
        /*0668*/ 	.short	0x0100
        /*066a*/ 	.byte	0x08
	.zero		1


	//   ....[17]....
        /*066c*/ 	.word	0x00000690
        /*0670*/ 	.word	0x000000ff
        /*0674*/ 	.word	0x000388a8
        /*0678*/ 	.short	0x0100
        /*067a*/ 	.byte	0x08
	.zero		1


	//   ....[18]....
        /*067c*/ 	.word	0x000007d0
        /*0680*/ 	.word	0x000000ff
        /*0684*/ 	.word	0x000388b0
        /*0688*/ 	.short	0x0100
        /*068a*/ 	.byte	0x08
	.zero		1


	//   ....[19]....
        /*068c*/ 	.word	0x000007e0
        /*0690*/ 	.word	0x000000ff
        /*0694*/ 	.word	0x000388c0
        /*0698*/ 	.short	0x0100
        /*069a*/ 	.byte	0x08
	.zero		1


	//   ....[20]....
        /*069c*/ 	.word	0x000007f0
        /*06a0*/ 	.word	0x000000ff
        /*06a4*/ 	.word	0x000388b8
        /*06a8*/ 	.short	0x0100
        /*06aa*/ 	.byte	0x08
	.zero		1


	//   ....[21]....
        /*06ac*/ 	.word	0x00000800
        /*06b0*/ 	.word	0x000000ff
        /*06b4*/ 	.word	0x000388c8
        /*06b8*/ 	.short	0x0100
        /*06ba*/ 	.byte	0x08
	.zero		1


	//   ....[22]....
        /*06bc*/ 	.word	0x00001170
        /*06c0*/ 	.word	0x000000ff
        /*06c4*/ 	.word	0x00038800
        /*06c8*/ 	.short	0x010a
        /*06ca*/ 	.byte	0x28
	.zero		1


	//   ....[23]....
        /*06cc*/ 	.word	0x00001200
        /*06d0*/ 	.word	0x00000000
        /*06d4*/ 	.word	0x00038830
        /*06d8*/ 	.short	0x010a
        /*06da*/ 	.byte	0x3f
	.zero		1


	//   ....[24]....
        /*06dc*/ 	.word	0x00001250
        /*06e0*/ 	.word	0x00000000
        /*06e4*/ 	.word	0x00038830
        /*06e8*/ 	.short	0x010a
        /*06ea*/ 	.byte	0x3f
	.zero		1


	//   ....[25]....
        /*06ec*/ 	.word	0x00003d40
        /*06f0*/ 	.word	0x000000ff
        /*06f4*/ 	.word	0x00000000
        /*06f8*/ 	.short	0x0101
        /*06fa*/ 	.byte	0x04
	.zero		1


	//   ....[26]....
        /*06fc*/ 	.word	0x000059e0
        /*0700*/ 	.word	0x000000ff
        /*0704*/ 	.word	0x00038830
        /*0708*/ 	.short	0x010a
        /*070a*/ 	.byte	0x3d
	.zero		1


	//   ....[27]....
        /*070c*/ 	.word	0x00005a20
        /*0710*/ 	.word	0x000000ff
        /*0714*/ 	.word	0x00038830
        /*0718*/ 	.short	0x010a
        /*071a*/ 	.byte	0x3d
	.zero		1


	//   ....[28]....
        /*071c*/ 	.word	0x00008380
        /*0720*/ 	.word	0x000000ff
        /*0724*/ 	.word	0x00038850
        /*0728*/ 	.short	0x010a
        /*072a*/ 	.byte	0x04
	.zero		1


	//   ....[29]....
        /*072c*/ 	.word	0x000083c0
        /*0730*/ 	.word	0x000000ff
        /*0734*/ 	.word	0x00038850
        /*0738*/ 	.short	0x010a
        /*073a*/ 	.byte	0x04
	.zero		1


	//   ....[30]....
        /*073c*/ 	.word	0x000089e0
        /*0740*/ 	.word	0x000000ff
        /*0744*/ 	.word	0x00000000
        /*0748*/ 	.short	0x0101
        /*074a*/ 	.byte	0x3d
	.zero		1


	//   ....[31]....
        /*074c*/ 	.word	0x000097e0
        /*0750*/ 	.word	0x000000ff
        /*0754*/ 	.word	0x00000000
        /*0758*/ 	.short	0x0101
        /*075a*/ 	.byte	0x04
	.zero		1


	//   ....[32]....
        /*075c*/ 	.word	0x0000a160
        /*0760*/ 	.word	0x000000ff
        /*0764*/ 	.word	0x00038850
        /*0768*/ 	.short	0x010a
        /*076a*/ 	.byte	0x0c
	.zero		1


	//   ....[33]....
        /*076c*/ 	.word	0x0000a1a0
        /*0770*/ 	.word	0x000000ff
        /*0774*/ 	.word	0x00038850
        /*0778*/ 	.short	0x010a
        /*077a*/ 	.byte	0x0c
	.zero		1


	//   ....[34]....
        /*077c*/ 	.word	0x0000b0d0
        /*0780*/ 	.word	0x000000ff
        /*0784*/ 	.word	0x00000000
        /*0788*/ 	.short	0x0101
        /*078a*/ 	.byte	0x05
	.zero		1


	//   ....[35]....
        /*078c*/ 	.word	0x0000c6a0
        /*0790*/ 	.word	0x000000ff
        /*0794*/ 	.word	0x00000000
        /*0798*/ 	.short	0x0101
        /*079a*/ 	.byte	0x04
	.zero		1


	//   ....[36]....
        /*079c*/ 	.word	0x0000dbd0
        /*07a0*/ 	.word	0x00000000
        /*07a4*/ 	.word	0x00038840
        /*07a8*/ 	.short	0x010a
        /*07aa*/ 	.byte	0x3f
	.zero		1


	//   ....[37]....
        /*07ac*/ 	.word	0x0000e1c0
        /*07b0*/ 	.word	0x00000000
        /*07b4*/ 	.word	0x00038830
        /*07b8*/ 	.short	0x0107
        /*07ba*/ 	.byte	0x3f
	.zero		1


	//   ....[38]....
        /*07bc*/ 	.word	0x0000e280
        /*07c0*/ 	.word	0x00000000
        /*07c4*/ 	.word	0x00038830
        /*07c8*/ 	.short	0x0101
        /*07ca*/ 	.byte	0x3f
	.zero		1


	//   ....[39]....
        /*07cc*/ 	.word	0x0000ecf0
        /*07d0*/ 	.word	0x000000ff
        /*07d4*/ 	.word	0x00038800
        /*07d8*/ 	.short	0x0107
        /*07da*/ 	.byte	0x27
	.zero		1


	//   ....[40]....
        /*07dc*/ 	.word	0x0000ed50
        /*07e0*/ 	.word	0x000000ff
        /*07e4*/ 	.word	0x00038800
        /*07e8*/ 	.short	0x0101
        /*07ea*/ 	.byte	0x27
	.zero		1


	//   ....[41]....
        /*07ec*/ 	.word	0x0000ed70
        /*07f0*/ 	.word	0x000000ff
        /*07f4*/ 	.word	0x00038820
        /*07f8*/ 	.short	0x010a
        /*07fa*/ 	.byte	0x27
	.zero		1


	//   ....[42]....
        /*07fc*/ 	.word	0x0000f080
        /*0800*/ 	.word	0x00000007
        /*0804*/ 	.word	0x00038840
        /*0808*/ 	.short	0x010a
        /*080a*/ 	.byte	0x3f
	.zero		1


	//   ....[43]....
        /*080c*/ 	.word	0x0000f540
        /*0810*/ 	.word	0x00000007
        /*0814*/ 	.word	0x00038830
        /*0818*/ 	.short	0x0107
        /*081a*/ 	.byte	0x3f
	.zero		1


	//   ....[44]....
        /*081c*/ 	.word	0x0000f5f0
        /*0820*/ 	.word	0x00000007
        /*0824*/ 	.word	0x00038830
        /*0828*/ 	.short	0x0101
        /*082a*/ 	.byte	0x3f
	.zero		1


	//   ....[45]....
        /*082c*/ 	.word	0x0000f670
        /*0830*/ 	.word	0x00000007
        /*0834*/ 	.word	0x00038860
        /*0838*/ 	.short	0x010a
        /*083a*/ 	.byte	0x3f
	.zero		1


	//   ....[46]....
        /*083c*/ 	.word	0x0000fbf0
        /*0840*/ 	.word	0x00000007
        /*0844*/ 	.word	0x00038850
        /*0848*/ 	.short	0x0107
        /*084a*/ 	.byte	0x3f
	.zero		1


	//   ....[47]....
        /*084c*/ 	.word	0x0000fd10
        /*0850*/ 	.word	0x00000007
        /*0854*/ 	.word	0x00038850
        /*0858*/ 	.short	0x0101
        /*085a*/ 	.byte	0x3f
	.zero		1


	//   ....[48]....
        /*085c*/ 	.word	0x0000fdf0
        /*0860*/ 	.word	0x00000004
        /*0864*/ 	.word	0x00038860
        /*0868*/ 	.short	0x010a
        /*086a*/ 	.byte	0x3f
	.zero		1


	//   ....[49]....
        /*086c*/ 	.word	0x000102d0
        /*0870*/ 	.word	0x00000004
        /*0874*/ 	.word	0x00038850
        /*0878*/ 	.short	0x0107
        /*087a*/ 	.byte	0x3f
	.zero		1


	//   ....[50]....
        /*087c*/ 	.word	0x000103c0
        /*0880*/ 	.word	0x00000004
        /*0884*/ 	.word	0x00038850
        /*0888*/ 	.short	0x0101
        /*088a*/ 	.byte	0x3f
	.zero		1


	//   ....[51]....
        /*088c*/ 	.word	0x000104b0
        /*0890*/ 	.word	0x00000005
        /*0894*/ 	.word	0x00038820
        /*0898*/ 	.short	0x010a
        /*089a*/ 	.byte	0x3f
	.zero		1


	//   ....[52]....
        /*089c*/ 	.word	0x00010650
        /*08a0*/ 	.word	0x00000003
        /*08a4*/ 	.word	0x00038840
        /*08a8*/ 	.short	0x010a
        /*08aa*/ 	.byte	0x3f
	.zero		1


	//   ....[53]....
        /*08ac*/ 	.word	0x000106f0
        /*08b0*/ 	.word	0x00000005
        /*08b4*/ 	.word	0x00038840
        /*08b8*/ 	.short	0x010a
        /*08ba*/ 	.byte	0x3f
	.zero		1


	//   ....[54]....
        /*08bc*/ 	.word	0x00010730
        /*08c0*/ 	.word	0x00000003
        /*08c4*/ 	.word	0x00038860
        /*08c8*/ 	.short	0x010a
        /*08ca*/ 	.byte	0x3f
	.zero		1


	//   ....[55]....
        /*08cc*/ 	.word	0x00010770
        /*08d0*/ 	.word	0x00000005
        /*08d4*/ 	.word	0x00038860
        /*08d8*/ 	.short	0x010a
        /*08da*/ 	.byte	0x3f
	.zero		1


	//   ....[56]....
        /*08dc*/ 	.word	0x000107e0
        /*08e0*/ 	.word	0x00000003
        /*08e4*/ 	.word	0x00038800
        /*08e8*/ 	.short	0x010a
        /*08ea*/ 	.byte	0x3f
	.zero		1


	//   ....[57]....
        /*08ec*/ 	.word	0x00010830
        /*08f0*/ 	.word	0x00000000
        /*08f4*/ 	.word	0x00038830
        /*08f8*/ 	.short	0x010a
        /*08fa*/ 	.byte	0x3f
	.zero		1


	//   ....[58]....
        /*08fc*/ 	.word	0x00010890
        /*0900*/ 	.word	0x00000099
        /*0904*/ 	.word	0x00038830
        /*0908*/ 	.short	0x010a
        /*090a*/ 	.byte	0x3f
	.zero		1


	//   ....[59]....
        /*090c*/ 	.word	0x000108f0
        /*0910*/ 	.word	0x00000002
        /*0914*/ 	.word	0x00038850
        /*0918*/ 	.short	0x010a
        /*091a*/ 	.byte	0x3f
	.zero		1


	//   ....[60]....
        /*091c*/ 	.word	0x00010950
        /*0920*/ 	.word	0x00000007
        /*0924*/ 	.word	0x00038850
        /*0928*/ 	.short	0x010a
        /*092a*/ 	.byte	0x3f
	.zero		1


	//   ....[61]....
        /*092c*/ 	.word	0x00010a70
        /*0930*/ 	.word	0x00000000
        /*0934*/ 	.word	0x00038840
        /*0938*/ 	.short	0x010a
        /*093a*/ 	.byte	0x3f
	.zero		1


	//   ....[62]....
        /*093c*/ 	.word	0x00011cb0
        /*0940*/ 	.word	0x00000003
        /*0944*/ 	.word	0x00038820
        /*0948*/ 	.short	0x010a
        /*094a*/ 	.byte	0x3f
	.zero		1


	//   ....[63]....
        /*094c*/ 	.word	0x00011d00
        /*0950*/ 	.word	0x00000007
        /*0954*/ 	.word	0x00038840
        /*0958*/ 	.short	0x010a
        /*095a*/ 	.byte	0x3f
	.zero		1


	//   ....[64]....
        /*095c*/ 	.word	0x00012350
        /*0960*/ 	.word	0x00000007
        /*0964*/ 	.word	0x00038860
        /*0968*/ 	.short	0x010a
        /*096a*/ 	.byte	0x3f
	.zero		1


	//   ....[65]....
        /*096c*/ 	.word	0x00012ac0
        /*0970*/ 	.word	0x00000004
        /*0974*/ 	.word	0x00038860
        /*0978*/ 	.short	0x010a
        /*097a*/ 	.byte	0x3f
	.zero		1


	//   ....[66]....
        /*097c*/ 	.word	0x000132d0
        /*0980*/ 	.word	0x00000005
        /*0984*/ 	.word	0x00038820
        /*0988*/ 	.short	0x010a
        /*098a*/ 	.byte	0x3f
	.zero		1


	//   ....[67]....
        /*098c*/ 	.word	0x00013470
        /*0990*/ 	.word	0x00000003
        /*0994*/ 	.word	0x00038840
        /*0998*/ 	.short	0x010a
        /*099a*/ 	.byte	0x3f
	.zero		1


	//   ....[68]....
        /*099c*/ 	.word	0x000134c0
        /*09a0*/ 	.word	0x00000005
        /*09a4*/ 	.word	0x00038840
        /*09a8*/ 	.short	0x010a
        /*09aa*/ 	.byte	0x3f
	.zero		1


	//   ....[69]....
        /*09ac*/ 	.word	0x00013510
        /*09b0*/ 	.word	0x00000003
        /*09b4*/ 	.word	0x00038860
        /*09b8*/ 	.short	0x010a
        /*09ba*/ 	.byte	0x3f
	.zero		1


	//----- nvinfo : EIATTR_NUM_MBARRIERS
	.align		4
.L_93:
        /*09bc*/ 	.byte	0x03, 0x38
        /*09be*/ 	.short	0x0016


	//----- nvinfo : EIATTR_EXIT_INSTR_OFFSETS
	.align		4
        /*09c0*/ 	.byte	0x04, 0x1c
        /*09c2*/ 	.short	(.L_95 - .L_94)


	//   ....[0]....
.L_94:
        /*09c4*/ 	.word	0x00000940


	//   ....[1]....
        /*09c8*/ 	.word	0x0000ccb0


	//   ....[2]....
        /*09cc*/ 	.word	0x000107c0


	//----- nvinfo : EIATTR_MAX_THREADS
	.align		4
.L_95:
        /*09d0*/ 	.byte	0x04, 0x05
        /*09d2*/ 	.short	(.L_97 - .L_96)
.L_96:
        /*09d4*/ 	.word	0x00000180
        /*09d8*/ 	.word	0x00000001
        /*09dc*/ 	.word	0x00000001


	//----- nvinfo : EIATTR_CRS_STACK_SIZE
	.align		4
.L_97:
        /*09e0*/ 	.byte	0x04, 0x1e
        /*09e2*/ 	.short	(.L_99 - .L_98)
.L_98:
        /*09e4*/ 	.word	0x00000000


	//----- nvinfo : EIATTR_CBANK_PARAM_SIZE
	.align		4
.L_99:
        /*09e8*/ 	.byte	0x03, 0x19
        /*09ea*/ 	.short	0x0a70


	//----- nvinfo : EIATTR_PARAM_CBANK
	.align		4
        /*09ec*/ 	.byte	0x04, 0x0a
        /*09ee*/ 	.short	(.L_101 - .L_100)
	.align		4
.L_100:
        /*09f0*/ 	.word	index@(.nv.constant0._ZN7cutlass13device_kernelIN5flash11enable_sm90INS1_16FlashAttnFwdSm90INS1_25CollectiveMainloopFwdSm90ILi2EN4cute5tupleIJNS5_1CILi1EEES8_S8_EEENS6_IJNS7_ILi128EEENS7_ILi80EEENS7_ILi256EEEEEELi256ENS_10bfloat16_tEfNS_4arch4Sm90ELb0ELb0ELb1ELb0ELb1ELb0ELb0ELb1ELb1ELb1ELb0ELb0EEENS1_21CollectiveEpilogueFwdINS6_IJSA_SC_SB_EEES9_SE_SG_Li256ELb0ELb1ELb0ELb0EEENS1_29StaticPersistentTileSchedulerILb0EEEEEEEEEvNT_6ParamsE)
        /*09f4*/ 	.short	0x0210
        /*09f6*/ 	.short	0x0a70


	//----- nvinfo : EIATTR_SW_WAR
	.align		4
.L_101:
        /*09f8*/ 	.byte	0x04, 0x36
        /*09fa*/ 	.short	(.L_103 - .L_102)
.L_102:
        /*09fc*/ 	.word	0x00000008
.L_103:


//--------------------- .nv.info._ZN7cutlass13device_kernelIN5flash11enable_sm90INS1_16FlashAttnFwdSm90INS1_25CollectiveMainloopFwdSm90ILi2EN4cute5tupleIJNS5_1CILi1EEES8_S8_EEENS6_IJNS7_ILi128EEENS7_ILi80EEENS7_ILi256EEEEEELi256ENS_10bfloat16_tEfNS_4arch4Sm90ELb0ELb0ELb1ELb1ELb1ELb0ELb0ELb1ELb1ELb1ELb0ELb0EEENS1_21CollectiveEpilogueFwdINS6_IJSA_SC_SB_EEES9_SE_SG_Li256ELb1ELb1ELb0ELb0EEENS1_36VarlenDynamicPersistentTileSchedulerILi128ELi80ELi256ELi128ELb0ELb1ELb1ELb0ELb1ELb1EEEEEEEEEvNT_6ParamsE --------------------------
	.section	.nv.info._ZN7cutlass13device_kernelIN5flash11enable_sm90INS1_16FlashAttnFwdSm90INS1_25CollectiveMainloopFwdSm90ILi2EN4cute5tupleIJNS5_1CILi1EEES8_S8_EEENS6_IJNS7_ILi128EEENS7_ILi80EEENS7_ILi256EEEEEELi256ENS_10bfloat16_tEfNS_4arch4Sm90ELb0ELb0ELb1ELb1ELb1ELb0ELb0ELb1ELb1ELb1ELb0ELb0EEENS1_21CollectiveEpilogueFwdINS6_IJSA_SC_SB_EEES9_SE_SG_Li256ELb1ELb1ELb0ELb0EEENS1_36VarlenDynamicPersistentTileSchedulerILi128ELi80ELi256ELi128ELb0ELb1ELb1ELb0ELb1ELb1EEEEEEEEEvNT_6ParamsE,"",@"SHT_CUDA_INFO"
	.sectionflags	@""
	.align	4


	//----- nvinfo : EIATTR_CUDA_API_VERSION
	.align		4
        /*0000*/ 	.byte	0x04, 0x37
        /*0002*/ 	.short	(.L_105 - .L_104)
.L_104:
        /*0004*/ 	.word	0x00000082


	//----- nvinfo : EIATTR_KPARAM_INFO
	.align		4
.L_105:
        /*0008*/ 	.byte	0x04, 0x17
        /*000a*/ 	.short	(.L_107 - .L_106)
.L_106:
        /*000c*/ 	.word	0x00000000
        /*0010*/ 	.short	0x0000
        /*0012*/ 	.short	0x0070
        /*0014*/ 	.byte	0x00, 0xf0, 0x01, 0x2a


	//----- nvinfo : EIATTR_SPARSE_MMA_MASK
	.align		4
.L_107:
        /*0018*/ 	.byte	0x03, 0x50
        /*001a*/ 	.short	0x0000


	//----- nvinfo : EIATTR_MAXREG_COUNT
	.align		4
        /*001c*/ 	.byte	0x03, 0x1b
        /*001e*/ 	.short	0x00a8


	//----- nvinfo : EIATTR_NUM_BARRIERS
	.align		4
        /*0020*/ 	.byte	0x02, 0x4c
        /*0022*/ 	.byte	0x09
	.zero		1


	//----- nvinfo : EIATTR_EXTERNS
	.align		4
        /*0024*/ 	.byte	0x04, 0x0f
        /*0026*/ 	.short	(.L_109 - .L_108)


	//   ....[0]....
	.align		4
.L_108:
        /*0028*/ 	.word	index@(__assertfail)


	//----- nvinfo : EIATTR_ANNOTATIONS
	.align		4
.L_109:
        /*002c*/ 	.byte	0x04, 0x55
        /*002e*/ 	.short	(.L_111 - .L_110)


	//   ....[0]....
.L_110:
        /*0030*/ 	.word	0x00000001
        /*0034*/ 	.byte	0xa0, 0x08, 0x00, 0x00, 0x01, 0x00, 0x00, 0x00, 0xa0, 0x09, 0x00, 0x00, 0x01, 0x00, 0x00, 0x00
        /* <DEDUP_REMOVED lines=14> */
        /*0124*/ 	.byte	0x20, 0x37, 0x01, 0x00, 0x01, 0x00, 0x00, 0x00, 0xc0, 0x38, 0x01, 0x00


	//----- nvinfo : EIATTR_MERCURY_ISA_VERSION
	.align		4
.L_111:
        /*0130*/ 	.byte	0x03, 0x5f
        /*0132*/ 	.short	0x0101


	//----- nvinfo : EIATTR_UNUSED_LOAD_BYTE_OFFSET
	.align		4
        /*0134*/ 	.byte	0x04, 0x44
        /*0136*/ 	.short	(.L_113 - .L_112)


	//   ....[0]....
.L_112:
        /*0138*/ 	.word	0x00000950
        /*013c*/ 	.word	0x0000fff0


	//   ....[1]....
        /*0140*/ 	.word	0x0000b600
        /*0144*/ 	.word	0x0000fff0


	//----- nvinfo : EIATTR_INT_WARP_WIDE_INSTR_OFFSETS
	.align		4
.L_113:
        /*0148*/ 	.byte	0x04, 0x31
        /*014a*/ 	.short	(.L_115 - .L_114)


	//   ....[0]....
.L_114:
        /*014c*/ 	.word	0x000000c0


	//   ....[1]....
        /*0150*/ 	.word	0x000000d0


	//   ....[2]....
        /*0154*/ 	.word	0x00000170


	//   ....[3]....
        /*0158*/ 	.word	0x0000f590


	//   ....[4]....
        /*015c*/ 	.word	0x0000f620


	//   ....[5]....
        /*0160*/ 	.word	0x000125b0


	//   ....[6]....
        /*0164*/ 	.word	0x00012640


	//----- nvinfo : EIATTR_COOP_GROUP_MASK_REGIDS
	.align		4
.L_115:
        /*0168*/ 	.byte	0x04, 0x29
        /*016a*/ 	.short	(.L_117 - .L_116)


	//   ....[0]....
.L_116:
        /*016c*/ 	.word	0xffffffff


	//   ....[1]....
        /*0170*/ 	.word	0xffffffff


	//   ....[2]....
        /*0174*/ 	.word	0xffffffff


	//   ....[3]....
        /*0178*/ 	.word	0xffffffff


	//   ....[4]....
        /*017c*/ 	.word	0xffffffff


	//   ....[5]....
        /*0180*/ 	.word	0xffffffff


	//   ....[6]....
        /*0184*/ 	.word	0xffffffff


	//   ....[7]....
        /*0188*/ 	.word	0xffffffff


	//   ....[8]....
        /*018c*/ 	.word	0xffffffff


	//   ....[9]....
        /*0190*/ 	.word	0xffffffff


	//   ....[10]....
        /*0194*/ 	.word	0xffffffff


	//   ....[11]....
        /*0198*/ 	.word	0xffffffff


	//   ....[12]....
        /*019c*/ 	.word	0xffffffff


	//   ....[13]....
        /*01a0*/ 	.word	0xffffffff


	//   ....[14]....
        /*01a4*/ 	.word	0xffffffff


	//   ....[15]....
        /*01a8*/ 	.word	0xffffffff


	//   ....[16]....
        /*01ac*/ 	.word	0xffffffff


	//   ....[17]....
        /*01b0*/ 	.word	0xffffffff


	//   ....[18]....
        /*01b4*/ 	.word	0xffffffff


	//   ....[19]....
        /*01b8*/ 	.word	0xffffffff


	//   ....[20]....
        /*01bc*/ 	.word	0xffffffff


	//   ....[21]....
        /*01c0*/ 	.word	0xffffffff


	//   ....[22]....
        /*01c4*/ 	.word	0xffffffff


	//   ....[23]....
        /*01c8*/ 	.word	0xffffffff


	//   ....[24]....
        /*01cc*/ 	.word	0xffffffff


	//   ....[25]....
        /*01d0*/ 	.word	0xffffffff


	//   ....[26]....
        /*01d4*/ 	.word	0xffffffff


	//   ....[27]....
        /*01d8*/ 	.word	0xffffffff


	//   ....[28]....
        /*01dc*/ 	.word	0xffffffff


	//   ....[29]....
        /*01e0*/ 	.word	0xffffffff


	//   ....[30]....
        /*01e4*/ 	.word	0xffffffff


	//   ....[31]....
        /*01e8*/ 	.word	0xffffffff


	//   ....[32]....
        /*01ec*/ 	.word	0xffffffff


	//   ....[33]....
        /*01f0*/ 	.word	0xffffffff


	//   ....[34]....
        /*01f4*/ 	.word	0xffffffff


	//   ....[35]....
        /*01f8*/ 	.word	0xffffffff


	//   ....[36]....
        /*01fc*/ 	.word	0xffffffff


	//   ....[37]....
        /*0200*/ 	.word	0xffffffff


	//   ....[38]....
        /*0204*/ 	.word	0xffffffff


	//   ....[39]....
        /*0208*/ 	.word	0xffffffff


	//   ....[40]....
        /*020c*/ 	.word	0xffffffff


	//   ....[41]....
        /*0210*/ 	.word	0xffffffff


	//   ....[42]....
        /*0214*/ 	.word	0xffffffff


	//   ....[43]....
        /*0218*/ 	.word	0xffffffff


	//   ....[44]....
        /*021c*/ 	.word	0xffffffff


	//   ....[45]....
        /*0220*/ 	.word	0xffffffff


	//   ....[46]....
        /*0224*/ 	.word	0xffffffff


	//   ....[47]....
        /*0228*/ 	.word	0xffffffff


	//   ....[48]....
        /*022c*/ 	.word	0xffffffff


	//   ....[49]....
        /*0230*/ 	.word	0xffffffff


	//   ....[50]....
        /*0234*/ 	.word	0xffffffff


	//   ....[51]....
        /*0238*/ 	.word	0xffffffff


	//   ....[52]....
        /*023c*/ 	.word	0xffffffff


	//   ....[53]....
        /*0240*/ 	.word	0xffffffff


	//   ....[54]....
        /*0244*/ 	.word	0xffffffff


	//   ....[55]....
        /*0248*/ 	.word	0xffffffff


	//   ....[56]....
        /*024c*/ 	.word	0xffffffff


	//   ....[57]....
        /*0250*/ 	.word	0xffffffff


	//   ....[58]....
        /*0254*/ 	.word	0xffffffff


	//   ....[59]....
        /*0258*/ 	.word	0xffffffff


	//   ....[60]....
        /*025c*/ 	.word	0xffffffff


	//   ....[61]....
        /*0260*/ 	.word	0xffffffff


	//   ....[62]....
        /*0264*/ 	.word	0xffffffff


	//   ....[63]....
        /*0268*/ 	.word	0xffffffff


	//   ....[64]....
        /*026c*/ 	.word	0xffffffff


	//   ....[65]....
        /*0270*/ 	.word	0xffffffff


	//   ....[66]....
        /*0274*/ 	.word	0xffffffff


	//   ....[67]....
        /*0278*/ 	.word	0xffffffff


	//   ....[68]....
        /*027c*/ 	.word	0xffffffff


	//   ....[69]....
        /*0280*/ 	.word	0xffffffff


	//   ....[70]....
        /*0284*/ 	.word	0xffffffff


	//   ....[71]....
        /*0288*/ 	.word	0xffffffff


	//   ....[72]....
        /*028c*/ 	.word	0xffffffff


	//   ....[73]....
        /*0290*/ 	.word	0xffffffff


	//   ....[74]....
        /*0294*/ 	.word	0xffffffff


	//   ....[75]....
        /*0298*/ 	.word	0xffffffff


	//   ....[76]....
        /*029c*/ 	.word	0xffffffff


	//   ....[77]....
        /*02a0*/ 	.word	0xffffffff


	//   ....[78]....
        /*02a4*/ 	.word	0xffffffff


	//   ....[79]....
        /*02a8*/ 	.word	0xffffffff


	//   ....[80]....
        /*02ac*/ 	.word	0xffffffff


	//   ....[81]....
        /*02b0*/ 	.word	0xffffffff


	//   ....[82]....
        /*02b4*/ 	.word	0xffffffff


	//   ....[83]....
        /*02b8*/ 	.word	0xffffffff


	//   ....[84]....
        /*02bc*/ 	.word	0xffffffff


	//   ....[85]....
        /*02c0*/ 	.word	0xffffffff


	//   ....[86]....
        /*02c4*/ 	.word	0xffffffff


	//   ....[87]....
        /*02c8*/ 	.word	0xffffffff


	//   ....[88]....
        /*02cc*/ 	.word	0xffffffff


	//   ....[89]....
        /*02d0*/ 	.word	0xffffffff


	//   ....[90]....
        /*02d4*/ 	.word	0xffffffff


	//   ....[91]....
        /*02d8*/ 	.word	0xffffffff


	//   ....[92]....
        /*02dc*/ 	.word	0xffffffff


	//   ....[93]....
        /*02e0*/ 	.word	0xffffffff


	//   ....[94]....
        /*02e4*/ 	.word	0xffffffff


	//   ....[95]....
        /*02e8*/ 	.word	0xffffffff


	//   ....[96]....
        /*02ec*/ 	.word	0xffffffff


	//   ....[97]....
        /*02f0*/ 	.word	0xffffffff


	//   ....[98]....
        /*02f4*/ 	.word	0xffffffff


	//   ....[99]....
        /*02f8*/ 	.word	0xffffffff


	//   ....[100]....
        /*02fc*/ 	.word	0xffffffff


	//   ....[101]....
        /*0300*/ 	.word	0xffffffff


	//   ....[102]....
        /*0304*/ 	.word	0xffffffff


	//   ....[103]....
        /*0308*/ 	.word	0xffffffff


	//   ....[104]....
        /*030c*/ 	.word	0xffffffff


	//   ....[105]....
        /*0310*/ 	.word	0xffffffff


	//   ....[106]....
        /*0314*/ 	.word	0xffffffff


	//   ....[107]....
        /*0318*/ 	.word	0xffffffff


	//   ....[108]....
        /*031c*/ 	.word	0xffffffff


	//   ....[109]....
        /*0320*/ 	.word	0xffffffff


	//   ....[110]....
        /*0324*/ 	.word	0xffffffff


	//   ....[111]....
        /*0328*/ 	.word	0xffffffff


	//   ....[112]....
        /*032c*/ 	.word	0xffffffff


	//   ....[113]....
        /*0330*/ 	.word	0xffffffff


	//   ....[114]....
        /*0334*/ 	.word	0xffffffff


	//   ....[115]....
        /*0338*/ 	.word	0xffffffff


	//   ....[116]....
        /*033c*/ 	.word	0xffffffff


	//   ....[117]....
        /*0340*/ 	.word	0xffffffff


	//   ....[118]....
        /*0344*/ 	.word	0xffffffff


	//   ....[119]....
        /*0348*/ 	.word	0xffffffff


	//   ....[120]....
        /*034c*/ 	.word	0xffffffff


	//   ....[121]....
        /*0350*/ 	.word	0xffffffff


	//   ....[122]....
        /*0354*/ 	.word	0xffffffff


	//   ....[123]....
        /*0358*/ 	.word	0xffffffff


	//   ....[124]....
        /*035c*/ 	.word	0xffffffff


	//   ....[125]....
        /*0360*/ 	.word	0xffffffff


	//   ....[126]....
        /*0364*/ 	.word	0xffffffff


	//   ....[127]....
        /*0368*/ 	.word	0xffffffff


	//   ....[128]....
        /*036c*/ 	.word	0xffffffff


	//   ....[129]....
        /*0370*/ 	.word	0x0500000f


	//   ....[130]....
        /*0374*/ 	.word	0x0500000f


	//   ....[131]....
        /*0378*/ 	.word	0x0500000f


	//   ....[132]....
        /*037c*/ 	.word	0x0500000f


	//   ....[133]....
        /*0380*/ 	.word	0x0500000f


	//   ....[134]....
        /*0384*/ 	.word	0x0500000f


	//   ....[135]....
        /*0388*/ 	.word	0x0500000f


	//   ....[136]....
        /*038c*/ 	.word	0x0500000f


	//   ....[137]....
        /*0390*/ 	.word	0x0500000f


	//   ....[138]....
        /*0394*/ 	.word	0x0500000f


	//   ....[139]....
        /*0398*/ 	.word	0x0500000f


	//   ....[140]....
        /*039c*/ 	.word	0x0500000f


	//   ....[141]....
        /*03a0*/ 	.word	0x0500000f


	//   ....[142]....
        /*03a4*/ 	.word	0x0500000f


	//   ....[143]....
        /*03a8*/ 	.word	0x0500000f


	//   ....[144]....
        /*03ac*/ 	.word	0x0500000f


	//   ....[145]....
        /*03b0*/ 	.word	0x0500000f


	//   ....[146]....
        /*03b4*/ 	.word	0x0500000f


	//   ....[147]....
        /*03b8*/ 	.word	0x0500000f


	//   ....[148]....
        /*03bc*/ 	.word	0x0500000f


	//   ....[149]....
        /*03c0*/ 	.word	0x0500000f


	//   ....[150]....
        /*03c4*/ 	.word	0x0500000f


	//   ....[151]....
        /*03c8*/ 	.word	0x0500000f


	//   ....[152]....
        /*03cc*/ 	.word	0x0500000f


	//   ....[153]....
        /*03d0*/ 	.word	0x0500000f


	//   ....[154]....
        /*03d4*/ 	.word	0x0500000f


	//   ....[155]....
        /*03d8*/ 	.word	0x0500000f


	//   ....[156]....
        /*03dc*/ 	.word	0x0500000f


	//   ....[157]....
        /*03e0*/ 	.word	0x0500000f


	//   ....[158]....
        /*03e4*/ 	.word	0x0500000f


	//   ....[159]....
        /*03e8*/ 	.word	0x0500000f


	//   ....[160]....
        /*03ec*/ 	.word	0x0500000f


	//   ....[161]....
        /*03f0*/ 	.word	0x0500000f


	//   ....[162]....
        /*03f4*/ 	.word	0x0500000f


	//   ....[163]....
        /*03f8*/ 	.word	0x0500000f


	//   ....[164]....
        /*03fc*/ 	.word	0x0500000f


	//   ....[165]....
        /*0400*/ 	.word	0x0500000f


	//   ....[166]....
        /*0404*/ 	.word	0x0500000f


	//   ....[167]....
        /*0408*/ 	.word	0x0500000f


	//   ....[168]....
        /*040c*/ 	.word	0x0500000f


	//   ....[169]....
        /*0410*/ 	.word	0x0500000f


	//   ....[170]....
        /*0414*/ 	.word	0x0500000f


	//   ....[171]....
        /*0418*/ 	.word	0x0500000f


	//   ....[172]....
        /*041c*/ 	.word	0x0500000f


	//   ....[173]....
        /*0420*/ 	.word	0x0500000f


	//   ....[174]....
        /*0424*/ 	.word	0x0500000f


	//   ....[175]....
        /*0428*/ 	.word	0x0500000f


	//   ....[176]....
        /*042c*/ 	.word	0x0500000f


	//   ....[177]....
        /*0430*/ 	.word	0x0500000f


	//   ....[178]....
        /*0434*/ 	.word	0x0500000f


	//   ....[179]....
        /*0438*/ 	.word	0x0500000f


	//   ....[180]....
        /*043c*/ 	.word	0x0500000f


	//   ....[181]....
        /*0440*/ 	.word	0x0500000f


	//   ....[182]....
        /*0444*/ 	.word	0x0500000f


	//   ....[183]....
        /*0448*/ 	.word	0x0500000f


	//   ....[184]....
        /*044c*/ 	.word	0x0500000f


	//   ....[185]....
        /*0450*/ 	.word	0x0500000f


	//   ....[186]....
        /*0454*/ 	.word	0x0500000f


	//   ....[187]....
        /*0458*/ 	.word	0x0500000f


	//   ....[188]....
        /*045c*/ 	.word	0x0500000f


	//   ....[189]....
        /*0460*/ 	.word	0x0500000f


	//   ....[190]....
        /*0464*/ 	.word	0x0500000f


	//   ....[191]....
        /*0468*/ 	.word	0x0500000f


	//   ....[192]....
        /*046c*/ 	.word	0x0500000f


	//   ....[193]....
        /*0470*/ 	.word	0x0500000f


	//   ....[194]....
        /*0474*/ 	.word	0x0500000f


	//   ....[195]....
        /*0478*/ 	.word	0x0500000f


	//   ....[196]....
        /*047c*/ 	.word	0x0500000f


	//   ....[197]....
        /*0480*/ 	.word	0x0500000f


	//   ....[198]....
        /*0484*/ 	.word	0x0500000f


	//   ....[199]....
        /*0488*/ 	.word	0x0500000f


	//   ....[200]....
        /*048c*/ 	.word	0x0500000f


	//   ....[201]....
        /*0490*/ 	.word	0x0500000f


	//   ....[202]....
        /*0494*/ 	.word	0x0500000f


	//   ....[203]....
        /*0498*/ 	.word	0x0500000f


	//----- nvinfo : EIATTR_COOP_GROUP_INSTR_OFFSETS
	.align		4
.L_117:
        /*049c*/ 	.byte	0x04, 0x28
        /*049e*/ 	.short	(.L_119 - .L_118)


	//   ....[0]....
.L_118:
        /*04a0*/ 	.word	0x00000070


	//   ....[1]....
        /*04a4*/ 	.word	0x000000b0


	//   ....[2]....
        /*04a8*/ 	.word	0x000002d0


	//   ....[3]....
        /*04ac*/ 	.word	0x00000430


	//   ....[4]....
        /*04b0*/ 	.word	0x00000550


	//   ....[5]....
        /*04b4*/ 	.word	0x000006b0


	//   ....[6]....
        /*04b8*/ 	.word	0x000015f0


	//   ....[7]....
        /*04bc*/ 	.word	0x00004d30


	//   ....[8]....
        /*04c0*/ 	.word	0x00004db0


	//   ....[9]....
        /*04c4*/ 	.word	0x00005160


	//   ....[10]....
        /*04c8*/ 	.word	0x000051e0


	//   ....[11]....
        /*04cc*/ 	.word	0x000094f0


	//   ....[12]....
        /*04d0*/ 	.word	0x00009510


	//   ....[13]....
        /*04d4*/ 	.word	0x00009530


	//   ....[14]....
        /*04d8*/ 	.word	0x00009550


	//   ....[15]....
        /*04dc*/ 	.word	0x0000a8f0


	//   ....[16]....
        /*04e0*/ 	.word	0x0000a930


	//   ....[17]....
        /*04e4*/ 	.word	0x0000aa00


	//   ....[18]....
        /*04e8*/ 	.word	0x0000aa10


	//   ....[19]....
        /*04ec*/ 	.word	0x0000c780


	//   ....[20]....
        /*04f0*/ 	.word	0x0000c7c0


	//   ....[21]....
        /*04f4*/ 	.word	0x0000c830


	//   ....[22]....
        /*04f8*/ 	.word	0x0000c870


	//   ....[23]....
        /*04fc*/ 	.word	0x0000d0b0


	//   ....[24]....
        /*0500*/ 	.word	0x0000d0f0


	//   ....[25]....
        /*0504*/ 	.word	0x0000d260


	//   ....[26]....
        /*0508*/ 	.word	0x0000d280


	//   ....[27]....
        /*050c*/ 	.word	0x0000d3c0


	//   ....[28]....
        /*0510*/ 	.word	0x0000d3e0


	//   ....[29]....
        /*0514*/ 	.word	0x0000d530


	//   ....[30]....
        /*0518*/ 	.word	0x0000d550


	//   ....[31]....
        /*051c*/ 	.word	0x0000df90


	//   ....[32]....
        /*0520*/ 	.word	0x0000dfb0


	//   ....[33]....
        /*0524*/ 	.word	0x0000e0f0


	//   ....[34]....
        /*0528*/ 	.word	0x0000e110


	//   ....[35]....
        /*052c*/ 	.word	0x0000e250


	//   ....[36]....
        /*0530*/ 	.word	0x0000e270


	//   ....[37]....
        /*0534*/ 	.word	0x0000e3c0


	//   ....[38]....
        /*0538*/ 	.word	0x0000e3e0


	//   ....[39]....
        /*053c*/ 	.word	0x0000e5b0


	//   ....[40]....
        /*0540*/ 	.word	0x0000e780


	//   ....[41]....
        /*0544*/ 	.word	0x0000e7b0


	//   ....[42]....
        /*0548*/ 	.word	0x0000e7e0


	//   ....[43]....
        /*054c*/ 	.word	0x0000e810


	//   ....[44]....
        /*0550*/ 	.word	0x0000e840


	//   ....[45]....
        /*0554*/ 	.word	0x0000e870


	//   ....[46]....
        /*0558*/ 	.word	0x0000e9c0


	//   ....[47]....
        /*055c*/ 	.word	0x0000e9f0


	//   ....[48]....
        /*0560*/ 	.word	0x0000ea20


	//   ....[49]....
        /*0564*/ 	.word	0x0000ea50


	//   ....[50]....
        /*0568*/ 	.word	0x0000ea80


	//   ....[51]....
        /*056c*/ 	.word	0x0000eab0


	//   ....[52]....
        /*0570*/ 	.word	0x0000eb40


	//   ....[53]....
        /*0574*/ 	.word	0x0000eb70


	//   ....[54]....
        /*0578*/ 	.word	0x0000ebf0


	//   ....[55]....
        /*057c*/ 	.word	0x00010190


	//   ....[56]....
        /*0580*/ 	.word	0x000101d0


	//   ....[57]....
        /*0584*/ 	.word	0x00010200


	//   ....[58]....
        /*0588*/ 	.word	0x000102b0


	//   ....[59]....
        /*058c*/ 	.word	0x000102f0


	//   ....[60]....
        /*0590*/ 	.word	0x00010350


	//   ....[61]....
        /*0594*/ 	.word	0x00010390


	//   ....[62]....
        /*0598*/ 	.word	0x000103f0


	//   ....[63]....
        /*059c*/ 	.word	0x00010410


	//   ....[64]....
        /*05a0*/ 	.word	0x00010440


	//   ....[65]....
        /*05a4*/ 	.word	0x00010c40


	//   ....[66]....
        /*05a8*/ 	.word	0x00010c70


	//   ....[67]....
        /*05ac*/ 	.word	0x00010cd0


	//   ....[68]....
        /*05b0*/ 	.word	0x00010d30


	//   ....[69]....
        /*05b4*/ 	.word	0x00010d70


	//   ....[70]....
        /*05b8*/ 	.word	0x00010df0


	//   ....[71]....
        /*05bc*/ 	.word	0x00010e40


	//   ....[72]....
        /*05c0*/ 	.word	0x00010eb0


	//   ....[73]....
        /*05c4*/ 	.word	0x00010f00


	//   ....[74]....
        /*05c8*/ 	.word	0x00010f70


	//   ....[75]....
        /*05cc*/ 	.word	0x00010fb0


	//   ....[76]....
        /*05d0*/ 	.word	0x00011030


	//   ....[77]....
        /*05d4*/ 	.word	0x00011080


	//   ....[78]....
        /*05d8*/ 	.word	0x000110f0


	//   ....[79]....
        /*05dc*/ 	.word	0x00011140


	//   ....[80]....
        /*05e0*/ 	.word	0x00011190


	//   ....[81]....
        /*05e4*/ 	.word	0x00011950


	//   ....[82]....
        /*05e8*/ 	.word	0x00011980


	//   ....[83]....
        /*05ec*/ 	.word	0x000119b0


	//   ....[84]....
        /*05f0*/ 	.word	0x00011a70


	//   ....[85]....
        /*05f4*/ 	.word	0x00011aa0


	//   ....[86]....
        /*05f8*/ 	.word	0x00011af0


	//   ....[87]....
        /*05fc*/ 	.word	0x00011b20


	//   ....[88]....
        /*0600*/ 	.word	0x00011b70


	//   ....[89]....
        /*0604*/ 	.word	0x00011ba0


	//   ....[90]....
        /*0608*/ 	.word	0x00011c10


	//   ....[91]....
        /*060c*/ 	.word	0x00011ef0


	//   ....[92]....
        /*0610*/ 	.word	0x00011f10


	//   ....[93]....
        /*0614*/ 	.word	0x00011f20


	//   ....[94]....
        /*0618*/ 	.word	0x00011fd0


	//   ....[95]....
        /*061c*/ 	.word	0x00011fe0


	//   ....[96]....
        /*0620*/ 	.word	0x00012090


	//   ....[97]....
        /*0624*/ 	.word	0x000120a0


	//   ....[98]....
        /*0628*/ 	.word	0x00012150


	//   ....[99]....
        /*062c*/ 	.word	0x00012160


	//   ....[100]....
        /*0630*/ 	.word	0x00012170


	//   ....[101]....
        /*0634*/ 	.word	0x00012790


	//   ....[102]....
        /*0638*/ 	.word	0x000127d0


	//   ....[103]....
        /*063c*/ 	.word	0x00012810


	//   ....[104]....
        /*0640*/ 	.word	0x00012840


	//   ....[105]....
        /*0644*/ 	.word	0x00012860


	//   ....[106]....
        /*0648*/ 	.word	0x00012910


	//   ....[107]....
        /*064c*/ 	.word	0x000129c0


	//   ....[108]....
        /*0650*/ 	.word	0x000129f0


	//   ....[109]....
        /*0654*/ 	.word	0x00012a00


	//   ....[110]....
        /*0658*/ 	.word	0x00012a90


	//   ....[111]....
        /*065c*/ 	.word	0x00012ec0


	//   ....[112]....
        /*0660*/ 	.word	0x00012f10


	//   ....[113]....
        /*0664*/ 	.word	0x00012f40


	//   ....[114]....
        /*0668*/ 	.word	0x00012f50


	//   ....[115]....
        /*066c*/ 	.word	0x00012f80


	//   ....[116]....
        /*0670*/ 	.word	0x00012fb0


	//   ....[117]....
        /*0674*/ 	.word	0x00012fe0


	//   ....[118]....
        /*0678*/ 	.word	0x00013010


	//   ....[119]....
        /*067c*/ 	.word	0x00013190


	//   ....[120]....
        /*0680*/ 	.word	0x000131c0


	//   ....[121]....
        /*0684*/ 	.word	0x000131f0


	//   ....[122]....
        /*0688*/ 	.word	0x00013220


	//   ....[123]....
        /*068c*/ 	.word	0x00013250


	//   ....[124]....
        /*0690*/ 	.word	0x00013280


	//   ....[125]....
        /*0694*/ 	.word	0x00013340


	//   ....[126]....
        /*0698*/ 	.word	0x00013360


	//   ....[127]....
        /*069c*/ 	.word	0x000133d0


	//   ....[128]....
        /*06a0*/ 	.word	0x00013840


	//   ....[129]....
        /*06a4*/ 	.word	0x00013d30


	//   ....[130]....
        /*06a8*/ 	.word	0x00013e20


	//   ....[131]....
        /*06ac*/ 	.word	0x00013ef0


	//   ....[132]....
        /*06b0*/ 	.word	0x00013f60


	//   ....[133]....
        /*06b4*/ 	.word	0x00014000


	//   ....[134]....
        /*06b8*/ 	.word	0x000140e0


	//   ....[135]....
        /*06bc*/ 	.word	0x000141e0


	//   ....[136]....
        /*06c0*/ 	.word	0x00014250


	//   ....[137]....
        /*06c4*/ 	.word	0x00014340


	//   ....[138]....
        /*06c8*/ 	.word	0x000143b0


	//   ....[139]....
        /*06cc*/ 	.word	0x00014490


	//   ....[140]....
        /*06d0*/ 	.word	0x00014540


	//   ....[141]....
        /*06d4*/ 	.word	0x000145b0


	//   ....[142]....
        /*06d8*/ 	.word	0x00014630


	//   ....[143]....
        /*06dc*/ 	.word	0x00014700


	//   ....[144]....
        /*06e0*/ 	.word	0x00014780


	//   ....[145]....
        /*06e4*/ 	.word	0x00014870


	//   ....[146]....
        /*06e8*/ 	.word	0x000148f0


	//   ....[147]....
        /*06ec*/ 	.word	0x000149e0


	//   ....[148]....
        /*06f0*/ 	.word	0x00014a60


	//   ....[149]....
        /*06f4*/ 	.word	0x00014b50


	//   ....[150]....
        /*06f8*/ 	.word	0x00014bd0


	//   ....[151]....
        /*06fc*/ 	.word	0x00014cc0


	//   ....[152]....
        /*0700*/ 	.word	0x00014d40


	//   ....[153]....
        /*0704*/ 	.word	0x00014e30


	//   ....[154]....
        /*0708*/ 	.word	0x00014eb0


	//   ....[155]....
        /*070c*/ 	.word	0x00014f80


	//   ....[156]....
        /*0710*/ 	.word	0x000150b0


	//   ....[157]....
        /*0714*/ 	.word	0x00015180


	//   ....[158]....
        /*0718*/ 	.word	0x00015250


	//   ....[159]....
        /*071c*/ 	.word	0x00015330


	//   ....[160]....
        /*0720*/ 	.word	0x00015390


	//   ....[161]....
        /*0724*/ 	.word	0x00015470


	//   ....[162]....
        /*0728*/ 	.word	0x000154d0


	//   ....[163]....
        /*072c*/ 	.word	0x000155b0


	//   ....[164]....
        /*0730*/ 	.word	0x00015610


	//   ....[165]....
        /*0734*/ 	.word	0x00015720


	//   ....[166]....
        /*0738*/ 	.word	0x00015810


	//   ....[167]....
        /*073c*/ 	.word	0x000158b0


	//   ....[168]....
        /*0740*/ 	.word	0x00015910


	//   ....[169]....
        /*0744*/ 	.word	0x00015a30


	//   ....[170]....
        /*0748*/ 	.word	0x00015a90


	//   ....[171]....
        /*074c*/ 	.word	0x00015bb0


	//   ....[172]....
        /*0750*/ 	.word	0x00015c10


	//   ....[173]....
        /*0754*/ 	.word	0x00015d30


	//   ....[174]....
        /*0758*/ 	.word	0x00015d90


	//   ....[175]....
        /*075c*/ 	.word	0x00015e60


	//   ....[176]....
        /*0760*/ 	.word	0x00015fc0


	//   ....[177]....
        /*0764*/ 	.word	0x00016070


	//   ....[178]....
        /*0768*/ 	.word	0x000161c0


	//   ....[179]....
        /*076c*/ 	.word	0x00016270


	//   ....[180]....
        /*0770*/ 	.word	0x000162d0


	//   ....[181]....
        /*0774*/ 	.word	0x00016390


	//   ....[182]....
        /*0778*/ 	.word	0x00016470


	//   ....[183]....
        /*077c*/ 	.word	0x00016530


	//   ....[184]....
        /*0780*/ 	.word	0x00016610


	//   ....[185]....
        /*0784*/ 	.word	0x000166d0


	//   ....[186]....
        /*0788*/ 	.word	0x000167e0


	//   ....[187]....
        /*078c*/ 	.word	0x00016880


	//   ....[188]....
        /*0790*/ 	.word	0x000169a0


	//   ....[189]....
        /*0794*/ 	.word	0x00016a10


	//   ....[190]....
        /*0798*/ 	.word	0x00016a80


	//   ....[191]....
        /*079c*/ 	.word	0x00016af0


	//   ....[192]....
        /*07a0*/ 	.word	0x00016b60


	//   ....[193]....
        /*07a4*/ 	.word	0x00016be0


	//   ....[194]....
        /*07a8*/ 	.word	0x00016c70


	//   ....[195]....
        /*07ac*/ 	.word	0x00016d00


	//   ....[196]....
        /*07b0*/ 	.word	0x00016d70


	//   ....[197]....
        /*07b4*/ 	.word	0x00016de0


	//   ....[198]....
        /*07b8*/ 	.word	0x00016e50


	//   ....[199]....
        /*07bc*/ 	.word	0x00016ed0


	//   ....[200]....
        /*07c0*/ 	.word	0x00016f40


	//   ....[201]....
        /*07c4*/ 	.word	0x00016fe0


	//   ....[202]....
        /*07c8*/ 	.word	0x00017070


	//   ....[203]....
        /*07cc*/ 	.word	0x00017190


	//----- nvinfo : EIATTR_REG_RECONFIG
	.align		4
.L_119:
        /*07d0*/ 	.byte	0x01, 0x54
	.zero		2


	//----- nvinfo : EIATTR_SYSCALL_OFFSETS
	.align		4
        /*07d4*/ 	.byte	0x04, 0x46
        /*07d6*/ 	.short	(.L_121 - .L_120)


	//   ....[0]....
.L_120:
        /*07d8*/ 	.word	0x000017d0


	//   ....[1]....
        /*07dc*/ 	.word	0x0000f780


	//   ....[2]....
        /*07e0*/ 	.word	0x0000f8d0


	//   ....[3]....
        /*07e4*/ 	.word	0x0000f9c0


	//   ....[4]....
        /*07e8*/ 	.word	0x00010890


	//----- nvinfo : EIATTR_MBARRIER_INSTR_OFFSETS
	.align		4
.L_121:
        /*07ec*/ 	.byte	0x04, 0x39
        /*07ee*/ 	.short	(.L_123 - .L_122)


	//   ....[0]....
.L_122:
        /*07f0*/ 	.word	0x00000180
        /*07f4*/ 	.word	0x000000ff
        /*07f8*/ 	.word	0x00038800
        /*07fc*/ 	.short	0x0100
        /*07fe*/ 	.byte	0x08
	.zero		1


	//   ....[1]....
        /*0800*/ 	.word	0x00000190
        /*0804*/ 	.word	0x000000ff
        /*0808*/ 	.word	0x00038820
        /*080c*/ 	.short	0x0100
        /*080e*/ 	.byte	0x08
	.zero		1


	//   ....[2]....
        /*0810*/ 	.word	0x00000280
        /*0814*/ 	.word	0x000000ff
        /*0818*/ 	.word	0x00038830
        /*081c*/ 	.short	0x0100
        /*081e*/ 	.byte	0x08
	.zero		1


	//   ....[3]....
        /*0820*/ 	.word	0x00000290
        /*0824*/ 	.word	0x000000ff
        /*0828*/ 	.word	0x00038840
        /*082c*/ 	.short	0x0100
        /*082e*/ 	.byte	0x08
	.zero		1


	//   ....[4]....
        /*0830*/ 	.word	0x000002a0
        /*0834*/ 	.word	0x000000ff
        /*0838*/ 	.word	0x00038838
        /*083c*/ 	.short	0x0100
        /*083e*/ 	.byte	0x08
	.zero		1


	//   ....[5]....
        /*0840*/ 	.word	0x000002b0
        /*0844*/ 	.word	0x000000ff
        /*0848*/ 	.word	0x00038848
        /*084c*/ 	.short	0x0100
        /*084e*/ 	.byte	0x08
	.zero		1


	//   ....[6]....
        /*0850*/ 	.word	0x000003e0
        /*0854*/ 	.word	0x000000ff
        /*0858*/ 	.word	0x00038850
        /*085c*/ 	.short	0x0100
        /*085e*/ 	.byte	0x08
	.zero		1


	//   ....[7]....
        /*0860*/ 	.word	0x000003f0
        /*0864*/ 	.word	0x000000ff
        /*0868*/ 	.word	0x00038860
        /*086c*/ 	.short	0x0100
        /*086e*/ 	.byte	0x08
	.zero		1


	//   ....[8]....
        /*0870*/ 	.word	0x00000400
        /*0874*/ 	.word	0x000000ff
        /*0878*/ 	.word	0x00038858
        /*087c*/ 	.short	0x0100
        /*087e*/ 	.byte	0x08
	.zero		1


	//   ....[9]....
        /*0880*/ 	.word	0x00000410
        /*0884*/ 	.word	0x000000ff
        /*0888*/ 	.word	0x00038868
        /*088c*/ 	.short	0x0100
        /*088e*/ 	.byte	0x08
	.zero		1


	//   ....[10]....
        /*0890*/ 	.word	0x00000500
        /*0894*/ 	.word	0x000000ff
        /*0898*/ 	.word	0x00038870
        /*089c*/ 	.short	0x0100
        /*089e*/ 	.byte	0x06
	.zero		1


	//   ....[11]....
        /*08a0*/ 	.word	0x00000510
        /*08a4*/ 	.word	0x000000ff
        /*08a8*/ 	.word	0x00038880
        /*08ac*/ 	.short	0x0100
        /*08ae*/ 	.byte	0x06
	.zero		1


	//   ....[12]....
        /*08b0*/ 	.word	0x00000520
        /*08b4*/ 	.word	0x000000ff
        /*08b8*/ 	.word	0x00038878
        /*08bc*/ 	.short	0x0100
        /*08be*/ 	.byte	0x06
	.zero		1


	//   ....[13]....
        /*08c0*/ 	.word	0x00000530
        /*08c4*/ 	.word	0x000000ff
        /*08c8*/ 	.word	0x00038888
        /*08cc*/ 	.short	0x0100
        /*08ce*/ 	.byte	0x06
	.zero		1


	//   ....[14]....
        /*08d0*/ 	.word	0x00000660
        /*08d4*/ 	.word	0x000000ff
        /*08d8*/ 	.word	0x00038890
        /*08dc*/ 	.short	0x0100
        /*08de*/ 	.byte	0x08
	.zero		1


	//   ....[15]....
        /*08e0*/ 	.word	0x00000670
        /*08e4*/ 	.word	0x000000ff
        /*08e8*/ 	.word	0x000388a0
        /*08ec*/ 	.short	0x0100
        /*08ee*/ 	.byte	0x08
	.zero		1


	//   ....[16]....
        /*08f0*/ 	.word	0x00000680
        /*08f4*/ 	.word	0x000000ff
        /*08f8*/ 	.word	0x00038898
        /*08fc*/ 	.short	0x0100
        /*08fe*/ 	.byte	0x08
	.zero		1


	//   ....[17]....
        /*0900*/ 	.word	0x00000690
        /*0904*/ 	.word	0x000000ff
        /*0908*/ 	.word	0x000388a8
        /*090c*/ 	.short	0x0100
        /*090e*/ 	.byte	0x08
	.zero		1


	//   ....[18]....
        /*0910*/ 	.word	0x000007d0
        /*0914*/ 	.word	0x000000ff
        /*0918*/ 	.word	0x000388b0
        /*091c*/ 	.short	0x0100
        /*091e*/ 	.byte	0x08
	.zero		1


	//   ....[19]....
        /*0920*/ 	.word	0x000007e0
        /*0924*/ 	.word	0x000000ff
        /*0928*/ 	.word	0x000388c0
        /*092c*/ 	.short	0x0100
        /*092e*/ 	.byte	0x08
	.zero		1


	//   ....[20]....
        /*0930*/ 	.word	0x000007f0
        /*0934*/ 	.word	0x000000ff
        /*0938*/ 	.word	0x000388b8
        /*093c*/ 	.short	0x0100
        /*093e*/ 	.byte	0x08
	.zero		1


	//   ....[21]....
        /*0940*/ 	.word	0x00000800
        /*0944*/ 	.word	0x000000ff
        /*0948*/ 	.word	0x000388c8
        /*094c*/ 	.short	0x0100
        /*094e*/ 	.byte	0x08
	.zero		1


	//   ....[22]....
        /*0950*/ 	.word	0x00001870
        /*0954*/ 	.word	0x000000ff
        /*0958*/ 	.word	0x00038800
        /*095c*/ 	.short	0x010a
        /*095e*/ 	.byte	0x28
	.zero		1


	//   ....[23]....
        /*0960*/ 	.word	0x00001900
        /*0964*/ 	.word	0x00000000
        /*0968*/ 	.word	0x00038830
        /*096c*/ 	.short	0x010a
        /*096e*/ 	.byte	0x3f
	.zero		1


	//   ....[24]....
        /*0970*/ 	.word	0x00001950
        /*0974*/ 	.word	0x00000000
        /*0978*/ 	.word	0x00038830
        /*097c*/ 	.short	0x010a
        /*097e*/ 	.byte	0x3f
	.zero		1


	//   ....[25]....
        /*0980*/ 	.word	0x00004440
        /*0984*/ 	.word	0x000000ff
        /*0988*/ 	.word	0x00000000
        /*098c*/ 	.short	0x0101
        /*098e*/ 	.byte	0x04
	.zero		1


	//   ....[26]....
        /*0990*/ 	.word	0x000060e0
        /*0994*/ 	.word	0x000000ff
        /*0998*/ 	.word	0x00038830
        /*099c*/ 	.short	0x010a
        /*099e*/ 	.byte	0x3d
	.zero		1


	//   ....[27]....
        /*09a0*/ 	.word	0x00006120
        /*09a4*/ 	.word	0x000000ff
        /*09a8*/ 	.word	0x00038830
        /*09ac*/ 	.short	0x010a
        /*09ae*/ 	.byte	0x3d
	.zero		1


	//   ....[28]....
        /*09b0*/ 	.word	0x00008a80
        /*09b4*/ 	.word	0x000000ff
        /*09b8*/ 	.word	0x00038850
        /*09bc*/ 	.short	0x010a
        /*09be*/ 	.byte	0x04
	.zero		1


	//   ....[29]....
        /*09c0*/ 	.word	0x00008ac0
        /*09c4*/ 	.word	0x000000ff
        /*09c8*/ 	.word	0x00038850
        /*09cc*/ 	.short	0x010a
        /*09ce*/ 	.byte	0x04
	.zero		1


	//   ....[30]....
        /*09d0*/ 	.word	0x00009110
        /*09d4*/ 	.word	0x000000ff
        /*09d8*/ 	.word	0x00000000
        /*09dc*/ 	.short	0x0101
        /*09de*/ 	.byte	0x3d
	.zero		1


	//   ....[31]....
        /*09e0*/ 	.word	0x00009ef0
        /*09e4*/ 	.word	0x000000ff
        /*09e8*/ 	.word	0x00000000
        /*09ec*/ 	.short	0x0101
        /*09ee*/ 	.byte	0x04
	.zero		1


	//   ....[32]....
        /*09f0*/ 	.word	0x0000a860
        /*09f4*/ 	.word	0x000000ff
        /*09f8*/ 	.word	0x00038850
        /*09fc*/ 	.short	0x010a
        /*09fe*/ 	.byte	0x07
	.zero		1


	//   ....[33]....
        /*0a00*/ 	.word	0x0000a8a0
        /*0a04*/ 	.word	0x000000ff
        /*0a08*/ 	.word	0x00038850
        /*0a0c*/ 	.short	0x010a
        /*0a0e*/ 	.byte	0x07
	.zero		1


	//   ....[34]....
        /*0a10*/ 	.word	0x0000ada0
        /*0a14*/ 	.word	0x000000ff
        /*0a18*/ 	.word	0x00000000
        /*0a1c*/ 	.short	0x0101
        /*0a1e*/ 	.byte	0x04
	.zero		1


	//   ....[35]....
        /*0a20*/ 	.word	0x0000d0e0
        /*0a24*/ 	.word	0x000000ff
        /*0a28*/ 	.word	0x00000000
        /*0a2c*/ 	.short	0x0101
        /*0a2e*/ 	.byte	0x0a
	.zero		1


	//   ....[36]....
        /*0a30*/ 	.word	0x0000ffa0
        /*0a34*/ 	.word	0x00000005
        /*0a38*/ 	.word	0x00038840
        /*0a3c*/ 	.short	0x010a
        /*0a3e*/ 	.byte	0x3f
	.zero		1


	//   ....[37]....
        /*0a40*/ 	.word	0x000105b0
        /*0a44*/ 	.word	0x00000005
        /*0a48*/ 	.word	0x00038830
        /*0a4c*/ 	.short	0x0107
        /*0a4e*/ 	.byte	0x3f
	.zero		1


	//   ....[38]....
        /*0a50*/ 	.word	0x00010690
        /*0a54*/ 	.word	0x00000005
        /*0a58*/ 	.word	0x00038830
        /*0a5c*/ 	.short	0x0101
        /*0a5e*/ 	.byte	0x3f
	.zero		1


	//   ....[39]....
        /*0a60*/ 	.word	0x00011280
        /*0a64*/ 	.word	0x00000016
        /*0a68*/ 	.word	0x00038800
        /*0a6c*/ 	.short	0x0107
        /*0a6e*/ 	.byte	0x3f
	.zero		1


	//   ....[40]....
        /*0a70*/ 	.word	0x00011380
        /*0a74*/ 	.word	0x00000016
        /*0a78*/ 	.word	0x00038800
        /*0a7c*/ 	.short	0x0101
        /*0a7e*/ 	.byte	0x3f
	.zero		1


	//   ....[41]....
        /*0a80*/ 	.word	0x000113a0
        /*0a84*/ 	.word	0x00000016
        /*0a88*/ 	.word	0x00038820
        /*0a8c*/ 	.short	0x010a
        /*0a8e*/ 	.byte	0x3f
	.zero		1


	//   ....[42]....
        /*0a90*/ 	.word	0x000117a0
        /*0a94*/ 	.word	0x00000006
        /*0a98*/ 	.word	0x00038840
        /*0a9c*/ 	.short	0x010a
        /*0a9e*/ 	.byte	0x3f
	.zero		1


	//   ....[43]....
        /*0aa0*/ 	.word	0x00011d20
        /*0aa4*/ 	.word	0x00000006
        /*0aa8*/ 	.word	0x00038830
        /*0aac*/ 	.short	0x0107
        /*0aae*/ 	.byte	0x3f
	.zero		1


	//   ....[44]....
        /*0ab0*/ 	.word	0x00011dd0
        /*0ab4*/ 	.word	0x00000006
        /*0ab8*/ 	.word	0x00038830
        /*0abc*/ 	.short	0x0101
        /*0abe*/ 	.byte	0x3f
	.zero		1


	//   ....[45]....
        /*0ac0*/ 	.word	0x00011e30
        /*0ac4*/ 	.word	0x00000006
        /*0ac8*/ 	.word	0x00038860
        /*0acc*/ 	.short	0x010a
        /*0ace*/ 	.byte	0x3f
	.zero		1


	//   ....[46]....
        /*0ad0*/ 	.word	0x00012320
        /*0ad4*/ 	.word	0x00000006
        /*0ad8*/ 	.word	0x00038850
        /*0adc*/ 	.short	0x0107
        /*0ade*/ 	.byte	0x3f
	.zero		1


	//   ....[47]....
        /*0ae0*/ 	.word	0x000124e0
        /*0ae4*/ 	.word	0x00000006
        /*0ae8*/ 	.word	0x00038850
        /*0aec*/ 	.short	0x0101
        /*0aee*/ 	.byte	0x3f
	.zero		1


	//   ....[48]....
        /*0af0*/ 	.word	0x000126e0
        /*0af4*/ 	.word	0x00000004
        /*0af8*/ 	.word	0x00038860
        /*0afc*/ 	.short	0x010a
        /*0afe*/ 	.byte	0x3f
	.zero		1


	//   ....[49]....
        /*0b00*/ 	.word	0x00012c10
        /*0b04*/ 	.word	0x00000004
        /*0b08*/ 	.word	0x00038850
        /*0b0c*/ 	.short	0x0107
        /*0b0e*/ 	.byte	0x3f
	.zero		1


	//   ....[50]....
        /*0b10*/ 	.word	0x00012cc0
        /*0b14*/ 	.word	0x00000004
        /*0b18*/ 	.word	0x00038850
        /*0b1c*/ 	.short	0x0101
        /*0b1e*/ 	.byte	0x3f
	.zero		1


	//   ....[51]....
        /*0b20*/ 	.word	0x000137c0
        /*0b24*/ 	.word	0x00000004
        /*0b28*/ 	.word	0x00038820
        /*0b2c*/ 	.short	0x010a
        /*0b2e*/ 	.byte	0x3f
	.zero		1


	//   ....[52]....
        /*0b30*/ 	.word	0x00013960
        /*0b34*/ 	.word	0x00000005
        /*0b38*/ 	.word	0x00038840
        /*0b3c*/ 	.short	0x010a
        /*0b3e*/ 	.byte	0x3f
	.zero		1


	//   ....[53]....
        /*0b40*/ 	.word	0x00013a00
        /*0b44*/ 	.word	0x0000001b
        /*0b48*/ 	.word	0x00038840
        /*0b4c*/ 	.short	0x010a
        /*0b4e*/ 	.byte	0x3f
	.zero		1


	//   ....[54]....
        /*0b50*/ 	.word	0x00013a40
        /*0b54*/ 	.word	0x00000005
        /*0b58*/ 	.word	0x00038860
        /*0b5c*/ 	.short	0x010a
        /*0b5e*/ 	.byte	0x3f
	.zero		1


	//   ....[55]....
        /*0b60*/ 	.word	0x00013a80
        /*0b64*/ 	.word	0x0000001b
        /*0b68*/ 	.word	0x00038860
        /*0b6c*/ 	.short	0x010a
        /*0b6e*/ 	.byte	0x3f
	.zero		1


	//   ....[56]....
        /*0b70*/ 	.word	0x00013af0
        /*0b74*/ 	.word	0x00000003
        /*0b78*/ 	.word	0x00038800
        /*0b7c*/ 	.short	0x010a
        /*0b7e*/ 	.byte	0x3f
	.zero		1


	//   ....[57]....
        /*0b80*/ 	.word	0x00013b40
        /*0b84*/ 	.word	0x00000000
        /*0b88*/ 	.word	0x00038830
        /*0b8c*/ 	.short	0x010a
        /*0b8e*/ 	.byte	0x3f
	.zero		1


	//   ....[58]....
        /*0b90*/ 	.word	0x00013ba0
        /*0b94*/ 	.word	0x00000099
        /*0b98*/ 	.word	0x00038830
        /*0b9c*/ 	.short	0x010a
        /*0b9e*/ 	.byte	0x3f
	.zero		1


	//   ....[59]....
        /*0ba0*/ 	.word	0x00013c00
        /*0ba4*/ 	.word	0x00000002
        /*0ba8*/ 	.word	0x00038850
        /*0bac*/ 	.short	0x010a
        /*0bae*/ 	.byte	0x3f
	.zero		1


	//   ....[60]....
        /*0bb0*/ 	.word	0x00013c60
        /*0bb4*/ 	.word	0x00000007
        /*0bb8*/ 	.word	0x00038850
        /*0bbc*/ 	.short	0x010a
        /*0bbe*/ 	.byte	0x3f
	.zero		1


	//   ....[61]....
        /*0bc0*/ 	.word	0x00013d70
        /*0bc4*/ 	.word	0x00000005
        /*0bc8*/ 	.word	0x00038840
        /*0bcc*/ 	.short	0x010a
        /*0bce*/ 	.byte	0x3f
	.zero		1


	//   ....[62]....
        /*0bd0*/ 	.word	0x00014fb0
        /*0bd4*/ 	.word	0x00000016
        /*0bd8*/ 	.word	0x00038820
        /*0bdc*/ 	.short	0x010a
        /*0bde*/ 	.byte	0x3f
	.zero		1


	//   ....[63]....
        /*0be0*/ 	.word	0x00015000
        /*0be4*/ 	.word	0x00000006
        /*0be8*/ 	.word	0x00038840
        /*0bec*/ 	.short	0x010a
        /*0bee*/ 	.byte	0x3f
	.zero		1


	//   ....[64]....
        /*0bf0*/ 	.word	0x00015760
        /*0bf4*/ 	.word	0x00000006
        /*0bf8*/ 	.word	0x00038860
        /*0bfc*/ 	.short	0x010a
        /*0bfe*/ 	.byte	0x3f
	.zero		1


	//   ....[65]....
        /*0c00*/ 	.word	0x00015f10
        /*0c04*/ 	.word	0x00000004
        /*0c08*/ 	.word	0x00038860
        /*0c0c*/ 	.short	0x010a
        /*0c0e*/ 	.byte	0x3f
	.zero		1


	//   ....[66]....
        /*0c10*/ 	.word	0x000170b0
        /*0c14*/ 	.word	0x00000004
        /*0c18*/ 	.word	0x00038820
        /*0c1c*/ 	.short	0x010a
        /*0c1e*/ 	.byte	0x3f
	.zero		1


	//   ....[67]....
        /*0c20*/ 	.word	0x00017250
        /*0c24*/ 	.word	0x00000005
        /*0c28*/ 	.word	0x00038840
        /*0c2c*/ 	.short	0x010a
        /*0c2e*/ 	.byte	0x3f
	.zero		1


	//   ....[68]....
        /*0c30*/ 	.word	0x000172a0
        /*0c34*/ 	.word	0x0000001b
        /*0c38*/ 	.word	0x00038840
        /*0c3c*/ 	.short	0x010a
        /*0c3e*/ 	.byte	0x3f
	.zero		1


	//   ....[69]....
        /*0c40*/ 	.word	0x000172f0
        /*0c44*/ 	.word	0x00000005
        /*0c48*/ 	.word	0x00038860
        /*0c4c*/ 	.short	0x010a
        /*0c4e*/ 	.byte	0x3f
	.zero		1


	//----- nvinfo : EIATTR_NUM_MBARRIERS
	.align		4
.L_123:
        /*0c50*/ 	.byte	0x03, 0x38
        /*0c52*/ 	.short	0x0016


	//----- nvinfo : EIATTR_EXIT_INSTR_OFFSETS
	.align		4
        /*0c54*/ 	.byte	0x04, 0x1c
        /*0c56*/ 	.short	(.L_125 - .L_124)


	//   ....[0]....
.L_124:
        /*0c58*/ 	.word	0x00000990


	//   ....[1]....
        /*0c5c*/ 	.word	0x0000e560


	//   ....[2]....
        /*0c60*/ 	.word	0x00013ad0


	//----- nvinfo : EIATTR_MAX_THREADS
	.align		4
.L_125:
        /*0c64*/ 	.byte	0x04, 0x05
        /*0c66*/ 	.short	(.L_127 - .L_126)
.L_126:
        /*0c68*/ 	.word	0x00000180
        /*0c6c*/ 	.word	0x00000001
        /*0c70*/ 	.word	0x00000001


	//----- nvinfo : EIATTR_CRS_STACK_SIZE
	.align		4
.L_127:
        /*0c74*/ 	.byte	0x04, 0x1e
        /*0c76*/ 	.short	(.L_129 - .L_128)
.L_128:
        /*0c78*/ 	.word	0x00000000


	//----- nvinfo : EIATTR_CBANK_PARAM_SIZE
	.align		4
.L_129:
        /*0c7c*/ 	.byte	0x03, 0x19
        /*0c7e*/ 	.short	0x0af0


	//----- nvinfo : EIATTR_PARAM_CBANK
	.align		4
        /*0c80*/ 	.byte	0x04, 0x0a
        /*0c82*/ 	.short	(.L_131 - .L_130)
	.align		4
.L_130:
        /*0c84*/ 	.word	index@(.nv.constant0._ZN7cutlass13device_kernelIN5flash11enable_sm90INS1_16FlashAttnFwdSm90INS1_25CollectiveMainloopFwdSm90ILi2EN4cute5tupleIJNS5_1CILi1EEES8_S8_EEENS6_IJNS7_ILi128EEENS7_ILi80EEENS7_ILi256EEEEEELi256ENS_10bfloat16_tEfNS_4arch4Sm90ELb0ELb0ELb1ELb1ELb1ELb0ELb0ELb1ELb1ELb1ELb0ELb0EEENS1_21CollectiveEpilogueFwdINS6_IJSA_SC_SB_EEES9_SE_SG_Li256ELb1ELb1ELb0ELb0EEENS1_36VarlenDynamicPersistentTileSchedulerILi128ELi80ELi256ELi128ELb0ELb1ELb1ELb0ELb1ELb1EEEEEEEEEvNT_6ParamsE)
        /*0c88*/ 	.short	0x0210
        /*0c8a*/ 	.short	0x0af0


	//----- nvinfo : EIATTR_SW_WAR
	.align		4
.L_131:
        /*0c8c*/ 	.byte	0x04, 0x36
        /*0c8e*/ 	.short	(.L_133 - .L_132)
.L_132:
        /*0c90*/ 	.word	0x00000008
.L_133:


//--------------------- .nv.info._ZN7cutlass13device_kernelIN5flash11enable_sm90INS1_16FlashAttnFwdSm90INS1_25CollectiveMainloopFwdSm90ILi2EN4cute5tupleIJNS5_1CILi1EEES8_S8_EEENS6_IJNS7_ILi128EEENS7_ILi80EEENS7_ILi256EEEEEELi256ENS_10bfloat16_tEfNS_4arch4Sm90ELb0ELb0ELb1ELb1ELb1ELb1ELb0ELb1ELb1ELb1ELb0ELb0EEENS1_21CollectiveEpilogueFwdINS6_IJSA_SC_SB_EEES9_SE_SG_Li256ELb1ELb1ELb0ELb0EEENS1_36VarlenDynamicPersistentTileSchedulerILi128ELi80ELi256ELi128ELb0ELb1ELb1ELb0ELb1ELb1EEEEEEEEEvNT_6ParamsE --------------------------
	.section	.nv.info._ZN7cutlass13device_kernelIN5flash11enable_sm90INS1_16FlashAttnFwdSm90INS1_25CollectiveMainloopFwdSm90ILi2EN4cute5tupleIJNS5_1CILi1EEES8_S8_EEENS6_IJNS7_ILi128EEENS7_ILi80EEENS7_ILi256EEEEEELi256ENS_10bfloat16_tEfNS_4arch4Sm90ELb0ELb0ELb1ELb1ELb1ELb1ELb0ELb1ELb1ELb1ELb0ELb0EEENS1_21CollectiveEpilogueFwdINS6_IJSA_SC_SB_EEES9_SE_SG_Li256ELb1ELb1ELb0ELb0EEENS1_36VarlenDynamicPersistentTileSchedulerILi128ELi80ELi256ELi128ELb0ELb1ELb1ELb0ELb1ELb1EEEEEEEEEvNT_6ParamsE,"",@"SHT_CUDA_INFO"
	.sectionflags	@""
	.align	4


	//----- nvinfo : EIATTR_CUDA_API_VERSION
	.align		4
        /*0000*/ 	.byte	0x04, 0x37
        /*0002*/ 	.short	(.L_135 - .L_134)
.L_134:
        /*0004*/ 	.word	0x00000082


	//----- nvinfo : EIATTR_KPARAM_INFO
	.align		4
.L_135:
        /*0008*/ 	.byte	0x04, 0x17
        /*000a*/ 	.short	(.L_137 - .L_136)
.L_136:
        /*000c*/ 	.word	0x00000000
        /*0010*/ 	.short	0x0000
        /*0012*/ 	.short	0x0070
        /*0014*/ 	.byte	0x00, 0xf0, 0x01, 0x2a


	//----- nvinfo : EIATTR_SPARSE_MMA_MASK
	.align		4
.L_137:
        /*0018*/ 	.byte	0x03, 0x50
        /*001a*/ 	.short	0x0000


	//----- nvinfo : EIATTR_MAXREG_COUNT
	.align		4
        /*001c*/ 	.byte	0x03, 0x1b
        /*001e*/ 	.short	0x00a8


	//----- nvinfo : EIATTR_NUM_BARRIERS
	.align		4
        /*0020*/ 	.byte	0x02, 0x4c
        /*0022*/ 	.byte	0x10
	.zero		1


	//----- nvinfo : EIATTR_EXTERNS
	.align		4
        /*0024*/ 	.byte	0x04, 0x0f
        /*0026*/ 	.short	(.L_139 - .L_138)


	//   ....[0]....
	.align		4
.L_138:
        /*0028*/ 	.word	index@(__assertfail)


	//----- nvinfo : EIATTR_ANNOTATIONS
	.align		4
.L_139:
        /*002c*/ 	.byte	0x04, 0x55
        /*002e*/ 	.short	(.L_141 - .L_140)


	//   ....[0]....
.L_140:
        /* <DEDUP_REMOVED lines=50> */


	//----- nvinfo : EIATTR_MERCURY_ISA_VERSION
	.align		4
.L_141:
        /*0340*/ 	.byte	0x03, 0x5f
        /*0342*/ 	.short	0x0101


	//----- nvinfo : EIATTR_UNUSED_LOAD_BYTE_OFFSET
	.align		4
        /*0344*/ 	.byte	0x04, 0x44
        /*0346*/ 	.short	(.L_143 - .L_142)


	//   ....[0]....
.L_142:
        /*0348*/ 	.word	0x00000a30
        /*034c*/ 	.word	0x0000fff0


	//   ....[1]....
        /*0350*/ 	.word	0x0001e070
        /*0354*/ 	.word	0x0000fff0


	//----- nvinfo : EIATTR_INT_WARP_WIDE_INSTR_OFFSETS
	.align		4
.L_143:
        /*0358*/ 	.byte	0x04, 0x31
        /*035a*/ 	.short	(.L_145 - .L_144)


	//   ....[0]....
.L_144:
        /*035c*/ 	.word	0x00000130


	//   ....[1]....
        /*0360*/ 	.word	0x00000170


	//   ....[2]....
        /*0364*/ 	.word	0x000001e0


	//   ....[3]....
        /*0368*/ 	.word	0x00023a40


	//   ....[4]....
        /*036c*/ 	.word	0x00023ae0


	//   ....[5]....
        /*0370*/ 	.word	0x00026bb0


	//   ....[6]....
        /*0374*/ 	.word	0x00026c50


	//----- nvinfo : EIATTR_COOP_GROUP_MASK_REGIDS
	.align		4
.L_145:
        /*0378*/ 	.byte	0x04, 0x29
        /*037a*/ 	.short	(.L_147 - .L_146)


	//   ....[0]....
.L_146:
        /*037c*/ 	.word	0xffffffff


	//   ....[1]....
        /*0380*/ 	.word	0xffffffff


	//   ....[2]....
        /*0384*/ 	.word	0xffffffff


	//   ....[3]....
        /*0388*/ 	.word	0xffffffff


	//   ....[4]....
        /*038c*/ 	.word	0xffffffff


	//   ....[5]....
        /*0390*/ 	.word	0xffffffff


	//   ....[6]....
        /*0394*/ 	.word	0xffffffff


	//   ....[7]....
        /*0398*/ 	.word	0xffffffff


	//   ....[8]....
        /*039c*/ 	.word	0xffffffff


	//   ....[9]....
        /*03a0*/ 	.word	0xffffffff


	//   ....[10]....
        /*03a4*/ 	.word	0xffffffff


	//   ....[11]....
        /*03a8*/ 	.word	0xffffffff


	//   ....[12]....
        /*03ac*/ 	.word	0xffffffff


	//   ....[13]....
        /*03b0*/ 	.word	0xffffffff


	//   ....[14]....
        /*03b4*/ 	.word	0xffffffff


	//   ....[15]....
        /*03b8*/ 	.word	0xffffffff


	//   ....[16]....
        /*03bc*/ 	.word	0xffffffff


	//   ....[17]....
        /*03c0*/ 	.word	0xffffffff


	//   ....[18]....
        /*03c4*/ 	.word	0xffffffff


	//   ....[19]....
        /*03c8*/ 	.word	0xffffffff


	//   ....[20]....
        /*03cc*/ 	.word	0xffffffff


	//   ....[21]....
        /*03d0*/ 	.word	0xffffffff


	//   ....[22]....
        /*03d4*/ 	.word	0xffffffff


	//   ....[23]....
        /*03d8*/ 	.word	0xffffffff


	//   ....[24]....
        /*03dc*/ 	.word	0xffffffff


	//   ....[25]....
        /*03e0*/ 	.word	0xffffffff


	//   ....[26]....
        /*03e4*/ 	.word	0xffffffff


	//   ....[27]....
        /*03e8*/ 	.word	0xffffffff


	//   ....[28]....
        /*03ec*/ 	.word	0xffffffff


	//   ....[29]....
        /*03f0*/ 	.word	0xffffffff


	//   ....[30]....
        /*03f4*/ 	.word	0xffffffff


	//   ....[31]....
        /*03f8*/ 	.word	0xffffffff


	//   ....[32]....
        /*03fc*/ 	.word	0xffffffff


	//   ....[33]....
        /*0400*/ 	.word	0xffffffff


	//   ....[34]....
        /*0404*/ 	.word	0xffffffff


	//   ....[35]....
        /*0408*/ 	.word	0xffffffff


	//   ....[36]....
        /*040c*/ 	.word	0xffffffff


	//   ....[37]....
        /*0410*/ 	.word	0xffffffff


	//   ....[38]....
        /*0414*/ 	.word	0xffffffff


	//   ....[39]....
        /*0418*/ 	.word	0xffffffff


	//   ....[40]....
        /*041c*/ 	.word	0xffffffff


	//   ....[41]....
        /*0420*/ 	.word	0xffffffff


	//   ....[42]....
        /*0424*/ 	.word	0xffffffff


	//   ....[43]....
        /*0428*/ 	.word	0xffffffff


	//   ....[44]....
        /*042c*/ 	.word	0xffffffff


	//   ....[45]....
        /*0430*/ 	.word	0xffffffff


	//   ....[46]....
        /*0434*/ 	.word	0xffffffff


	//   ....[47]....
        /*0438*/ 	.word	0xffffffff


	//   ....[48]....
        /*043c*/ 	.word	0xffffffff


	//   ....[49]....
        /*0440*/ 	.word	0xffffffff


	//   ....[50]....
        /*0444*/ 	.word	0xffffffff


	//   ....[51]....
        /*0448*/ 	.word	0xffffffff


	//   ....[52]....
        /*044c*/ 	.word	0xffffffff


	//   ....[53]....
        /*0450*/ 	.word	0xffffffff


	//   ....[54]....
        /*0454*/ 	.word	0xffffffff


	//   ....[55]....
        /*0458*/ 	.word	0xffffffff


	//   ....[56]....
        /*045c*/ 	.word	0xffffffff


	//   ....[57]....
        /*0460*/ 	.word	0xffffffff


	//   ....[58]....
        /*0464*/ 	.word	0xffffffff


	//   ....[59]....
        /*0468*/ 	.word	0xffffffff


	//   ....[60]....
        /*046c*/ 	.word	0xffffffff


	//   ....[61]....
        /*0470*/ 	.word	0xffffffff


	//   ....[62]....
        /*0474*/ 	.word	0xffffffff


	//   ....[63]....
        /*0478*/ 	.word	0xffffffff


	//   ....[64]....
        /*047c*/ 	.word	0xffffffff


	//   ....[65]....
        /*0480*/ 	.word	0xffffffff


	//   ....[66]....
        /*0484*/ 	.word	0xffffffff


	//   ....[67]....
        /*0488*/ 	.word	0xffffffff


	//   ....[68]....
        /*048c*/ 	.word	0xffffffff


	//   ....[69]....
        /*0490*/ 	.word	0xffffffff


	//   ....[70]....
        /*0494*/ 	.word	0xffffffff


	//   ....[71]....
        /*0498*/ 	.word	0xffffffff


	//   ....[72]....
        /*049c*/ 	.word	0xffffffff


	//   ....[73]....
        /*04a0*/ 	.word	0xffffffff


	//   ....[74]....
        /*04a4*/ 	.word	0xffffffff


	//   ....[75]....
        /*04a8*/ 	.word	0xffffffff


	//   ....[76]....
        /*04ac*/ 	.word	0xffffffff


	//   ....[77]....
        /*04b0*/ 	.word	0xffffffff


	//   ....[78]....
        /*04b4*/ 	.word	0xffffffff


	//   ....[79]....
        /*04b8*/ 	.word	0xffffffff


	//   ....[80]....
        /*04bc*/ 	.word	0xffffffff


	//   ....[81]....
        /*04c0*/ 	.word	0xffffffff


	//   ....[82]....
        /*04c4*/ 	.word	0xffffffff


	//   ....[83]....
        /*04c8*/ 	.word	0xffffffff


	//   ....[84]....
        /*04cc*/ 	.word	0xffffffff


	//   ....[85]....
        /*04d0*/ 	.word	0xffffffff


	//   ....[86]....
        /*04d4*/ 	.word	0xffffffff


	//   ....[87]....
        /*04d8*/ 	.word	0xffffffff


	//   ....[88]....
        /*04dc*/ 	.word	0xffffffff


	//   ....[89]....
        /*04e0*/ 	.word	0xffffffff


	//   ....[90]....
        /*04e4*/ 	.word	0xffffffff


	//   ....[91]....
        /*04e8*/ 	.word	0xffffffff


	//   ....[92]....
        /*04ec*/ 	.word	0xffffffff


	//   ....[93]....
        /*04f0*/ 	.word	0xffffffff


	//   ....[94]....
        /*04f4*/ 	.word	0xffffffff


	//   ....[95]....
        /*04f8*/ 	.word	0xffffffff


	//   ....[96]....
        /*04fc*/ 	.word	0xffffffff


	//   ....[97]....
        /*0500*/ 	.word	0xffffffff


	//   ....[98]....
        /*0504*/ 	.word	0xffffffff


	//   ....[99]....
        /*0508*/ 	.word	0xffffffff


	//   ....[100]....
        /*050c*/ 	.word	0xffffffff


	//   ....[101]....
        /*0510*/ 	.word	0xffffffff


	//   ....[102]....
        /*0514*/ 	.word	0xffffffff


	//   ....[103]....
        /*0518*/ 	.word	0xffffffff


	//   ....[104]....
        /*051c*/ 	.word	0xffffffff


	//   ....[105]....
        /*0520*/ 	.word	0xffffffff


	//   ....[106]....
        /*0524*/ 	.word	0xffffffff


	//   ....[107]....
        /*0528*/ 	.word	0xffffffff


	//   ....[108]....
        /*052c*/ 	.word	0xffffffff


	//   ....[109]....
        /*0530*/ 	.word	0xffffffff


	//   ....[110]....
        /*0534*/ 	.word	0xffffffff


	//   ....[111]....
        /*0538*/ 	.word	0xffffffff


	//   ....[112]....
        /*053c*/ 	.word	0xffffffff


	//   ....[113]....
        /*0540*/ 	.word	0xffffffff


	//   ....[114]....
        /*0544*/ 	.word	0xffffffff


	//   ....[115]....
        /*0548*/ 	.word	0xffffffff


	//   ....[116]....
        /*054c*/ 	.word	0xffffffff


	//   ....[117]....
        /*0550*/ 	.word	0xffffffff


	//   ....[118]....
        /*0554*/ 	.word	0xffffffff


	//   ....[119]....
        /*0558*/ 	.word	0xffffffff


	//   ....[120]....
        /*055c*/ 	.word	0xffffffff


	//   ....[121]....
        /*0560*/ 	.word	0xffffffff


	//   ....[122]....
        /*0564*/ 	.word	0xffffffff


	//   ....[123]....
        /*0568*/ 	.word	0xffffffff


	//   ....[124]....
        /*056c*/ 	.word	0xffffffff


	//   ....[125]....
        /*0570*/ 	.word	0xffffffff


	//   ....[126]....
        /*0574*/ 	.word	0xffffffff


	//   ....[127]....
        /*0578*/ 	.word	0xffffffff


	//   ....[128]....
        /*057c*/ 	.word	0xffffffff


	//   ....[129]....
        /*0580*/ 	.word	0xffffffff


	//   ....[130]....
        /*0584*/ 	.word	0xffffffff


	//   ....[131]....
        /*0588*/ 	.word	0xffffffff


	//   ....[132]....
        /*058c*/ 	.word	0xffffffff


	//   ....[133]....
        /*0590*/ 	.word	0xffffffff


	//   ....[134]....
        /*0594*/ 	.word	0xffffffff


	//   ....[135]....
        /*0598*/ 	.word	0xffffffff


	//   ....[136]....
        /*059c*/ 	.word	0xffffffff


	//   ....[137]....
        /*05a0*/ 	.word	0xffffffff


	//   ....[138]....
        /*05a4*/ 	.word	0xffffffff


	//   ....[139]....
        /*05a8*/ 	.word	0xffffffff


	//   ....[140]....
        /*05ac*/ 	.word	0xffffffff


	//   ....[141]....
        /*05b0*/ 	.word	0xffffffff


	//   ....[142]....
        /*05b4*/ 	.word	0xffffffff


	//   ....[143]....
        /*05b8*/ 	.word	0xffffffff


	//   ....[144]....
        /*05bc*/ 	.word	0xffffffff


	//   ....[145]....
        /*05c0*/ 	.word	0xffffffff


	//   ....[146]....
        /*05c4*/ 	.word	0xffffffff


	//   ....[147]....
        /*05c8*/ 	.word	0xffffffff


	//   ....[148]....
        /*05cc*/ 	.word	0xffffffff


	//   ....[149]....
        /*05d0*/ 	.word	0xffffffff


	//   ....[150]....
        /*05d4*/ 	.word	0xffffffff


	//   ....[151]....
        /*05d8*/ 	.word	0xffffffff


	//   ....[152]....
        /*05dc*/ 	.word	0xffffffff


	//   ....[153]....
        /*05e0*/ 	.word	0xffffffff


	//   ....[154]....
        /*05e4*/ 	.word	0xffffffff


	//   ....[155]....
        /*05e8*/ 	.word	0xffffffff


	//   ....[156]....
        /*05ec*/ 	.word	0xffffffff


	//   ....[157]....
        /*05f0*/ 	.word	0xffffffff


	//   ....[158]....
        /*05f4*/ 	.word	0xffffffff


	//   ....[159]....
        /*05f8*/ 	.word	0xffffffff


	//   ....[160]....
        /*05fc*/ 	.word	0xffffffff


	//   ....[161]....
        /*0600*/ 	.word	0xffffffff


	//   ....[162]....
        /*0604*/ 	.word	0xffffffff


	//   ....[163]....
        /*0608*/ 	.word	0x0500000f


	//   ....[164]....
        /*060c*/ 	.word	0x0500000f


	//   ....[165]....
        /*0610*/ 	.word	0x0500000f


	//   ....[166]....
        /*0614*/ 	.word	0x0500000f


	//   ....[167]....
        /*0618*/ 	.word	0x0500000f


	//   ....[168]....
        /*061c*/ 	.word	0x0500000f


	//   ....[169]....
        /*0620*/ 	.word	0x0500000f


	//   ....[170]....
        /*0624*/ 	.word	0x0500000f


	//   ....[171]....
        /*0628*/ 	.word	0x0500000f


	//   ....[172]....
        /*062c*/ 	.word	0x0500000f


	//   ....[173]....
        /*0630*/ 	.word	0x0500000f


	//   ....[174]....
        /*0634*/ 	.word	0x0500000f


	//   ....[175]....
        /*0638*/ 	.word	0x0500000f


	//   ....[176]....
        /*063c*/ 	.word	0x0500000f


	//   ....[177]....
        /*0640*/ 	.word	0x0500000f


	//   ....[178]....
        /*0644*/ 	.word	0x0500000f


	//   ....[179]....
        /*0648*/ 	.word	0x0500000f


	//   ....[180]....
        /*064c*/ 	.word	0x0500000f


	//   ....[181]....
        /*0650*/ 	.word	0x0500000f


	//   ....[182]....
        /*0654*/ 	.word	0x0500000f


	//   ....[183]....
        /*0658*/ 	.word	0x0500000f


	//   ....[184]....
        /*065c*/ 	.word	0x0500000f


	//   ....[185]....
        /*0660*/ 	.word	0x0500000f


	//   ....[186]....
        /*0664*/ 	.word	0x0500000f


	//   ....[187]....
        /*0668*/ 	.word	0x0500000f


	//   ....[188]....
        /*066c*/ 	.word	0x0500000f


	//   ....[189]....
        /*0670*/ 	.word	0x0500000f


	//   ....[190]....
        /*0674*/ 	.word	0x0500000f


	//   ....[191]....
        /*0678*/ 	.word	0x0500000f


	//   ....[192]....
        /*067c*/ 	.word	0x0500000f


	//   ....[193]....
        /*0680*/ 	.word	0x0500000f


	//   ....[194]....
        /*0684*/ 	.word	0x0500000f


	//   ....[195]....
        /*0688*/ 	.word	0x0500000f


	//   ....[196]....
        /*068c*/ 	.word	0x0500000f


	//   ....[197]....
        /*0690*/ 	.word	0x0500000f


	//   ....[198]....
        /*0694*/ 	.word	0x0500000f


	//   ....[199]....
        /*0698*/ 	.word	0x0500000f


	//   ....[200]....
        /*069c*/ 	.word	0x0500000f


	//   ....[201]....
        /*06a0*/ 	.word	0x0500000f


	//   ....[202]....
        /*06a4*/ 	.word	0x0500000f


	//   ....[203]....
        /*06a8*/ 	.word	0x0500000f


	//   ....[204]....
        /*06ac*/ 	.word	0x0500000f


	//   ....[205]....
        /*06b0*/ 	.word	0x0500000f


	//   ....[206]....
        /*06b4*/ 	.word	0x0500000f


	//   ....[207]....
        /*06b8*/ 	.word	0x0500000f


	//   ....[208]....
        /*06bc*/ 	.word	0x0500000f


	//   ....[209]....
        /*06c0*/ 	.word	0x0500000f


	//   ....[210]....
        /*06c4*/ 	.word	0x0500000f


	//   ....[211]....
        /*06c8*/ 	.word	0x0500000f


	//   ....[212]....
        /*06cc*/ 	.word	0x0500000f


	//   ....[213]....
        /*06d0*/ 	.word	0x0500000f


	//   ....[214]....
        /*06d4*/ 	.word	0x0500000f


	//   ....[215]....
        /*06d8*/ 	.word	0x0500000f


	//   ....[216]....
        /*06dc*/ 	.word	0x0500000f


	//   ....[217]....
        /*06e0*/ 	.word	0x0500000f


	//   ....[218]....
        /*06e4*/ 	.word	0x0500000f


	//   ....[219]....
        /*06e8*/ 	.word	0x0500000f


	//   ....[220]....
        /*06ec*/ 	.word	0x0500000f


	//   ....[221]....
        /*06f0*/ 	.word	0x0500000f


	//   ....[222]....
        /*06f4*/ 	.word	0x0500000f


	//   ....[223]....
        /*06f8*/ 	.word	0x0500000f


	//   ....[224]....
        /*06fc*/ 	.word	0x0500000f


	//   ....[225]....
        /*0700*/ 	.word	0x0500000f


	//   ....[226]....
        /*0704*/ 	.word	0x0500000f


	//   ....[227]....
        /*0708*/ 	.word	0x0500000f


	//   ....[228]....
        /*070c*/ 	.word	0x0500000f


	//   ....[229]....
        /*0710*/ 	.word	0x0500000f


	//   ....[230]....
        /*0714*/ 	.word	0x0500000f


	//   ....[231]....
        /*0718*/ 	.word	0x0500000f


	//   ....[232]....
        /*071c*/ 	.word	0x0500000f


	//   ....[233]....
        /*0720*/ 	.word	0x0500000f


	//   ....[234]....
        /*0724*/ 	.word	0x0500000f


	//   ....[235]....
        /*0728*/ 	.word	0x0500000f


	//   ....[236]....
        /*072c*/ 	.word	0x0500000f


	//   ....[237]....
        /*0730*/ 	.word	0x0500000f


	//   ....[238]....
        /*0734*/ 	.word	0x0500000f


	//   ....[239]....
        /*0738*/ 	.word	0x0500000f


	//   ....[240]....
        /*073c*/ 	.word	0x0500000f


	//   ....[241]....
        /*0740*/ 	.word	0x0500000f


	//   ....[242]....
        /*0744*/ 	.word	0x0500000f


	//   ....[243]....
        /*0748*/ 	.word	0x0500000f


	//   ....[244]....
        /*074c*/ 	.word	0x0500000f


	//   ....[245]....
        /*0750*/ 	.word	0x0500000f


	//   ....[246]....
        /*0754*/ 	.word	0x0500000f


	//   ....[247]....
        /*0758*/ 	.word	0x0500000f


	//   ....[248]....
        /*075c*/ 	.word	0x0500000f


	//   ....[249]....
        /*0760*/ 	.word	0x0500000f


	//   ....[250]....
        /*0764*/ 	.word	0x0500000f


	//   ....[251]....
        /*0768*/ 	.word	0x0500000f


	//   ....[252]....
        /*076c*/ 	.word	0x0500000f


	//   ....[253]....
        /*0770*/ 	.word	0x0500000f


	//   ....[254]....
        /*0774*/ 	.word	0x0500000f


	//   ....[255]....
        /*0778*/ 	.word	0x0500000f


	//   ....[0]....
        /*077c*/ 	.word	0x0500000f


	//   ....[1]....
        /*0780*/ 	.word	0x0500000f


	//   ....[2]....
        /*0784*/ 	.word	0x0500000f


	//   ....[3]....
        /*0788*/ 	.word	0x0500000f


	//   ....[4]....
        /*078c*/ 	.word	0x0500000f


	//   ....[5]....
        /*0790*/ 	.word	0x0500000f


	//   ....[6]....
        /*0794*/ 	.word	0x0500000f


	//   ....[7]....
        /*0798*/ 	.word	0x0500000f


	//   ....[8]....
        /*079c*/ 	.word	0x0500000f


	//----- nvinfo : EIATTR_COOP_GROUP_INSTR_OFFSETS
	.align		4
.L_147:
        /*07a0*/ 	.byte	0x04, 0x28
        /*07a2*/ 	.short	(.L_149 - .L_148)


	//   ....[0]....
.L_148:
        /*07a4*/ 	.word	0x00000060


	//   ....[1]....
        /*07a8*/ 	.word	0x00000140


	//   ....[2]....
        /*07ac*/ 	.word	0x00000190


	//   ....[3]....
        /*07b0*/ 	.word	0x000003c0


	//   ....[4]....
        /*07b4*/ 	.word	0x00000520


	//   ....[5]....
        /*07b8*/ 	.word	0x00000640


	//   ....[6]....
        /*07bc*/ 	.word	0x000007a0


	//   ....[7]....
        /*07c0*/ 	.word	0x00003420


	//   ....[8]....
        /*07c4*/ 	.word	0x00003430


	//   ....[9]....
        /*07c8*/ 	.word	0x00004320


	//   ....[10]....
        /*07cc*/ 	.word	0x00004330


	//   ....[11]....
        /*07d0*/ 	.word	0x00005220


	//   ....[12]....
        /*07d4*/ 	.word	0x00005230


	//   ....[13]....
        /*07d8*/ 	.word	0x00006ec0


	//   ....[14]....
        /*07dc*/ 	.word	0x00006ed0


	//   ....[15]....
        /*07e0*/ 	.word	0x00007ed0


	//   ....[16]....
        /*07e4*/ 	.word	0x00007ee0


	//   ....[17]....
        /*07e8*/ 	.word	0x00008fd0


	//   ....[18]....
        /*07ec*/ 	.word	0x00008fe0


	//   ....[19]....
        /*07f0*/ 	.word	0x0000a2f0


	//   ....[20]....
        /*07f4*/ 	.word	0x0000a300


	//   ....[21]....
        /*07f8*/ 	.word	0x0000a4c0


	//   ....[22]....
        /*07fc*/ 	.word	0x0000a4d0


	//   ....[23]....
        /*0800*/ 	.word	0x0000a6a0


	//   ....[24]....
        /*0804*/ 	.word	0x0000a6b0


	//   ....[25]....
        /*0808*/ 	.word	0x0000ab20


	//   ....[26]....
        /*080c*/ 	.word	0x0000ab30


	//   ....[27]....
        /*0810*/ 	.word	0x0000acb0


	//   ....[28]....
        /*0814*/ 	.word	0x0000acd0


	//   ....[29]....
        /*0818*/ 	.word	0x0000ae60


	//   ....[30]....
        /*081c*/ 	.word	0x0000ae80


	//   ....[31]....
        /*0820*/ 	.word	0x0000b660


	//   ....[32]....
        /*0824*/ 	.word	0x0000bc80


	//   ....[33]....
        /*0828*/ 	.word	0x0000bc90


	//   ....[34]....
        /*082c*/ 	.word	0x0000bca0


	//   ....[35]....
        /*0830*/ 	.word	0x0000bcb0


	//   ....[36]....
        /*0834*/ 	.word	0x0000ef10


	//   ....[37]....
        /*0838*/ 	.word	0x0000ef20


	//   ....[38]....
        /*083c*/ 	.word	0x0000ef30


	//   ....[39]....
        /*0840*/ 	.word	0x0000ef40


	//   ....[40]....
        /*0844*/ 	.word	0x000169e0


	//   ....[41]....
        /*0848*/ 	.word	0x00016a60


	//   ....[42]....
        /*084c*/ 	.word	0x00016e80


	//   ....[43]....
        /*0850*/ 	.word	0x00016f10


	//   ....[44]....
        /*0854*/ 	.word	0x0001bf50


	//   ....[45]....
        /*0858*/ 	.word	0x0001bf60


	//   ....[46]....
        /*085c*/ 	.word	0x0001bf90


	//   ....[47]....
        /*0860*/ 	.word	0x0001bfa0


	//   ....[48]....
        /*0864*/ 	.word	0x0001d500


	//   ....[49]....
        /*0868*/ 	.word	0x0001d580


	//   ....[50]....
        /*086c*/ 	.word	0x0001d5a0


	//   ....[51]....
        /*0870*/ 	.word	0x0001d5b0


	//   ....[52]....
        /*0874*/ 	.word	0x0001f2d0


	//   ....[53]....
        /*0878*/ 	.word	0x0001f310


	//   ....[54]....
        /*087c*/ 	.word	0x0001f350


	//   ....[55]....
        /*0880*/ 	.word	0x0001f380


	//   ....[56]....
        /*0884*/ 	.word	0x0001fbf0


	//   ....[57]....
        /*0888*/ 	.word	0x0001fc10


	//   ....[58]....
        /*088c*/ 	.word	0x0001fd60


	//   ....[59]....
        /*0890*/ 	.word	0x0001fd80


	//   ....[60]....
        /*0894*/ 	.word	0x0001fed0


	//   ....[61]....
        /*0898*/ 	.word	0x0001fef0


	//   ....[62]....
        /*089c*/ 	.word	0x00020050


	//   ....[63]....
        /*08a0*/ 	.word	0x00020070


	//   ....[64]....
        /*08a4*/ 	.word	0x000209d0


	//   ....[65]....
        /*08a8*/ 	.word	0x000209f0


	//   ....[66]....
        /*08ac*/ 	.word	0x00020b40


	//   ....[67]....
        /*08b0*/ 	.word	0x00020b60


	//   ....[68]....
        /*08b4*/ 	.word	0x00020cb0


	//   ....[69]....
        /*08b8*/ 	.word	0x00020cd0


	//   ....[70]....
        /*08bc*/ 	.word	0x00020e30


	//   ....[71]....
        /*08c0*/ 	.word	0x00020e50


	//   ....[72]....
        /*08c4*/ 	.word	0x00021030


	//   ....[73]....
        /*08c8*/ 	.word	0x000211f0


	//   ....[74]....
        /*08cc*/ 	.word	0x00021220


	//   ....[75]....
        /*08d0*/ 	.word	0x00021250


	//   ....[76]....
        /*08d4*/ 	.word	0x00021280


	//   ....[77]....
        /*08d8*/ 	.word	0x000212b0


	//   ....[78]....
        /*08dc*/ 	.word	0x000212e0


	//   ....[79]....
        /*08e0*/ 	.word	0x00021460


	//   ....[80]....
        /*08e4*/ 	.word	0x00021490


	//   ....[81]....
        /*08e8*/ 	.word	0x000214c0


	//   ....[82]....
        /*08ec*/ 	.word	0x000214f0


	//   ....[83]....
        /*08f0*/ 	.word	0x00021520


	//   ....[84]....
        /*08f4*/ 	.word	0x00021550


	//   ....[85]....
        /*08f8*/ 	.word	0x000215e0


	//   ....[86]....
        /*08fc*/ 	.word	0x00021610


	//   ....[87]....
        /*0900*/ 	.word	0x00021690


	//   ....[88]....
        /*0904*/ 	.word	0x00022200


	//   ....[89]....
        /*0908*/ 	.word	0x00024660


	//   ....[90]....
        /*090c*/ 	.word	0x000246a0


	//   ....[91]....
        /*0910*/ 	.word	0x000246e0


	//   ....[92]....
        /*0914*/ 	.word	0x000247a0


	//   ....[93]....
        /*0918*/ 	.word	0x000247d0


	//   ....[94]....
        /*091c*/ 	.word	0x00024830


	//   ....[95]....
        /*0920*/ 	.word	0x00024870


	//   ....[96]....
        /*0924*/ 	.word	0x000248d0


	//   ....[97]....
        /*0928*/ 	.word	0x000248f0


	//   ....[98]....
        /*092c*/ 	.word	0x00024920


	//   ....[99]....
        /*0930*/ 	.word	0x00025180


	//   ....[100]....
        /*0934*/ 	.word	0x000251c0


	//   ....[101]....
        /*0938*/ 	.word	0x000251e0


	//   ....[102]....
        /*093c*/ 	.word	0x00025280


	//   ....[103]....
        /*0940*/ 	.word	0x00025290


	//   ....[104]....
        /*0944*/ 	.word	0x00025340


	//   ....[105]....
        /*0948*/ 	.word	0x00025350


	//   ....[106]....
        /*094c*/ 	.word	0x00025400


	//   ....[107]....
        /*0950*/ 	.word	0x00025410


	//   ....[108]....
        /*0954*/ 	.word	0x000254c0


	//   ....[109]....
        /*0958*/ 	.word	0x000254d0


	//   ....[110]....
        /*095c*/ 	.word	0x00025580


	//   ....[111]....
        /*0960*/ 	.word	0x00025590


	//   ....[112]....
        /*0964*/ 	.word	0x00025640


	//   ....[113]....
        /*0968*/ 	.word	0x00025650


	//   ....[114]....
        /*096c*/ 	.word	0x000256a0


	//   ....[115]....
        /*0970*/ 	.word	0x00025ee0


	//   ....[116]....
        /*0974*/ 	.word	0x00025f20


	//   ....[117]....
        /*0978*/ 	.word	0x00025f50


	//   ....[118]....
        /*097c*/ 	.word	0x00026010


	//   ....[119]....
        /*0980*/ 	.word	0x00026040


	//   ....[120]....
        /*0984*/ 	.word	0x00026090


	//   ....[121]....
        /*0988*/ 	.word	0x000260c0


	//   ....[122]....
        /*098c*/ 	.word	0x00026110


	//   ....[123]....
        /*0990*/ 	.word	0x00026140


	//   ....[124]....
        /*0994*/ 	.word	0x000261b0


	//   ....[125]....
        /*0998*/ 	.word	0x000264b0


	//   ....[126]....
        /*099c*/ 	.word	0x000264e0


	//   ....[127]....
        /*09a0*/ 	.word	0x000265a0


	//   ....[128]....
        /*09a4*/ 	.word	0x000265b0


	//   ....[129]....
        /*09a8*/ 	.word	0x00026660


	//   ....[130]....
        /*09ac*/ 	.word	0x00026670


	//   ....[131]....
        /*09b0*/ 	.word	0x00026720


	//   ....[132]....
        /*09b4*/ 	.word	0x00026730


	//   ....[133]....
        /*09b8*/ 	.word	0x00026740


	//   ....[134]....
        /*09bc*/ 	.word	0x000267f0


	//   ....[135]....
        /*09c0*/ 	.word	0x00026db0


	//   ....[136]....
        /*09c4*/ 	.word	0x00026df0


	//   ....[137]....
        /*09c8*/ 	.word	0x00026e90


	//   ....[138]....
        /*09cc*/ 	.word	0x00026ec0


	//   ....[139]....
        /*09d0*/ 	.word	0x00026f50


	//   ....[140]....
        /*09d4*/ 	.word	0x00026f80


	//   ....[141]....
        /*09d8*/ 	.word	0x00027010


	//   ....[142]....
        /*09dc*/ 	.word	0x00027040


	//   ....[143]....
        /*09e0*/ 	.word	0x00027050


	//   ....[144]....
        /*09e4*/ 	.word	0x000270e0


	//   ....[145]....
        /*09e8*/ 	.word	0x00027540


	//   ....[146]....
        /*09ec*/ 	.word	0x00027590


	//   ....[147]....
        /*09f0*/ 	.word	0x000275c0


	//   ....[148]....
        /*09f4*/ 	.word	0x000275d0


	//   ....[149]....
        /*09f8*/ 	.word	0x00027600


	//   ....[150]....
        /*09fc*/ 	.word	0x00027630


	//   ....[151]....
        /*0a00*/ 	.word	0x00027660


	//   ....[152]....
        /*0a04*/ 	.word	0x00027690


	//   ....[153]....
        /*0a08*/ 	.word	0x00027820


	//   ....[154]....
        /*0a0c*/ 	.word	0x00027850


	//   ....[155]....
        /*0a10*/ 	.word	0x00027880


	//   ....[156]....
        /*0a14*/ 	.word	0x000278b0


	//   ....[157]....
        /*0a18*/ 	.word	0x000278e0


	//   ....[158]....
        /*0a1c*/ 	.word	0x00027910


	//   ....[159]....
        /*0a20*/ 	.word	0x000279d0


	//   ....[160]....
        /*0a24*/ 	.word	0x000279f0


	//   ....[161]....
        /*0a28*/ 	.word	0x00027a60


	//   ....[162]....
        /*0a2c*/ 	.word	0x00027ed0


	//   ....[163]....
        /*0a30*/ 	.word	0x000281f0


	//   ....[164]....
        /*0a34*/ 	.word	0x00028280


	//   ....[165]....
        /*0a38*/ 	.word	0x00028320


	//   ....[166]....
        /*0a3c*/ 	.word	0x000283b0


	//   ....[167]....
        /*0a40*/ 	.word	0x00028450


	//   ....[168]....
        /*0a44*/ 	.word	0x000284e0


	//   ....[169]....
        /*0a48*/ 	.word	0x000285d0


	//   ....[170]....
        /*0a4c*/ 	.word	0x00028660


	//   ....[171]....
        /*0a50*/ 	.word	0x00028700


	//   ....[172]....
        /*0a54*/ 	.word	0x00028790


	//   ....[173]....
        /*0a58*/ 	.word	0x00028830


	//   ....[174]....
        /*0a5c*/ 	.word	0x000288c0


	//   ....[175]....
        /*0a60*/ 	.word	0x000289b0


	//   ....[176]....
        /*0a64*/ 	.word	0x00028a40


	//   ....[177]....
        /*0a68*/ 	.word	0x00028ae0


	//   ....[178]....
        /*0a6c*/ 	.word	0x00028b70


	//   ....[179]....
        /*0a70*/ 	.word	0x00028c10


	//   ....[180]....
        /*0a74*/ 	.word	0x00028ca0


	//   ....[181]....
        /*0a78*/ 	.word	0x00028d90


	//   ....[182]....
        /*0a7c*/ 	.word	0x00028e20


	//   ....[183]....
        /*0a80*/ 	.word	0x00028e70


	//   ....[184]....
        /*0a84*/ 	.word	0x00028ec0


	//   ....[185]....
        /*0a88*/ 	.word	0x00028fa0


	//   ....[186]....
        /*0a8c*/ 	.word	0x00029030


	//   ....[187]....
        /*0a90*/ 	.word	0x00029080


	//   ....[188]....
        /*0a94*/ 	.word	0x000290d0


	//   ....[189]....
        /*0a98*/ 	.word	0x00029330


	//   ....[190]....
        /*0a9c*/ 	.word	0x00029610


	//   ....[191]....
        /*0aa0*/ 	.word	0x00029700


	//   ....[192]....
        /*0aa4*/ 	.word	0x000297e0


	//   ....[193]....
        /*0aa8*/ 	.word	0x00029930


	//   ....[194]....
        /*0aac*/ 	.word	0x00029980


	//   ....[195]....
        /*0ab0*/ 	.word	0x00029a90


	//   ....[196]....
        /*0ab4*/ 	.word	0x00029af0


	//   ....[197]....
        /*0ab8*/ 	.word	0x00029c00


	//   ....[198]....
        /*0abc*/ 	.word	0x00029c60


	//   ....[199]....
        /*0ac0*/ 	.word	0x00029d60


	//   ....[200]....
        /*0ac4*/ 	.word	0x00029db0


	//   ....[201]....
        /*0ac8*/ 	.word	0x00029e60


	//   ....[202]....
        /*0acc*/ 	.word	0x00029ec0


	//   ....[203]....
        /*0ad0*/ 	.word	0x00029ff0


	//   ....[204]....
        /*0ad4*/ 	.word	0x0002a040


	//   ....[205]....
        /*0ad8*/ 	.word	0x0002a180


	//   ....[206]....
        /*0adc*/ 	.word	0x0002a1d0


	//   ....[207]....
        /*0ae0*/ 	.word	0x0002a310


	//   ....[208]....
        /*0ae4*/ 	.word	0x0002a360


	//   ....[209]....
        /*0ae8*/ 	.word	0x0002a4a0


	//   ....[210]....
        /*0aec*/ 	.word	0x0002a4f0


	//   ....[211]....
        /*0af0*/ 	.word	0x0002a630


	//   ....[212]....
        /*0af4*/ 	.word	0x0002a680


	//   ....[213]....
        /*0af8*/ 	.word	0x0002a7c0


	//   ....[214]....
        /*0afc*/ 	.word	0x0002a810


	//   ....[215]....
        /*0b00*/ 	.word	0x0002a930


	//   ....[216]....
        /*0b04*/ 	.word	0x0002a980


	//   ....[217]....
        /*0b08*/ 	.word	0x0002aab0


	//   ....[218]....
        /*0b0c*/ 	.word	0x0002ab80


	//   ....[219]....
        /*0b10*/ 	.word	0x0002acf0


	//   ....[220]....
        /*0b14*/ 	.word	0x0002ad40


	//   ....[221]....
        /*0b18*/ 	.word	0x0002ae40


	//   ....[222]....
        /*0b1c*/ 	.word	0x0002ae90


	//   ....[223]....
        /*0b20*/ 	.word	0x0002af90


	//   ....[224]....
        /*0b24*/ 	.word	0x0002afe0


	//   ....[225]....
        /*0b28*/ 	.word	0x0002b110


	//   ....[226]....
        /*0b2c*/ 	.word	0x0002b160


	//   ....[227]....
        /*0b30*/ 	.word	0x0002b250


	//   ....[228]....
        /*0b34*/ 	.word	0x0002b2f0


	//   ....[229]....
        /*0b38*/ 	.word	0x0002b430


	//   ....[230]....
        /*0b3c*/ 	.word	0x0002b480


	//   ....[231]....
        /*0b40*/ 	.word	0x0002b5c0


	//   ....[232]....
        /*0b44*/ 	.word	0x0002b610


	//   ....[233]....
        /*0b48*/ 	.word	0x0002b750


	//   ....[234]....
        /*0b4c*/ 	.word	0x0002b7a0


	//   ....[235]....
        /*0b50*/ 	.word	0x0002b8e0


	//   ....[236]....
        /*0b54*/ 	.word	0x0002b930


	//   ....[237]....
        /*0b58*/ 	.word	0x0002ba20


	//   ....[238]....
        /*0b5c*/ 	.word	0x0002bae0


	//   ....[239]....
        /*0b60*/ 	.word	0x0002bc80


	//   ....[240]....
        /*0b64*/ 	.word	0x0002bcd0


	//   ....[241]....
        /*0b68*/ 	.word	0x0002be00


	//   ....[242]....
        /*0b6c*/ 	.word	0x0002be50


	//   ....[243]....
        /*0b70*/ 	.word	0x0002bf80


	//   ....[244]....
        /*0b74*/ 	.word	0x0002bfd0


	//   ....[245]....
        /*0b78*/ 	.word	0x0002c100


	//   ....[246]....
        /*0b7c*/ 	.word	0x0002c150


	//   ....[247]....
        /*0b80*/ 	.word	0x0002c1e0


	//   ....[248]....
        /*0b84*/ 	.word	0x0002c280


	//   ....[249]....
        /*0b88*/ 	.word	0x0002c3b0


	//   ....[250]....
        /*0b8c*/ 	.word	0x0002c420


	//   ....[251]....
        /*0b90*/ 	.word	0x0002c490


	//   ....[252]....
        /*0b94*/ 	.word	0x0002c500


	//   ....[253]....
        /*0b98*/ 	.word	0x0002c570


	//   ....[254]....
        /*0b9c*/ 	.word	0x0002c5f0


	//   ....[255]....
        /*0ba0*/ 	.word	0x0002c680


	//   ....[0]....
        /*0ba4*/ 	.word	0x0002c710


	//   ....[1]....
        /*0ba8*/ 	.word	0x0002c780


	//   ....[2]....
        /*0bac*/ 	.word	0x0002c7f0


	//   ....[3]....
        /*0bb0*/ 	.word	0x0002c860


	//   ....[4]....
        /*0bb4*/ 	.word	0x0002c8e0


	//   ....[5]....
        /*0bb8*/ 	.word	0x0002c950


	//   ....[6]....
        /*0bbc*/ 	.word	0x0002c9f0


	//   ....[7]....
        /*0bc0*/ 	.word	0x0002ca80


	//   ....[8]....
        /*0bc4*/ 	.word	0x0002cba0


	//----- nvinfo : EIATTR_REG_RECONFIG
	.align		4
.L_149:
        /*0bc8*/ 	.byte	0x01, 0x54
	.zero		2


	//----- nvinfo : EIATTR_SYSCALL_OFFSETS
	.align		4
        /*0bcc*/ 	.byte	0x04, 0x46
        /*0bce*/ 	.short	(.L_151 - .L_150)


	//   ....[0]....
.L_150:
        /*0bd0*/ 	.word	0x00001690


	//   ....[1]....
        /*0bd4*/ 	.word	0x000017e0


	//   ....[2]....
        /*0bd8*/ 	.word	0x0000b800


	//   ....[3]....
        /*0bdc*/ 	.word	0x0000bb90


	//   ....[4]....
        /*0be0*/ 	.word	0x00023c40


	//   ....[5]....
        /*0be4*/ 	.word	0x00023d90


	//   ....[6]....
        /*0be8*/ 	.word	0x00023e80


	//   ....[7]....
        /*0bec*/ 	.word	0x00024db0


	//----- nvinfo : EIATTR_MBARRIER_INSTR_OFFSETS
	.align		4
.L_151:
        /*0bf0*/ 	.byte	0x04, 0x39
        /*0bf2*/ 	.short	(.L_153 - .L_152)


	//   ....[0]....
.L_152:
        /*0bf4*/ 	.word	0x00000270
        /*0bf8*/ 	.word	0x000000ff
        /*0bfc*/ 	.word	0x00038800
        /*0c00*/ 	.short	0x0100
        /*0c02*/ 	.byte	0x08
	.zero		1


	//   ....[1]....
        /*0c04*/ 	.word	0x00000280
        /*0c08*/ 	.word	0x000000ff
        /*0c0c*/ 	.word	0x00038820
        /*0c10*/ 	.short	0x0100
        /*0c12*/ 	.byte	0x08
	.zero		1


	//   ....[2]....
        /*0c14*/ 	.word	0x00000370
        /*0c18*/ 	.word	0x000000ff
        /*0c1c*/ 	.word	0x00038830
        /*0c20*/ 	.short	0x0100
        /*0c22*/ 	.byte	0x08
	.zero		1


	//   ....[3]....
        /*0c24*/ 	.word	0x00000380
        /*0c28*/ 	.word	0x000000ff
        /*0c2c*/ 	.word	0x00038840
        /*0c30*/ 	.short	0x0100
        /*0c32*/ 	.byte	0x08
	.zero		1


	//   ....[4]....
        /*0c34*/ 	.word	0x00000390
        /*0c38*/ 	.word	0x000000ff
        /*0c3c*/ 	.word	0x00038838
        /*0c40*/ 	.short	0x0100
        /*0c42*/ 	.byte	0x08
	.zero		1


	//   ....[5]....
        /*0c44*/ 	.word	0x000003a0
        /*0c48*/ 	.word	0x000000ff
        /*0c4c*/ 	.word	0x00038848
        /*0c50*/ 	.short	0x0100
        /*0c52*/ 	.byte	0x08
	.zero		1


	//   ....[6]....
        /*0c54*/ 	.word	0x000004d0
        /*0c58*/ 	.word	0x000000ff
        /*0c5c*/ 	.word	0x00038850
        /*0c60*/ 	.short	0x0100
        /*0c62*/ 	.byte	0x08
	.zero		1


	//   ....[7]....
        /*0c64*/ 	.word	0x000004e0
        /*0c68*/ 	.word	0x000000ff
        /*0c6c*/ 	.word	0x00038860
        /*0c70*/ 	.short	0x0100
        /*0c72*/ 	.byte	0x08
	.zero		1


	//   ....[8]....
        /*0c74*/ 	.word	0x000004f0
        /*0c78*/ 	.word	0x000000ff
        /*0c7c*/ 	.word	0x00038858
        /*0c80*/ 	.short	0x0100
        /*0c82*/ 	.byte	0x08
	.zero		1


	//   ....[9]....
        /*0c84*/ 	.word	0x00000500
        /*0c88*/ 	.word	0x000000ff
        /*0c8c*/ 	.word	0x00038868
        /*0c90*/ 	.short	0x0100
        /*0c92*/ 	.byte	0x08
	.zero		1


	//   ....[10]....
        /*0c94*/ 	.word	0x000005f0
        /*0c98*/ 	.word	0x000000ff
        /*0c9c*/ 	.word	0x00038870
        /*0ca0*/ 	.short	0x0100
        /*0ca2*/ 	.byte	0x06
	.zero		1


	//   ....[11]....
        /*0ca4*/ 	.word	0x00000600
        /*0ca8*/ 	.word	0x000000ff
        /*0cac*/ 	.word	0x00038880
        /*0cb0*/ 	.short	0x0100
        /*0cb2*/ 	.byte	0x06
	.zero		1


	//   ....[12]....
        /*0cb4*/ 	.word	0x00000610
        /*0cb8*/ 	.word	0x000000ff
        /*0cbc*/ 	.word	0x00038878
        /*0cc0*/ 	.short	0x0100
        /*0cc2*/ 	.byte	0x06
	.zero		1


	//   ....[13]....
        /*0cc4*/ 	.word	0x00000620
        /*0cc8*/ 	.word	0x000000ff
        /*0ccc*/ 	.word	0x00038888
        /*0cd0*/ 	.short	0x0100
        /*0cd2*/ 	.byte	0x06
	.zero		1


	//   ....[14]....
        /*0cd4*/ 	.word	0x00000750
        /*0cd8*/ 	.word	0x000000ff
        /*0cdc*/ 	.word	0x00038890
        /*0ce0*/ 	.short	0x0100
        /*0ce2*/ 	.byte	0x08
	.zero		1


	//   ....[15]....
        /*0ce4*/ 	.word	0x00000760
        /*0ce8*/ 	.word	0x000000ff
        /*0cec*/ 	.word	0x000388a0
        /*0cf0*/ 	.short	0x0100
        /*0cf2*/ 	.byte	0x08
	.zero		1


	//   ....[16]....
        /*0cf4*/ 	.word	0x00000770
        /*0cf8*/ 	.word	0x000000ff
        /*0cfc*/ 	.word	0x00038898
        /*0d00*/ 	.short	0x0100
        /*0d02*/ 	.byte	0x08
	.zero		1


	//   ....[17]....
        /*0d04*/ 	.word	0x00000780
        /*0d08*/ 	.word	0x000000ff
        /*0d0c*/ 	.word	0x000388a8
        /*0d10*/ 	.short	0x0100
        /*0d12*/ 	.byte	0x08
	.zero		1


	//   ....[18]....
        /*0d14*/ 	.word	0x000008b0
        /*0d18*/ 	.word	0x000000ff
        /*0d1c*/ 	.word	0x000388b0
        /*0d20*/ 	.short	0x0100
        /*0d22*/ 	.byte	0x08
	.zero		1


	//   ....[19]....
        /*0d24*/ 	.word	0x000008c0
        /*0d28*/ 	.word	0x000000ff
        /*0d2c*/ 	.word	0x000388c0
        /*0d30*/ 	.short	0x0100
        /*0d32*/ 	.byte	0x08
	.zero		1


	//   ....[20]....
        /*0d34*/ 	.word	0x000008d0
        /*0d38*/ 	.word	0x000000ff
        /*0d3c*/ 	.word	0x000388b8
        /*0d40*/ 	.short	0x0100
        /*0d42*/ 	.byte	0x08
	.zero		1


	//   ....[21]....
        /*0d44*/ 	.word	0x000008e0
        /*0d48*/ 	.word	0x000000ff
        /*0d4c*/ 	.word	0x000388c8
        /*0d50*/ 	.short	0x0100
        /*0d52*/ 	.byte	0x08
	.zero		1


	//   ....[22]....
        /*0d54*/ 	.word	0x000033d0
        /*0d58*/ 	.word	0x00000059
        /*0d5c*/ 	.word	0x00038890
        /*0d60*/ 	.short	0x010a
        /*0d62*/ 	.byte	0x3f
	.zero		1


	//   ....[23]....
        /*0d64*/ 	.word	0x00006e60
        /*0d68*/ 	.word	0x00000059
        /*0d6c*/ 	.word	0x00038890
        /*0d70*/ 	.short	0x010a
        /*0d72*/ 	.byte	0x3f
	.zero		1


	//   ....[24]....
        /*0d74*/ 	.word	0x0000a130
        /*0d78*/ 	.word	0x00000059
        /*0d7c*/ 	.word	0x00038890
        /*0d80*/ 	.short	0x010a
        /*0d82*/ 	.byte	0x3f
	.zero		1


	//   ....[25]....
        /*0d84*/ 	.word	0x0000a930
        /*0d88*/ 	.word	0x0000000b
        /*0d8c*/ 	.word	0x00000000
        /*0d90*/ 	.short	0x0101
        /*0d92*/ 	.byte	0x3f
	.zero		1


	//   ....[26]....
        /*0d94*/ 	.word	0x0000a970
        /*0d98*/ 	.word	0x00000059
        /*0d9c*/ 	.word	0x000388b0
        /*0da0*/ 	.short	0x010a
        /*0da2*/ 	.byte	0x3f
	.zero		1


	//   ....[27]....
        /*0da4*/ 	.word	0x0000b0c0
        /*0da8*/ 	.word	0x00000059
        /*0dac*/ 	.word	0x00000000
        /*0db0*/ 	.short	0x0101
        /*0db2*/ 	.byte	0x3f
	.zero		1


	//   ....[28]....
        /*0db4*/ 	.word	0x0000b890
        /*0db8*/ 	.word	0x00000016
        /*0dbc*/ 	.word	0x00038800
        /*0dc0*/ 	.short	0x010a
        /*0dc2*/ 	.byte	0x3f
	.zero		1


	//   ....[29]....
        /*0dc4*/ 	.word	0x0000b8e0
        /*0dc8*/ 	.word	0x00000016
        /*0dcc*/ 	.word	0x00038800
        /*0dd0*/ 	.short	0x010a
        /*0dd2*/ 	.byte	0x3f
	.zero		1


	//   ....[30]....
        /*0dd4*/ 	.word	0x0000c110
        /*0dd8*/ 	.word	0x00000016
        /*0ddc*/ 	.word	0x00038800
        /*0de0*/ 	.short	0x010a
        /*0de2*/ 	.byte	0x3f
	.zero		1


	//   ....[31]....
        /*0de4*/ 	.word	0x0000f2e0
        /*0de8*/ 	.word	0x00000016
        /*0dec*/ 	.word	0x00038800
        /*0df0*/ 	.short	0x010a
        /*0df2*/ 	.byte	0x3f
	.zero		1


	//   ....[32]....
        /*0df4*/ 	.word	0x00012940
        /*0df8*/ 	.word	0x00000000
        /*0dfc*/ 	.word	0x00038830
        /*0e00*/ 	.short	0x010a
        /*0e02*/ 	.byte	0x3f
	.zero		1


	//   ....[33]....
        /*0e04*/ 	.word	0x00012990
        /*0e08*/ 	.word	0x00000000
        /*0e0c*/ 	.word	0x00038830
        /*0e10*/ 	.short	0x010a
        /*0e12*/ 	.byte	0x3f
	.zero		1


	//   ....[34]....
        /*0e14*/ 	.word	0x00016a00
        /*0e18*/ 	.word	0x00000000
        /*0e1c*/ 	.word	0x00000000
        /*0e20*/ 	.short	0x0101
        /*0e22*/ 	.byte	0x3f
	.zero		1


	//   ....[35]....
        /*0e24*/ 	.word	0x00017cd0
        /*0e28*/ 	.word	0x00000009
        /*0e2c*/ 	.word	0x00038830
        /*0e30*/ 	.short	0x010a
        /*0e32*/ 	.byte	0x3f
	.zero		1


	//   ....[36]....
        /*0e34*/ 	.word	0x00017d60
        /*0e38*/ 	.word	0x00000009
        /*0e3c*/ 	.word	0x00038830
        /*0e40*/ 	.short	0x010a
        /*0e42*/ 	.byte	0x3f
	.zero		1


	//   ....[37]....
        /*0e44*/ 	.word	0x0001b470
        /*0e48*/ 	.word	0x00000006
        /*0e4c*/ 	.word	0x00038850
        /*0e50*/ 	.short	0x010a
        /*0e52*/ 	.byte	0x3f
	.zero		1


	//   ....[38]....
        /*0e54*/ 	.word	0x0001b4c0
        /*0e58*/ 	.word	0x00000006
        /*0e5c*/ 	.word	0x00038850
        /*0e60*/ 	.short	0x010a
        /*0e62*/ 	.byte	0x3f
	.zero		1


	//   ....[39]....
        /*0e64*/ 	.word	0x0001c2b0
        /*0e68*/ 	.word	0x000000a0
        /*0e6c*/ 	.word	0x00000000
        /*0e70*/ 	.short	0x0101
        /*0e72*/ 	.byte	0x3f
	.zero		1


	//   ....[40]....
        /*0e74*/ 	.word	0x0001c8d0
        /*0e78*/ 	.word	0x00000006
        /*0e7c*/ 	.word	0x00000000
        /*0e80*/ 	.short	0x0101
        /*0e82*/ 	.byte	0x3f
	.zero		1


	//   ....[41]....
        /*0e84*/ 	.word	0x0001d270
        /*0e88*/ 	.word	0x00000008
        /*0e8c*/ 	.word	0x00038850
        /*0e90*/ 	.short	0x010a
        /*0e92*/ 	.byte	0x3f
	.zero		1


	//   ....[42]....
        /*0e94*/ 	.word	0x0001d310
        /*0e98*/ 	.word	0x00000008
        /*0e9c*/ 	.word	0x00038850
        /*0ea0*/ 	.short	0x010a
        /*0ea2*/ 	.byte	0x3f
	.zero		1


	//   ....[43]....
        /*0ea4*/ 	.word	0x0001dfc0
        /*0ea8*/ 	.word	0x00000005
        /*0eac*/ 	.word	0x00000000
        /*0eb0*/ 	.short	0x0101
        /*0eb2*/ 	.byte	0x3f
	.zero		1


	//   ....[44]....
        /*0eb4*/ 	.word	0x0001fc00
        /*0eb8*/ 	.word	0x00000000
        /*0ebc*/ 	.word	0x00000000
        /*0ec0*/ 	.short	0x0101
        /*0ec2*/ 	.byte	0x3f
	.zero		1


	//   ....[45]....
        /*0ec4*/ 	.word	0x000222e0
        /*0ec8*/ 	.word	0x00000016
        /*0ecc*/ 	.word	0x00038820
        /*0ed0*/ 	.short	0x010a
        /*0ed2*/ 	.byte	0x3f
	.zero		1


	//   ....[46]....
        /*0ed4*/ 	.word	0x00022370
        /*0ed8*/ 	.word	0x00000009
        /*0edc*/ 	.word	0x000388a0
        /*0ee0*/ 	.short	0x010a
        /*0ee2*/ 	.byte	0x3f
	.zero		1


	//   ....[47]....
        /*0ee4*/ 	.word	0x000228c0
        /*0ee8*/ 	.word	0x00000009
        /*0eec*/ 	.word	0x000388c0
        /*0ef0*/ 	.short	0x010a
        /*0ef2*/ 	.byte	0x3f
	.zero		1


	//   ....[48]....
        /*0ef4*/ 	.word	0x00022ec0
        /*0ef8*/ 	.word	0x00000008
        /*0efc*/ 	.word	0x000388a0
        /*0f00*/ 	.short	0x010a
        /*0f02*/ 	.byte	0x3f
	.zero		1


	//   ....[49]....
        /*0f04*/ 	.word	0x00023400
        /*0f08*/ 	.word	0x00000008
        /*0f0c*/ 	.word	0x000388c0
        /*0f10*/ 	.short	0x010a
        /*0f12*/ 	.byte	0x3f
	.zero		1


	//   ....[50]....
        /*0f14*/ 	.word	0x00024470
        /*0f18*/ 	.word	0x00000005
        /*0f1c*/ 	.word	0x00038840
        /*0f20*/ 	.short	0x010a
        /*0f22*/ 	.byte	0x3f
	.zero		1


	//   ....[51]....
        /*0f24*/ 	.word	0x00024aa0
        /*0f28*/ 	.word	0x00000005
        /*0f2c*/ 	.word	0x00038830
        /*0f30*/ 	.short	0x0107
        /*0f32*/ 	.byte	0x3f
	.zero		1


	//   ....[52]....
        /*0f34*/ 	.word	0x00024b80
        /*0f38*/ 	.word	0x00000005
        /*0f3c*/ 	.word	0x00038830
        /*0f40*/ 	.short	0x0101
        /*0f42*/ 	.byte	0x3f
	.zero		1


	//   ....[53]....
        /*0f44*/ 	.word	0x000257e0
        /*0f48*/ 	.word	0x00000016
        /*0f4c*/ 	.word	0x00038800
        /*0f50*/ 	.short	0x0107
        /*0f52*/ 	.byte	0x3f
	.zero		1


	//   ....[54]....
        /*0f54*/ 	.word	0x000258e0
        /*0f58*/ 	.word	0x00000016
        /*0f5c*/ 	.word	0x00038800
        /*0f60*/ 	.short	0x0101
        /*0f62*/ 	.byte	0x3f
	.zero		1


	//   ....[55]....
        /*0f64*/ 	.word	0x00025900
        /*0f68*/ 	.word	0x00000016
        /*0f6c*/ 	.word	0x00038820
        /*0f70*/ 	.short	0x010a
        /*0f72*/ 	.byte	0x3f
	.zero		1


	//   ....[56]....
        /*0f74*/ 	.word	0x00025d30
        /*0f78*/ 	.word	0x00000006
        /*0f7c*/ 	.word	0x00038840
        /*0f80*/ 	.short	0x010a
        /*0f82*/ 	.byte	0x3f
	.zero		1


	//   ....[57]....
        /*0f84*/ 	.word	0x000262d0
        /*0f88*/ 	.word	0x00000006
        /*0f8c*/ 	.word	0x00038830
        /*0f90*/ 	.short	0x0107
        /*0f92*/ 	.byte	0x3f
	.zero		1


	//   ....[58]....
        /*0f94*/ 	.word	0x00026390
        /*0f98*/ 	.word	0x00000006
        /*0f9c*/ 	.word	0x00038830
        /*0fa0*/ 	.short	0x0101
        /*0fa2*/ 	.byte	0x3f
	.zero		1


	//   ....[59]....
        /*0fa4*/ 	.word	0x000263f0
        /*0fa8*/ 	.word	0x00000006
        /*0fac*/ 	.word	0x00038860
        /*0fb0*/ 	.short	0x010a
        /*0fb2*/ 	.byte	0x3f
	.zero		1


	//   ....[60]....
        /*0fb4*/ 	.word	0x00026900
        /*0fb8*/ 	.word	0x00000006
        /*0fbc*/ 	.word	0x00038850
        /*0fc0*/ 	.short	0x0107
        /*0fc2*/ 	.byte	0x3f
	.zero		1


	//   ....[61]....
        /*0fc4*/ 	.word	0x00026ae0
        /*0fc8*/ 	.word	0x00000006
        /*0fcc*/ 	.word	0x00038850
        /*0fd0*/ 	.short	0x0101
        /*0fd2*/ 	.byte	0x3f
	.zero		1


	//   ....[62]....
        /*0fd4*/ 	.word	0x00026d00
        /*0fd8*/ 	.word	0x00000004
        /*0fdc*/ 	.word	0x00038860
        /*0fe0*/ 	.short	0x010a
        /*0fe2*/ 	.byte	0x3f
	.zero		1


	//   ....[63]....
        /*0fe4*/ 	.word	0x00027270
        /*0fe8*/ 	.word	0x00000004
        /*0fec*/ 	.word	0x00038850
        /*0ff0*/ 	.short	0x0107
        /*0ff2*/ 	.byte	0x3f
	.zero		1


	//   ....[64]....
        /*0ff4*/ 	.word	0x00027330
        /*0ff8*/ 	.word	0x00000004
        /*0ffc*/ 	.word	0x00038850
        /*1000*/ 	.short	0x0101
        /*1002*/ 	.byte	0x3f
	.zero		1


	//   ....[65]....
        /*1004*/ 	.word	0x00027e50
        /*1008*/ 	.word	0x00000005
        /*100c*/ 	.word	0x00038820
        /*1010*/ 	.short	0x010a
        /*1012*/ 	.byte	0x3f
	.zero		1


	//   ....[66]....
        /*1014*/ 	.word	0x00027fc0
        /*1018*/ 	.word	0x00000003
        /*101c*/ 	.word	0x00038840
        /*1020*/ 	.short	0x010a
        /*1022*/ 	.byte	0x3f
	.zero		1


	//   ....[67]....
        /*1024*/ 	.word	0x00028060
        /*1028*/ 	.word	0x0000001b
        /*102c*/ 	.word	0x00038840
        /*1030*/ 	.short	0x010a
        /*1032*/ 	.byte	0x3f
	.zero		1


	//   ....[68]....
        /*1034*/ 	.word	0x000280a0
        /*1038*/ 	.word	0x00000003
        /*103c*/ 	.word	0x00038860
        /*1040*/ 	.short	0x010a
        /*1042*/ 	.byte	0x3f
	.zero		1


	//   ....[69]....
        /*1044*/ 	.word	0x000280e0
        /*1048*/ 	.word	0x0000001b
        /*104c*/ 	.word	0x00038860
        /*1050*/ 	.short	0x010a
        /*1052*/ 	.byte	0x3f
	.zero		1


	//   ....[70]....
        /*1054*/ 	.word	0x00028140
        /*1058*/ 	.word	0x00000059
        /*105c*/ 	.word	0x00038890
        /*1060*/ 	.short	0x010a
        /*1062*/ 	.byte	0x3f
	.zero		1


	//   ....[71]....
        /*1064*/ 	.word	0x00028520
        /*1068*/ 	.word	0x00000059
        /*106c*/ 	.word	0x00038890
        /*1070*/ 	.short	0x010a
        /*1072*/ 	.byte	0x3f
	.zero		1


	//   ....[72]....
        /*1074*/ 	.word	0x00028900
        /*1078*/ 	.word	0x00000059
        /*107c*/ 	.word	0x00038890
        /*1080*/ 	.short	0x010a
        /*1082*/ 	.byte	0x3f
	.zero		1


	//   ....[73]....
        /*1084*/ 	.word	0x00028ce0
        /*1088*/ 	.word	0x00000059
        /*108c*/ 	.word	0x000388b0
        /*1090*/ 	.short	0x010a
        /*1092*/ 	.byte	0x3f
	.zero		1


	//   ....[74]....
        /*1094*/ 	.word	0x00028ef0
        /*1098*/ 	.word	0x00000016
        /*109c*/ 	.word	0x00038800
        /*10a0*/ 	.short	0x010a
        /*10a2*/ 	.byte	0x3f
	.zero		1


	//   ....[75]....
        /*10a4*/ 	.word	0x00029110
        /*10a8*/ 	.word	0x00000016
        /*10ac*/ 	.word	0x00038800
        /*10b0*/ 	.short	0x010a
        /*10b2*/ 	.byte	0x3f
	.zero		1


	//   ....[76]....
        /*10b4*/ 	.word	0x00029160
        /*10b8*/ 	.word	0x00000000
        /*10bc*/ 	.word	0x00038830
        /*10c0*/ 	.short	0x010a
        /*10c2*/ 	.byte	0x3f
	.zero		1


	//   ....[77]....
        /*10c4*/ 	.word	0x000291b0
        /*10c8*/ 	.word	0x00000009
        /*10cc*/ 	.word	0x00038830
        /*10d0*/ 	.short	0x010a
        /*10d2*/ 	.byte	0x3f
	.zero		1


	//   ....[78]....
        /*10d4*/ 	.word	0x00029200
        /*10d8*/ 	.word	0x00000006
        /*10dc*/ 	.word	0x00038850
        /*10e0*/ 	.short	0x010a
        /*10e2*/ 	.byte	0x3f
	.zero		1


	//   ....[79]....
        /*10e4*/ 	.word	0x00029250
        /*10e8*/ 	.word	0x00000008
        /*10ec*/ 	.word	0x00038850
        /*10f0*/ 	.short	0x010a
        /*10f2*/ 	.byte	0x3f
	.zero		1


	//   ....[80]....
        /*10f4*/ 	.word	0x000293f0
        /*10f8*/ 	.word	0x00000016
        /*10fc*/ 	.word	0x00038820
        /*1100*/ 	.short	0x010a
        /*1102*/ 	.byte	0x3f
	.zero		1


	//   ....[81]....
        /*1104*/ 	.word	0x00029440
        /*1108*/ 	.word	0x00000009
        /*110c*/ 	.word	0x000388a0
        /*1110*/ 	.short	0x010a
        /*1112*/ 	.byte	0x3f
	.zero		1


	//   ....[82]....
        /*1114*/ 	.word	0x00029490
        /*1118*/ 	.word	0x00000009
        /*111c*/ 	.word	0x000388c0
        /*1120*/ 	.short	0x010a
        /*1122*/ 	.byte	0x3f
	.zero		1


	//   ....[83]....
        /*1124*/ 	.word	0x000294e0
        /*1128*/ 	.word	0x00000008
        /*112c*/ 	.word	0x000388a0
        /*1130*/ 	.short	0x010a
        /*1132*/ 	.byte	0x3f
	.zero		1


	//   ....[84]....
        /*1134*/ 	.word	0x00029530
        /*1138*/ 	.word	0x00000008
        /*113c*/ 	.word	0x000388c0
        /*1140*/ 	.short	0x010a
        /*1142*/ 	.byte	0x3f
	.zero		1


	//   ....[85]....
        /*1144*/ 	.word	0x00029650
        /*1148*/ 	.word	0x00000005
        /*114c*/ 	.word	0x00038840
        /*1150*/ 	.short	0x010a
        /*1152*/ 	.byte	0x3f
	.zero		1


	//   ....[86]....
        /*1154*/ 	.word	0x0002a9b0
        /*1158*/ 	.word	0x00000016
        /*115c*/ 	.word	0x00038820
        /*1160*/ 	.short	0x010a
        /*1162*/ 	.byte	0x3f
	.zero		1


	//   ....[87]....
        /*1164*/ 	.word	0x0002aa00
        /*1168*/ 	.word	0x00000006
        /*116c*/ 	.word	0x00038840
        /*1170*/ 	.short	0x010a
        /*1172*/ 	.byte	0x3f
	.zero		1


	//   ....[88]....
        /*1174*/ 	.word	0x0002b1a0
        /*1178*/ 	.word	0x00000006
        /*117c*/ 	.word	0x00038860
        /*1180*/ 	.short	0x010a
        /*1182*/ 	.byte	0x3f
	.zero		1


	//   ....[89]....
        /*1184*/ 	.word	0x0002b970
        /*1188*/ 	.word	0x00000004
        /*118c*/ 	.word	0x00038860
        /*1190*/ 	.short	0x010a
        /*1192*/ 	.byte	0x3f
	.zero		1


	//   ....[90]....
        /*1194*/ 	.word	0x0002cac0
        /*1198*/ 	.word	0x00000005
        /*119c*/ 	.word	0x00038820
        /*11a0*/ 	.short	0x010a
        /*11a2*/ 	.byte	0x3f
	.zero		1


	//   ....[91]....
        /*11a4*/ 	.word	0x0002cc60
        /*11a8*/ 	.word	0x00000003
        /*11ac*/ 	.word	0x00038840
        /*11b0*/ 	.short	0x010a
        /*11b2*/ 	.byte	0x3f
	.zero		1


	//   ....[92]....
        /*11b4*/ 	.word	0x0002ccb0
        /*11b8*/ 	.word	0x0000001b
        /*11bc*/ 	.word	0x00038840
        /*11c0*/ 	.short	0x010a
        /*11c2*/ 	.byte	0x3f
	.zero		1


	//   ....[93]....
        /*11c4*/ 	.word	0x0002cd00
        /*11c8*/ 	.word	0x00000003
        /*11cc*/ 	.word	0x00038860
        /*11d0*/ 	.short	0x010a
        /*11d2*/ 	.byte	0x3f
	.zero		1


	//----- nvinfo : EIATTR_NUM_MBARRIERS
	.align		4
.L_153:
        /*11d4*/ 	.byte	0x03, 0x38
        /*11d6*/ 	.short	0x0016


	//----- nvinfo : EIATTR_EXIT_INSTR_OFFSETS
	.align		4
        /*11d8*/ 	.byte	0x04, 0x1c
        /*11da*/ 	.short	(.L_155 - .L_154)


	//   ....[0]....
.L_154:
        /*11dc*/ 	.word	0x00028130


	//----- nvinfo : EIATTR_MAX_THREADS
	.align		4
.L_155:
        /*11e0*/ 	.byte	0x04, 0x05
        /*11e2*/ 	.short	(.L_157 - .L_156)
.L_156:
        /*11e4*/ 	.word	0x00000180
        /*11e8*/ 	.word	0x00000001
        /*11ec*/ 	.word	0x00000001


	//----- nvinfo : EIATTR_CRS_STACK_SIZE
	.align		4
.L_157:
        /*11f0*/ 	.byte	0x04, 0x1e
        /*11f2*/ 	.short	(.L_159 - .L_158)
.L_158:
        /*11f4*/ 	.word	0x00000000


	//----- nvinfo : EIATTR_CBANK_PARAM_SIZE
	.align		4
.L_159:
        /*11f8*/ 	.byte	0x03, 0x19
        /*11fa*/ 	.short	0x0af0


	//----- nvinfo : EIATTR_PARAM_CBANK
	.align		4
        /*11fc*/ 	.byte	0x04, 0x0a
        /*11fe*/ 	.short	(.L_161 - .L_160)
	.align		4
.L_160:
        /*1200*/ 	.word	index@(.nv.constant0._ZN7cutlass13device_kernelIN5flash11enable_sm90INS1_16FlashAttnFwdSm90INS1_25CollectiveMainloopFwdSm90ILi2EN4cute5tupleIJNS5_1CILi1EEES8_S8_EEENS6_IJNS7_ILi128EEENS7_ILi80EEENS7_ILi256EEEEEELi256ENS_10bfloat16_tEfNS_4arch4Sm90ELb0ELb0ELb1ELb1ELb1ELb1ELb0ELb1ELb1ELb1ELb0ELb0EEENS1_21CollectiveEpilogueFwdINS6_IJSA_SC_SB_EEES9_SE_SG_Li256ELb1ELb1ELb0ELb0EEENS1_36VarlenDynamicPersistentTileSchedulerILi128ELi80ELi256ELi128ELb0ELb1ELb1ELb0ELb1ELb1EEEEEEEEEvNT_6ParamsE)
        /*1204*/ 	.short	0x0210
        /*1206*/ 	.short	0x0af0


	//----- nvinfo : EIATTR_SW_WAR
	.align		4
.L_161:
        /*1208*/ 	.byte	0x04, 0x36
        /*120a*/ 	.short	(.L_163 - .L_162)
.L_162:
        /*120c*/ 	.word	0x00000008
.L_163:


//--------------------- .nv.info._ZN7cutlass13device_kernelIN5flash11enable_sm90INS1_16FlashAttnFwdSm90INS1_25CollectiveMainloopFwdSm90ILi2EN4cute5tupleIJNS5_1CILi1EEES8_S8_EEENS6_IJNS7_ILi128EEENS7_ILi64EEENS7_ILi256EEEEEELi256ENS_10bfloat16_tEfNS_4arch4Sm90ELb0ELb1ELb1ELb0ELb1ELb0ELb0ELb1ELb1ELb1ELb0ELb0EEENS1_21CollectiveEpilogueFwdINS6_IJSA_SC_SB_EEES9_SE_SG_Li256ELb0ELb1ELb0ELb0EEENS1_30DynamicPersistentTileSchedulerILi256ELi128ELb0ELb1ELb1EEEEEEEEEvNT_6ParamsE --------------------------
	.section	.nv.info._ZN7cutlass13device_kernelIN5flash11enable_sm90INS1_16FlashAttnFwdSm90INS1_25CollectiveMainloopFwdSm90ILi2EN4cute5tupleIJNS5_1CILi1EEES8_S8_EEENS6_IJNS7_ILi128EEENS7_ILi64EEENS7_ILi256EEEEEELi256ENS_10bfloat16_tEfNS_4arch4Sm90ELb0ELb1ELb1ELb0ELb1ELb0ELb0ELb1ELb1ELb1ELb0ELb0EEENS1_21CollectiveEpilogueFwdINS6_IJSA_SC_SB_EEES9_SE_SG_Li256ELb0ELb1ELb0ELb0EEENS1_30DynamicPersistentTileSchedulerILi256ELi128ELb0ELb1ELb1EEEEEEEEEvNT_6ParamsE,"",@"SHT_CUDA_INFO"
	.sectionflags	@""
	.align	4


	//----- nvinfo : EIATTR_CUDA_API_VERSION
	.align		4
        /*0000*/ 	.byte	0x04, 0x37
        /*0002*/ 	.short	(.L_165 - .L_164)
.L_164:
        /*0004*/ 	.word	0x00000082


	//----- nvinfo : EIATTR_KPARAM_INFO
	.align		4
.L_165:
        /*0008*/ 	.byte	0x04, 0x17
        /*000a*/ 	.short	(.L_167 - .L_166)
.L_166:
        /*000c*/ 	.word	0x00000000
        /*0010*/ 	.short	0x0000
        /*0012*/ 	.short	0x0070
        /*0014*/ 	.byte	0x00, 0xf0, 0x01, 0x2a


	//----- nvinfo : EIATTR_SPARSE_MMA_MASK
	.align		4
.L_167:
        /*0018*/ 	.byte	0x03, 0x50
        /*001a*/ 	.short	0x0000


	//----- nvinfo : EIATTR_MAXREG_COUNT
	.align		4
        /*001c*/ 	.byte	0x03, 0x1b
        /*001e*/ 	.short	0x00a8


	//----- nvinfo : EIATTR_NUM_BARRIERS
	.align		4
        /*0020*/ 	.byte	0x02, 0x4c
        /*0022*/ 	.byte	0x09
	.zero		1


	//----- nvinfo : EIATTR_EXTERNS
	.align		4
        /*0024*/ 	.byte	0x04, 0x0f
        /*0026*/ 	.short	(.L_169 - .L_168)


	//   ....[0]....
	.align		4
.L_168:
        /*0028*/ 	.word	index@(__assertfail)


	//----- nvinfo : EIATTR_ANNOTATIONS
	.align		4
.L_169:
        /*002c*/ 	.byte	0x04, 0x55
        /*002e*/ 	.short	(.L_171 - .L_170)


	//   ....[0]....
.L_170:
        /*0030*/ 	.word	0x00000001
        /*0034*/ 	.byte	0xa0, 0x08, 0x00, 0x00, 0x01, 0x00, 0x00, 0x00, 0x60, 0x09, 0x00, 0x00, 0x01, 0x00, 0x00, 0x00
        /*0044*/ 	.byte	0xd0, 0x05, 0x01, 0x00, 0x01, 0x00, 0x00, 0x00, 0x70, 0x06, 0x01, 0x00, 0x01, 0x00, 0x00, 0x00
        /*0054*/ 	.byte	0x20, 0x07, 0x01, 0x00, 0x01, 0x00, 0x00, 0x00, 0xf0, 0x2d, 0x01, 0x00, 0x01, 0x00, 0x00, 0x00
        /*0064*/ 	.byte	0x10, 0x2e, 0x01, 0x00, 0x01, 0x00, 0x00, 0x00, 0x00, 0x46, 0x01, 0x00, 0x01, 0x00, 0x00, 0x00
        /*0074*/ 	.byte	0xa0, 0x47, 0x01, 0x00


	//----- nvinfo : EIATTR_MERCURY_ISA_VERSION
	.align		4
.L_171:
        /*0078*/ 	.byte	0x03, 0x5f
        /*007a*/ 	.short	0x0101


	//----- nvinfo : EIATTR_INT_WARP_WIDE_INSTR_OFFSETS
	.align		4
        /*007c*/ 	.byte	0x04, 0x31
        /*007e*/ 	.short	(.L_173 - .L_172)


	//   ....[0]....
.L_172:
        /*0080*/ 	.word	0x000000c0


	//   ....[1]....
        /*0084*/ 	.word	0x000000d0


	//   ....[2]....
        /*0088*/ 	.word	0x00000170


	//   ....[3]....
        /*008c*/ 	.word	0x00011390


	//   ....[4]....
        /*0090*/ 	.word	0x00011420


	//   ....[5]....
        /*0094*/ 	.word	0x00013e00


	//   ....[6]....
        /*0098*/ 	.word	0x00013e90


	//----- nvinfo : EIATTR_COOP_GROUP_MASK_REGIDS
	.align		4
.L_173:
        /*009c*/ 	.byte	0x04, 0x29
        /*009e*/ 	.short	(.L_175 - .L_174)


	//   ....[0]....
.L_174:
        /*00a0*/ 	.word	0xffffffff


	//   ....[1]....
        /*00a4*/ 	.word	0xffffffff


	//   ....[2]....
        /*00a8*/ 	.word	0xffffffff


	//   ....[3]....
        /*00ac*/ 	.word	0xffffffff


	//   ....[4]....
        /*00b0*/ 	.word	0xffffffff


	//   ....[5]....
        /*00b4*/ 	.word	0xffffffff


	//   ....[6]....
        /*00b8*/ 	.word	0xffffffff


	//   ....[7]....
        /*00bc*/ 	.word	0xffffffff


	//   ....[8]....
        /*00c0*/ 	.word	0xffffffff


	//   ....[9]....
        /*00c4*/ 	.word	0xffffffff


	//   ....[10]....
        /*00c8*/ 	.word	0xffffffff


	//   ....[11]....
        /*00cc*/ 	.word	0xffffffff


	//   ....[12]....
        /*00d0*/ 	.word	0xffffffff


	//   ....[13]....
        /*00d4*/ 	.word	0xffffffff


	//   ....[14]....
        /*00d8*/ 	.word	0xffffffff


	//   ....[15]....
        /*00dc*/ 	.word	0xffffffff


	//   ....[16]....
        /*00e0*/ 	.word	0xffffffff


	//   ....[17]....
        /*00e4*/ 	.word	0xffffffff


	//   ....[18]....
        /*00e8*/ 	.word	0xffffffff


	//   ....[19]....
        /*00ec*/ 	.word	0xffffffff


	//   ....[20]....
        /*00f0*/ 	.word	0xffffffff


	//   ....[21]....
        /*00f4*/ 	.word	0xffffffff


	//   ....[22]....
        /*00f8*/ 	.word	0xffffffff


	//   ....[23]....
        /*00fc*/ 	.word	0xffffffff


	//   ....[24]....
        /*0100*/ 	.word	0xffffffff


	//   ....[25]....
        /*0104*/ 	.word	0xffffffff


	//   ....[26]....
        /*0108*/ 	.word	0xffffffff


	//   ....[27]....
        /*010c*/ 	.word	0xffffffff


	//   ....[28]....
        /*0110*/ 	.word	0xffffffff


	//   ....[29]....
        /*0114*/ 	.word	0xffffffff


	//   ....[30]....
        /*0118*/ 	.word	0xffffffff


	//   ....[31]....
        /*011c*/ 	.word	0xffffffff


	//   ....[32]....
        /*0120*/ 	.word	0xffffffff


	//   ....[33]....
        /*0124*/ 	.word	0xffffffff


	//   ....[34]....
        /*0128*/ 	.word	0xffffffff


	//   ....[35]....
        /*012c*/ 	.word	0xffffffff


	//   ....[36]....
        /*0130*/ 	.word	0xffffffff


	//   ....[37]....
        /*0134*/ 	.word	0xffffffff


	//   ....[38]....
        /*0138*/ 	.word	0xffffffff


	//   ....[39]....
        /*013c*/ 	.word	0xffffffff


	//   ....[40]....
        /*0140*/ 	.word	0xffffffff


	//   ....[41]....
        /*0144*/ 	.word	0xffffffff


	//   ....[42]....
        /*0148*/ 	.word	0xffffffff


	//   ....[43]....
        /*014c*/ 	.word	0xffffffff


	//   ....[44]....
        /*0150*/ 	.word	0xffffffff


	//   ....[45]....
        /*0154*/ 	.word	0xffffffff


	//   ....[46]....
        /*0158*/ 	.word	0xffffffff


	//   ....[47]....
        /*015c*/ 	.word	0xffffffff


	//   ....[48]....
        /*0160*/ 	.word	0xffffffff


	//   ....[49]....
        /*0164*/ 	.word	0xffffffff


	//   ....[50]....
        /*0168*/ 	.word	0xffffffff


	//   ....[51]....
        /*016c*/ 	.word	0xffffffff


	//   ....[52]....
        /*0170*/ 	.word	0xffffffff


	//   ....[53]....
        /*0174*/ 	.word	0xffffffff


	//   ....[54]....
        /*0178*/ 	.word	0xffffffff


	//   ....[55]....
        /*017c*/ 	.word	0xffffffff


	//   ....[56]....
        /*0180*/ 	.word	0xffffffff


	//   ....[57]....
        /*0184*/ 	.word	0xffffffff


	//   ....[58]....
        /*0188*/ 	.word	0xffffffff


	//   ....[59]....
        /*018c*/ 	.word	0xffffffff


	//   ....[60]....
        /*0190*/ 	.word	0xffffffff


	//   ....[61]....
        /*0194*/ 	.word	0xffffffff


	//   ....[62]....
        /*0198*/ 	.word	0xffffffff


	//   ....[63]....
        /*019c*/ 	.word	0xffffffff


	//   ....[64]....
        /*01a0*/ 	.word	0xffffffff


	//   ....[65]....
        /*01a4*/ 	.word	0xffffffff


	//   ....[66]....
        /*01a8*/ 	.word	0xffffffff


	//   ....[67]....
        /*01ac*/ 	.word	0xffffffff


	//   ....[68]....
        /*01b0*/ 	.word	0xffffffff


	//   ....[69]....
        /*01b4*/ 	.word	0xffffffff


	//   ....[70]....
        /*01b8*/ 	.word	0xffffffff


	//   ....[71]....
        /*01bc*/ 	.word	0xffffffff


	//   ....[72]....
        /*01c0*/ 	.word	0xffffffff


	//   ....[73]....
        /*01c4*/ 	.word	0xffffffff


	//   ....[74]....
        /*01c8*/ 	.word	0xffffffff


	//   ....[75]....
        /*01cc*/ 	.word	0xffffffff


	//   ....[76]....
        /*01d0*/ 	.word	0xffffffff


	//   ....[77]....
        /*01d4*/ 	.word	0xffffffff


	//   ....[78]....
        /*01d8*/ 	.word	0xffffffff


	//   ....[79]....
        /*01dc*/ 	.word	0xffffffff


	//   ....[80]....
        /*01e0*/ 	.word	0xffffffff


	//   ....[81]....
        /*01e4*/ 	.word	0xffffffff


	//   ....[82]....
        /*01e8*/ 	.word	0xffffffff


	//   ....[83]....
        /*01ec*/ 	.word	0xffffffff


	//   ....[84]....
        /*01f0*/ 	.word	0xffffffff


	//   ....[85]....
        /*01f4*/ 	.word	0xffffffff


	//   ....[86]....
        /*01f8*/ 	.word	0xffffffff


	//   ....[87]....
        /*01fc*/ 	.word	0xffffffff


	//   ....[88]....
        /*0200*/ 	.word	0xffffffff


	//   ....[89]....
        /*0204*/ 	.word	0xffffffff


	//   ....[90]....
        /*0208*/ 	.word	0xffffffff


	//   ....[91]....
        /*020c*/ 	.word	0xffffffff


	//   ....[92]....
        /*0210*/ 	.word	0xffffffff


	//   ....[93]....
        /*0214*/ 	.word	0xffffffff


	//   ....[94]....
        /*0218*/ 	.word	0xffffffff


	//   ....[95]....
        /*021c*/ 	.word	0xffffffff


	//   ....[96]....
        /*0220*/ 	.word	0xffffffff


	//   ....[97]....
        /*0224*/ 	.word	0xffffffff


	//   ....[98]....
        /*0228*/ 	.word	0xffffffff


	//   ....[99]....
        /*022c*/ 	.word	0xffffffff


	//   ....[100]....
        /*0230*/ 	.word	0xffffffff


	//   ....[101]....
        /*0234*/ 	.word	0xffffffff


	//   ....[102]....
        /*0238*/ 	.word	0xffffffff


	//   ....[103]....
        /*023c*/ 	.word	0xffffffff


	//   ....[104]....
        /*0240*/ 	.word	0x0500000f


	//   ....[105]....
        /*0244*/ 	.word	0x0500000f


	//   ....[106]....
        /*0248*/ 	.word	0x0500000f


	//   ....[107]....
        /*024c*/ 	.word	0x0500000f


	//   ....[108]....
        /*0250*/ 	.word	0x0500000f


	//   ....[109]....
        /*0254*/ 	.word	0x0500000f


	//   ....[110]....
        /*0258*/ 	.word	0x0500000f


	//   ....[111]....
        /*025c*/ 	.word	0x0500000f


	//   ....[112]....
        /*0260*/ 	.word	0x0500000f


	//   ....[113]....
        /*0264*/ 	.word	0x0500000f


	//   ....[114]....
        /*0268*/ 	.word	0x0500000f


	//   ....[115]....
        /*026c*/ 	.word	0x0500000f


	//   ....[116]....
        /*0270*/ 	.word	0x0500000f


	//   ....[117]....
        /*0274*/ 	.word	0x0500000f


	//   ....[118]....
        /*0278*/ 	.word	0x0500000f


	//   ....[119]....
        /*027c*/ 	.word	0x0500000f


	//   ....[120]....
        /*0280*/ 	.word	0x0500000f


	//   ....[121]....
        /*0284*/ 	.word	0x0500000f


	//   ....[122]....
        /*0288*/ 	.word	0x0500000f


	//   ....[123]....
        /*028c*/ 	.word	0x0500000f


	//   ....[124]....
        /*0290*/ 	.word	0x0500000f


	//   ....[125]....
        /*0294*/ 	.word	0x0500000f


	//   ....[126]....
        /*0298*/ 	.word	0x0500000f


	//   ....[127]....
        /*029c*/ 	.word	0x0500000f


	//   ....[128]....
        /*02a0*/ 	.word	0x0500000f


	//   ....[129]....
        /*02a4*/ 	.word	0x0500000f


	//   ....[130]....
        /*02a8*/ 	.word	0x0500000f


	//   ....[131]....
        /*02ac*/ 	.word	0x0500000f


	//   ....[132]....
        /*02b0*/ 	.word	0x0500000f


	//   ....[133]....
        /*02b4*/ 	.word	0x0500000f


	//   ....[134]....
        /*02b8*/ 	.word	0x0500000f


	//   ....[135]....
        /*02bc*/ 	.word	0x0500000f


	//   ....[136]....
        /*02c0*/ 	.word	0x0500000f


	//   ....[137]....
        /*02c4*/ 	.word	0x0500000f


	//   ....[138]....
        /*02c8*/ 	.word	0x0500000f


	//   ....[139]....
        /*02cc*/ 	.word	0x0500000f


	//   ....[140]....
        /*02d0*/ 	.word	0x0500000f


	//   ....[141]....
        /*02d4*/ 	.word	0x0500000f


	//   ....[142]....
        /*02d8*/ 	.word	0x0500000f


	//   ....[143]....
        /*02dc*/ 	.word	0x0500000f


	//   ....[144]....
        /*02e0*/ 	.word	0x0500000f


	//   ....[145]....
        /*02e4*/ 	.word	0x0500000f


	//   ....[146]....
        /*02e8*/ 	.word	0x0500000f


	//   ....[147]....
        /*02ec*/ 	.word	0x0500000f


	//   ....[148]....
        /*02f0*/ 	.word	0x0500000f


	//   ....[149]....
        /*02f4*/ 	.word	0x0500000f


	//   ....[150]....
        /*02f8*/ 	.word	0x0500000f


	//   ....[151]....
        /*02fc*/ 	.word	0x0500000f


	//   ....[152]....
        /*0300*/ 	.word	0x0500000f


	//   ....[153]....
        /*0304*/ 	.word	0x0500000f


	//   ....[154]....
        /*0308*/ 	.word	0x0500000f


	//----- nvinfo : EIATTR_COOP_GROUP_INSTR_OFFSETS
	.align		4
.L_175:
        /*030c*/ 	.byte	0x04, 0x28
        /*030e*/ 	.short	(.L_177 - .L_176)


	//   ....[0]....
.L_176:
        /*0310*/ 	.word	0x00000070


	//   ....[1]....
        /*0314*/ 	.word	0x000000b0


	//   ....[2]....
        /*0318*/ 	.word	0x000002d0


	//   ....[3]....
        /*031c*/ 	.word	0x00000430


	//   ....[4]....
        /*0320*/ 	.word	0x00000550


	//   ....[5]....
        /*0324*/ 	.word	0x000006b0


	//   ....[6]....
        /*0328*/ 	.word	0x000019e0


	//   ....[7]....
        /*032c*/ 	.word	0x000028d0


	//   ....[8]....
        /*0330*/ 	.word	0x00002e30


	//   ....[9]....
        /*0334*/ 	.word	0x00003890


	//   ....[10]....
        /*0338*/ 	.word	0x00003980


	//   ....[11]....
        /*033c*/ 	.word	0x00003c80


	//   ....[12]....
        /*0340*/ 	.word	0x00003cf0


	//   ....[13]....
        /*0344*/ 	.word	0x00005dd0


	//   ....[14]....
        /*0348*/ 	.word	0x000062a0


	//   ....[15]....
        /*034c*/ 	.word	0x00006990


	//   ....[16]....
        /*0350*/ 	.word	0x00006a90


	//   ....[17]....
        /*0354*/ 	.word	0x00006e40


	//   ....[18]....
        /*0358*/ 	.word	0x00006e90


	//   ....[19]....
        /*035c*/ 	.word	0x000090b0


	//   ....[20]....
        /*0360*/ 	.word	0x000090c0


	//   ....[21]....
        /*0364*/ 	.word	0x000090f0


	//   ....[22]....
        /*0368*/ 	.word	0x00009100


	//   ....[23]....
        /*036c*/ 	.word	0x0000aea0


	//   ....[24]....
        /*0370*/ 	.word	0x0000b360


	//   ....[25]....
        /*0374*/ 	.word	0x0000ba50


	//   ....[26]....
        /*0378*/ 	.word	0x0000bb50


	//   ....[27]....
        /*037c*/ 	.word	0x0000bee0


	//   ....[28]....
        /*0380*/ 	.word	0x0000bf50


	//   ....[29]....
        /*0384*/ 	.word	0x0000cf70


	//   ....[30]....
        /*0388*/ 	.word	0x0000cfa0


	//   ....[31]....
        /*038c*/ 	.word	0x0000d060


	//   ....[32]....
        /*0390*/ 	.word	0x0000d070


	//   ....[33]....
        /*0394*/ 	.word	0x0000ee00


	//   ....[34]....
        /*0398*/ 	.word	0x0000ee50


	//   ....[35]....
        /*039c*/ 	.word	0x0000eeb0


	//   ....[36]....
        /*03a0*/ 	.word	0x0000eee0


	//   ....[37]....
        /*03a4*/ 	.word	0x0000f3b0


	//   ....[38]....
        /*03a8*/ 	.word	0x0000f3f0


	//   ....[39]....
        /*03ac*/ 	.word	0x0000f530


	//   ....[40]....
        /*03b0*/ 	.word	0x0000f550


	//   ....[41]....
        /*03b4*/ 	.word	0x0000f690


	//   ....[42]....
        /*03b8*/ 	.word	0x0000f6b0


	//   ....[43]....
        /*03bc*/ 	.word	0x0000f800


	//   ....[44]....
        /*03c0*/ 	.word	0x0000f820


	//   ....[45]....
        /*03c4*/ 	.word	0x0000ffb0


	//   ....[46]....
        /*03c8*/ 	.word	0x0000ffc0


	//   ....[47]....
        /*03cc*/ 	.word	0x00010100


	//   ....[48]....
        /*03d0*/ 	.word	0x00010120


	//   ....[49]....
        /*03d4*/ 	.word	0x00010260


	//   ....[50]....
        /*03d8*/ 	.word	0x00010280


	//   ....[51]....
        /*03dc*/ 	.word	0x000103d0


	//   ....[52]....
        /*03e0*/ 	.word	0x000103f0


	//   ....[53]....
        /*03e4*/ 	.word	0x00010600


	//   ....[54]....
        /*03e8*/ 	.word	0x00011f10


	//   ....[55]....
        /*03ec*/ 	.word	0x00011f30


	//   ....[56]....
        /*03f0*/ 	.word	0x00011f40


	//   ....[57]....
        /*03f4*/ 	.word	0x00011f80


	//   ....[58]....
        /*03f8*/ 	.word	0x00012020


	//   ....[59]....
        /*03fc*/ 	.word	0x00012040


	//   ....[60]....
        /*0400*/ 	.word	0x000120e0


	//   ....[61]....
        /*0404*/ 	.word	0x00012100


	//   ....[62]....
        /*0408*/ 	.word	0x00012770


	//   ....[63]....
        /*040c*/ 	.word	0x00012790


	//   ....[64]....
        /*0410*/ 	.word	0x000127c0


	//   ....[65]....
        /*0414*/ 	.word	0x00012800


	//   ....[66]....
        /*0418*/ 	.word	0x00012890


	//   ....[67]....
        /*041c*/ 	.word	0x000128c0


	//   ....[68]....
        /*0420*/ 	.word	0x00012950


	//   ....[69]....
        /*0424*/ 	.word	0x00012980


	//   ....[70]....
        /*0428*/ 	.word	0x00012a10


	//   ....[71]....
        /*042c*/ 	.word	0x00012a30


	//   ....[72]....
        /*0430*/ 	.word	0x00012ad0


	//   ....[73]....
        /*0434*/ 	.word	0x00012b00


	//   ....[74]....
        /*0438*/ 	.word	0x00012b90


	//   ....[75]....
        /*043c*/ 	.word	0x00012bc0


	//   ....[76]....
        /*0440*/ 	.word	0x00012c50


	//   ....[77]....
        /*0444*/ 	.word	0x00012c70


	//   ....[78]....
        /*0448*/ 	.word	0x000133c0


	//   ....[79]....
        /*044c*/ 	.word	0x000133f0


	//   ....[80]....
        /*0450*/ 	.word	0x00013400


	//   ....[81]....
        /*0454*/ 	.word	0x00013420


	//   ....[82]....
        /*0458*/ 	.word	0x00013490


	//   ....[83]....
        /*045c*/ 	.word	0x000134b0


	//   ....[84]....
        /*0460*/ 	.word	0x00013510


	//   ....[85]....
        /*0464*/ 	.word	0x00013530


	//   ....[86]....
        /*0468*/ 	.word	0x00013800


	//   ....[87]....
        /*046c*/ 	.word	0x00013820


	//   ....[88]....
        /*0470*/ 	.word	0x00013840


	//   ....[89]....
        /*0474*/ 	.word	0x000138e0


	//   ....[90]....
        /*0478*/ 	.word	0x00013900


	//   ....[91]....
        /*047c*/ 	.word	0x000139a0


	//   ....[92]....
        /*0480*/ 	.word	0x000139c0


	//   ....[93]....
        /*0484*/ 	.word	0x000139d0


	//   ....[94]....
        /*0488*/ 	.word	0x00013ff0


	//   ....[95]....
        /*048c*/ 	.word	0x00014010


	//   ....[96]....
        /*0490*/ 	.word	0x00014020


	//   ....[97]....
        /*0494*/ 	.word	0x00014040


	//   ....[98]....
        /*0498*/ 	.word	0x00014100


	//   ....[99]....
        /*049c*/ 	.word	0x00014130


	//   ....[100]....
        /*04a0*/ 	.word	0x00014140


	//   ....[101]....
        /*04a4*/ 	.word	0x000141d0


	//   ....[102]....
        /*04a8*/ 	.word	0x00014540


	//   ....[103]....
        /*04ac*/ 	.word	0x00014720


	//   ....[104]....
        /*04b0*/ 	.word	0x00014d90


	//   ....[105]....
        /*04b4*/ 	.word	0x00014e70


	//   ....[106]....
        /*04b8*/ 	.word	0x00014f10


	//   ....[107]....
        /*04bc*/ 	.word	0x00014f90


	//   ....[108]....
        /*04c0*/ 	.word	0x00015060


	//   ....[109]....
        /*04c4*/ 	.word	0x000150f0


	//   ....[110]....
        /*04c8*/ 	.word	0x000151d0


	//   ....[111]....
        /*04cc*/ 	.word	0x00015260


	//   ....[112]....
        /*04d0*/ 	.word	0x00015330


	//   ....[113]....
        /*04d4*/ 	.word	0x000153c0


	//   ....[114]....
        /*04d8*/ 	.word	0x00015430


	//   ....[115]....
        /*04dc*/ 	.word	0x000154b0


	//   ....[116]....
        /*04e0*/ 	.word	0x00015580


	//   ....[117]....
        /*04e4*/ 	.word	0x000155f0


	//   ....[118]....
        /*04e8*/ 	.word	0x000156f0


	//   ....[119]....
        /*04ec*/ 	.word	0x00015770


	//   ....[120]....
        /*04f0*/ 	.word	0x00015860


	//   ....[121]....
        /*04f4*/ 	.word	0x000158d0


	//   ....[122]....
        /*04f8*/ 	.word	0x000159d0


	//   ....[123]....
        /*04fc*/ 	.word	0x00015a40


	//   ....[124]....
        /*0500*/ 	.word	0x00015b40


	//   ....[125]....
        /*0504*/ 	.word	0x00015bc0


	//   ....[126]....
        /*0508*/ 	.word	0x00015cb0


	//   ....[127]....
        /*050c*/ 	.word	0x00015d20


	//   ....[128]....
        /*0510*/ 	.word	0x00015e00


	//   ....[129]....
        /*0514*/ 	.word	0x00015f30


	//   ....[130]....
        /*0518*/ 	.word	0x00015fe0


	//   ....[131]....
        /*051c*/ 	.word	0x00016040


	//   ....[132]....
        /*0520*/ 	.word	0x00016110


	//   ....[133]....
        /*0524*/ 	.word	0x00016170


	//   ....[134]....
        /*0528*/ 	.word	0x00016240


	//   ....[135]....
        /*052c*/ 	.word	0x000162a0


	//   ....[136]....
        /*0530*/ 	.word	0x00016370


	//   ....[137]....
        /*0534*/ 	.word	0x00016450


	//   ....[138]....
        /*0538*/ 	.word	0x000164f0


	//   ....[139]....
        /*053c*/ 	.word	0x00016550


	//   ....[140]....
        /*0540*/ 	.word	0x00016660


	//   ....[141]....
        /*0544*/ 	.word	0x000166c0


	//   ....[142]....
        /*0548*/ 	.word	0x000167d0


	//   ....[143]....
        /*054c*/ 	.word	0x00016830


	//   ....[144]....
        /*0550*/ 	.word	0x000168f0


	//   ....[145]....
        /*0554*/ 	.word	0x00016a50


	//   ....[146]....
        /*0558*/ 	.word	0x00016af0


	//   ....[147]....
        /*055c*/ 	.word	0x00016b50


	//   ....[148]....
        /*0560*/ 	.word	0x00016c20


	//   ....[149]....
        /*0564*/ 	.word	0x00016d00


	//   ....[150]....
        /*0568*/ 	.word	0x00016dc0


	//   ....[151]....
        /*056c*/ 	.word	0x00016ea0


	//   ....[152]....
        /*0570*/ 	.word	0x00016f60


	//   ....[153]....
        /*0574*/ 	.word	0x00017070


	//   ....[154]....
        /*0578*/ 	.word	0x00017190


	//----- nvinfo : EIATTR_REG_RECONFIG
	.align		4
.L_177:
        /*057c*/ 	.byte	0x01, 0x54
	.zero		2


	//----- nvinfo : EIATTR_SYSCALL_OFFSETS
	.align		4
        /*0580*/ 	.byte	0x04, 0x46
        /*0582*/ 	.short	(.L_179 - .L_178)


	//   ....[0]....
.L_178:
        /*0584*/ 	.word	0x00001bc0


	//   ....[1]....
        /*0588*/ 	.word	0x00011580


	//   ....[2]....
        /*058c*/ 	.word	0x000116d0


	//   ....[3]....
        /*0590*/ 	.word	0x000117c0


	//   ....[4]....
        /*0594*/ 	.word	0x00012420


	//----- nvinfo : EIATTR_MBARRIER_INSTR_OFFSETS
	.align		4
.L_179:
        /*0598*/ 	.byte	0x04, 0x39
        /*059a*/ 	.short	(.L_181 - .L_180)


	//   ....[0]....
.L_180:
        /*059c*/ 	.word	0x00000180
        /*05a0*/ 	.word	0x000000ff
        /*05a4*/ 	.word	0x00030800
        /*05a8*/ 	.short	0x0100
        /*05aa*/ 	.byte	0x08
	.zero		1


	//   ....[1]....
        /*05ac*/ 	.word	0x00000190
        /*05b0*/ 	.word	0x000000ff
        /*05b4*/ 	.word	0x00030820
        /*05b8*/ 	.short	0x0100
        /*05ba*/ 	.byte	0x08
	.zero		1


	//   ....[2]....
        /*05bc*/ 	.word	0x00000280
        /*05c0*/ 	.word	0x000000ff
        /*05c4*/ 	.word	0x00030830
        /*05c8*/ 	.short	0x0100
        /*05ca*/ 	.byte	0x08
	.zero		1


	//   ....[3]....
        /*05cc*/ 	.word	0x00000290
        /*05d0*/ 	.word	0x000000ff
        /*05d4*/ 	.word	0x00030840
        /*05d8*/ 	.short	0x0100
        /*05da*/ 	.byte	0x08
	.zero		1


	//   ....[4]....
        /*05dc*/ 	.word	0x000002a0
        /*05e0*/ 	.word	0x000000ff
        /*05e4*/ 	.word	0x00030838
        /*05e8*/ 	.short	0x0100
        /*05ea*/ 	.byte	0x08
	.zero		1


	//   ....[5]....
        /*05ec*/ 	.word	0x000002b0
        /*05f0*/ 	.word	0x000000ff
        /*05f4*/ 	.word	0x00030848
        /*05f8*/ 	.short	0x0100
        /*05fa*/ 	.byte	0x08
	.zero		1


	//   ....[6]....
        /*05fc*/ 	.word	0x000003e0
        /*0600*/ 	.word	0x000000ff
        /*0604*/ 	.word	0x00030850
        /*0608*/ 	.short	0x0100
        /*060a*/ 	.byte	0x08
	.zero		1


	//   ....[7]....
        /*060c*/ 	.word	0x000003f0
        /*0610*/ 	.word	0x000000ff
        /*0614*/ 	.word	0x00030860
        /*0618*/ 	.short	0x0100
        /*061a*/ 	.byte	0x08
	.zero		1


	//   ....[8]....
        /*061c*/ 	.word	0x00000400
        /*0620*/ 	.word	0x000000ff
        /*0624*/ 	.word	0x00030858
        /*0628*/ 	.short	0x0100
        /*062a*/ 	.byte	0x08
	.zero		1


	//   ....[9]....
        /*062c*/ 	.word	0x00000410
        /*0630*/ 	.word	0x000000ff
        /*0634*/ 	.word	0x00030868
        /*0638*/ 	.short	0x0100
        /*063a*/ 	.byte	0x08
	.zero		1


	//   ....[10]....
        /*063c*/ 	.word	0x00000500
        /*0640*/ 	.word	0x000000ff
        /*0644*/ 	.word	0x00030870
        /*0648*/ 	.short	0x0100
        /*064a*/ 	.byte	0x06
	.zero		1


	//   ....[11]....
        /*064c*/ 	.word	0x00000510
        /*0650*/ 	.word	0x000000ff
        /*0654*/ 	.word	0x00030880
        /*0658*/ 	.short	0x0100
        /*065a*/ 	.byte	0x06
	.zero		1


	//   ....[12]....
        /*065c*/ 	.word	0x00000520
        /*0660*/ 	.word	0x000000ff
        /*0664*/ 	.word	0x00030878
        /*0668*/ 	.short	0x0100
        /*066a*/ 	.byte	0x06
	.zero		1


	//   ....[13]....
        /*066c*/ 	.word	0x00000530
        /*0670*/ 	.word	0x000000ff
        /*0674*/ 	.word	0x00030888
        /*0678*/ 	.short	0x0100
        /*067a*/ 	.byte	0x06
	.zero		1


	//   ....[14]....
        /*067c*/ 	.word	0x00000660
        /*0680*/ 	.word	0x000000ff
        /*0684*/ 	.word	0x00030890
        /*0688*/ 	.short	0x0100
        /*068a*/ 	.byte	0x08
	.zero		1


	//   ....[15]....
        /*068c*/ 	.word	0x00000670
        /*0690*/ 	.word	0x000000ff
        /*0694*/ 	.word	0x000308a0
        /*0698*/ 	.short	0x0100
        /*069a*/ 	.byte	0x08
	.zero		1


	//   ....[16]....
        /*069c*/ 	.word	0x00000680
        /*06a0*/ 	.word	0x000000ff
        /*06a4*/ 	.word	0x00030898
        /*06a8*/ 	.short	0x0100
        /*06aa*/ 	.byte	0x08
	.zero		1


	//   ....[17]....
        /*06ac*/ 	.word	0x00000690
        /*06b0*/ 	.word	0x000000ff
        /*06b4*/ 	.word	0x000308a8
        /*06b8*/ 	.short	0x0100
        /*06ba*/ 	.byte	0x08
	.zero		1


	//   ....[18]....
        /*06bc*/ 	.word	0x000007d0
        /*06c0*/ 	.word	0x000000ff
        /*06c4*/ 	.word	0x000308b0
        /*06c8*/ 	.short	0x0100
        /*06ca*/ 	.byte	0x08
	.zero		1


	//   ....[19]....
        /*06cc*/ 	.word	0x000007e0
        /*06d0*/ 	.word	0x000000ff
        /*06d4*/ 	.word	0x000308c0
        /*06d8*/ 	.short	0x0100
        /*06da*/ 	.byte	0x08
	.zero		1


	//   ....[20]....
        /*06dc*/ 	.word	0x000007f0
        /*06e0*/ 	.word	0x000000ff
        /*06e4*/ 	.word	0x000308b8
        /*06e8*/ 	.short	0x0100
        /*06ea*/ 	.byte	0x08
	.zero		1


	//   ....[21]....
        /*06ec*/ 	.word	0x00000800
        /*06f0*/ 	.word	0x000000ff
        /*06f4*/ 	.word	0x000308c8
        /*06f8*/ 	.short	0x0100
        /*06fa*/ 	.byte	0x08
	.zero		1


	//   ....[22]....
        /*06fc*/ 	.word	0x00001c60
        /*0700*/ 	.word	0x000000ff
        /*0704*/ 	.word	0x00030800
        /*0708*/ 	.short	0x010a
        /*070a*/ 	.byte	0x28
	.zero		1


	//   ....[23]....
        /*070c*/ 	.word	0x00001ce0
        /*0710*/ 	.word	0x00000003
        /*0714*/ 	.word	0x00030830
        /*0718*/ 	.short	0x010a
        /*071a*/ 	.byte	0x3f
	.zero		1


	//   ....[24]....
        /*071c*/ 	.word	0x00001d20
        /*0720*/ 	.word	0x00000003
        /*0724*/ 	.word	0x00030830
        /*0728*/ 	.short	0x010a
        /*072a*/ 	.byte	0x3f
	.zero		1


	//   ....[25]....
        /*072c*/ 	.word	0x000029c0
        /*0730*/ 	.word	0x000000ff
        /*0734*/ 	.word	0x00000000
        /*0738*/ 	.short	0x0101
        /*073a*/ 	.byte	0x04
	.zero		1


	//   ....[26]....
        /*073c*/ 	.word	0x00004a10
        /*0740*/ 	.word	0x000000ff
        /*0744*/ 	.word	0x00030830
        /*0748*/ 	.short	0x010a
        /*074a*/ 	.byte	0x07
	.zero		1


	//   ....[27]....
        /*074c*/ 	.word	0x00004a50
        /*0750*/ 	.word	0x000000ff
        /*0754*/ 	.word	0x00030830
        /*0758*/ 	.short	0x010a
        /*075a*/ 	.byte	0x07
	.zero		1


	//   ....[28]....
        /*075c*/ 	.word	0x000058f0
        /*0760*/ 	.word	0x000000ff
        /*0764*/ 	.word	0x00030850
        /*0768*/ 	.short	0x010a
        /*076a*/ 	.byte	0x06
	.zero		1


	//   ....[29]....
        /*076c*/ 	.word	0x00005930
        /*0770*/ 	.word	0x000000ff
        /*0774*/ 	.word	0x00030850
        /*0778*/ 	.short	0x010a
        /*077a*/ 	.byte	0x06
	.zero		1


	//   ....[30]....
        /*077c*/ 	.word	0x00005e70
        /*0780*/ 	.word	0x000000ff
        /*0784*/ 	.word	0x00000000
        /*0788*/ 	.short	0x0101
        /*078a*/ 	.byte	0x07
	.zero		1


	//   ....[31]....
        /*078c*/ 	.word	0x00007560
        /*0790*/ 	.word	0x000000ff
        /*0794*/ 	.word	0x00000000
        /*0798*/ 	.short	0x0101
        /*079a*/ 	.byte	0x06
	.zero		1


	//   ....[32]....
        /*079c*/ 	.word	0x00007940
        /*07a0*/ 	.word	0x000000ff
        /*07a4*/ 	.word	0x00030830
        /*07a8*/ 	.short	0x010a
        /*07aa*/ 	.byte	0x07
	.zero		1


	//   ....[33]....
        /*07ac*/ 	.word	0x00007980
        /*07b0*/ 	.word	0x000000ff
        /*07b4*/ 	.word	0x00030830
        /*07b8*/ 	.short	0x010a
        /*07ba*/ 	.byte	0x07
	.zero		1


	//   ....[34]....
        /*07bc*/ 	.word	0x00008820
        /*07c0*/ 	.word	0x000000ff
        /*07c4*/ 	.word	0x00030850
        /*07c8*/ 	.short	0x010a
        /*07ca*/ 	.byte	0x06
	.zero		1


	//   ....[35]....
        /*07cc*/ 	.word	0x00008860
        /*07d0*/ 	.word	0x000000ff
        /*07d4*/ 	.word	0x00030850
        /*07d8*/ 	.short	0x010a
        /*07da*/ 	.byte	0x06
	.zero		1


	//   ....[36]....
        /*07dc*/ 	.word	0x00008d90
        /*07e0*/ 	.word	0x000000ff
        /*07e4*/ 	.word	0x00000000
        /*07e8*/ 	.short	0x0101
        /*07ea*/ 	.byte	0x07
	.zero		1


	//   ....[37]....
        /*07ec*/ 	.word	0x00009940
        /*07f0*/ 	.word	0x000000ff
        /*07f4*/ 	.word	0x00000000
        /*07f8*/ 	.short	0x0101
        /*07fa*/ 	.byte	0x06
	.zero		1


	//   ....[38]....
        /*07fc*/ 	.word	0x00009ae0
        /*0800*/ 	.word	0x000000ff
        /*0804*/ 	.word	0x00030830
        /*0808*/ 	.short	0x010a
        /*080a*/ 	.byte	0x06
	.zero		1


	//   ....[39]....
        /*080c*/ 	.word	0x00009b20
        /*0810*/ 	.word	0x000000ff
        /*0814*/ 	.word	0x00030830
        /*0818*/ 	.short	0x010a
        /*081a*/ 	.byte	0x06
	.zero		1


	//   ....[40]....
        /*081c*/ 	.word	0x0000a9c0
        /*0820*/ 	.word	0x000000ff
        /*0824*/ 	.word	0x00030850
        /*0828*/ 	.short	0x010a
        /*082a*/ 	.byte	0x0b
	.zero		1


	//   ....[41]....
        /*082c*/ 	.word	0x0000aa00
        /*0830*/ 	.word	0x000000ff
        /*0834*/ 	.word	0x00030850
        /*0838*/ 	.short	0x010a
        /*083a*/ 	.byte	0x0b
	.zero		1


	//   ....[42]....
        /*083c*/ 	.word	0x0000af60
        /*0840*/ 	.word	0x000000ff
        /*0844*/ 	.word	0x00000000
        /*0848*/ 	.short	0x0101
        /*084a*/ 	.byte	0x04
	.zero		1


	//   ....[43]....
        /*084c*/ 	.word	0x0000c640
        /*0850*/ 	.word	0x000000ff
        /*0854*/ 	.word	0x00000000
        /*0858*/ 	.short	0x0101
        /*085a*/ 	.byte	0x0b
	.zero		1


	//   ....[44]....
        /*085c*/ 	.word	0x0000cee0
        /*0860*/ 	.word	0x000000ff
        /*0864*/ 	.word	0x00030850
        /*0868*/ 	.short	0x010a
        /*086a*/ 	.byte	0x05
	.zero		1


	//   ....[45]....
        /*086c*/ 	.word	0x0000cf20
        /*0870*/ 	.word	0x000000ff
        /*0874*/ 	.word	0x00030850
        /*0878*/ 	.short	0x010a
        /*087a*/ 	.byte	0x05
	.zero		1


	//   ....[46]....
        /*087c*/ 	.word	0x0000d4d0
        /*0880*/ 	.word	0x000000ff
        /*0884*/ 	.word	0x00000000
        /*0888*/ 	.short	0x0101
        /*088a*/ 	.byte	0x04
	.zero		1


	//   ....[47]....
        /*088c*/ 	.word	0x0000f3e0
        /*0890*/ 	.word	0x000000c4
        /*0894*/ 	.word	0x00000000
        /*0898*/ 	.short	0x0101
        /*089a*/ 	.byte	0x3f
	.zero		1


	//   ....[48]....
        /*089c*/ 	.word	0x00011d10
        /*08a0*/ 	.word	0x00000004
        /*08a4*/ 	.word	0x00030840
        /*08a8*/ 	.short	0x010a
        /*08aa*/ 	.byte	0x3f
	.zero		1


	//   ....[49]....
        /*08ac*/ 	.word	0x00012210
        /*08b0*/ 	.word	0x00000004
        /*08b4*/ 	.word	0x00030830
        /*08b8*/ 	.short	0x0107
        /*08ba*/ 	.byte	0x3f
	.zero		1


	//   ....[50]....
        /*08bc*/ 	.word	0x000122d0
        /*08c0*/ 	.word	0x00000004
        /*08c4*/ 	.word	0x00030830
        /*08c8*/ 	.short	0x0101
        /*08ca*/ 	.byte	0x3f
	.zero		1


	//   ....[51]....
        /*08cc*/ 	.word	0x00012d80
        /*08d0*/ 	.word	0x00000011
        /*08d4*/ 	.word	0x00030800
        /*08d8*/ 	.short	0x0107
        /*08da*/ 	.byte	0x3f
	.zero		1


	//   ....[52]....
        /*08dc*/ 	.word	0x00012e70
        /*08e0*/ 	.word	0x00000011
        /*08e4*/ 	.word	0x00030800
        /*08e8*/ 	.short	0x0101
        /*08ea*/ 	.byte	0x3f
	.zero		1


	//   ....[53]....
        /*08ec*/ 	.word	0x00012e90
        /*08f0*/ 	.word	0x00000011
        /*08f4*/ 	.word	0x00030820
        /*08f8*/ 	.short	0x010a
        /*08fa*/ 	.byte	0x3f
	.zero		1


	//   ....[54]....
        /*08fc*/ 	.word	0x000131e0
        /*0900*/ 	.word	0x00000007
        /*0904*/ 	.word	0x00030840
        /*0908*/ 	.short	0x010a
        /*090a*/ 	.byte	0x3f
	.zero		1


	//   ....[55]....
        /*090c*/ 	.word	0x00013620
        /*0910*/ 	.word	0x00000007
        /*0914*/ 	.word	0x00030830
        /*0918*/ 	.short	0x0107
        /*091a*/ 	.byte	0x3f
	.zero		1


	//   ....[56]....
        /*091c*/ 	.word	0x000136d0
        /*0920*/ 	.word	0x00000007
        /*0924*/ 	.word	0x00030830
        /*0928*/ 	.short	0x0101
        /*092a*/ 	.byte	0x3f
	.zero		1


	//   ....[57]....
        /*092c*/ 	.word	0x00013730
        /*0930*/ 	.word	0x00000007
        /*0934*/ 	.word	0x00030860
        /*0938*/ 	.short	0x010a
        /*093a*/ 	.byte	0x3f
	.zero		1


	//   ....[58]....
        /*093c*/ 	.word	0x00013be0
        /*0940*/ 	.word	0x00000007
        /*0944*/ 	.word	0x00030850
        /*0948*/ 	.short	0x0107
        /*094a*/ 	.byte	0x3f
	.zero		1


	//   ....[59]....
        /*094c*/ 	.word	0x00013d30
        /*0950*/ 	.word	0x00000007
        /*0954*/ 	.word	0x00030850
        /*0958*/ 	.short	0x0101
        /*095a*/ 	.byte	0x3f
	.zero		1


	//   ....[60]....
        /*095c*/ 	.word	0x00013f40
        /*0960*/ 	.word	0x00000004
        /*0964*/ 	.word	0x00030860
        /*0968*/ 	.short	0x010a
        /*096a*/ 	.byte	0x3f
	.zero		1


	//   ....[61]....
        /*096c*/ 	.word	0x00014350
        /*0970*/ 	.word	0x00000004
        /*0974*/ 	.word	0x00030850
        /*0978*/ 	.short	0x0107
        /*097a*/ 	.byte	0x3f
	.zero		1


	//   ....[62]....
        /*097c*/ 	.word	0x00014400
        /*0980*/ 	.word	0x00000004
        /*0984*/ 	.word	0x00030850
        /*0988*/ 	.short	0x0101
        /*098a*/ 	.byte	0x3f
	.zero		1


	//   ....[63]....
        /*098c*/ 	.word	0x000146a0
        /*0990*/ 	.word	0x00000005
        /*0994*/ 	.word	0x00030820
        /*0998*/ 	.short	0x010a
        /*099a*/ 	.byte	0x3f
	.zero		1


	//   ....[64]....
        /*099c*/ 	.word	0x00014840
        /*09a0*/ 	.word	0x00000003
        /*09a4*/ 	.word	0x00030840
        /*09a8*/ 	.short	0x010a
        /*09aa*/ 	.byte	0x3f
	.zero		1


	//   ....[65]....
        /*09ac*/ 	.word	0x000148e0
        /*09b0*/ 	.word	0x00000017
        /*09b4*/ 	.word	0x00030840
        /*09b8*/ 	.short	0x010a
        /*09ba*/ 	.byte	0x3f
	.zero		1


	//   ....[66]....
        /*09bc*/ 	.word	0x00014920
        /*09c0*/ 	.word	0x00000003
        /*09c4*/ 	.word	0x00030860
        /*09c8*/ 	.short	0x010a
        /*09ca*/ 	.byte	0x3f
	.zero		1


	//   ....[67]....
        /*09cc*/ 	.word	0x00014960
        /*09d0*/ 	.word	0x00000017
        /*09d4*/ 	.word	0x00030860
        /*09d8*/ 	.short	0x010a
        /*09da*/ 	.byte	0x3f
	.zero		1


	//   ....[68]....
        /*09dc*/ 	.word	0x000149d0
        /*09e0*/ 	.word	0x00000003
        /*09e4*/ 	.word	0x00030800
        /*09e8*/ 	.short	0x010a
        /*09ea*/ 	.byte	0x3f
	.zero		1


	//   ....[69]....
        /*09ec*/ 	.word	0x00014a20
        /*09f0*/ 	.word	0x00000003
        /*09f4*/ 	.word	0x00030830
        /*09f8*/ 	.short	0x010a
        /*09fa*/ 	.byte	0x3f
	.zero		1


	//   ....[70]....
        /*09fc*/ 	.word	0x00014a80
        /*0a00*/ 	.word	0x00000004
        /*0a04*/ 	.word	0x00030830
        /*0a08*/ 	.short	0x010a
        /*0a0a*/ 	.byte	0x3f
	.zero		1


	//   ....[71]....
        /*0a0c*/ 	.word	0x00014ae0
        /*0a10*/ 	.word	0x00000003
        /*0a14*/ 	.word	0x00030850
        /*0a18*/ 	.short	0x010a
        /*0a1a*/ 	.byte	0x3f
	.zero		1


	//   ....[72]....
        /*0a1c*/ 	.word	0x00014b40
        /*0a20*/ 	.word	0x00000004
        /*0a24*/ 	.word	0x00030830
        /*0a28*/ 	.short	0x010a
        /*0a2a*/ 	.byte	0x3f
	.zero		1


	//   ....[73]....
        /*0a2c*/ 	.word	0x00014ba0
        /*0a30*/ 	.word	0x00000003
        /*0a34*/ 	.word	0x00030850
        /*0a38*/ 	.short	0x010a
        /*0a3a*/ 	.byte	0x3f
	.zero		1


	//   ....[74]....
        /*0a3c*/ 	.word	0x00014c00
        /*0a40*/ 	.word	0x00000004
        /*0a44*/ 	.word	0x00030830
        /*0a48*/ 	.short	0x010a
        /*0a4a*/ 	.byte	0x3f
	.zero		1


	//   ....[75]....
        /*0a4c*/ 	.word	0x00014c60
        /*0a50*/ 	.word	0x00000003
        /*0a54*/ 	.word	0x00030850
        /*0a58*/ 	.short	0x010a
        /*0a5a*/ 	.byte	0x3f
	.zero		1


	//   ....[76]....
        /*0a5c*/ 	.word	0x00014cc0
        /*0a60*/ 	.word	0x00000007
        /*0a64*/ 	.word	0x00030850
        /*0a68*/ 	.short	0x010a
        /*0a6a*/ 	.byte	0x3f
	.zero		1


	//   ....[77]....
        /*0a6c*/ 	.word	0x00014dc0
        /*0a70*/ 	.word	0x00000004
        /*0a74*/ 	.word	0x00030840
        /*0a78*/ 	.short	0x010a
        /*0a7a*/ 	.byte	0x3f
	.zero		1


	//   ....[78]....
        /*0a7c*/ 	.word	0x00015e30
        /*0a80*/ 	.word	0x00000011
        /*0a84*/ 	.word	0x00030820
        /*0a88*/ 	.short	0x010a
        /*0a8a*/ 	.byte	0x3f
	.zero		1


	//   ....[79]....
        /*0a8c*/ 	.word	0x00015e80
        /*0a90*/ 	.word	0x00000007
        /*0a94*/ 	.word	0x00030840
        /*0a98*/ 	.short	0x010a
        /*0a9a*/ 	.byte	0x3f
	.zero		1


	//   ....[80]....
        /*0a9c*/ 	.word	0x000163a0
        /*0aa0*/ 	.word	0x00000007
        /*0aa4*/ 	.word	0x00030860
        /*0aa8*/ 	.short	0x010a
        /*0aaa*/ 	.byte	0x3f
	.zero		1


	//   ....[81]....
        /*0aac*/ 	.word	0x000169a0
        /*0ab0*/ 	.word	0x00000004
        /*0ab4*/ 	.word	0x00030860
        /*0ab8*/ 	.short	0x010a
        /*0aba*/ 	.byte	0x3f
	.zero		1


	//   ....[82]....
        /*0abc*/ 	.word	0x000170b0
        /*0ac0*/ 	.word	0x00000005
        /*0ac4*/ 	.word	0x00030820
        /*0ac8*/ 	.short	0x010a
        /*0aca*/ 	.byte	0x3f
	.zero		1


	//   ....[83]....
        /*0acc*/ 	.word	0x00017250
        /*0ad0*/ 	.word	0x00000003
        /*0ad4*/ 	.word	0x00030840
        /*0ad8*/ 	.short	0x010a
        /*0ada*/ 	.byte	0x3f
	.zero		1


	//   ....[84]....
        /*0adc*/ 	.word	0x000172a0
        /*0ae0*/ 	.word	0x00000017
        /*0ae4*/ 	.word	0x00030840
        /*0ae8*/ 	.short	0x010a
        /*0aea*/ 	.byte	0x3f
	.zero		1


	//   ....[85]....
        /*0aec*/ 	.word	0x000172f0
        /*0af0*/ 	.word	0x00000003
        /*0af4*/ 	.word	0x00030860
        /*0af8*/ 	.short	0x010a
        /*0afa*/ 	.byte	0x3f
	.zero		1


	//----- nvinfo : EIATTR_NUM_MBARRIERS
	.align		4
.L_181:
        /*0afc*/ 	.byte	0x03, 0x38
        /*0afe*/ 	.short	0x0016


	//----- nvinfo : EIATTR_EXIT_INSTR_OFFSETS
	.align		4
        /*0b00*/ 	.byte	0x04, 0x1c
        /*0b02*/ 	.short	(.L_183 - .L_182)


	//   ....[0]....
.L_182:
        /*0b04*/ 	.word	0x00000950


	//   ....[1]....
        /*0b08*/ 	.word	0x00010570


	//   ....[2]....
        /*0b0c*/ 	.word	0x000149b0


	//----- nvinfo : EIATTR_MAX_THREADS
	.align		4
.L_183:
        /*0b10*/ 	.byte	0x04, 0x05
        /*0b12*/ 	.short	(.L_185 - .L_184)
.L_184:
        /*0b14*/ 	.word	0x00000180
        /*0b18*/ 	.word	0x00000001
        /*0b1c*/ 	.word	0x00000001


	//----- nvinfo : EIATTR_CRS_STACK_SIZE
	.align		4
.L_185:
        /*0b20*/ 	.byte	0x04, 0x1e
        /*0b22*/ 	.short	(.L_187 - .L_186)
.L_186:
        /*0b24*/ 	.word	0x00000000


	//----- nvinfo : EIATTR_CBANK_PARAM_SIZE
	.align		4
.L_187:
        /*0b28*/ 	.byte	0x03, 0x19
        /*0b2a*/ 	.short	0x0af0


	//----- nvinfo : EIATTR_PARAM_CBANK
	.align		4
        /*0b2c*/ 	.byte	0x04, 0x0a
        /*0b2e*/ 	.short	(.L_189 - .L_188)
	.align		4
.L_188:
        /*0b30*/ 	.word	index@(.nv.constant0._ZN7cutlass13device_kernelIN5flash11enable_sm90INS1_16FlashAttnFwdSm90INS1_25CollectiveMainloopFwdSm90ILi2EN4cute5tupleIJNS5_1CILi1EEES8_S8_EEENS6_IJNS7_ILi128EEENS7_ILi64EEENS7_ILi256EEEEEELi256ENS_10bfloat16_tEfNS_4arch4Sm90ELb0ELb1ELb1ELb0ELb1ELb0ELb0ELb1ELb1ELb1ELb0ELb0EEENS1_21CollectiveEpilogueFwdINS6_IJSA_SC_SB_EEES9_SE_SG_Li256ELb0ELb1ELb0ELb0EEENS1_30DynamicPersistentTileSchedulerILi256ELi128ELb0ELb1ELb1EEEEEEEEEvNT_6ParamsE)
        /*0b34*/ 	.short	0x0210
        /*0b36*/ 	.short	0x0af0


	//----- nvinfo : EIATTR_SW_WAR
	.align		4
.L_189:
        /*0b38*/ 	.byte	0x04, 0x36
        /*0b3a*/ 	.short	(.L_191 - .L_190)
.L_190:
        /*0b3c*/ 	.word	0x00000008
.L_191:


//--------------------- .nv.info._ZN7cutlass13device_kernelIN5flash11enable_sm90INS1_16FlashAttnFwdSm90INS1_25CollectiveMainloopFwdSm90ILi2EN4cute5tupleIJNS5_1CILi1EEES8_S8_EEENS6_IJNS7_ILi128EEENS7_ILi64EEENS7_ILi256EEEEEELi256ENS_10bfloat16_tEfNS_4arch4Sm90ELb0ELb1ELb1ELb1ELb1ELb0ELb0ELb1ELb1ELb1ELb0ELb0EEENS1_21CollectiveEpilogueFwdINS6_IJSA_SC_SB_EEES9_SE_SG_Li256ELb1ELb1ELb0ELb0EEENS1_36VarlenDynamicPersistentTileSchedulerILi128ELi64ELi256ELi128ELb0ELb1ELb1ELb1ELb0ELb1EEEEEEEEEvNT_6ParamsE --------------------------
	.section	.nv.info._ZN7cutlass13device_kernelIN5flash11enable_sm90INS1_16FlashAttnFwdSm90INS1_25CollectiveMainloopFwdSm90ILi2EN4cute5tupleIJNS5_1CILi1EEES8_S8_EEENS6_IJNS7_ILi128EEENS7_ILi64EEENS7_ILi256EEEEEELi256ENS_10bfloat16_tEfNS_4arch4Sm90ELb0ELb1ELb1ELb1ELb1ELb0ELb0ELb1ELb1ELb1ELb0ELb0EEENS1_21CollectiveEpilogueFwdINS6_IJSA_SC_SB_EEES9_SE_SG_Li256ELb1ELb1ELb0ELb0EEENS1_36VarlenDynamicPersistentTileSchedulerILi128ELi64ELi256ELi128ELb0ELb1ELb1ELb1ELb0ELb1EEEEEEEEEvNT_6ParamsE,"",@"SHT_CUDA_INFO"
	.sectionflags	@""
	.align	4


	//----- nvinfo : EIATTR_CUDA_API_VERSION
	.align		4
        /*0000*/ 	.byte	0x04, 0x37
        /*0002*/ 	.short	(.L_193 - .L_192)
.L_192:
        /*0004*/ 	.word	0x00000082


	//----- nvinfo : EIATTR_KPARAM_INFO
	.align		4
.L_193:
        /*0008*/ 	.byte	0x04, 0x17
        /*000a*/ 	.short	(.L_195 - .L_194)
.L_194:
        /*000c*/ 	.word	0x00000000
        /*0010*/ 	.short	0x0000
        /*0012*/ 	.short	0x0070
        /*0014*/ 	.byte	0x00, 0xf0, 0x01, 0x2a


	//----- nvinfo : EIATTR_SPARSE_MMA_MASK
	.align		4
.L_195:
        /*0018*/ 	.byte	0x03, 0x50
        /*001a*/ 	.short	0x0000


	//----- nvinfo : EIATTR_MAXREG_COUNT
	.align		4
        /*001c*/ 	.byte	0x03, 0x1b
        /*001e*/ 	.short	0x00a8


	//----- nvinfo : EIATTR_NUM_BARRIERS
	.align		4
        /*0020*/ 	.byte	0x02, 0x4c
        /*0022*/ 	.byte	0x09
	.zero		1


	//----- nvinfo : EIATTR_EXTERNS
	.align		4
        /*0024*/ 	.byte	0x04, 0x0f
        /*0026*/ 	.short	(.L_197 - .L_196)


	//   ....[0]....
	.align		4
.L_196:
        /*0028*/ 	.word	index@(__assertfail)


	//----- nvinfo : EIATTR_ANNOTATIONS
	.align		4
.L_197:
        /*002c*/ 	.byte	0x04, 0x55
        /*002e*/ 	.short	(.L_199 - .L_198)


	//   ....[0]....
.L_198:
        /* <DEDUP_REMOVED lines=13> */


	//----- nvinfo : EIATTR_MERCURY_ISA_VERSION
	.align		4
.L_199:
        /*00f0*/ 	.byte	0x03, 0x5f
        /*00f2*/ 	.short	0x0101


	//----- nvinfo : EIATTR_UNUSED_LOAD_BYTE_OFFSET
	.align		4
        /*00f4*/ 	.byte	0x04, 0x44
        /*00f6*/ 	.short	(.L_201 - .L_200)


	//   ....[0]....
.L_200:
        /*00f8*/ 	.word	0x00000950
        /*00fc*/ 	.word	0x0000fff0


	//   ....[1]....
        /*0100*/ 	.word	0x0000dd70
        /*0104*/ 	.word	0x0000fff0


	//----- nvinfo : EIATTR_INT_WARP_WIDE_INSTR_OFFSETS
	.align		4
.L_201:
        /*0108*/ 	.byte	0x04, 0x31
        /*010a*/ 	.short	(.L_203 - .L_202)


	//   ....[0]....
.L_202:
        /*010c*/ 	.word	0x000000c0


	//   ....[1]....
        /*0110*/ 	.word	0x000000d0


	//   ....[2]....
        /*0114*/ 	.word	0x00000170


	//   ....[3]....
        /*0118*/ 	.word	0x00012150


	//   ....[4]....
        /*011c*/ 	.word	0x000121e0


	//   ....[5]....
        /*0120*/ 	.word	0x00014f30


	//   ....[6]....
        /*0124*/ 	.word	0x00014fc0


	//----- nvinfo : EIATTR_COOP_GROUP_MASK_REGIDS
	.align		4
.L_203:
        /*0128*/ 	.byte	0x04, 0x29
        /*012a*/ 	.short	(.L_205 - .L_204)


	//   ....[0]....
.L_204:
        /*012c*/ 	.word	0xffffffff


	//   ....[1]....
        /*0130*/ 	.word	0xffffffff


	//   ....[2]....
        /*0134*/ 	.word	0xffffffff


	//   ....[3]....
        /*0138*/ 	.word	0xffffffff


	//   ....[4]....
        /*013c*/ 	.word	0xffffffff


	//   ....[5]....
        /*0140*/ 	.word	0xffffffff


	//   ....[6]....
        /*0144*/ 	.word	0xffffffff


	//   ....[7]....
        /*0148*/ 	.word	0xffffffff


	//   ....[8]....
        /*014c*/ 	.word	0xffffffff


	//   ....[9]....
        /*0150*/ 	.word	0xffffffff


	//   ....[10]....
        /*0154*/ 	.word	0xffffffff


	//   ....[11]....
        /*0158*/ 	.word	0xffffffff


	//   ....[12]....
        /*015c*/ 	.word	0xffffffff


	//   ....[13]....
        /*0160*/ 	.word	0xffffffff


	//   ....[14]....
        /*0164*/ 	.word	0xffffffff


	//   ....[15]....
        /*0168*/ 	.word	0xffffffff


	//   ....[16]....
        /*016c*/ 	.word	0xffffffff


	//   ....[17]....
        /*0170*/ 	.word	0xffffffff


	//   ....[18]....
        /*0174*/ 	.word	0xffffffff


	//   ....[19]....
        /*0178*/ 	.word	0xffffffff


	//   ....[20]....
        /*017c*/ 	.word	0xffffffff


	//   ....[21]....
        /*0180*/ 	.word	0xffffffff


	//   ....[22]....
        /*0184*/ 	.word	0xffffffff


	//   ....[23]....
        /*0188*/ 	.word	0xffffffff


	//   ....[24]....
        /*018c*/ 	.word	0xffffffff


	//   ....[25]....
        /*0190*/ 	.word	0xffffffff


	//   ....[26]....
        /*0194*/ 	.word	0xffffffff


	//   ....[27]....
        /*0198*/ 	.word	0xffffffff


	//   ....[28]....
        /*019c*/ 	.word	0xffffffff


	//   ....[29]....
        /*01a0*/ 	.word	0xffffffff


	//   ....[30]....
        /*01a4*/ 	.word	0xffffffff


	//   ....[31]....
        /*01a8*/ 	.word	0xffffffff


	//   ....[32]....
        /*01ac*/ 	.word	0xffffffff


	//   ....[33]....
        /*01b0*/ 	.word	0xffffffff


	//   ....[34]....
        /*01b4*/ 	.word	0xffffffff


	//   ....[35]....
        /*01b8*/ 	.word	0xffffffff


	//   ....[36]....
        /*01bc*/ 	.word	0xffffffff


	//   ....[37]....
        /*01c0*/ 	.word	0xffffffff


	//   ....[38]....
        /*01c4*/ 	.word	0xffffffff


	//   ....[39]....
        /*01c8*/ 	.word	0xffffffff


	//   ....[40]....
        /*01cc*/ 	.word	0xffffffff


	//   ....[41]....
        /*01d0*/ 	.word	0xffffffff


	//   ....[42]....
        /*01d4*/ 	.word	0xffffffff


	//   ....[43]....
        /*01d8*/ 	.word	0xffffffff


	//   ....[44]....
        /*01dc*/ 	.word	0xffffffff


	//   ....[45]....
        /*01e0*/ 	.word	0xffffffff


	//   ....[46]....
        /*01e4*/ 	.word	0xffffffff


	//   ....[47]....
        /*01e8*/ 	.word	0xffffffff


	//   ....[48]....
        /*01ec*/ 	.word	0xffffffff


	//   ....[49]....
        /*01f0*/ 	.word	0xffffffff


	//   ....[50]....
        /*01f4*/ 	.word	0xffffffff


	//   ....[51]....
        /*01f8*/ 	.word	0xffffffff


	//   ....[52]....
        /*01fc*/ 	.word	0xffffffff


	//   ....[53]....
        /*0200*/ 	.word	0xffffffff


	//   ....[54]....
        /*0204*/ 	.word	0xffffffff


	//   ....[55]....
        /*0208*/ 	.word	0xffffffff


	//   ....[56]....
        /*020c*/ 	.word	0xffffffff


	//   ....[57]....
        /*0210*/ 	.word	0xffffffff


	//   ....[58]....
        /*0214*/ 	.word	0xffffffff


	//   ....[59]....
        /*0218*/ 	.word	0xffffffff


	//   ....[60]....
        /*021c*/ 	.word	0xffffffff


	//   ....[61]....
        /*0220*/ 	.word	0xffffffff


	//   ....[62]....
        /*0224*/ 	.word	0xffffffff


	//   ....[63]....
        /*0228*/ 	.word	0xffffffff


	//   ....[64]....
        /*022c*/ 	.word	0xffffffff


	//   ....[65]....
        /*0230*/ 	.word	0xffffffff


	//   ....[66]....
        /*0234*/ 	.word	0xffffffff


	//   ....[67]....
        /*0238*/ 	.word	0xffffffff


	//   ....[68]....
        /*023c*/ 	.word	0xffffffff


	//   ....[69]....
        /*0240*/ 	.word	0xffffffff


	//   ....[70]....
        /*0244*/ 	.word	0xffffffff


	//   ....[71]....
        /*0248*/ 	.word	0xffffffff


	//   ....[72]....
        /*024c*/ 	.word	0xffffffff


	//   ....[73]....
        /*0250*/ 	.word	0xffffffff


	//   ....[74]....
        /*0254*/ 	.word	0xffffffff


	//   ....[75]....
        /*0258*/ 	.word	0xffffffff


	//   ....[76]....
        /*025c*/ 	.word	0xffffffff


	//   ....[77]....
        /*0260*/ 	.word	0xffffffff


	//   ....[78]....
        /*0264*/ 	.word	0xffffffff


	//   ....[79]....
        /*0268*/ 	.word	0xffffffff


	//   ....[80]....
        /*026c*/ 	.word	0xffffffff


	//   ....[81]....
        /*0270*/ 	.word	0xffffffff


	//   ....[82]....
        /*0274*/ 	.word	0xffffffff


	//   ....[83]....
        /*0278*/ 	.word	0xffffffff


	//   ....[84]....
        /*027c*/ 	.word	0xffffffff


	//   ....[85]....
        /*0280*/ 	.word	0xffffffff


	//   ....[86]....
        /*0284*/ 	.word	0xffffffff


	//   ....[87]....
        /*0288*/ 	.word	0xffffffff


	//   ....[88]....
        /*028c*/ 	.word	0xffffffff


	//   ....[89]....
        /*0290*/ 	.word	0xffffffff


	//   ....[90]....
        /*0294*/ 	.word	0xffffffff


	//   ....[91]....
        /*0298*/ 	.word	0xffffffff


	//   ....[92]....
        /*029c*/ 	.word	0xffffffff


	//   ....[93]....
        /*02a0*/ 	.word	0xffffffff


	//   ....[94]....
        /*02a4*/ 	.word	0xffffffff


	//   ....[95]....
        /*02a8*/ 	.word	0xffffffff


	//   ....[96]....
        /*02ac*/ 	.word	0xffffffff


	//   ....[97]....
        /*02b0*/ 	.word	0xffffffff


	//   ....[98]....
        /*02b4*/ 	.word	0xffffffff


	//   ....[99]....
        /*02b8*/ 	.word	0xffffffff


	//   ....[100]....
        /*02bc*/ 	.word	0xffffffff


	//   ....[101]....
        /*02c0*/ 	.word	0xffffffff


	//   ....[102]....
        /*02c4*/ 	.word	0xffffffff


	//   ....[103]....
        /*02c8*/ 	.word	0xffffffff


	//   ....[104]....
        /*02cc*/ 	.word	0xffffffff


	//   ....[105]....
        /*02d0*/ 	.word	0xffffffff


	//   ....[106]....
        /*02d4*/ 	.word	0xffffffff


	//   ....[107]....
        /*02d8*/ 	.word	0xffffffff


	//   ....[108]....
        /*02dc*/ 	.word	0xffffffff


	//   ....[109]....
        /*02e0*/ 	.word	0xffffffff


	//   ....[110]....
        /*02e4*/ 	.word	0xffffffff


	//   ....[111]....
        /*02e8*/ 	.word	0xffffffff


	//   ....[112]....
        /*02ec*/ 	.word	0xffffffff


	//   ....[113]....
        /*02f0*/ 	.word	0xffffffff


	//   ....[114]....
        /*02f4*/ 	.word	0xffffffff


	//   ....[115]....
        /*02f8*/ 	.word	0xffffffff


	//   ....[116]....
        /*02fc*/ 	.word	0xffffffff


	//   ....[117]....
        /*0300*/ 	.word	0xffffffff


	//   ....[118]....
        /*0304*/ 	.word	0xffffffff


	//   ....[119]....
        /*0308*/ 	.word	0xffffffff


	//   ....[120]....
        /*030c*/ 	.word	0xffffffff


	//   ....[121]....
        /*0310*/ 	.word	0xffffffff


	//   ....[122]....
        /*0314*/ 	.word	0xffffffff


	//   ....[123]....
        /*0318*/ 	.word	0xffffffff


	//   ....[124]....
        /*031c*/ 	.word	0xffffffff


	//   ....[125]....
        /*0320*/ 	.word	0xffffffff


	//   ....[126]....
        /*0324*/ 	.word	0xffffffff


	//   ....[127]....
        /*0328*/ 	.word	0xffffffff


	//   ....[128]....
        /*032c*/ 	.word	0xffffffff


	//   ....[129]....
        /*0330*/ 	.word	0xffffffff


	//   ....[130]....
        /*0334*/ 	.word	0xffffffff


	//   ....[131]....
        /*0338*/ 	.word	0xffffffff


	//   ....[132]....
        /*033c*/ 	.word	0xffffffff


	//   ....[133]....
        /*0340*/ 	.word	0xffffffff


	//   ....[134]....
        /*0344*/ 	.word	0xffffffff


	//   ....[135]....
        /*0348*/ 	.word	0x0500000f


	//   ....[136]....
        /*034c*/ 	.word	0x0500000f


	//   ....[137]....
        /*0350*/ 	.word	0x0500000f


	//   ....[138]....
        /*0354*/ 	.word	0x0500000f


	//   ....[139]....
        /*0358*/ 	.word	0x0500000f


	//   ....[140]....
        /*035c*/ 	.word	0x0500000f


	//   ....[141]....
        /*0360*/ 	.word	0x0500000f


	//   ....[142]....
        /*0364*/ 	.word	0x0500000f


	//   ....[143]....
        /*0368*/ 	.word	0x0500000f


	//   ....[144]....
        /*036c*/ 	.word	0x0500000f


	//   ....[145]....
        /*0370*/ 	.word	0x0500000f


	//   ....[146]....
        /*0374*/ 	.word	0x0500000f


	//   ....[147]....
        /*0378*/ 	.word	0x0500000f


	//   ....[148]....
        /*037c*/ 	.word	0x0500000f


	//   ....[149]....
        /*0380*/ 	.word	0x0500000f


	//   ....[150]....
        /*0384*/ 	.word	0x0500000f


	//   ....[151]....
        /*0388*/ 	.word	0x0500000f


	//   ....[152]....
        /*038c*/ 	.word	0x0500000f


	//   ....[153]....
        /*0390*/ 	.word	0x0500000f


	//   ....[154]....
        /*0394*/ 	.word	0x0500000f


	//   ....[155]....
        /*0398*/ 	.word	0x0500000f


	//   ....[156]....
        /*039c*/ 	.word	0x0500000f


	//   ....[157]....
        /*03a0*/ 	.word	0x0500000f


	//   ....[158]....
        /*03a4*/ 	.word	0x0500000f


	//   ....[159]....
        /*03a8*/ 	.word	0x0500000f


	//   ....[160]....
        /*03ac*/ 	.word	0x0500000f


	//   ....[161]....
        /*03b0*/ 	.word	0x0500000f


	//   ....[162]....
        /*03b4*/ 	.word	0x0500000f


	//   ....[163]....
        /*03b8*/ 	.word	0x0500000f


	//   ....[164]....
        /*03bc*/ 	.word	0x0500000f


	//   ....[165]....
        /*03c0*/ 	.word	0x0500000f


	//   ....[166]....
        /*03c4*/ 	.word	0x0500000f


	//   ....[167]....
        /*03c8*/ 	.word	0x0500000f


	//   ....[168]....
        /*03cc*/ 	.word	0x0500000f


	//   ....[169]....
        /*03d0*/ 	.word	0x0500000f


	//   ....[170]....
        /*03d4*/ 	.word	0x0500000f


	//   ....[171]....
        /*03d8*/ 	.word	0x0500000f


	//   ....[172]....
        /*03dc*/ 	.word	0x0500000f


	//   ....[173]....
        /*03e0*/ 	.word	0x0500000f


	//   ....[174]....
        /*03e4*/ 	.word	0x0500000f


	//   ....[175]....
        /*03e8*/ 	.word	0x0500000f


	//   ....[176]....
        /*03ec*/ 	.word	0x0500000f


	//   ....[177]....
        /*03f0*/ 	.word	0x0500000f


	//   ....[178]....
        /*03f4*/ 	.word	0x0500000f


	//   ....[179]....
        /*03f8*/ 	.word	0x0500000f


	//   ....[180]....
        /*03fc*/ 	.word	0x0500000f


	//   ....[181]....
        /*0400*/ 	.word	0x0500000f


	//   ....[182]....
        /*0404*/ 	.word	0x0500000f


	//   ....[183]....
        /*0408*/ 	.word	0x0500000f


	//   ....[184]....
        /*040c*/ 	.word	0x0500000f


	//   ....[185]....
        /*0410*/ 	.word	0x0500000f


	//   ....[186]....
        /*0414*/ 	.word	0x0500000f


	//   ....[187]....
        /*0418*/ 	.word	0x0500000f


	//   ....[188]....
        /*041c*/ 	.word	0x0500000f


	//   ....[189]....
        /*0420*/ 	.word	0x0500000f


	//   ....[190]....
        /*0424*/ 	.word	0x0500000f


	//   ....[191]....
        /*0428*/ 	.word	0x0500000f


	//   ....[192]....
        /*042c*/ 	.word	0x0500000f


	//   ....[193]....
        /*0430*/ 	.word	0x0500000f


	//   ....[194]....
        /*0434*/ 	.word	0x0500000f


	//   ....[195]....
        /*0438*/ 	.word	0x0500000f


	//   ....[196]....
        /*043c*/ 	.word	0x0500000f


	//   ....[197]....
        /*0440*/ 	.word	0x0500000f


	//   ....[198]....
        /*0444*/ 	.word	0x0500000f


	//   ....[199]....
        /*0448*/ 	.word	0x0500000f


	//   ....[200]....
        /*044c*/ 	.word	0x0500000f


	//   ....[201]....
        /*0450*/ 	.word	0x0500000f


	//----- nvinfo : EIATTR_COOP_GROUP_INSTR_OFFSETS
	.align		4
.L_205:
        /*0454*/ 	.byte	0x04, 0x28
        /*0456*/ 	.short	(.L_207 - .L_206)


	//   ....[0]....
.L_206:
        /*0458*/ 	.word	0x00000070


	//   ....[1]....
        /*045c*/ 	.word	0x000000b0


	//   ....[2]....
        /*0460*/ 	.word	0x000002d0


	//   ....[3]....
        /*0464*/ 	.word	0x00000430


	//   ....[4]....
        /*0468*/ 	.word	0x00000550


	//   ....[5]....
        /*046c*/ 	.word	0x000006b0


	//   ....[6]....
        /*0470*/ 	.word	0x00001b70


	//   ....[7]....
        /*0474*/ 	.word	0x00002a70


	//   ....[8]....
        /*0478*/ 	.word	0x00002fb0


	//   ....[9]....
        /*047c*/ 	.word	0x000039e0


	//   ....[10]....
        /*0480*/ 	.word	0x00003ae0


	//   ....[11]....
        /*0484*/ 	.word	0x00003e00


	//   ....[12]....
        /*0488*/ 	.word	0x00003ea0


	//   ....[13]....
        /*048c*/ 	.word	0x00005f50


	//   ....[14]....
        /*0490*/ 	.word	0x00006400


	//   ....[15]....
        /*0494*/ 	.word	0x00006af0


	//   ....[16]....
        /*0498*/ 	.word	0x00006bf0


	//   ....[17]....
        /*049c*/ 	.word	0x00006f90


	//   ....[18]....
        /*04a0*/ 	.word	0x00007000


	//   ....[19]....
        /*04a4*/ 	.word	0x00009230


	//   ....[20]....
        /*04a8*/ 	.word	0x00009240


	//   ....[21]....
        /*04ac*/ 	.word	0x00009270


	//   ....[22]....
        /*04b0*/ 	.word	0x00009280


	//   ....[23]....
        /*04b4*/ 	.word	0x0000b020


	//   ....[24]....
        /*04b8*/ 	.word	0x0000b4d0


	//   ....[25]....
        /*04bc*/ 	.word	0x0000bbc0


	//   ....[26]....
        /*04c0*/ 	.word	0x0000bcc0


	//   ....[27]....
        /*04c4*/ 	.word	0x0000c060


	//   ....[28]....
        /*04c8*/ 	.word	0x0000c0d0


	//   ....[29]....
        /*04cc*/ 	.word	0x0000d0e0


	//   ....[30]....
        /*04d0*/ 	.word	0x0000d120


	//   ....[31]....
        /*04d4*/ 	.word	0x0000d200


	//   ....[32]....
        /*04d8*/ 	.word	0x0000d210


	//   ....[33]....
        /*04dc*/ 	.word	0x0000ee70


	//   ....[34]....
        /*04e0*/ 	.word	0x0000eeb0


	//   ....[35]....
        /*04e4*/ 	.word	0x0000eef0


	//   ....[36]....
        /*04e8*/ 	.word	0x0000ef20


	//   ....[37]....
        /*04ec*/ 	.word	0x0000f780


	//   ....[38]....
        /*04f0*/ 	.word	0x0000f7c0


	//   ....[39]....
        /*04f4*/ 	.word	0x0000f900


	//   ....[40]....
        /*04f8*/ 	.word	0x0000f920


	//   ....[41]....
        /*04fc*/ 	.word	0x0000fa60


	//   ....[42]....
        /*0500*/ 	.word	0x0000fa80


	//   ....[43]....
        /*0504*/ 	.word	0x0000fbd0


	//   ....[44]....
        /*0508*/ 	.word	0x0000fbf0


	//   ....[45]....
        /*050c*/ 	.word	0x00010590


	//   ....[46]....
        /*0510*/ 	.word	0x000105b0


	//   ....[47]....
        /*0514*/ 	.word	0x000106f0


	//   ....[48]....
        /*0518*/ 	.word	0x00010710


	//   ....[49]....
        /*051c*/ 	.word	0x00010850


	//   ....[50]....
        /*0520*/ 	.word	0x00010870


	//   ....[51]....
        /*0524*/ 	.word	0x000109c0


	//   ....[52]....
        /*0528*/ 	.word	0x000109e0


	//   ....[53]....
        /*052c*/ 	.word	0x00010bc0


	//   ....[54]....
        /*0530*/ 	.word	0x00010d70


	//   ....[55]....
        /*0534*/ 	.word	0x00010da0


	//   ....[56]....
        /*0538*/ 	.word	0x00010dd0


	//   ....[57]....
        /*053c*/ 	.word	0x00010e00


	//   ....[58]....
        /*0540*/ 	.word	0x00010e30


	//   ....[59]....
        /*0544*/ 	.word	0x00010e60


	//   ....[60]....
        /*0548*/ 	.word	0x00010fb0


	//   ....[61]....
        /*054c*/ 	.word	0x00010fe0


	//   ....[62]....
        /*0550*/ 	.word	0x00011010


	//   ....[63]....
        /*0554*/ 	.word	0x00011040


	//   ....[64]....
        /*0558*/ 	.word	0x00011070


	//   ....[65]....
        /*055c*/ 	.word	0x000110a0


	//   ....[66]....
        /*0560*/ 	.word	0x00011130


	//   ....[67]....
        /*0564*/ 	.word	0x00011190


	//   ....[68]....
        /*0568*/ 	.word	0x00011220


	//   ....[69]....
        /*056c*/ 	.word	0x00012da0


	//   ....[70]....
        /*0570*/ 	.word	0x00012dc0


	//   ....[71]....
        /*0574*/ 	.word	0x00012dd0


	//   ....[72]....
        /*0578*/ 	.word	0x00012e80


	//   ....[73]....
        /*057c*/ 	.word	0x00012ec0


	//   ....[74]....
        /*0580*/ 	.word	0x00012f20


	//   ....[75]....
        /*0584*/ 	.word	0x00012f60


	//   ....[76]....
        /*0588*/ 	.word	0x00012fb0


	//   ....[77]....
        /*058c*/ 	.word	0x000136e0


	//   ....[78]....
        /*0590*/ 	.word	0x00013710


	//   ....[79]....
        /*0594*/ 	.word	0x00013730


	//   ....[80]....
        /*0598*/ 	.word	0x000137d0


	//   ....[81]....
        /*059c*/ 	.word	0x000137e0


	//   ....[82]....
        /*05a0*/ 	.word	0x00013890


	//   ....[83]....
        /*05a4*/ 	.word	0x000138a0


	//   ....[84]....
        /*05a8*/ 	.word	0x00013950


	//   ....[85]....
        /*05ac*/ 	.word	0x00013960


	//   ....[86]....
        /*05b0*/ 	.word	0x00013a10


	//   ....[87]....
        /*05b4*/ 	.word	0x00013a20


	//   ....[88]....
        /*05b8*/ 	.word	0x00013ad0


	//   ....[89]....
        /*05bc*/ 	.word	0x00013ae0


	//   ....[90]....
        /*05c0*/ 	.word	0x00013b90


	//   ....[91]....
        /*05c4*/ 	.word	0x00013ba0


	//   ....[92]....
        /*05c8*/ 	.word	0x00013be0


	//   ....[93]....
        /*05cc*/ 	.word	0x000143f0


	//   ....[94]....
        /*05d0*/ 	.word	0x00014430


	//   ....[95]....
        /*05d4*/ 	.word	0x00014450


	//   ....[96]....
        /*05d8*/ 	.word	0x00014510


	//   ....[97]....
        /*05dc*/ 	.word	0x00014540


	//   ....[98]....
        /*05e0*/ 	.word	0x00014590


	//   ....[99]....
        /*05e4*/ 	.word	0x000145c0


	//   ....[100]....
        /*05e8*/ 	.word	0x00014630


	//   ....[101]....
        /*05ec*/ 	.word	0x00014910


	//   ....[102]....
        /*05f0*/ 	.word	0x00014930


	//   ....[103]....
        /*05f4*/ 	.word	0x000149f0


	//   ....[104]....
        /*05f8*/ 	.word	0x00014a00


	//   ....[105]....
        /*05fc*/ 	.word	0x00014ab0


	//   ....[106]....
        /*0600*/ 	.word	0x00014ac0


	//   ....[107]....
        /*0604*/ 	.word	0x00014ad0


	//   ....[108]....
        /*0608*/ 	.word	0x00014b80


	//   ....[109]....
        /*060c*/ 	.word	0x00015110


	//   ....[110]....
        /*0610*/ 	.word	0x00015150


	//   ....[111]....
        /*0614*/ 	.word	0x00015190


	//   ....[112]....
        /*0618*/ 	.word	0x000151d0


	//   ....[113]....
        /*061c*/ 	.word	0x00015280


	//   ....[114]....
        /*0620*/ 	.word	0x000152b0


	//   ....[115]....
        /*0624*/ 	.word	0x000152c0


	//   ....[116]....
        /*0628*/ 	.word	0x00015350


	//   ....[117]....
        /*062c*/ 	.word	0x00015780


	//   ....[118]....
        /*0630*/ 	.word	0x000157b0


	//   ....[119]....
        /*0634*/ 	.word	0x000157e0


	//   ....[120]....
        /*0638*/ 	.word	0x00015810


	//   ....[121]....
        /*063c*/ 	.word	0x00015840


	//   ....[122]....
        /*0640*/ 	.word	0x00015870


	//   ....[123]....
        /*0644*/ 	.word	0x000158a0


	//   ....[124]....
        /*0648*/ 	.word	0x000158d0


	//   ....[125]....
        /*064c*/ 	.word	0x00015a50


	//   ....[126]....
        /*0650*/ 	.word	0x00015a80


	//   ....[127]....
        /*0654*/ 	.word	0x00015ab0


	//   ....[128]....
        /*0658*/ 	.word	0x00015ae0


	//   ....[129]....
        /*065c*/ 	.word	0x00015b10


	//   ....[130]....
        /*0660*/ 	.word	0x00015b40


	//   ....[131]....
        /*0664*/ 	.word	0x00015c00


	//   ....[132]....
        /*0668*/ 	.word	0x00015c20


	//   ....[133]....
        /*066c*/ 	.word	0x00015c90


	//   ....[134]....
        /*0670*/ 	.word	0x00016330


	//   ....[135]....
        /*0674*/ 	.word	0x000169b0


	//   ....[136]....
        /*0678*/ 	.word	0x00016aa0


	//   ....[137]....
        /*067c*/ 	.word	0x00016b40


	//   ....[138]....
        /*0680*/ 	.word	0x00016ba0


	//   ....[139]....
        /*0684*/ 	.word	0x00016c40


	//   ....[140]....
        /*0688*/ 	.word	0x00016d20


	//   ....[141]....
        /*068c*/ 	.word	0x00016e20


	//   ....[142]....
        /*0690*/ 	.word	0x00016e90


	//   ....[143]....
        /*0694*/ 	.word	0x00016f70


	//   ....[144]....
        /*0698*/ 	.word	0x00017020


	//   ....[145]....
        /*069c*/ 	.word	0x00017080


	//   ....[146]....
        /*06a0*/ 	.word	0x000170e0


	//   ....[147]....
        /*06a4*/ 	.word	0x000171f0


	//   ....[148]....
        /*06a8*/ 	.word	0x00017250


	//   ....[149]....
        /*06ac*/ 	.word	0x00017370


	//   ....[150]....
        /*06b0*/ 	.word	0x000173d0


	//   ....[151]....
        /*06b4*/ 	.word	0x000174f0


	//   ....[152]....
        /*06b8*/ 	.word	0x00017550


	//   ....[153]....
        /*06bc*/ 	.word	0x00017670


	//   ....[154]....
        /*06c0*/ 	.word	0x000176d0


	//   ....[155]....
        /*06c4*/ 	.word	0x000177f0


	//   ....[156]....
        /*06c8*/ 	.word	0x00017850


	//   ....[157]....
        /*06cc*/ 	.word	0x00017970


	//   ....[158]....
        /*06d0*/ 	.word	0x000179d0


	//   ....[159]....
        /*06d4*/ 	.word	0x00017ad0


	//   ....[160]....
        /*06d8*/ 	.word	0x00017c00


	//   ....[161]....
        /*06dc*/ 	.word	0x00017cc0


	//   ....[162]....
        /*06e0*/ 	.word	0x00017da0


	//   ....[163]....
        /*06e4*/ 	.word	0x00017e80


	//   ....[164]....
        /*06e8*/ 	.word	0x00017ee0


	//   ....[165]....
        /*06ec*/ 	.word	0x00017fc0


	//   ....[166]....
        /*06f0*/ 	.word	0x00018020


	//   ....[167]....
        /*06f4*/ 	.word	0x00018130


	//   ....[168]....
        /*06f8*/ 	.word	0x00018220


	//   ....[169]....
        /*06fc*/ 	.word	0x000182c0


	//   ....[170]....
        /*0700*/ 	.word	0x00018320


	//   ....[171]....
        /*0704*/ 	.word	0x00018440


	//   ....[172]....
        /*0708*/ 	.word	0x000184a0


	//   ....[173]....
        /*070c*/ 	.word	0x000185c0


	//   ....[174]....
        /*0710*/ 	.word	0x00018620


	//   ....[175]....
        /*0714*/ 	.word	0x000186f0


	//   ....[176]....
        /*0718*/ 	.word	0x00018860


	//   ....[177]....
        /*071c*/ 	.word	0x00018910


	//   ....[178]....
        /*0720*/ 	.word	0x00018a60


	//   ....[179]....
        /*0724*/ 	.word	0x00018b10


	//   ....[180]....
        /*0728*/ 	.word	0x00018b70


	//   ....[181]....
        /*072c*/ 	.word	0x00018c30


	//   ....[182]....
        /*0730*/ 	.word	0x00018d10


	//   ....[183]....
        /*0734*/ 	.word	0x00018dd0


	//   ....[184]....
        /*0738*/ 	.word	0x00018ee0


	//   ....[185]....
        /*073c*/ 	.word	0x00018f80


	//   ....[186]....
        /*0740*/ 	.word	0x000190a0


	//   ....[187]....
        /*0744*/ 	.word	0x00019110


	//   ....[188]....
        /*0748*/ 	.word	0x00019180


	//   ....[189]....
        /*074c*/ 	.word	0x000191f0


	//   ....[190]....
        /*0750*/ 	.word	0x00019260


	//   ....[191]....
        /*0754*/ 	.word	0x000192e0


	//   ....[192]....
        /*0758*/ 	.word	0x00019370


	//   ....[193]....
        /*075c*/ 	.word	0x00019400


	//   ....[194]....
        /*0760*/ 	.word	0x00019470


	//   ....[195]....
        /*0764*/ 	.word	0x000194e0


	//   ....[196]....
        /*0768*/ 	.word	0x00019550


	//   ....[197]....
        /*076c*/ 	.word	0x000195d0


	//   ....[198]....
        /*0770*/ 	.word	0x00019640


	//   ....[199]....
        /*0774*/ 	.word	0x000196e0


	//   ....[200]....
        /*0778*/ 	.word	0x00019770


	//   ....[201]....
        /*077c*/ 	.word	0x00019890


	//----- nvinfo : EIATTR_REG_RECONFIG
	.align		4
.L_207:
        /*0780*/ 	.byte	0x01, 0x54
	.zero		2


	//----- nvinfo : EIATTR_SYSCALL_OFFSETS
	.align		4
        /*0784*/ 	.byte	0x04, 0x46
        /*0786*/ 	.short	(.L_209 - .L_208)


	//   ....[0]....
.L_208:
        /*0788*/ 	.word	0x00001d50


	//   ....[1]....
        /*078c*/ 	.word	0x00012340


	//   ....[2]....
        /*0790*/ 	.word	0x00012490


	//   ....[3]....
        /*0794*/ 	.word	0x00012580


	//   ....[4]....
        /*0798*/ 	.word	0x00013300


	//----- nvinfo : EIATTR_MBARRIER_INSTR_OFFSETS
	.align		4
.L_209:
        /*079c*/ 	.byte	0x04, 0x39
        /*079e*/ 	.short	(.L_211 - .L_210)


	//   ....[0]....
.L_210:
        /*07a0*/ 	.word	0x00000180
        /*07a4*/ 	.word	0x000000ff
        /*07a8*/ 	.word	0x00030800
        /*07ac*/ 	.short	0x0100
        /*07ae*/ 	.byte	0x08
	.zero		1


	//   ....[1]....
        /*07b0*/ 	.word	0x00000190
        /*07b4*/ 	.word	0x000000ff
        /*07b8*/ 	.word	0x00030820
        /*07bc*/ 	.short	0x0100
        /*07be*/ 	.byte	0x08
	.zero		1


	//   ....[2]....
        /*07c0*/ 	.word	0x00000280
        /*07c4*/ 	.word	0x000000ff
        /*07c8*/ 	.word	0x00030830
        /*07cc*/ 	.short	0x0100
        /*07ce*/ 	.byte	0x08
	.zero		1


	//   ....[3]....
        /*07d0*/ 	.word	0x00000290
        /*07d4*/ 	.word	0x000000ff
        /*07d8*/ 	.word	0x00030840
        /*07dc*/ 	.short	0x0100
        /*07de*/ 	.byte	0x08
	.zero		1


	//   ....[4]....
        /*07e0*/ 	.word	0x000002a0
        /*07e4*/ 	.word	0x000000ff
        /*07e8*/ 	.word	0x00030838
        /*07ec*/ 	.short	0x0100
        /*07ee*/ 	.byte	0x08
	.zero		1


	//   ....[5]....
        /*07f0*/ 	.word	0x000002b0
        /*07f4*/ 	.word	0x000000ff
        /*07f8*/ 	.word	0x00030848
        /*07fc*/ 	.short	0x0100
        /*07fe*/ 	.byte	0x08
	.zero		1


	//   ....[6]....
        /*0800*/ 	.word	0x000003e0
        /*0804*/ 	.word	0x000000ff
        /*0808*/ 	.word	0x00030850
        /*080c*/ 	.short	0x0100
        /*080e*/ 	.byte	0x08
	.zero		1


	//   ....[7]....
        /*0810*/ 	.word	0x000003f0
        /*0814*/ 	.word	0x000000ff
        /*0818*/ 	.word	0x00030860
        /*081c*/ 	.short	0x0100
        /*081e*/ 	.byte	0x08
	.zero		1


	//   ....[8]....
        /*0820*/ 	.word	0x00000400
        /*0824*/ 	.word	0x000000ff
        /*0828*/ 	.word	0x00030858
        /*082c*/ 	.short	0x0100
        /*082e*/ 	.byte	0x08
	.zero		1


	//   ....[9]....
        /*0830*/ 	.word	0x00000410
        /*0834*/ 	.word	0x000000ff
        /*0838*/ 	.word	0x00030868
        /*083c*/ 	.short	0x0100
        /*083e*/ 	.byte	0x08
	.zero		1


	//   ....[10]....
        /*0840*/ 	.word	0x00000500
        /*0844*/ 	.word	0x000000ff
        /*0848*/ 	.word	0x00030870
        /*084c*/ 	.short	0x0100
        /*084e*/ 	.byte	0x06
	.zero		1


	//   ....[11]....
        /*0850*/ 	.word	0x00000510
        /*0854*/ 	.word	0x000000ff
        /*0858*/ 	.word	0x00030880
        /*085c*/ 	.short	0x0100
        /*085e*/ 	.byte	0x06
	.zero		1


	//   ....[12]....
        /*0860*/ 	.word	0x00000520
        /*0864*/ 	.word	0x000000ff
        /*0868*/ 	.word	0x00030878
        /*086c*/ 	.short	0x0100
        /*086e*/ 	.byte	0x06
	.zero		1


	//   ....[13]....
        /*0870*/ 	.word	0x00000530
        /*0874*/ 	.word	0x000000ff
        /*0878*/ 	.word	0x00030888
        /*087c*/ 	.short	0x0100
        /*087e*/ 	.byte	0x06
	.zero		1


	//   ....[14]....
        /*0880*/ 	.word	0x00000660
        /*0884*/ 	.word	0x000000ff
        /*0888*/ 	.word	0x00030890
        /*088c*/ 	.short	0x0100
        /*088e*/ 	.byte	0x08
	.zero		1


	//   ....[15]....
        /*0890*/ 	.word	0x00000670
        /*0894*/ 	.word	0x000000ff
        /*0898*/ 	.word	0x000308a0
        /*089c*/ 	.short	0x0100
        /*089e*/ 	.byte	0x08
	.zero		1


	//   ....[16]....
        /*08a0*/ 	.word	0x00000680
        /*08a4*/ 	.word	0x000000ff
        /*08a8*/ 	.word	0x00030898
        /*08ac*/ 	.short	0x0100
        /*08ae*/ 	.byte	0x08
	.zero		1


	//   ....[17]....
        /*08b0*/ 	.word	0x00000690
        /*08b4*/ 	.word	0x000000ff
        /*08b8*/ 	.word	0x000308a8
        /*08bc*/ 	.short	0x0100
        /*08be*/ 	.byte	0x08
	.zero		1


	//   ....[18]....
        /*08c0*/ 	.word	0x000007d0
        /*08c4*/ 	.word	0x000000ff
        /*08c8*/ 	.word	0x000308b0
        /*08cc*/ 	.short	0x0100
        /*08ce*/ 	.byte	0x08
	.zero		1


	//   ....[19]....
        /*08d0*/ 	.word	0x000007e0
        /*08d4*/ 	.word	0x000000ff
        /*08d8*/ 	.word	0x000308c0
        /*08dc*/ 	.short	0x0100
        /*08de*/ 	.byte	0x08
	.zero		1


	//   ....[20]....
        /*08e0*/ 	.word	0x000007f0
        /*08e4*/ 	.word	0x000000ff
        /*08e8*/ 	.word	0x000308b8
        /*08ec*/ 	.short	0x0100
        /*08ee*/ 	.byte	0x08
	.zero		1


	//   ....[21]....
        /*08f0*/ 	.word	0x00000800
        /*08f4*/ 	.word	0x000000ff
        /*08f8*/ 	.word	0x000308c8
        /*08fc*/ 	.short	0x0100
        /*08fe*/ 	.byte	0x08
	.zero		1


	//   ....[22]....
        /*0900*/ 	.word	0x00001df0
        /*0904*/ 	.word	0x000000ff
        /*0908*/ 	.word	0x00030800
        /*090c*/ 	.short	0x010a
        /*090e*/ 	.byte	0x28
	.zero		1


	//   ....[23]....
        /*0910*/ 	.word	0x00001e70
        /*0914*/ 	.word	0x00000003
        /*0918*/ 	.word	0x00030830
        /*091c*/ 	.short	0x010a
        /*091e*/ 	.byte	0x3f
	.zero		1


	//   ....[24]....
        /*0920*/ 	.word	0x00001eb0
        /*0924*/ 	.word	0x00000003
        /*0928*/ 	.word	0x00030830
        /*092c*/ 	.short	0x010a
        /*092e*/ 	.byte	0x3f
	.zero		1


	//   ....[25]....
        /*0930*/ 	.word	0x00002b50
        /*0934*/ 	.word	0x000000ff
        /*0938*/ 	.word	0x00000000
        /*093c*/ 	.short	0x0101
        /*093e*/ 	.byte	0x04
	.zero		1


	//   ....[26]....
        /*0940*/ 	.word	0x00004b80
        /*0944*/ 	.word	0x000000ff
        /*0948*/ 	.word	0x00030830
        /*094c*/ 	.short	0x010a
        /*094e*/ 	.byte	0x07
	.zero		1


	//   ....[27]....
        /*0950*/ 	.word	0x00004bc0
        /*0954*/ 	.word	0x000000ff
        /*0958*/ 	.word	0x00030830
        /*095c*/ 	.short	0x010a
        /*095e*/ 	.byte	0x07
	.zero		1


	//   ....[28]....
        /*0960*/ 	.word	0x00005a70
        /*0964*/ 	.word	0x000000ff
        /*0968*/ 	.word	0x00030850
        /*096c*/ 	.short	0x010a
        /*096e*/ 	.byte	0x0e
	.zero		1


	//   ....[29]....
        /*0970*/ 	.word	0x00005ab0
        /*0974*/ 	.word	0x000000ff
        /*0978*/ 	.word	0x00030850
        /*097c*/ 	.short	0x010a
        /*097e*/ 	.byte	0x0e
	.zero		1


	//   ....[30]....
        /*0980*/ 	.word	0x00005fe0
        /*0984*/ 	.word	0x000000ff
        /*0988*/ 	.word	0x00000000
        /*098c*/ 	.short	0x0101
        /*098e*/ 	.byte	0x07
	.zero		1


	//   ....[31]....
        /*0990*/ 	.word	0x000076d0
        /*0994*/ 	.word	0x000000ff
        /*0998*/ 	.word	0x00000000
        /*099c*/ 	.short	0x0101
        /*099e*/ 	.byte	0x0e
	.zero		1


	//   ....[32]....
        /*09a0*/ 	.word	0x00007ab0
        /*09a4*/ 	.word	0x000000ff
        /*09a8*/ 	.word	0x00030830
        /*09ac*/ 	.short	0x010a
        /*09ae*/ 	.byte	0x07
	.zero		1


	//   ....[33]....
        /*09b0*/ 	.word	0x00007af0
        /*09b4*/ 	.word	0x000000ff
        /*09b8*/ 	.word	0x00030830
        /*09bc*/ 	.short	0x010a
        /*09be*/ 	.byte	0x07
	.zero		1


	//   ....[34]....
        /*09c0*/ 	.word	0x000089a0
        /*09c4*/ 	.word	0x000000ff
        /*09c8*/ 	.word	0x00030850
        /*09cc*/ 	.short	0x010a
        /*09ce*/ 	.byte	0x0e
	.zero		1


	//   ....[35]....
        /*09d0*/ 	.word	0x000089e0
        /*09d4*/ 	.word	0x000000ff
        /*09d8*/ 	.word	0x00030850
        /*09dc*/ 	.short	0x010a
        /*09de*/ 	.byte	0x0e
	.zero		1


	//   ....[36]....
        /*09e0*/ 	.word	0x00008f10
        /*09e4*/ 	.word	0x000000ff
        /*09e8*/ 	.word	0x00000000
        /*09ec*/ 	.short	0x0101
        /*09ee*/ 	.byte	0x07
	.zero		1


	//   ....[37]....
        /*09f0*/ 	.word	0x00009ac0
        /*09f4*/ 	.word	0x000000ff
        /*09f8*/ 	.word	0x00000000
        /*09fc*/ 	.short	0x0101
        /*09fe*/ 	.byte	0x0e
	.zero		1


	//   ....[38]....
        /*0a00*/ 	.word	0x00009c50
        /*0a04*/ 	.word	0x000000ff
        /*0a08*/ 	.word	0x00030830
        /*0a0c*/ 	.short	0x010a
        /*0a0e*/ 	.byte	0x06
	.zero		1


	//   ....[39]....
        /*0a10*/ 	.word	0x00009c90
        /*0a14*/ 	.word	0x000000ff
        /*0a18*/ 	.word	0x00030830
        /*0a1c*/ 	.short	0x010a
        /*0a1e*/ 	.byte	0x06
	.zero		1


	//   ....[40]....
        /*0a20*/ 	.word	0x0000ab40
        /*0a24*/ 	.word	0x000000ff
        /*0a28*/ 	.word	0x00030850
        /*0a2c*/ 	.short	0x010a
        /*0a2e*/ 	.byte	0x0a
	.zero		1


	//   ....[41]....
        /*0a30*/ 	.word	0x0000ab80
        /*0a34*/ 	.word	0x000000ff
        /*0a38*/ 	.word	0x00030850
        /*0a3c*/ 	.short	0x010a
        /*0a3e*/ 	.byte	0x0a
	.zero		1


	//   ....[42]....
        /*0a40*/ 	.word	0x0000b0d0
        /*0a44*/ 	.word	0x000000ff
        /*0a48*/ 	.word	0x00000000
        /*0a4c*/ 	.short	0x0101
        /*0a4e*/ 	.byte	0x04
	.zero		1


	//   ....[43]....
        /*0a50*/ 	.word	0x0000c7b0
        /*0a54*/ 	.word	0x000000ff
        /*0a58*/ 	.word	0x00000000
        /*0a5c*/ 	.short	0x0101
        /*0a5e*/ 	.byte	0x0a
	.zero		1


	//   ....[44]....
        /*0a60*/ 	.word	0x0000d050
        /*0a64*/ 	.word	0x000000ff
        /*0a68*/ 	.word	0x00030850
        /*0a6c*/ 	.short	0x010a
        /*0a6e*/ 	.byte	0x05
	.zero		1


	//   ....[45]....
        /*0a70*/ 	.word	0x0000d090
        /*0a74*/ 	.word	0x000000ff
        /*0a78*/ 	.word	0x00030850
        /*0a7c*/ 	.short	0x010a
        /*0a7e*/ 	.byte	0x05
	.zero		1


	//   ....[46]....
        /*0a80*/ 	.word	0x0000d660
        /*0a84*/ 	.word	0x000000ff
        /*0a88*/ 	.word	0x00000000
        /*0a8c*/ 	.short	0x0101
        /*0a8e*/ 	.byte	0x04
	.zero		1


	//   ....[47]....
        /*0a90*/ 	.word	0x0000f7b0
        /*0a94*/ 	.word	0x00000016
        /*0a98*/ 	.word	0x00000000
        /*0a9c*/ 	.short	0x0101
        /*0a9e*/ 	.byte	0x3f
	.zero		1


	//   ....[48]....
        /*0aa0*/ 	.word	0x00012b70
        /*0aa4*/ 	.word	0x00000006
        /*0aa8*/ 	.word	0x00030840
        /*0aac*/ 	.short	0x010a
        /*0aae*/ 	.byte	0x3f
	.zero		1


	//   ....[49]....
        /*0ab0*/ 	.word	0x00013080
        /*0ab4*/ 	.word	0x00000006
        /*0ab8*/ 	.word	0x00030830
        /*0abc*/ 	.short	0x0107
        /*0abe*/ 	.byte	0x3f
	.zero		1


	//   ....[50]....
        /*0ac0*/ 	.word	0x00013130
        /*0ac4*/ 	.word	0x00000006
        /*0ac8*/ 	.word	0x00030830
        /*0acc*/ 	.short	0x0101
        /*0ace*/ 	.byte	0x3f
	.zero		1


	//   ....[51]....
        /*0ad0*/ 	.word	0x00013d20
        /*0ad4*/ 	.word	0x00000016
        /*0ad8*/ 	.word	0x00030800
        /*0adc*/ 	.short	0x0107
        /*0ade*/ 	.byte	0x3f
	.zero		1


	//   ....[52]....
        /*0ae0*/ 	.word	0x00013e40
        /*0ae4*/ 	.word	0x00000016
        /*0ae8*/ 	.word	0x00030800
        /*0aec*/ 	.short	0x0101
        /*0aee*/ 	.byte	0x3f
	.zero		1


	//   ....[53]....
        /*0af0*/ 	.word	0x00013e60
        /*0af4*/ 	.word	0x00000016
        /*0af8*/ 	.word	0x00030820
        /*0afc*/ 	.short	0x010a
        /*0afe*/ 	.byte	0x3f
	.zero		1


	//   ....[54]....
        /*0b00*/ 	.word	0x00014240
        /*0b04*/ 	.word	0x00000007
        /*0b08*/ 	.word	0x00030840
        /*0b0c*/ 	.short	0x010a
        /*0b0e*/ 	.byte	0x3f
	.zero		1


	//   ....[55]....
        /*0b10*/ 	.word	0x00014740
        /*0b14*/ 	.word	0x00000007
        /*0b18*/ 	.word	0x00030830
        /*0b1c*/ 	.short	0x0107
        /*0b1e*/ 	.byte	0x3f
	.zero		1


	//   ....[56]....
        /*0b20*/ 	.word	0x000147f0
        /*0b24*/ 	.word	0x00000007
        /*0b28*/ 	.word	0x00030830
        /*0b2c*/ 	.short	0x0101
        /*0b2e*/ 	.byte	0x3f
	.zero		1


	//   ....[57]....
        /*0b30*/ 	.word	0x00014850
        /*0b34*/ 	.word	0x00000007
        /*0b38*/ 	.word	0x00030860
        /*0b3c*/ 	.short	0x010a
        /*0b3e*/ 	.byte	0x3f
	.zero		1


	//   ....[58]....
        /*0b40*/ 	.word	0x00014d00
        /*0b44*/ 	.word	0x00000007
        /*0b48*/ 	.word	0x00030850
        /*0b4c*/ 	.short	0x0107
        /*0b4e*/ 	.byte	0x3f
	.zero		1


	//   ....[59]....
        /*0b50*/ 	.word	0x00014e50
        /*0b54*/ 	.word	0x00000007
        /*0b58*/ 	.word	0x00030850
        /*0b5c*/ 	.short	0x0101
        /*0b5e*/ 	.byte	0x3f
	.zero		1


	//   ....[60]....
        /*0b60*/ 	.word	0x00015060
        /*0b64*/ 	.word	0x00000000
        /*0b68*/ 	.word	0x00030860
        /*0b6c*/ 	.short	0x010a
        /*0b6e*/ 	.byte	0x3f
	.zero		1


	//   ....[61]....
        /*0b70*/ 	.word	0x000154d0
        /*0b74*/ 	.word	0x00000000
        /*0b78*/ 	.word	0x00030850
        /*0b7c*/ 	.short	0x0107
        /*0b7e*/ 	.byte	0x3f
	.zero		1


	//   ....[62]....
        /*0b80*/ 	.word	0x00015580
        /*0b84*/ 	.word	0x00000000
        /*0b88*/ 	.word	0x00030850
        /*0b8c*/ 	.short	0x0101
        /*0b8e*/ 	.byte	0x3f
	.zero		1


	//   ....[63]....
        /*0b90*/ 	.word	0x000162b0
        /*0b94*/ 	.word	0x00000004
        /*0b98*/ 	.word	0x00030820
        /*0b9c*/ 	.short	0x010a
        /*0b9e*/ 	.byte	0x3f
	.zero		1


	//   ....[64]....
        /*0ba0*/ 	.word	0x00016450
        /*0ba4*/ 	.word	0x00000005
        /*0ba8*/ 	.word	0x00030840
        /*0bac*/ 	.short	0x010a
        /*0bae*/ 	.byte	0x3f
	.zero		1


	//   ....[65]....
        /*0bb0*/ 	.word	0x000164f0
        /*0bb4*/ 	.word	0x00000019
        /*0bb8*/ 	.word	0x00030840
        /*0bbc*/ 	.short	0x010a
        /*0bbe*/ 	.byte	0x3f
	.zero		1


	//   ....[66]....
        /*0bc0*/ 	.word	0x00016530
        /*0bc4*/ 	.word	0x00000005
        /*0bc8*/ 	.word	0x00030860
        /*0bcc*/ 	.short	0x010a
        /*0bce*/ 	.byte	0x3f
	.zero		1


	//   ....[67]....
        /*0bd0*/ 	.word	0x00016570
        /*0bd4*/ 	.word	0x00000019
        /*0bd8*/ 	.word	0x00030860
        /*0bdc*/ 	.short	0x010a
        /*0bde*/ 	.byte	0x3f
	.zero		1


	//   ....[68]....
        /*0be0*/ 	.word	0x000165e0
        /*0be4*/ 	.word	0x00000003
        /*0be8*/ 	.word	0x00030800
        /*0bec*/ 	.short	0x010a
        /*0bee*/ 	.byte	0x3f
	.zero		1


	//   ....[69]....
        /*0bf0*/ 	.word	0x00016630
        /*0bf4*/ 	.word	0x00000003
        /*0bf8*/ 	.word	0x00030830
        /*0bfc*/ 	.short	0x010a
        /*0bfe*/ 	.byte	0x3f
	.zero		1


	//   ....[70]....
        /*0c00*/ 	.word	0x00016690
        /*0c04*/ 	.word	0x00000004
        /*0c08*/ 	.word	0x00030830
        /*0c0c*/ 	.short	0x010a
        /*0c0e*/ 	.byte	0x3f
	.zero		1


	//   ....[71]....
        /*0c10*/ 	.word	0x000166f0
        /*0c14*/ 	.word	0x00000003
        /*0c18*/ 	.word	0x00030850
        /*0c1c*/ 	.short	0x010a
        /*0c1e*/ 	.byte	0x3f
	.zero		1


	//   ....[72]....
        /*0c20*/ 	.word	0x00016750
        /*0c24*/ 	.word	0x00000004
        /*0c28*/ 	.word	0x00030830
        /*0c2c*/ 	.short	0x010a
        /*0c2e*/ 	.byte	0x3f
	.zero		1


	//   ....[73]....
        /*0c30*/ 	.word	0x000167b0
        /*0c34*/ 	.word	0x00000003
        /*0c38*/ 	.word	0x00030850
        /*0c3c*/ 	.short	0x010a
        /*0c3e*/ 	.byte	0x3f
	.zero		1


	//   ....[74]....
        /*0c40*/ 	.word	0x00016810
        /*0c44*/ 	.word	0x00000004
        /*0c48*/ 	.word	0x00030830
        /*0c4c*/ 	.short	0x010a
        /*0c4e*/ 	.byte	0x3f
	.zero		1


	//   ....[75]....
        /*0c50*/ 	.word	0x00016870
        /*0c54*/ 	.word	0x00000003
        /*0c58*/ 	.word	0x00030850
        /*0c5c*/ 	.short	0x010a
        /*0c5e*/ 	.byte	0x3f
	.zero		1


	//   ....[76]....
        /*0c60*/ 	.word	0x000168d0
        /*0c64*/ 	.word	0x00000007
        /*0c68*/ 	.word	0x00030850
        /*0c6c*/ 	.short	0x010a
        /*0c6e*/ 	.byte	0x3f
	.zero		1


	//   ....[77]....
        /*0c70*/ 	.word	0x000169f0
        /*0c74*/ 	.word	0x00000006
        /*0c78*/ 	.word	0x00030840
        /*0c7c*/ 	.short	0x010a
        /*0c7e*/ 	.byte	0x3f
	.zero		1


	//   ....[78]....
        /*0c80*/ 	.word	0x00017b00
        /*0c84*/ 	.word	0x00000016
        /*0c88*/ 	.word	0x00030820
        /*0c8c*/ 	.short	0x010a
        /*0c8e*/ 	.byte	0x3f
	.zero		1


	//   ....[79]....
        /*0c90*/ 	.word	0x00017b50
        /*0c94*/ 	.word	0x00000007
        /*0c98*/ 	.word	0x00030840
        /*0c9c*/ 	.short	0x010a
        /*0c9e*/ 	.byte	0x3f
	.zero		1


	//   ....[80]....
        /*0ca0*/ 	.word	0x00018170
        /*0ca4*/ 	.word	0x00000007
        /*0ca8*/ 	.word	0x00030860
        /*0cac*/ 	.short	0x010a
        /*0cae*/ 	.byte	0x3f
	.zero		1


	//   ....[81]....
        /*0cb0*/ 	.word	0x000187b0
        /*0cb4*/ 	.word	0x00000000
        /*0cb8*/ 	.word	0x00030860
        /*0cbc*/ 	.short	0x010a
        /*0cbe*/ 	.byte	0x3f
	.zero		1


	//   ....[82]....
        /*0cc0*/ 	.word	0x000197b0
        /*0cc4*/ 	.word	0x00000004
        /*0cc8*/ 	.word	0x00030820
        /*0ccc*/ 	.short	0x010a
        /*0cce*/ 	.byte	0x3f
	.zero		1


	//   ....[83]....
        /*0cd0*/ 	.word	0x00019950
        /*0cd4*/ 	.word	0x00000005
        /*0cd8*/ 	.word	0x00030840
        /*0cdc*/ 	.short	0x010a
        /*0cde*/ 	.byte	0x3f
	.zero		1


	//   ....[84]....
        /*0ce0*/ 	.word	0x000199a0
        /*0ce4*/ 	.word	0x00000019
        /*0ce8*/ 	.word	0x00030840
        /*0cec*/ 	.short	0x010a
        /*0cee*/ 	.byte	0x3f
	.zero		1


	//   ....[85]....
        /*0cf0*/ 	.word	0x000199f0
        /*0cf4*/ 	.word	0x00000005
        /*0cf8*/ 	.word	0x00030860
        /*0cfc*/ 	.short	0x010a
        /*0cfe*/ 	.byte	0x3f
	.zero		1


	//----- nvinfo : EIATTR_NUM_MBARRIERS
	.align		4
.L_211:
        /*0d00*/ 	.byte	0x03, 0x38
        /*0d02*/ 	.short	0x0016


	//----- nvinfo : EIATTR_EXIT_INSTR_OFFSETS
	.align		4
        /*0d04*/ 	.byte	0x04, 0x1c
        /*0d06*/ 	.short	(.L_213 - .L_212)


	//   ....[0]....
.L_212:
        /*0d08*/ 	.word	0x00000990


	//   ....[1]....
        /*0d0c*/ 	.word	0x00010b60


	//   ....[2]....
        /*0d10*/ 	.word	0x000165c0


	//----- nvinfo : EIATTR_MAX_THREADS
	.align		4
.L_213:
        /*0d14*/ 	.byte	0x04, 0x05
        /*0d16*/ 	.short	(.L_215 - .L_214)
.L_214:
        /*0d18*/ 	.word	0x00000180
        /*0d1c*/ 	.word	0x00000001
        /*0d20*/ 	.word	0x00000001


	//----- nvinfo : EIATTR_CRS_STACK_SIZE
	.align		4
.L_215:
        /*0d24*/ 	.byte	0x04, 0x1e
        /*0d26*/ 	.short	(.L_217 - .L_216)
.L_216:
        /*0d28*/ 	.word	0x00000000


	//----- nvinfo : EIATTR_CBANK_PARAM_SIZE
	.align		4
.L_217:
        /*0d2c*/ 	.byte	0x03, 0x19
        /*0d2e*/ 	.short	0x0af0


	//----- nvinfo : EIATTR_PARAM_CBANK
	.align		4
        /*0d30*/ 	.byte	0x04, 0x0a
        /*0d32*/ 	.short	(.L_219 - .L_218)
	.align		4
.L_218:
        /*0d34*/ 	.word	index@(.nv.constant0._ZN7cutlass13device_kernelIN5flash11enable_sm90INS1_16FlashAttnFwdSm90INS1_25CollectiveMainloopFwdSm90ILi2EN4cute5tupleIJNS5_1CILi1EEES8_S8_EEENS6_IJNS7_ILi128EEENS7_ILi64EEENS7_ILi256EEEEEELi256ENS_10bfloat16_tEfNS_4arch4Sm90ELb0ELb1ELb1ELb1ELb1ELb0ELb0ELb1ELb1ELb1ELb0ELb0EEENS1_21CollectiveEpilogueFwdINS6_IJSA_SC_SB_EEES9_SE_SG_Li256ELb1ELb1ELb0ELb0EEENS1_36VarlenDynamicPersistentTileSchedulerILi128ELi64ELi256ELi128ELb0ELb1ELb1ELb1ELb0ELb1EEEEEEEEEvNT_6ParamsE)
        /*0d38*/ 	.short	0x0210
        /*0d3a*/ 	.short	0x0af0


	//----- nvinfo : EIATTR_SW_WAR
	.align		4
.L_219:
        /*0d3c*/ 	.byte	0x04, 0x36
        /*0d3e*/ 	.short	(.L_221 - .L_220)
.L_220:
        /*0d40*/ 	.word	0x00000008
.L_221:


//--------------------- .nv.info._ZN7cutlass13device_kernelIN5flash11enable_sm90INS1_16FlashAttnFwdSm90INS1_25CollectiveMainloopFwdSm90ILi2EN4cute5tupleIJNS5_1CILi1EEES8_S8_EEENS6_IJNS7_ILi128EEENS7_ILi64EEENS7_ILi256EEEEEELi256ENS_10bfloat16_tEfNS_4arch4Sm90ELb0ELb1ELb1ELb1ELb1ELb1ELb0ELb1ELb1ELb1ELb0ELb0EEENS1_21CollectiveEpilogueFwdINS6_IJSA_SC_SB_EEES9_SE_SG_Li256ELb1ELb1ELb0ELb0EEENS1_36VarlenDynamicPersistentTileSchedulerILi128ELi64ELi256ELi128ELb0ELb1ELb1ELb1ELb0ELb1EEEEEEEEEvNT_6ParamsE --------------------------
	.section	.nv.info._ZN7cutlass13device_kernelIN5flash11enable_sm90INS1_16FlashAttnFwdSm90INS1_25CollectiveMainloopFwdSm90ILi2EN4cute5tupleIJNS5_1CILi1EEES8_S8_EEENS6_IJNS7_ILi128EEENS7_ILi64EEENS7_ILi256EEEEEELi256ENS_10bfloat16_tEfNS_4arch4Sm90ELb0ELb1ELb1ELb1ELb1ELb1ELb0ELb1ELb1ELb1ELb0ELb0EEENS1_21CollectiveEpilogueFwdINS6_IJSA_SC_SB_EEES9_SE_SG_Li256ELb1ELb1ELb0ELb0EEENS1_36VarlenDynamicPersistentTileSchedulerILi128ELi64ELi256ELi128ELb0ELb1ELb1ELb1ELb0ELb1EEEEEEEEEvNT_6ParamsE,"",@"SHT_CUDA_INFO"
	.sectionflags	@""
	.align	4


	//----- nvinfo : EIATTR_CUDA_API_VERSION
	.align		4
        /*0000*/ 	.byte	0x04, 0x37
        /*0002*/ 	.short	(.L_223 - .L_222)
.L_222:
        /*0004*/ 	.word	0x00000082


	//----- nvinfo : EIATTR_KPARAM_INFO
	.align		4
.L_223:
        /*0008*/ 	.byte	0x04, 0x17
        /*000a*/ 	.short	(.L_225 - .L_224)
.L_224:
        /*000c*/ 	.word	0x00000000
        /*0010*/ 	.short	0x0000
        /*0012*/ 	.short	0x0070
        /*0014*/ 	.byte	0x00, 0xf0, 0x01, 0x2a


	//----- nvinfo : EIATTR_SPARSE_MMA_MASK
	.align		4
.L_225:
        /*0018*/ 	.byte	0x03, 0x50
        /*001a*/ 	.short	0x0000


	//----- nvinfo : EIATTR_MAXREG_COUNT
	.align		4
        /*001c*/ 	.byte	0x03, 0x1b
        /*001e*/ 	.short	0x00a8


	//----- nvinfo : EIATTR_NUM_BARRIERS
	.align		4
        /*0020*/ 	.byte	0x02, 0x4c
        /*0022*/ 	.byte	0x10
	.zero		1


	//----- nvinfo : EIATTR_EXTERNS
	.align		4
        /*0024*/ 	.byte	0x04, 0x0f
        /*0026*/ 	.short	(.L_227 - .L_226)


	//   ....[0]....
	.align		4
.L_226:
        /*0028*/ 	.word	index@(__assertfail)


	//----- nvinfo : EIATTR_ANNOTATIONS
	.align		4
.L_227:
        /*002c*/ 	.byte	0x04, 0x55
        /*002e*/ 	.short	(.L_229 - .L_228)


	//   ....[0]....
.L_228:
        /* <DEDUP_REMOVED lines=115> */
        /*0754*/ 	.byte	0x70, 0xaa, 0x02, 0x00


	//----- nvinfo : EIATTR_MERCURY_ISA_VERSION
	.align		4
.L_229:
        /*0758*/ 	.byte	0x03, 0x5f
        /*075a*/ 	.short	0x0101


	//----- nvinfo : EIATTR_UNUSED_LOAD_BYTE_OFFSET
	.align		4
        /*075c*/ 	.byte	0x04, 0x44
        /*075e*/ 	.short	(.L_231 - .L_230)


	//   ....[0]....
.L_230:
        /*0760*/ 	.word	0x00000a30
        /*0764*/ 	.word	0x0000fff0


	//   ....[1]....
        /*0768*/ 	.word	0x000205e0
        /*076c*/ 	.word	0x0000fff0


	//----- nvinfo : EIATTR_INT_WARP_WIDE_INSTR_OFFSETS
	.align		4
.L_231:
        /*0770*/ 	.byte	0x04, 0x31
        /*0772*/ 	.short	(.L_233 - .L_232)


	//   ....[0]....
.L_232:
        /*0774*/ 	.word	0x00000120


	//   ....[1]....
        /*0778*/ 	.word	0x00000160


	//   ....[2]....
        /*077c*/ 	.word	0x00000220


	//   ....[3]....
        /*0780*/ 	.word	0x000266a0


	//   ....[4]....
        /*0784*/ 	.word	0x00026730


	//   ....[5]....
        /*0788*/ 	.word	0x000295c0


	//   ....[6]....
        /*078c*/ 	.word	0x00029650


	//----- nvinfo : EIATTR_COOP_GROUP_MASK_REGIDS
	.align		4
.L_233:
        /*0790*/ 	.byte	0x04, 0x29
        /*0792*/ 	.short	(.L_235 - .L_234)


	//   ....[0]....
.L_234:
        /*0794*/ 	.word	0xffffffff


	//   ....[1]....
        /*0798*/ 	.word	0xffffffff


	//   ....[2]....
        /*079c*/ 	.word	0xffffffff


	//   ....[3]....
        /*07a0*/ 	.word	0xffffffff


	//   ....[4]....
        /*07a4*/ 	.word	0xffffffff


	//   ....[5]....
        /*07a8*/ 	.word	0xffffffff


	//   ....[6]....
        /*07ac*/ 	.word	0xffffffff


	//   ....[7]....
        /*07b0*/ 	.word	0xffffffff


	//   ....[8]....
        /*07b4*/ 	.word	0xffffffff


	//   ....[9]....
        /*07b8*/ 	.word	0xffffffff


	//   ....[10]....
        /*07bc*/ 	.word	0xffffffff


	//   ....[11]....
        /*07c0*/ 	.word	0xffffffff


	//   ....[12]....
        /*07c4*/ 	.word	0xffffffff


	//   ....[13]....
        /*07c8*/ 	.word	0xffffffff


	//   ....[14]....
        /*07cc*/ 	.word	0xffffffff


	//   ....[15]....
        /*07d0*/ 	.word	0xffffffff


	//   ....[16]....
        /*07d4*/ 	.word	0xffffffff


	//   ....[17]....
        /*07d8*/ 	.word	0xffffffff


	//   ....[18]....
        /*07dc*/ 	.word	0xffffffff


	//   ....[19]....
        /*07e0*/ 	.word	0xffffffff


	//   ....[20]....
        /*07e4*/ 	.word	0xffffffff


	//   ....[21]....
        /*07e8*/ 	.word	0xffffffff


	//   ....[22]....
        /*07ec*/ 	.word	0xffffffff


	//   ....[23]....
        /*07f0*/ 	.word	0xffffffff


	//   ....[24]....
        /*07f4*/ 	.word	0xffffffff


	//   ....[25]....
        /*07f8*/ 	.word	0xffffffff


	//   ....[26]....
        /*07fc*/ 	.word	0xffffffff


	//   ....[27]....
        /*0800*/ 	.word	0xffffffff


	//   ....[28]....
        /*0804*/ 	.word	0xffffffff


	//   ....[29]....
        /*0808*/ 	.word	0xffffffff


	//   ....[30]....
        /*080c*/ 	.word	0xffffffff


	//   ....[31]....
        /*0810*/ 	.word	0xffffffff


	//   ....[32]....
        /*0814*/ 	.word	0xffffffff


	//   ....[33]....
        /*0818*/ 	.word	0xffffffff


	//   ....[34]....
        /*081c*/ 	.word	0xffffffff


	//   ....[35]....
        /*0820*/ 	.word	0xffffffff


	//   ....[36]....
        /*0824*/ 	.word	0xffffffff


	//   ....[37]....
        /*0828*/ 	.word	0xffffffff


	//   ....[38]....
        /*082c*/ 	.word	0xffffffff


	//   ....[39]....
        /*0830*/ 	.word	0xffffffff


	//   ....[40]....
        /*0834*/ 	.word	0xffffffff


	//   ....[41]....
        /*0838*/ 	.word	0xffffffff


	//   ....[42]....
        /*083c*/ 	.word	0xffffffff


	//   ....[43]....
        /*0840*/ 	.word	0xffffffff


	//   ....[44]....
        /*0844*/ 	.word	0xffffffff


	//   ....[45]....
        /*0848*/ 	.word	0xffffffff


	//   ....[46]....
        /*084c*/ 	.word	0xffffffff


	//   ....[47]....
        /*0850*/ 	.word	0xffffffff


	//   ....[48]....
        /*0854*/ 	.word	0xffffffff


	//   ....[49]....
        /*0858*/ 	.word	0xffffffff


	//   ....[50]....
        /*085c*/ 	.word	0xffffffff


	//   ....[51]....
        /*0860*/ 	.word	0xffffffff


	//   ....[52]....
        /*0864*/ 	.word	0xffffffff


	//   ....[53]....
        /*0868*/ 	.word	0xffffffff


	//   ....[54]....
        /*086c*/ 	.word	0xffffffff


	//   ....[55]....
        /*0870*/ 	.word	0xffffffff


	//   ....[56]....
        /*0874*/ 	.word	0xffffffff


	//   ....[57]....
        /*0878*/ 	.word	0xffffffff


	//   ....[58]....
        /*087c*/ 	.word	0xffffffff


	//   ....[59]....
        /*0880*/ 	.word	0xffffffff


	//   ....[60]....
        /*0884*/ 	.word	0xffffffff


	//   ....[61]....
        /*0888*/ 	.word	0xffffffff


	//   ....[62]....
        /*088c*/ 	.word	0xffffffff


	//   ....[63]....
        /*0890*/ 	.word	0xffffffff


	//   ....[64]....
        /*0894*/ 	.word	0xffffffff


	//   ....[65]....
        /*0898*/ 	.word	0xffffffff


	//   ....[66]....
        /*089c*/ 	.word	0xffffffff


	//   ....[67]....
        /*08a0*/ 	.word	0xffffffff


	//   ....[68]....
        /*08a4*/ 	.word	0xffffffff


	//   ....[69]....
        /*08a8*/ 	.word	0xffffffff


	//   ....[70]....
        /*08ac*/ 	.word	0xffffffff


	//   ....[71]....
        /*08b0*/ 	.word	0xffffffff


	//   ....[72]....
        /*08b4*/ 	.word	0xffffffff


	//   ....[73]....
        /*08b8*/ 	.word	0xffffffff


	//   ....[74]....
        /*08bc*/ 	.word	0xffffffff


	//   ....[75]....
        /*08c0*/ 	.word	0xffffffff


	//   ....[76]....
        /*08c4*/ 	.word	0xffffffff


	//   ....[77]....
        /*08c8*/ 	.word	0xffffffff


	//   ....[78]....
        /*08cc*/ 	.word	0xffffffff


	//   ....[79]....
        /*08d0*/ 	.word	0xffffffff


	//   ....[80]....
        /*08d4*/ 	.word	0xffffffff


	//   ....[81]....
        /*08d8*/ 	.word	0xffffffff


	//   ....[82]....
        /*08dc*/ 	.word	0xffffffff


	//   ....[83]....
        /*08e0*/ 	.word	0xffffffff


	//   ....[84]....
        /*08e4*/ 	.word	0xffffffff


	//   ....[85]....
        /*08e8*/ 	.word	0xffffffff


	//   ....[86]....
        /*08ec*/ 	.word	0xffffffff


	//   ....[87]....
        /*08f0*/ 	.word	0xffffffff


	//   ....[88]....
        /*08f4*/ 	.word	0xffffffff


	//   ....[89]....
        /*08f8*/ 	.word	0xffffffff


	//   ....[90]....
        /*08fc*/ 	.word	0xffffffff


	//   ....[91]....
        /*0900*/ 	.word	0xffffffff


	//   ....[92]....
        /*0904*/ 	.word	0xffffffff


	//   ....[93]....
        /*0908*/ 	.word	0xffffffff


	//   ....[94]....
        /*090c*/ 	.word	0xffffffff


	//   ....[95]....
        /*0910*/ 	.word	0xffffffff


	//   ....[96]....
        /*0914*/ 	.word	0xffffffff


	//   ....[97]....
        /*0918*/ 	.word	0xffffffff


	//   ....[98]....
        /*091c*/ 	.word	0xffffffff


	//   ....[99]....
        /*0920*/ 	.word	0xffffffff


	//   ....[100]....
        /*0924*/ 	.word	0xffffffff


	//   ....[101]....
        /*0928*/ 	.word	0xffffffff


	//   ....[102]....
        /*092c*/ 	.word	0xffffffff


	//   ....[103]....
        /*0930*/ 	.word	0xffffffff


	//   ....[104]....
        /*0934*/ 	.word	0xffffffff


	//   ....[105]....
        /*0938*/ 	.word	0xffffffff


	//   ....[106]....
        /*093c*/ 	.word	0xffffffff


	//   ....[107]....
        /*0940*/ 	.word	0xffffffff


	//   ....[108]....
        /*0944*/ 	.word	0xffffffff


	//   ....[109]....
        /*0948*/ 	.word	0xffffffff


	//   ....[110]....
        /*094c*/ 	.word	0xffffffff


	//   ....[111]....
        /*0950*/ 	.word	0xffffffff


	//   ....[112]....
        /*0954*/ 	.word	0xffffffff


	//   ....[113]....
        /*0958*/ 	.word	0xffffffff


	//   ....[114]....
        /*095c*/ 	.word	0xffffffff


	//   ....[115]....
        /*0960*/ 	.word	0xffffffff


	//   ....[116]....
        /*0964*/ 	.word	0xffffffff


	//   ....[117]....
        /*0968*/ 	.word	0xffffffff


	//   ....[118]....
        /*096c*/ 	.word	0xffffffff


	//   ....[119]....
        /*0970*/ 	.word	0xffffffff


	//   ....[120]....
        /*0974*/ 	.word	0xffffffff


	//   ....[121]....
        /*0978*/ 	.word	0xffffffff


	//   ....[122]....
        /*097c*/ 	.word	0xffffffff


	//   ....[123]....
        /*0980*/ 	.word	0xffffffff


	//   ....[124]....
        /*0984*/ 	.word	0xffffffff


	//   ....[125]....
        /*0988*/ 	.word	0xffffffff


	//   ....[126]....
        /*098c*/ 	.word	0xffffffff


	//   ....[127]....
        /*0990*/ 	.word	0xffffffff


	//   ....[128]....
        /*0994*/ 	.word	0xffffffff


	//   ....[129]....
        /*0998*/ 	.word	0xffffffff


	//   ....[130]....
        /*099c*/ 	.word	0xffffffff


	//   ....[131]....
        /*09a0*/ 	.word	0xffffffff


	//   ....[132]....
        /*09a4*/ 	.word	0xffffffff


	//   ....[133]....
        /*09a8*/ 	.word	0xffffffff


	//   ....[134]....
        /*09ac*/ 	.word	0xffffffff


	//   ....[135]....
        /*09b0*/ 	.word	0xffffffff


	//   ....[136]....
        /*09b4*/ 	.word	0xffffffff


	//   ....[137]....
        /*09b8*/ 	.word	0xffffffff


	//   ....[138]....
        /*09bc*/ 	.word	0xffffffff


	//   ....[139]....
        /*09c0*/ 	.word	0xffffffff


	//   ....[140]....
        /*09c4*/ 	.word	0xffffffff


	//   ....[141]....
        /*09c8*/ 	.word	0xffffffff


	//   ....[142]....
        /*09cc*/ 	.word	0xffffffff


	//   ....[143]....
        /*09d0*/ 	.word	0xffffffff


	//   ....[144]....
        /*09d4*/ 	.word	0xffffffff


	//   ....[145]....
        /*09d8*/ 	.word	0xffffffff


	//   ....[146]....
        /*09dc*/ 	.word	0xffffffff


	//   ....[147]....
        /*09e0*/ 	.word	0xffffffff


	//   ....[148]....
        /*09e4*/ 	.word	0xffffffff


	//   ....[149]....
        /*09e8*/ 	.word	0xffffffff


	//   ....[150]....
        /*09ec*/ 	.word	0xffffffff


	//   ....[151]....
        /*09f0*/ 	.word	0xffffffff


	//   ....[152]....
        /*09f4*/ 	.word	0xffffffff


	//   ....[153]....
        /*09f8*/ 	.word	0xffffffff


	//   ....[154]....
        /*09fc*/ 	.word	0xffffffff


	//   ....[155]....
        /*0a00*/ 	.word	0xffffffff


	//   ....[156]....
        /*0a04*/ 	.word	0xffffffff


	//   ....[157]....
        /*0a08*/ 	.word	0xffffffff


	//   ....[158]....
        /*0a0c*/ 	.word	0xffffffff


	//   ....[159]....
        /*0a10*/ 	.word	0xffffffff


	//   ....[160]....
        /*0a14*/ 	.word	0xffffffff


	//   ....[161]....
        /*0a18*/ 	.word	0xffffffff


	//   ....[162]....
        /*0a1c*/ 	.word	0xffffffff


	//   ....[163]....
        /*0a20*/ 	.word	0xffffffff


	//   ....[164]....
        /*0a24*/ 	.word	0xffffffff


	//   ....[165]....
        /*0a28*/ 	.word	0xffffffff


	//   ....[166]....
        /*0a2c*/ 	.word	0xffffffff


	//   ....[167]....
        /*0a30*/ 	.word	0xffffffff


	//   ....[168]....
        /*0a34*/ 	.word	0xffffffff


	//   ....[169]....
        /*0a38*/ 	.word	0xffffffff


	//   ....[170]....
        /*0a3c*/ 	.word	0xffffffff


	//   ....[171]....
        /*0a40*/ 	.word	0xffffffff


	//   ....[172]....
        /*0a44*/ 	.word	0xffffffff


	//   ....[173]....
        /*0a48*/ 	.word	0xffffffff


	//   ....[174]....
        /*0a4c*/ 	.word	0xffffffff


	//   ....[175]....
        /*0a50*/ 	.word	0xffffffff


	//   ....[176]....
        /*0a54*/ 	.word	0xffffffff


	//   ....[177]....
        /*0a58*/ 	.word	0xffffffff


	//   ....[178]....
        /*0a5c*/ 	.word	0xffffffff


	//   ....[179]....
        /*0a60*/ 	.word	0xffffffff


	//   ....[180]....
        /*0a64*/ 	.word	0xffffffff


	//   ....[181]....
        /*0a68*/ 	.word	0xffffffff


	//   ....[182]....
        /*0a6c*/ 	.word	0xffffffff


	//   ....[183]....
        /*0a70*/ 	.word	0xffffffff


	//   ....[184]....
        /*0a74*/ 	.word	0xffffffff


	//   ....[185]....
        /*0a78*/ 	.word	0x0500000f


	//   ....[186]....
        /*0a7c*/ 	.word	0x0500000f


	//   ....[187]....
        /*0a80*/ 	.word	0x0500000f


	//   ....[188]....
        /*0a84*/ 	.word	0x0500000f


	//   ....[189]....
        /*0a88*/ 	.word	0x0500000f


	//   ....[190]....
        /*0a8c*/ 	.word	0x0500000f


	//   ....[191]....
        /*0a90*/ 	.word	0x0500000f


	//   ....[192]....
        /*0a94*/ 	.word	0x0500000f


	//   ....[193]....
        /*0a98*/ 	.word	0x0500000f


	//   ....[194]....
        /*0a9c*/ 	.word	0x0500000f


	//   ....[195]....
        /*0aa0*/ 	.word	0x0500000f


	//   ....[196]....
        /*0aa4*/ 	.word	0x0500000f


	//   ....[197]....
        /*0aa8*/ 	.word	0x0500000f


	//   ....[198]....
        /*0aac*/ 	.word	0x0500000f


	//   ....[199]....
        /*0ab0*/ 	.word	0x0500000f


	//   ....[200]....
        /*0ab4*/ 	.word	0x0500000f


	//   ....[201]....
        /*0ab8*/ 	.word	0x0500000f


	//   ....[202]....
        /*0abc*/ 	.word	0x0500000f


	//   ....[203]....
        /*0ac0*/ 	.word	0x0500000f


	//   ....[204]....
        /*0ac4*/ 	.word	0x0500000f


	//   ....[205]....
        /*0ac8*/ 	.word	0x0500000f


	//   ....[206]....
        /*0acc*/ 	.word	0x0500000f


	//   ....[207]....
        /*0ad0*/ 	.word	0x0500000f


	//   ....[208]....
        /*0ad4*/ 	.word	0x0500000f


	//   ....[209]....
        /*0ad8*/ 	.word	0x0500000f


	//   ....[210]....
        /*0adc*/ 	.word	0x0500000f


	//   ....[211]....
        /*0ae0*/ 	.word	0x0500000f


	//   ....[212]....
        /*0ae4*/ 	.word	0x0500000f


	//   ....[213]....
        /*0ae8*/ 	.word	0x0500000f


	//   ....[214]....
        /*0aec*/ 	.word	0x0500000f


	//   ....[215]....
        /*0af0*/ 	.word	0x0500000f


	//   ....[216]....
        /*0af4*/ 	.word	0x0500000f


	//   ....[217]....
        /*0af8*/ 	.word	0x0500000f


	//   ....[218]....
        /*0afc*/ 	.word	0x0500000f


	//   ....[219]....
        /*0b00*/ 	.word	0x0500000f


	//   ....[220]....
        /*0b04*/ 	.word	0x0500000f


	//   ....[221]....
        /*0b08*/ 	.word	0x0500000f


	//   ....[222]....
        /*0b0c*/ 	.word	0x0500000f


	//   ....[223]....
        /*0b10*/ 	.word	0x0500000f


	//   ....[224]....
        /*0b14*/ 	.word	0x0500000f


	//   ....[225]....
        /*0b18*/ 	.word	0x0500000f


	//   ....[226]....
        /*0b1c*/ 	.word	0x0500000f


	//   ....[227]....
        /*0b20*/ 	.word	0x0500000f


	//   ....[228]....
        /*0b24*/ 	.word	0x0500000f


	//   ....[229]....
        /*0b28*/ 	.word	0x0500000f


	//   ....[230]....
        /*0b2c*/ 	.word	0x0500000f


	//   ....[231]....
        /*0b30*/ 	.word	0x0500000f


	//   ....[232]....
        /*0b34*/ 	.word	0x0500000f


	//   ....[233]....
        /*0b38*/ 	.word	0x0500000f


	//   ....[234]....
        /*0b3c*/ 	.word	0x0500000f


	//   ....[235]....
        /*0b40*/ 	.word	0x0500000f


	//   ....[236]....
        /*0b44*/ 	.word	0x0500000f


	//   ....[237]....
        /*0b48*/ 	.word	0x0500000f


	//   ....[238]....
        /*0b4c*/ 	.word	0x0500000f


	//   ....[239]....
        /*0b50*/ 	.word	0x0500000f


	//   ....[240]....
        /*0b54*/ 	.word	0x0500000f


	//   ....[241]....
        /*0b58*/ 	.word	0x0500000f


	//   ....[242]....
        /*0b5c*/ 	.word	0x0500000f


	//   ....[243]....
        /*0b60*/ 	.word	0x0500000f


	//   ....[244]....
        /*0b64*/ 	.word	0x0500000f


	//   ....[245]....
        /*0b68*/ 	.word	0x0500000f


	//   ....[246]....
        /*0b6c*/ 	.word	0x0500000f


	//   ....[247]....
        /*0b70*/ 	.word	0x0500000f


	//   ....[248]....
        /*0b74*/ 	.word	0x0500000f


	//   ....[249]....
        /*0b78*/ 	.word	0x0500000f


	//   ....[250]....
        /*0b7c*/ 	.word	0x0500000f


	//   ....[251]....
        /*0b80*/ 	.word	0x0500000f


	//   ....[252]....
        /*0b84*/ 	.word	0x0500000f


	//   ....[253]....
        /*0b88*/ 	.word	0x0500000f


	//   ....[254]....
        /*0b8c*/ 	.word	0x0500000f


	//   ....[255]....
        /*0b90*/ 	.word	0x0500000f


	//   ....[0]....
        /*0b94*/ 	.word	0x0500000f


	//   ....[1]....
        /*0b98*/ 	.word	0x0500000f


	//   ....[2]....
        /*0b9c*/ 	.word	0x0500000f


	//   ....[3]....
        /*0ba0*/ 	.word	0x0500000f


	//   ....[4]....
        /*0ba4*/ 	.word	0x0500000f


	//   ....[5]....
        /*0ba8*/ 	.word	0x0500000f


	//   ....[6]....
        /*0bac*/ 	.word	0x0500000f


	//   ....[7]....
        /*0bb0*/ 	.word	0x0500000f


	//   ....[8]....
        /*0bb4*/ 	.word	0x0500000f


	//   ....[9]....
        /*0bb8*/ 	.word	0x0500000f


	//   ....[10]....
        /*0bbc*/ 	.word	0x0500000f


	//   ....[11]....
        /*0bc0*/ 	.word	0x0500000f


	//   ....[12]....
        /*0bc4*/ 	.word	0x0500000f


	//   ....[13]....
        /*0bc8*/ 	.word	0x0500000f


	//   ....[14]....
        /*0bcc*/ 	.word	0x0500000f


	//   ....[15]....
        /*0bd0*/ 	.word	0x0500000f


	//   ....[16]....
        /*0bd4*/ 	.word	0x0500000f


	//   ....[17]....
        /*0bd8*/ 	.word	0x0500000f


	//   ....[18]....
        /*0bdc*/ 	.word	0x0500000f


	//   ....[19]....
        /*0be0*/ 	.word	0x0500000f


	//   ....[20]....
        /*0be4*/ 	.word	0x0500000f


	//   ....[21]....
        /*0be8*/ 	.word	0x0500000f


	//   ....[22]....
        /*0bec*/ 	.word	0x0500000f


	//   ....[23]....
        /*0bf0*/ 	.word	0x0500000f


	//   ....[24]....
        /*0bf4*/ 	.word	0x0500000f


	//   ....[25]....
        /*0bf8*/ 	.word	0x0500000f


	//   ....[26]....
        /*0bfc*/ 	.word	0x0500000f


	//   ....[27]....
        /*0c00*/ 	.word	0x0500000f


	//   ....[28]....
        /*0c04*/ 	.word	0x0500000f


	//   ....[29]....
        /*0c08*/ 	.word	0x0500000f


	//   ....[30]....
        /*0c0c*/ 	.word	0x0500000f


	//   ....[31]....
        /*0c10*/ 	.word	0x0500000f


	//   ....[32]....
        /*0c14*/ 	.word	0x0500000f


	//   ....[33]....
        /*0c18*/ 	.word	0x0500000f


	//   ....[34]....
        /*0c1c*/ 	.word	0x0500000f


	//   ....[35]....
        /*0c20*/ 	.word	0x0500000f


	//   ....[36]....
        /*0c24*/ 	.word	0x0500000f


	//   ....[37]....
        /*0c28*/ 	.word	0x0500000f


	//   ....[38]....
        /*0c2c*/ 	.word	0x0500000f


	//   ....[39]....
        /*0c30*/ 	.word	0x0500000f


	//   ....[40]....
        /*0c34*/ 	.word	0x0500000f


	//----- nvinfo : EIATTR_COOP_GROUP_INSTR_OFFSETS
	.align		4
.L_235:
        /*0c38*/ 	.byte	0x04, 0x28
        /*0c3a*/ 	.short	(.L_237 - .L_236)


	//   ....[0]....
.L_236:
        /*0c3c*/ 	.word	0x00000060


	//   ....[1]....
        /*0c40*/ 	.word	0x00000130


	//   ....[2]....
        /*0c44*/ 	.word	0x00000230


	//   ....[3]....
        /*0c48*/ 	.word	0x000003a0


	//   ....[4]....
        /*0c4c*/ 	.word	0x00000500


	//   ....[5]....
        /*0c50*/ 	.word	0x00000620


	//   ....[6]....
        /*0c54*/ 	.word	0x00000780


	//   ....[7]....
        /*0c58*/ 	.word	0x00003660


	//   ....[8]....
        /*0c5c*/ 	.word	0x00003670


	//   ....[9]....
        /*0c60*/ 	.word	0x00004510


	//   ....[10]....
        /*0c64*/ 	.word	0x00004520


	//   ....[11]....
        /*0c68*/ 	.word	0x00005d30


	//   ....[12]....
        /*0c6c*/ 	.word	0x00005d40


	//   ....[13]....
        /*0c70*/ 	.word	0x00006d70


	//   ....[14]....
        /*0c74*/ 	.word	0x00006d80


	//   ....[15]....
        /*0c78*/ 	.word	0x00007fd0


	//   ....[16]....
        /*0c7c*/ 	.word	0x00007fe0


	//   ....[17]....
        /*0c80*/ 	.word	0x00008190


	//   ....[18]....
        /*0c84*/ 	.word	0x000081a0


	//   ....[19]....
        /*0c88*/ 	.word	0x000085d0


	//   ....[20]....
        /*0c8c*/ 	.word	0x000085e0


	//   ....[21]....
        /*0c90*/ 	.word	0x00008790


	//   ....[22]....
        /*0c94*/ 	.word	0x000087b0


	//   ....[23]....
        /*0c98*/ 	.word	0x00009370


	//   ....[24]....
        /*0c9c*/ 	.word	0x00009b40


	//   ....[25]....
        /*0ca0*/ 	.word	0x00009b50


	//   ....[26]....
        /*0ca4*/ 	.word	0x00009b60


	//   ....[27]....
        /*0ca8*/ 	.word	0x00009b70


	//   ....[28]....
        /*0cac*/ 	.word	0x0000a120


	//   ....[29]....
        /*0cb0*/ 	.word	0x0000a130


	//   ....[30]....
        /*0cb4*/ 	.word	0x0000a140


	//   ....[31]....
        /*0cb8*/ 	.word	0x0000a150


	//   ....[32]....
        /*0cbc*/ 	.word	0x0000a6e0


	//   ....[33]....
        /*0cc0*/ 	.word	0x0000a6f0


	//   ....[34]....
        /*0cc4*/ 	.word	0x0000a700


	//   ....[35]....
        /*0cc8*/ 	.word	0x0000a710


	//   ....[36]....
        /*0ccc*/ 	.word	0x0000acc0


	//   ....[37]....
        /*0cd0*/ 	.word	0x0000acd0


	//   ....[38]....
        /*0cd4*/ 	.word	0x0000ace0


	//   ....[39]....
        /*0cd8*/ 	.word	0x0000acf0


	//   ....[40]....
        /*0cdc*/ 	.word	0x0000e7d0


	//   ....[41]....
        /*0ce0*/ 	.word	0x0000e7e0


	//   ....[42]....
        /*0ce4*/ 	.word	0x0000e7f0


	//   ....[43]....
        /*0ce8*/ 	.word	0x0000e800


	//   ....[44]....
        /*0cec*/ 	.word	0x0000ecc0


	//   ....[45]....
        /*0cf0*/ 	.word	0x0000ecd0


	//   ....[46]....
        /*0cf4*/ 	.word	0x0000ece0


	//   ....[47]....
        /*0cf8*/ 	.word	0x0000ecf0


	//   ....[48]....
        /*0cfc*/ 	.word	0x0000f190


	//   ....[49]....
        /*0d00*/ 	.word	0x0000f1a0


	//   ....[50]....
        /*0d04*/ 	.word	0x0000f1b0


	//   ....[51]....
        /*0d08*/ 	.word	0x0000f1c0


	//   ....[52]....
        /*0d0c*/ 	.word	0x0000f680


	//   ....[53]....
        /*0d10*/ 	.word	0x0000f690


	//   ....[54]....
        /*0d14*/ 	.word	0x0000f6a0


	//   ....[55]....
        /*0d18*/ 	.word	0x0000f6b0


	//   ....[56]....
        /*0d1c*/ 	.word	0x000145c0


	//   ....[57]....
        /*0d20*/ 	.word	0x00014ac0


	//   ....[58]....
        /*0d24*/ 	.word	0x00015300


	//   ....[59]....
        /*0d28*/ 	.word	0x00015340


	//   ....[60]....
        /*0d2c*/ 	.word	0x00015690


	//   ....[61]....
        /*0d30*/ 	.word	0x00015760


	//   ....[62]....
        /*0d34*/ 	.word	0x00017c40


	//   ....[63]....
        /*0d38*/ 	.word	0x00018030


	//   ....[64]....
        /*0d3c*/ 	.word	0x00018710


	//   ....[65]....
        /*0d40*/ 	.word	0x000188a0


	//   ....[66]....
        /*0d44*/ 	.word	0x00018d00


	//   ....[67]....
        /*0d48*/ 	.word	0x00018d60


	//   ....[68]....
        /*0d4c*/ 	.word	0x0001b290


	//   ....[69]....
        /*0d50*/ 	.word	0x0001b2f0


	//   ....[70]....
        /*0d54*/ 	.word	0x0001b4c0


	//   ....[71]....
        /*0d58*/ 	.word	0x0001b500


	//   ....[72]....
        /*0d5c*/ 	.word	0x0001d760


	//   ....[73]....
        /*0d60*/ 	.word	0x0001dbb0


	//   ....[74]....
        /*0d64*/ 	.word	0x0001e320


	//   ....[75]....
        /*0d68*/ 	.word	0x0001e420


	//   ....[76]....
        /*0d6c*/ 	.word	0x0001e890


	//   ....[77]....
        /*0d70*/ 	.word	0x0001e8f0


	//   ....[78]....
        /*0d74*/ 	.word	0x0001fa80


	//   ....[79]....
        /*0d78*/ 	.word	0x0001faa0


	//   ....[80]....
        /*0d7c*/ 	.word	0x0001fb80


	//   ....[81]....
        /*0d80*/ 	.word	0x0001fba0


	//   ....[82]....
        /*0d84*/ 	.word	0x00021640


	//   ....[83]....
        /*0d88*/ 	.word	0x00021680


	//   ....[84]....
        /*0d8c*/ 	.word	0x00021750


	//   ....[85]....
        /*0d90*/ 	.word	0x00021780


	//   ....[86]....
        /*0d94*/ 	.word	0x00021f90


	//   ....[87]....
        /*0d98*/ 	.word	0x00021fc0


	//   ....[88]....
        /*0d9c*/ 	.word	0x00022100


	//   ....[89]....
        /*0da0*/ 	.word	0x00022120


	//   ....[90]....
        /*0da4*/ 	.word	0x00022260


	//   ....[91]....
        /*0da8*/ 	.word	0x00022280


	//   ....[92]....
        /*0dac*/ 	.word	0x000223d0


	//   ....[93]....
        /*0db0*/ 	.word	0x000223f0


	//   ....[94]....
        /*0db4*/ 	.word	0x00022cf0


	//   ....[95]....
        /*0db8*/ 	.word	0x00022d00


	//   ....[96]....
        /*0dbc*/ 	.word	0x00022e40


	//   ....[97]....
        /*0dc0*/ 	.word	0x00022e60


	//   ....[98]....
        /*0dc4*/ 	.word	0x00022fa0


	//   ....[99]....
        /*0dc8*/ 	.word	0x00022fc0


	//   ....[100]....
        /*0dcc*/ 	.word	0x00023110


	//   ....[101]....
        /*0dd0*/ 	.word	0x00023130


	//   ....[102]....
        /*0dd4*/ 	.word	0x00023300


	//   ....[103]....
        /*0dd8*/ 	.word	0x000234b0


	//   ....[104]....
        /*0ddc*/ 	.word	0x000234e0


	//   ....[105]....
        /*0de0*/ 	.word	0x00023510


	//   ....[106]....
        /*0de4*/ 	.word	0x00023540


	//   ....[107]....
        /*0de8*/ 	.word	0x00023570


	//   ....[108]....
        /*0dec*/ 	.word	0x000235a0


	//   ....[109]....
        /*0df0*/ 	.word	0x00023710


	//   ....[110]....
        /*0df4*/ 	.word	0x00023740


	//   ....[111]....
        /*0df8*/ 	.word	0x00023770


	//   ....[112]....
        /*0dfc*/ 	.word	0x000237a0


	//   ....[113]....
        /*0e00*/ 	.word	0x000237d0


	//   ....[114]....
        /*0e04*/ 	.word	0x00023800


	//   ....[115]....
        /*0e08*/ 	.word	0x00023890


	//   ....[116]....
        /*0e0c*/ 	.word	0x000238f0


	//   ....[117]....
        /*0e10*/ 	.word	0x00023980


	//   ....[118]....
        /*0e14*/ 	.word	0x00024a20


	//   ....[119]....
        /*0e18*/ 	.word	0x00027310


	//   ....[120]....
        /*0e1c*/ 	.word	0x00027330


	//   ....[121]....
        /*0e20*/ 	.word	0x00027340


	//   ....[122]....
        /*0e24*/ 	.word	0x000273f0


	//   ....[123]....
        /*0e28*/ 	.word	0x00027430


	//   ....[124]....
        /*0e2c*/ 	.word	0x00027490


	//   ....[125]....
        /*0e30*/ 	.word	0x000274b0


	//   ....[126]....
        /*0e34*/ 	.word	0x000274e0


	//   ....[127]....
        /*0e38*/ 	.word	0x00027cc0


	//   ....[128]....
        /*0e3c*/ 	.word	0x00027cf0


	//   ....[129]....
        /*0e40*/ 	.word	0x00027d20


	//   ....[130]....
        /*0e44*/ 	.word	0x00027de0


	//   ....[131]....
        /*0e48*/ 	.word	0x00027df0


	//   ....[132]....
        /*0e4c*/ 	.word	0x00027eb0


	//   ....[133]....
        /*0e50*/ 	.word	0x00027ec0


	//   ....[134]....
        /*0e54*/ 	.word	0x00027f80


	//   ....[135]....
        /*0e58*/ 	.word	0x00027f90


	//   ....[136]....
        /*0e5c*/ 	.word	0x00028050


	//   ....[137]....
        /*0e60*/ 	.word	0x00028060


	//   ....[138]....
        /*0e64*/ 	.word	0x00028120


	//   ....[139]....
        /*0e68*/ 	.word	0x00028130


	//   ....[140]....
        /*0e6c*/ 	.word	0x000281e0


	//   ....[141]....
        /*0e70*/ 	.word	0x000281f0


	//   ....[142]....
        /*0e74*/ 	.word	0x00028200


	//   ....[143]....
        /*0e78*/ 	.word	0x00028a60


	//   ....[144]....
        /*0e7c*/ 	.word	0x00028a90


	//   ....[145]....
        /*0e80*/ 	.word	0x00028ac0


	//   ....[146]....
        /*0e84*/ 	.word	0x00028b80


	//   ....[147]....
        /*0e88*/ 	.word	0x00028bb0


	//   ....[148]....
        /*0e8c*/ 	.word	0x00028c00


	//   ....[149]....
        /*0e90*/ 	.word	0x00028c30


	//   ....[150]....
        /*0e94*/ 	.word	0x00028ca0


	//   ....[151]....
        /*0e98*/ 	.word	0x00028f90


	//   ....[152]....
        /*0e9c*/ 	.word	0x00028fb0


	//   ....[153]....
        /*0ea0*/ 	.word	0x00029070


	//   ....[154]....
        /*0ea4*/ 	.word	0x00029080


	//   ....[155]....
        /*0ea8*/ 	.word	0x00029130


	//   ....[156]....
        /*0eac*/ 	.word	0x00029140


	//   ....[157]....
        /*0eb0*/ 	.word	0x00029150


	//   ....[158]....
        /*0eb4*/ 	.word	0x00029200


	//   ....[159]....
        /*0eb8*/ 	.word	0x000297b0


	//   ....[160]....
        /*0ebc*/ 	.word	0x000297f0


	//   ....[161]....
        /*0ec0*/ 	.word	0x00029880


	//   ....[162]....
        /*0ec4*/ 	.word	0x000298b0


	//   ....[163]....
        /*0ec8*/ 	.word	0x00029940


	//   ....[164]....
        /*0ecc*/ 	.word	0x00029970


	//   ....[165]....
        /*0ed0*/ 	.word	0x00029980


	//   ....[166]....
        /*0ed4*/ 	.word	0x00029a10


	//   ....[167]....
        /*0ed8*/ 	.word	0x00029e50


	//   ....[168]....
        /*0edc*/ 	.word	0x00029ea0


	//   ....[169]....
        /*0ee0*/ 	.word	0x00029ed0


	//   ....[170]....
        /*0ee4*/ 	.word	0x00029f00


	//   ....[171]....
        /*0ee8*/ 	.word	0x00029f10


	//   ....[172]....
        /*0eec*/ 	.word	0x00029f40


	//   ....[173]....
        /*0ef0*/ 	.word	0x00029f70


	//   ....[174]....
        /*0ef4*/ 	.word	0x00029fa0


	//   ....[175]....
        /*0ef8*/ 	.word	0x0002a120


	//   ....[176]....
        /*0efc*/ 	.word	0x0002a150


	//   ....[177]....
        /*0f00*/ 	.word	0x0002a180


	//   ....[178]....
        /*0f04*/ 	.word	0x0002a1b0


	//   ....[179]....
        /*0f08*/ 	.word	0x0002a1e0


	//   ....[180]....
        /*0f0c*/ 	.word	0x0002a210


	//   ....[181]....
        /*0f10*/ 	.word	0x0002a2d0


	//   ....[182]....
        /*0f14*/ 	.word	0x0002a2f0


	//   ....[183]....
        /*0f18*/ 	.word	0x0002a360


	//   ....[184]....
        /*0f1c*/ 	.word	0x0002aa00


	//   ....[185]....
        /*0f20*/ 	.word	0x0002ad20


	//   ....[186]....
        /*0f24*/ 	.word	0x0002adb0


	//   ....[187]....
        /*0f28*/ 	.word	0x0002ae50


	//   ....[188]....
        /*0f2c*/ 	.word	0x0002aee0


	//   ....[189]....
        /*0f30*/ 	.word	0x0002afd0


	//   ....[190]....
        /*0f34*/ 	.word	0x0002b060


	//   ....[191]....
        /*0f38*/ 	.word	0x0002b100


	//   ....[192]....
        /*0f3c*/ 	.word	0x0002b190


	//   ....[193]....
        /*0f40*/ 	.word	0x0002b280


	//   ....[194]....
        /*0f44*/ 	.word	0x0002b310


	//   ....[195]....
        /*0f48*/ 	.word	0x0002b3b0


	//   ....[196]....
        /*0f4c*/ 	.word	0x0002b440


	//   ....[197]....
        /*0f50*/ 	.word	0x0002b530


	//   ....[198]....
        /*0f54*/ 	.word	0x0002b5c0


	//   ....[199]....
        /*0f58*/ 	.word	0x0002b610


	//   ....[200]....
        /*0f5c*/ 	.word	0x0002b660


	//   ....[201]....
        /*0f60*/ 	.word	0x0002b6f0


	//   ....[202]....
        /*0f64*/ 	.word	0x0002b780


	//   ....[203]....
        /*0f68*/ 	.word	0x0002b7d0


	//   ....[204]....
        /*0f6c*/ 	.word	0x0002b820


	//   ....[205]....
        /*0f70*/ 	.word	0x0002b8b0


	//   ....[206]....
        /*0f74*/ 	.word	0x0002b940


	//   ....[207]....
        /*0f78*/ 	.word	0x0002b990


	//   ....[208]....
        /*0f7c*/ 	.word	0x0002b9e0


	//   ....[209]....
        /*0f80*/ 	.word	0x0002ba70


	//   ....[210]....
        /*0f84*/ 	.word	0x0002bb00


	//   ....[211]....
        /*0f88*/ 	.word	0x0002bb50


	//   ....[212]....
        /*0f8c*/ 	.word	0x0002bba0


	//   ....[213]....
        /*0f90*/ 	.word	0x0002bc90


	//   ....[214]....
        /*0f94*/ 	.word	0x0002bd20


	//   ....[215]....
        /*0f98*/ 	.word	0x0002bd70


	//   ....[216]....
        /*0f9c*/ 	.word	0x0002bdc0


	//   ....[217]....
        /*0fa0*/ 	.word	0x0002be50


	//   ....[218]....
        /*0fa4*/ 	.word	0x0002bee0


	//   ....[219]....
        /*0fa8*/ 	.word	0x0002bf30


	//   ....[220]....
        /*0fac*/ 	.word	0x0002bf80


	//   ....[221]....
        /*0fb0*/ 	.word	0x0002c010


	//   ....[222]....
        /*0fb4*/ 	.word	0x0002c0a0


	//   ....[223]....
        /*0fb8*/ 	.word	0x0002c0f0


	//   ....[224]....
        /*0fbc*/ 	.word	0x0002c140


	//   ....[225]....
        /*0fc0*/ 	.word	0x0002c1d0


	//   ....[226]....
        /*0fc4*/ 	.word	0x0002c260


	//   ....[227]....
        /*0fc8*/ 	.word	0x0002c2b0


	//   ....[228]....
        /*0fcc*/ 	.word	0x0002c300


	//   ....[229]....
        /*0fd0*/ 	.word	0x0002c6a0


	//   ....[230]....
        /*0fd4*/ 	.word	0x0002c980


	//   ....[231]....
        /*0fd8*/ 	.word	0x0002ca70


	//   ....[232]....
        /*0fdc*/ 	.word	0x0002cb10


	//   ....[233]....
        /*0fe0*/ 	.word	0x0002cb70


	//   ....[234]....
        /*0fe4*/ 	.word	0x0002cc10


	//   ....[235]....
        /*0fe8*/ 	.word	0x0002ccf0


	//   ....[236]....
        /*0fec*/ 	.word	0x0002cdf0


	//   ....[237]....
        /*0ff0*/ 	.word	0x0002ce60


	//   ....[238]....
        /*0ff4*/ 	.word	0x0002cf40


	//   ....[239]....
        /*0ff8*/ 	.word	0x0002cff0


	//   ....[240]....
        /*0ffc*/ 	.word	0x0002d060


	//   ....[241]....
        /*1000*/ 	.word	0x0002d0c0


	//   ....[242]....
        /*1004*/ 	.word	0x0002d1e0


	//   ....[243]....
        /*1008*/ 	.word	0x0002d240


	//   ....[244]....
        /*100c*/ 	.word	0x0002d370


	//   ....[245]....
        /*1010*/ 	.word	0x0002d3d0


	//   ....[246]....
        /*1014*/ 	.word	0x0002d500


	//   ....[247]....
        /*1018*/ 	.word	0x0002d560


	//   ....[248]....
        /*101c*/ 	.word	0x0002d690


	//   ....[249]....
        /*1020*/ 	.word	0x0002d6f0


	//   ....[250]....
        /*1024*/ 	.word	0x0002d820


	//   ....[251]....
        /*1028*/ 	.word	0x0002d880


	//   ....[252]....
        /*102c*/ 	.word	0x0002d9b0


	//   ....[253]....
        /*1030*/ 	.word	0x0002da10


	//   ....[254]....
        /*1034*/ 	.word	0x0002db20


	//   ....[255]....
        /*1038*/ 	.word	0x0002dc50


	//   ....[0]....
        /*103c*/ 	.word	0x0002dd20


	//   ....[1]....
        /*1040*/ 	.word	0x0002ddf0


	//   ....[2]....
        /*1044*/ 	.word	0x0002ded0


	//   ....[3]....
        /*1048*/ 	.word	0x0002df30


	//   ....[4]....
        /*104c*/ 	.word	0x0002e010


	//   ....[5]....
        /*1050*/ 	.word	0x0002e070


	//   ....[6]....
        /*1054*/ 	.word	0x0002e180


	//   ....[7]....
        /*1058*/ 	.word	0x0002e270


	//   ....[8]....
        /*105c*/ 	.word	0x0002e310


	//   ....[9]....
        /*1060*/ 	.word	0x0002e370


	//   ....[10]....
        /*1064*/ 	.word	0x0002e490


	//   ....[11]....
        /*1068*/ 	.word	0x0002e4f0


	//   ....[12]....
        /*106c*/ 	.word	0x0002e610


	//   ....[13]....
        /*1070*/ 	.word	0x0002e670


	//   ....[14]....
        /*1074*/ 	.word	0x0002e740


	//   ....[15]....
        /*1078*/ 	.word	0x0002e8b0


	//   ....[16]....
        /*107c*/ 	.word	0x0002e970


	//   ....[17]....
        /*1080*/ 	.word	0x0002ead0


	//   ....[18]....
        /*1084*/ 	.word	0x0002eb80


	//   ....[19]....
        /*1088*/ 	.word	0x0002ebe0


	//   ....[20]....
        /*108c*/ 	.word	0x0002eca0


	//   ....[21]....
        /*1090*/ 	.word	0x0002ed80


	//   ....[22]....
        /*1094*/ 	.word	0x0002ee40


	//   ....[23]....
        /*1098*/ 	.word	0x0002ef50


	//   ....[24]....
        /*109c*/ 	.word	0x0002eff0


	//   ....[25]....
        /*10a0*/ 	.word	0x0002f110


	//   ....[26]....
        /*10a4*/ 	.word	0x0002f180


	//   ....[27]....
        /*10a8*/ 	.word	0x0002f1f0


	//   ....[28]....
        /*10ac*/ 	.word	0x0002f260


	//   ....[29]....
        /*10b0*/ 	.word	0x0002f2d0


	//   ....[30]....
        /*10b4*/ 	.word	0x0002f350


	//   ....[31]....
        /*10b8*/ 	.word	0x0002f3e0


	//   ....[32]....
        /*10bc*/ 	.word	0x0002f470


	//   ....[33]....
        /*10c0*/ 	.word	0x0002f4e0


	//   ....[34]....
        /*10c4*/ 	.word	0x0002f550


	//   ....[35]....
        /*10c8*/ 	.word	0x0002f5c0


	//   ....[36]....
        /*10cc*/ 	.word	0x0002f640


	//   ....[37]....
        /*10d0*/ 	.word	0x0002f6b0


	//   ....[38]....
        /*10d4*/ 	.word	0x0002f750


	//   ....[39]....
        /*10d8*/ 	.word	0x0002f7e0


	//   ....[40]....
        /*10dc*/ 	.word	0x0002f900


	//----- nvinfo : EIATTR_REG_RECONFIG
	.align		4
.L_237:
        /*10e0*/ 	.byte	0x01, 0x54
	.zero		2


	//----- nvinfo : EIATTR_SYSCALL_OFFSETS
	.align		4
        /*10e4*/ 	.byte	0x04, 0x46
        /*10e6*/ 	.short	(.L_239 - .L_238)


	//   ....[0]....
.L_238:
        /*10e8*/ 	.word	0x00001f10


	//   ....[1]....
        /*10ec*/ 	.word	0x00002060


	//   ....[2]....
        /*10f0*/ 	.word	0x00009510


	//   ....[3]....
        /*10f4*/ 	.word	0x00009830


	//   ....[4]....
        /*10f8*/ 	.word	0x00026890


	//   ....[5]....
        /*10fc*/ 	.word	0x000269e0


	//   ....[6]....
        /*1100*/ 	.word	0x00026ad0


	//   ....[7]....
        /*1104*/ 	.word	0x00027900


	//----- nvinfo : EIATTR_MBARRIER_INSTR_OFFSETS
	.align		4
.L_239:
        /*1108*/ 	.byte	0x04, 0x39
        /*110a*/ 	.short	(.L_241 - .L_240)


	//   ....[0]....
.L_240:
        /*110c*/ 	.word	0x00000250
        /*1110*/ 	.word	0x000000ff
        /*1114*/ 	.word	0x00030800
        /*1118*/ 	.short	0x0100
        /*111a*/ 	.byte	0x08
	.zero		1


	//   ....[1]....
        /*111c*/ 	.word	0x00000260
        /*1120*/ 	.word	0x000000ff
        /*1124*/ 	.word	0x00030820
        /*1128*/ 	.short	0x0100
        /*112a*/ 	.byte	0x08
	.zero		1


	//   ....[2]....
        /*112c*/ 	.word	0x00000350
        /*1130*/ 	.word	0x000000ff
        /*1134*/ 	.word	0x00030830
        /*1138*/ 	.short	0x0100
        /*113a*/ 	.byte	0x08
	.zero		1


	//   ....[3]....
        /*113c*/ 	.word	0x00000360
        /*1140*/ 	.word	0x000000ff
        /*1144*/ 	.word	0x00030840
        /*1148*/ 	.short	0x0100
        /*114a*/ 	.byte	0x08
	.zero		1


	//   ....[4]....
        /*114c*/ 	.word	0x00000370
        /*1150*/ 	.word	0x000000ff
        /*1154*/ 	.word	0x00030838
        /*1158*/ 	.short	0x0100
        /*115a*/ 	.byte	0x08
	.zero		1


	//   ....[5]....
        /*115c*/ 	.word	0x00000380
        /*1160*/ 	.word	0x000000ff
        /*1164*/ 	.word	0x00030848
        /*1168*/ 	.short	0x0100
        /*116a*/ 	.byte	0x08
	.zero		1


	//   ....[6]....
        /*116c*/ 	.word	0x000004b0
        /*1170*/ 	.word	0x000000ff
        /*1174*/ 	.word	0x00030850
        /*1178*/ 	.short	0x0100
        /*117a*/ 	.byte	0x08
	.zero		1


	//   ....[7]....
        /*117c*/ 	.word	0x000004c0
        /*1180*/ 	.word	0x000000ff
        /*1184*/ 	.word	0x00030860
        /*1188*/ 	.short	0x0100
        /*118a*/ 	.byte	0x08
	.zero		1


	//   ....[8]....
        /*118c*/ 	.word	0x000004d0
        /*1190*/ 	.word	0x000000ff
        /*1194*/ 	.word	0x00030858
        /*1198*/ 	.short	0x0100
        /*119a*/ 	.byte	0x08
	.zero		1


	//   ....[9]....
        /*119c*/ 	.word	0x000004e0
        /*11a0*/ 	.word	0x000000ff
        /*11a4*/ 	.word	0x00030868
        /*11a8*/ 	.short	0x0100
        /*11aa*/ 	.byte	0x08
	.zero		1


	//   ....[10]....
        /*11ac*/ 	.word	0x000005d0
        /*11b0*/ 	.word	0x000000ff
        /*11b4*/ 	.word	0x00030870
        /*11b8*/ 	.short	0x0100
        /*11ba*/ 	.byte	0x06
	.zero		1


	//   ....[11]....
        /*11bc*/ 	.word	0x000005e0
        /*11c0*/ 	.word	0x000000ff
        /*11c4*/ 	.word	0x00030880
        /*11c8*/ 	.short	0x0100
        /*11ca*/ 	.byte	0x06
	.zero		1


	//   ....[12]....
        /*11cc*/ 	.word	0x000005f0
        /*11d0*/ 	.word	0x000000ff
        /*11d4*/ 	.word	0x00030878
        /*11d8*/ 	.short	0x0100
        /*11da*/ 	.byte	0x06
	.zero		1


	//   ....[13]....
        /*11dc*/ 	.word	0x00000600
        /*11e0*/ 	.word	0x000000ff
        /*11e4*/ 	.word	0x00030888
        /*11e8*/ 	.short	0x0100
        /*11ea*/ 	.byte	0x06
	.zero		1


	//   ....[14]....
        /*11ec*/ 	.word	0x00000730
        /*11f0*/ 	.word	0x000000ff
        /*11f4*/ 	.word	0x00030890
        /*11f8*/ 	.short	0x0100
        /*11fa*/ 	.byte	0x08
	.zero		1


	//   ....[15]....
        /*11fc*/ 	.word	0x00000740
        /*1200*/ 	.word	0x000000ff
        /*1204*/ 	.word	0x000308a0
        /*1208*/ 	.short	0x0100
        /*120a*/ 	.byte	0x08
	.zero		1


	//   ....[16]....
        /*120c*/ 	.word	0x00000750
        /*1210*/ 	.word	0x000000ff
        /*1214*/ 	.word	0x00030898
        /*1218*/ 	.short	0x0100
        /*121a*/ 	.byte	0x08
	.zero		1


	//   ....[17]....
        /*121c*/ 	.word	0x00000760
        /*1220*/ 	.word	0x000000ff
        /*1224*/ 	.word	0x000308a8
        /*1228*/ 	.short	0x0100
        /*122a*/ 	.byte	0x08
	.zero		1


	//   ....[18]....
        /*122c*/ 	.word	0x00000890
        /*1230*/ 	.word	0x000000ff
        /*1234*/ 	.word	0x000308b0
        /*1238*/ 	.short	0x0100
        /*123a*/ 	.byte	0x08
	.zero		1


	//   ....[19]....
        /*123c*/ 	.word	0x000008a0
        /*1240*/ 	.word	0x000000ff
        /*1244*/ 	.word	0x000308c0
        /*1248*/ 	.short	0x0100
        /*124a*/ 	.byte	0x08
	.zero		1


	//   ....[20]....
        /*124c*/ 	.word	0x000008b0
        /*1250*/ 	.word	0x000000ff
        /*1254*/ 	.word	0x000308b8
        /*1258*/ 	.short	0x0100
        /*125a*/ 	.byte	0x08
	.zero		1


	//   ....[21]....
        /*125c*/ 	.word	0x000008c0
        /*1260*/ 	.word	0x000000ff
        /*1264*/ 	.word	0x000308c8
        /*1268*/ 	.short	0x0100
        /*126a*/ 	.byte	0x08
	.zero		1


	//   ....[22]....
        /*126c*/ 	.word	0x00003610
        /*1270*/ 	.word	0x0000005a
        /*1274*/ 	.word	0x00030890
        /*1278*/ 	.short	0x010a
        /*127a*/ 	.byte	0x3f
	.zero		1


	//   ....[23]....
        /*127c*/ 	.word	0x00005cd0
        /*1280*/ 	.word	0x0000005a
        /*1284*/ 	.word	0x00030890
        /*1288*/ 	.short	0x010a
        /*128a*/ 	.byte	0x3f
	.zero		1


	//   ....[24]....
        /*128c*/ 	.word	0x00007e00
        /*1290*/ 	.word	0x0000005a
        /*1294*/ 	.word	0x00030890
        /*1298*/ 	.short	0x010a
        /*129a*/ 	.byte	0x3f
	.zero		1


	//   ....[25]....
        /*129c*/ 	.word	0x00008410
        /*12a0*/ 	.word	0x0000000b
        /*12a4*/ 	.word	0x00000000
        /*12a8*/ 	.short	0x0101
        /*12aa*/ 	.byte	0x3f
	.zero		1


	//   ....[26]....
        /*12ac*/ 	.word	0x00008450
        /*12b0*/ 	.word	0x0000005a
        /*12b4*/ 	.word	0x000308b0
        /*12b8*/ 	.short	0x010a
        /*12ba*/ 	.byte	0x3f
	.zero		1


	//   ....[27]....
        /*12bc*/ 	.word	0x00008a10
        /*12c0*/ 	.word	0x0000005a
        /*12c4*/ 	.word	0x00000000
        /*12c8*/ 	.short	0x0101
        /*12ca*/ 	.byte	0x3f
	.zero		1


	//   ....[28]....
        /*12cc*/ 	.word	0x000095b0
        /*12d0*/ 	.word	0x00000012
        /*12d4*/ 	.word	0x00030800
        /*12d8*/ 	.short	0x010a
        /*12da*/ 	.byte	0x3f
	.zero		1


	//   ....[29]....
        /*12dc*/ 	.word	0x00009600
        /*12e0*/ 	.word	0x00000012
        /*12e4*/ 	.word	0x00030800
        /*12e8*/ 	.short	0x010a
        /*12ea*/ 	.byte	0x3f
	.zero		1


	//   ....[30]....
        /*12ec*/ 	.word	0x0000b0d0
        /*12f0*/ 	.word	0x00000012
        /*12f4*/ 	.word	0x00030800
        /*12f8*/ 	.short	0x010a
        /*12fa*/ 	.byte	0x3f
	.zero		1


	//   ....[31]....
        /*12fc*/ 	.word	0x0000f990
        /*1300*/ 	.word	0x00000012
        /*1304*/ 	.word	0x00030800
        /*1308*/ 	.short	0x010a
        /*130a*/ 	.byte	0x3f
	.zero		1


	//   ....[32]....
        /*130c*/ 	.word	0x000134b0
        /*1310*/ 	.word	0x0000003a
        /*1314*/ 	.word	0x00030830
        /*1318*/ 	.short	0x010a
        /*131a*/ 	.byte	0x3f
	.zero		1


	//   ....[33]....
        /*131c*/ 	.word	0x00013560
        /*1320*/ 	.word	0x0000003a
        /*1324*/ 	.word	0x00030830
        /*1328*/ 	.short	0x010a
        /*132a*/ 	.byte	0x3f
	.zero		1


	//   ....[34]....
        /*132c*/ 	.word	0x00014620
        /*1330*/ 	.word	0x0000001b
        /*1334*/ 	.word	0x00000000
        /*1338*/ 	.short	0x0101
        /*133a*/ 	.byte	0x3f
	.zero		1


	//   ....[35]....
        /*133c*/ 	.word	0x00016390
        /*1340*/ 	.word	0x00000002
        /*1344*/ 	.word	0x00030830
        /*1348*/ 	.short	0x010a
        /*134a*/ 	.byte	0x3f
	.zero		1


	//   ....[36]....
        /*134c*/ 	.word	0x00016420
        /*1350*/ 	.word	0x00000002
        /*1354*/ 	.word	0x00030830
        /*1358*/ 	.short	0x010a
        /*135a*/ 	.byte	0x3f
	.zero		1


	//   ....[37]....
        /*135c*/ 	.word	0x00017600
        /*1360*/ 	.word	0x000000cb
        /*1364*/ 	.word	0x00030850
        /*1368*/ 	.short	0x010a
        /*136a*/ 	.byte	0x3f
	.zero		1


	//   ....[38]....
        /*136c*/ 	.word	0x00017650
        /*1370*/ 	.word	0x000000cb
        /*1374*/ 	.word	0x00030850
        /*1378*/ 	.short	0x010a
        /*137a*/ 	.byte	0x3f
	.zero		1


	//   ....[39]....
        /*137c*/ 	.word	0x00017be0
        /*1380*/ 	.word	0x00000002
        /*1384*/ 	.word	0x00000000
        /*1388*/ 	.short	0x0101
        /*138a*/ 	.byte	0x3f
	.zero		1


	//   ....[40]....
        /*138c*/ 	.word	0x00019360
        /*1390*/ 	.word	0x000000cb
        /*1394*/ 	.word	0x00000000
        /*1398*/ 	.short	0x0101
        /*139a*/ 	.byte	0x3f
	.zero		1


	//   ....[41]....
        /*139c*/ 	.word	0x000198e0
        /*13a0*/ 	.word	0x000000de
        /*13a4*/ 	.word	0x00030830
        /*13a8*/ 	.short	0x010a
        /*13aa*/ 	.byte	0x3f
	.zero		1


	//   ....[42]....
        /*13ac*/ 	.word	0x00019970
        /*13b0*/ 	.word	0x000000de
        /*13b4*/ 	.word	0x00030830
        /*13b8*/ 	.short	0x010a
        /*13ba*/ 	.byte	0x3f
	.zero		1


	//   ....[43]....
        /*13bc*/ 	.word	0x0001ab60
        /*13c0*/ 	.word	0x0000000d
        /*13c4*/ 	.word	0x00030850
        /*13c8*/ 	.short	0x010a
        /*13ca*/ 	.byte	0x3f
	.zero		1


	//   ....[44]....
        /*13cc*/ 	.word	0x0001abb0
        /*13d0*/ 	.word	0x0000000d
        /*13d4*/ 	.word	0x00030850
        /*13d8*/ 	.short	0x010a
        /*13da*/ 	.byte	0x3f
	.zero		1


	//   ....[45]....
        /*13dc*/ 	.word	0x0001b4f0
        /*13e0*/ 	.word	0x000000de
        /*13e4*/ 	.word	0x00000000
        /*13e8*/ 	.short	0x0101
        /*13ea*/ 	.byte	0x3f
	.zero		1


	//   ....[46]....
        /*13ec*/ 	.word	0x0001bc70
        /*13f0*/ 	.word	0x0000000d
        /*13f4*/ 	.word	0x00000000
        /*13f8*/ 	.short	0x0101
        /*13fa*/ 	.byte	0x3f
	.zero		1


	//   ....[47]....
        /*13fc*/ 	.word	0x0001bee0
        /*1400*/ 	.word	0x00000004
        /*1404*/ 	.word	0x00030830
        /*1408*/ 	.short	0x010a
        /*140a*/ 	.byte	0x3f
	.zero		1


	//   ....[48]....
        /*140c*/ 	.word	0x0001bf70
        /*1410*/ 	.word	0x00000004
        /*1414*/ 	.word	0x00030830
        /*1418*/ 	.short	0x010a
        /*141a*/ 	.byte	0x3f
	.zero		1


	//   ....[49]....
        /*141c*/ 	.word	0x0001d170
        /*1420*/ 	.word	0x000000de
        /*1424*/ 	.word	0x00030850
        /*1428*/ 	.short	0x010a
        /*142a*/ 	.byte	0x3f
	.zero		1


	//   ....[50]....
        /*142c*/ 	.word	0x0001d1c0
        /*1430*/ 	.word	0x000000de
        /*1434*/ 	.word	0x00030850
        /*1438*/ 	.short	0x010a
        /*143a*/ 	.byte	0x3f
	.zero		1


	//   ....[51]....
        /*143c*/ 	.word	0x0001d6e0
        /*1440*/ 	.word	0x00000004
        /*1444*/ 	.word	0x00000000
        /*1448*/ 	.short	0x0101
        /*144a*/ 	.byte	0x3f
	.zero		1


	//   ....[52]....
        /*144c*/ 	.word	0x0001eef0
        /*1450*/ 	.word	0x000000de
        /*1454*/ 	.word	0x00000000
        /*1458*/ 	.short	0x0101
        /*145a*/ 	.byte	0x3f
	.zero		1


	//   ....[53]....
        /*145c*/ 	.word	0x0001f870
        /*1460*/ 	.word	0x0000000c
        /*1464*/ 	.word	0x00030850
        /*1468*/ 	.short	0x010a
        /*146a*/ 	.byte	0x3f
	.zero		1


	//   ....[54]....
        /*146c*/ 	.word	0x0001f910
        /*1470*/ 	.word	0x0000000c
        /*1474*/ 	.word	0x00030850
        /*1478*/ 	.short	0x010a
        /*147a*/ 	.byte	0x3f
	.zero		1


	//   ....[55]....
        /*147c*/ 	.word	0x00020530
        /*1480*/ 	.word	0x00000004
        /*1484*/ 	.word	0x00000000
        /*1488*/ 	.short	0x0101
        /*148a*/ 	.byte	0x3f
	.zero		1


	//   ....[56]....
        /*148c*/ 	.word	0x00021fa0
        /*1490*/ 	.word	0x00000000
        /*1494*/ 	.word	0x00000000
        /*1498*/ 	.short	0x0101
        /*149a*/ 	.byte	0x3f
	.zero		1


	//   ....[57]....
        /*149c*/ 	.word	0x00024b00
        /*14a0*/ 	.word	0x00000017
        /*14a4*/ 	.word	0x00030820
        /*14a8*/ 	.short	0x010a
        /*14aa*/ 	.byte	0x3f
	.zero		1


	//   ....[58]....
        /*14ac*/ 	.word	0x00024b90
        /*14b0*/ 	.word	0x0000000d
        /*14b4*/ 	.word	0x000308a0
        /*14b8*/ 	.short	0x010a
        /*14ba*/ 	.byte	0x3f
	.zero		1


	//   ....[59]....
        /*14bc*/ 	.word	0x000250f0
        /*14c0*/ 	.word	0x0000000d
        /*14c4*/ 	.word	0x000308c0
        /*14c8*/ 	.short	0x010a
        /*14ca*/ 	.byte	0x3f
	.zero		1


	//   ....[60]....
        /*14cc*/ 	.word	0x00025700
        /*14d0*/ 	.word	0x00000006
        /*14d4*/ 	.word	0x000308a0
        /*14d8*/ 	.short	0x010a
        /*14da*/ 	.byte	0x3f
	.zero		1


	//   ....[61]....
        /*14dc*/ 	.word	0x00025c40
        /*14e0*/ 	.word	0x00000006
        /*14e4*/ 	.word	0x000308c0
        /*14e8*/ 	.short	0x010a
        /*14ea*/ 	.byte	0x3f
	.zero		1


	//   ....[62]....
        /*14ec*/ 	.word	0x000270d0
        /*14f0*/ 	.word	0x00000004
        /*14f4*/ 	.word	0x00030840
        /*14f8*/ 	.short	0x010a
        /*14fa*/ 	.byte	0x3f
	.zero		1


	//   ....[63]....
        /*14fc*/ 	.word	0x000275f0
        /*1500*/ 	.word	0x00000004
        /*1504*/ 	.word	0x00030830
        /*1508*/ 	.short	0x0107
        /*150a*/ 	.byte	0x3f
	.zero		1


	//   ....[64]....
        /*150c*/ 	.word	0x000276b0
        /*1510*/ 	.word	0x00000004
        /*1514*/ 	.word	0x00030830
        /*1518*/ 	.short	0x0101
        /*151a*/ 	.byte	0x3f
	.zero		1


	//   ....[65]....
        /*151c*/ 	.word	0x00028380
        /*1520*/ 	.word	0x00000017
        /*1524*/ 	.word	0x00030800
        /*1528*/ 	.short	0x0107
        /*152a*/ 	.byte	0x3f
	.zero		1


	//   ....[66]....
        /*152c*/ 	.word	0x000284a0
        /*1530*/ 	.word	0x00000017
        /*1534*/ 	.word	0x00030800
        /*1538*/ 	.short	0x0101
        /*153a*/ 	.byte	0x3f
	.zero		1


	//   ....[67]....
        /*153c*/ 	.word	0x000284c0
        /*1540*/ 	.word	0x00000017
        /*1544*/ 	.word	0x00030820
        /*1548*/ 	.short	0x010a
        /*154a*/ 	.byte	0x3f
	.zero		1


	//   ....[68]....
        /*154c*/ 	.word	0x000288b0
        /*1550*/ 	.word	0x00000007
        /*1554*/ 	.word	0x00030840
        /*1558*/ 	.short	0x010a
        /*155a*/ 	.byte	0x3f
	.zero		1


	//   ....[69]....
        /*155c*/ 	.word	0x00028db0
        /*1560*/ 	.word	0x00000007
        /*1564*/ 	.word	0x00030830
        /*1568*/ 	.short	0x0107
        /*156a*/ 	.byte	0x3f
	.zero		1


	//   ....[70]....
        /*156c*/ 	.word	0x00028e70
        /*1570*/ 	.word	0x00000007
        /*1574*/ 	.word	0x00030830
        /*1578*/ 	.short	0x0101
        /*157a*/ 	.byte	0x3f
	.zero		1


	//   ....[71]....
        /*157c*/ 	.word	0x00028ed0
        /*1580*/ 	.word	0x00000007
        /*1584*/ 	.word	0x00030860
        /*1588*/ 	.short	0x010a
        /*158a*/ 	.byte	0x3f
	.zero		1


	//   ....[72]....
        /*158c*/ 	.word	0x00029380
        /*1590*/ 	.word	0x00000007
        /*1594*/ 	.word	0x00030850
        /*1598*/ 	.short	0x0107
        /*159a*/ 	.byte	0x3f
	.zero		1


	//   ....[73]....
        /*159c*/ 	.word	0x000294e0
        /*15a0*/ 	.word	0x00000007
        /*15a4*/ 	.word	0x00030850
        /*15a8*/ 	.short	0x0101
        /*15aa*/ 	.byte	0x3f
	.zero		1


	//   ....[74]....
        /*15ac*/ 	.word	0x00029700
        /*15b0*/ 	.word	0x00000004
        /*15b4*/ 	.word	0x00030860
        /*15b8*/ 	.short	0x010a
        /*15ba*/ 	.byte	0x3f
	.zero		1


	//   ....[75]....
        /*15bc*/ 	.word	0x00029b90
        /*15c0*/ 	.word	0x00000004
        /*15c4*/ 	.word	0x00030850
        /*15c8*/ 	.short	0x0107
        /*15ca*/ 	.byte	0x3f
	.zero		1


	//   ....[76]....
        /*15cc*/ 	.word	0x00029c50
        /*15d0*/ 	.word	0x00000004
        /*15d4*/ 	.word	0x00030850
        /*15d8*/ 	.short	0x0101
        /*15da*/ 	.byte	0x3f
	.zero		1


	//   ....[77]....
        /*15dc*/ 	.word	0x0002a980
        /*15e0*/ 	.word	0x00000005
        /*15e4*/ 	.word	0x00030820
        /*15e8*/ 	.short	0x010a
        /*15ea*/ 	.byte	0x3f
	.zero		1


	//   ....[78]....
        /*15ec*/ 	.word	0x0002aaf0
        /*15f0*/ 	.word	0x00000003
        /*15f4*/ 	.word	0x00030840
        /*15f8*/ 	.short	0x010a
        /*15fa*/ 	.byte	0x3f
	.zero		1


	//   ....[79]....
        /*15fc*/ 	.word	0x0002ab90
        /*1600*/ 	.word	0x00000019
        /*1604*/ 	.word	0x00030840
        /*1608*/ 	.short	0x010a
        /*160a*/ 	.byte	0x3f
	.zero		1


	//   ....[80]....
        /*160c*/ 	.word	0x0002abd0
        /*1610*/ 	.word	0x00000003
        /*1614*/ 	.word	0x00030860
        /*1618*/ 	.short	0x010a
        /*161a*/ 	.byte	0x3f
	.zero		1


	//   ....[81]....
        /*161c*/ 	.word	0x0002ac10
        /*1620*/ 	.word	0x00000019
        /*1624*/ 	.word	0x00030860
        /*1628*/ 	.short	0x010a
        /*162a*/ 	.byte	0x3f
	.zero		1


	//   ....[82]....
        /*162c*/ 	.word	0x0002ac70
        /*1630*/ 	.word	0x0000005a
        /*1634*/ 	.word	0x00030890
        /*1638*/ 	.short	0x010a
        /*163a*/ 	.byte	0x3f
	.zero		1


	//   ....[83]....
        /*163c*/ 	.word	0x0002af20
        /*1640*/ 	.word	0x0000005a
        /*1644*/ 	.word	0x00030890
        /*1648*/ 	.short	0x010a
        /*164a*/ 	.byte	0x3f
	.zero		1


	//   ....[84]....
        /*164c*/ 	.word	0x0002b1d0
        /*1650*/ 	.word	0x0000005a
        /*1654*/ 	.word	0x00030890
        /*1658*/ 	.short	0x010a
        /*165a*/ 	.byte	0x3f
	.zero		1


	//   ....[85]....
        /*165c*/ 	.word	0x0002b480
        /*1660*/ 	.word	0x0000005a
        /*1664*/ 	.word	0x000308b0
        /*1668*/ 	.short	0x010a
        /*166a*/ 	.byte	0x3f
	.zero		1


	//   ....[86]....
        /*166c*/ 	.word	0x0002bbe0
        /*1670*/ 	.word	0x00000012
        /*1674*/ 	.word	0x00030800
        /*1678*/ 	.short	0x010a
        /*167a*/ 	.byte	0x3f
	.zero		1


	//   ....[87]....
        /*167c*/ 	.word	0x0002c340
        /*1680*/ 	.word	0x00000012
        /*1684*/ 	.word	0x00030800
        /*1688*/ 	.short	0x010a
        /*168a*/ 	.byte	0x3f
	.zero		1


	//   ....[88]....
        /*168c*/ 	.word	0x0002c390
        /*1690*/ 	.word	0x0000003a
        /*1694*/ 	.word	0x00030830
        /*1698*/ 	.short	0x010a
        /*169a*/ 	.byte	0x3f
	.zero		1


	//   ....[89]....
        /*169c*/ 	.word	0x0002c3e0
        /*16a0*/ 	.word	0x00000002
        /*16a4*/ 	.word	0x00030830
        /*16a8*/ 	.short	0x010a
        /*16aa*/ 	.byte	0x3f
	.zero		1


	//   ....[90]....
        /*16ac*/ 	.word	0x0002c430
        /*16b0*/ 	.word	0x000000cb
        /*16b4*/ 	.word	0x00030850
        /*16b8*/ 	.short	0x010a
        /*16ba*/ 	.byte	0x3f
	.zero		1


	//   ....[91]....
        /*16bc*/ 	.word	0x0002c480
        /*16c0*/ 	.word	0x000000de
        /*16c4*/ 	.word	0x00030830
        /*16c8*/ 	.short	0x010a
        /*16ca*/ 	.byte	0x3f
	.zero		1


	//   ....[92]....
        /*16cc*/ 	.word	0x0002c4d0
        /*16d0*/ 	.word	0x0000000d
        /*16d4*/ 	.word	0x00030850
        /*16d8*/ 	.short	0x010a
        /*16da*/ 	.byte	0x3f
	.zero		1


	//   ....[93]....
        /*16dc*/ 	.word	0x0002c520
        /*16e0*/ 	.word	0x00000004
        /*16e4*/ 	.word	0x00030830
        /*16e8*/ 	.short	0x010a
        /*16ea*/ 	.byte	0x3f
	.zero		1


	//   ....[94]....
        /*16ec*/ 	.word	0x0002c570
        /*16f0*/ 	.word	0x000000de
        /*16f4*/ 	.word	0x00030850
        /*16f8*/ 	.short	0x010a
        /*16fa*/ 	.byte	0x3f
	.zero		1


	//   ....[95]....
        /*16fc*/ 	.word	0x0002c5c0
        /*1700*/ 	.word	0x0000000c
        /*1704*/ 	.word	0x00030850
        /*1708*/ 	.short	0x010a
        /*170a*/ 	.byte	0x3f
	.zero		1


	//   ....[96]....
        /*170c*/ 	.word	0x0002c760
        /*1710*/ 	.word	0x00000017
        /*1714*/ 	.word	0x00030820
        /*1718*/ 	.short	0x010a
        /*171a*/ 	.byte	0x3f
	.zero		1


	//   ....[97]....
        /*171c*/ 	.word	0x0002c7b0
        /*1720*/ 	.word	0x0000000d
        /*1724*/ 	.word	0x000308a0
        /*1728*/ 	.short	0x010a
        /*172a*/ 	.byte	0x3f
	.zero		1


	//   ....[98]....
        /*172c*/ 	.word	0x0002c800
        /*1730*/ 	.word	0x0000000d
        /*1734*/ 	.word	0x000308c0
        /*1738*/ 	.short	0x010a
        /*173a*/ 	.byte	0x3f
	.zero		1


	//   ....[99]....
        /*173c*/ 	.word	0x0002c850
        /*1740*/ 	.word	0x00000006
        /*1744*/ 	.word	0x000308a0
        /*1748*/ 	.short	0x010a
        /*174a*/ 	.byte	0x3f
	.zero		1


	//   ....[100]....
        /*174c*/ 	.word	0x0002c8a0
        /*1750*/ 	.word	0x00000006
        /*1754*/ 	.word	0x000308c0
        /*1758*/ 	.short	0x010a
        /*175a*/ 	.byte	0x3f
	.zero		1


	//   ....[101]....
        /*175c*/ 	.word	0x0002c9c0
        /*1760*/ 	.word	0x00000004
        /*1764*/ 	.word	0x00030840
        /*1768*/ 	.short	0x010a
        /*176a*/ 	.byte	0x3f
	.zero		1


	//   ....[102]....
        /*176c*/ 	.word	0x0002db50
        /*1770*/ 	.word	0x00000017
        /*1774*/ 	.word	0x00030820
        /*1778*/ 	.short	0x010a
        /*177a*/ 	.byte	0x3f
	.zero		1


	//   ....[103]....
        /*177c*/ 	.word	0x0002dba0
        /*1780*/ 	.word	0x00000007
        /*1784*/ 	.word	0x00030840
        /*1788*/ 	.short	0x010a
        /*178a*/ 	.byte	0x3f
	.zero		1


	//   ....[104]....
        /*178c*/ 	.word	0x0002e1c0
        /*1790*/ 	.word	0x00000007
        /*1794*/ 	.word	0x00030860
        /*1798*/ 	.short	0x010a
        /*179a*/ 	.byte	0x3f
	.zero		1


	//   ....[105]....
        /*179c*/ 	.word	0x0002e800
        /*17a0*/ 	.word	0x00000004
        /*17a4*/ 	.word	0x00030860
        /*17a8*/ 	.short	0x010a
        /*17aa*/ 	.byte	0x3f
	.zero		1


	//   ....[106]....
        /*17ac*/ 	.word	0x0002f820
        /*17b0*/ 	.word	0x00000005
        /*17b4*/ 	.word	0x00030820
        /*17b8*/ 	.short	0x010a
        /*17ba*/ 	.byte	0x3f
	.zero		1


	//   ....[107]....
        /*17bc*/ 	.word	0x0002f9c0
        /*17c0*/ 	.word	0x00000003
        /*17c4*/ 	.word	0x00030840
        /*17c8*/ 	.short	0x010a
        /*17ca*/ 	.byte	0x3f
	.zero		1


	//   ....[108]....
        /*17cc*/ 	.word	0x0002fa10
        /*17d0*/ 	.word	0x00000019
        /*17d4*/ 	.word	0x00030840
        /*17d8*/ 	.short	0x010a
        /*17da*/ 	.byte	0x3f
	.zero		1


	//   ....[109]....
        /*17dc*/ 	.word	0x0002fa60
        /*17e0*/ 	.word	0x00000003
        /*17e4*/ 	.word	0x00030860
        /*17e8*/ 	.short	0x010a
        /*17ea*/ 	.byte	0x3f
	.zero		1


	//----- nvinfo : EIATTR_NUM_MBARRIERS
	.align		4
.L_241:
        /*17ec*/ 	.byte	0x03, 0x38
        /*17ee*/ 	.short	0x0016


	//----- nvinfo : EIATTR_EXIT_INSTR_OFFSETS
	.align		4
        /*17f0*/ 	.byte	0x04, 0x1c
        /*17f2*/ 	.short	(.L_243 - .L_242)


	//   ....[0]....
.L_242:
        /*17f4*/ 	.word	0x0002ac60


	//----- nvinfo : EIATTR_MAX_THREADS
	.align		4
.L_243:
        /*17f8*/ 	.byte	0x04, 0x05
        /*17fa*/ 	.short	(.L_245 - .L_244)
.L_244:
        /*17fc*/ 	.word	0x00000180
        /*1800*/ 	.word	0x00000001
        /*1804*/ 	.word	0x00000001


	//----- nvinfo : EIATTR_CRS_STACK_SIZE
	.align		4
.L_245:
        /*1808*/ 	.byte	0x04, 0x1e
        /*180a*/ 	.short	(.L_247 - .L_246)
.L_246:
        /*180c*/ 	.word	0x00000000


	//----- nvinfo : EIATTR_CBANK_PARAM_SIZE
	.align		4
.L_247:
        /*1810*/ 	.byte	0x03, 0x19
        /*1812*/ 	.short	0x0af0


	//----- nvinfo : EIATTR_PARAM_CBANK
	.align		4
        /*1814*/ 	.byte	0x04, 0x0a
        /*1816*/ 	.short	(.L_249 - .L_248)
	.align		4
.L_248:
        /*1818*/ 	.word	index@(.nv.constant0._ZN7cutlass13device_kernelIN5flash11enable_sm90INS1_16FlashAttnFwdSm90INS1_25CollectiveMainloopFwdSm90ILi2EN4cute5tupleIJNS5_1CILi1EEES8_S8_EEENS6_IJNS7_ILi128EEENS7_ILi64EEENS7_ILi256EEEEEELi256ENS_10bfloat16_tEfNS_4arch4Sm90ELb0ELb1ELb1ELb1ELb1ELb1ELb0ELb1ELb1ELb1ELb0ELb0EEENS1_21CollectiveEpilogueFwdINS6_IJSA_SC_SB_EEES9_SE_SG_Li256ELb1ELb1ELb0ELb0EEENS1_36VarlenDynamicPersistentTileSchedulerILi128ELi64ELi256ELi128ELb0ELb1ELb1ELb1ELb0ELb1EEEEEEEEEvNT_6ParamsE)
        /*181c*/ 	.short	0x0210
        /*181e*/ 	.short	0x0af0


	//----- nvinfo : EIATTR_SW_WAR
	.align		4
.L_249:
        /*1820*/ 	.byte	0x04, 0x36
        /*1822*/ 	.short	(.L_251 - .L_250)
.L_250:
        /*1824*/ 	.word	0x00000008
.L_251:


//--------------------- .nv.info._ZN7cutlass13device_kernelIN5flash11enable_sm90INS1_16FlashAttnFwdSm90INS1_25CollectiveMainloopFwdSm90ILi2EN4cute5tupleIJNS5_1CILi1EEES8_S8_EEENS6_IJNS7_ILi128EEENS7_ILi80EEENS7_ILi256EEEEEELi256ENS_10bfloat16_tEfNS_4arch4Sm90ELb1ELb0ELb1ELb0ELb1ELb0ELb0ELb1ELb1ELb1ELb0ELb0EEENS1_21CollectiveEpilogueFwdINS6_IJSA_SC_SB_EEES9_SE_SG_Li256ELb0ELb1ELb0ELb0EEENS1_30DynamicPersistentTileSchedulerILi256ELi128ELb0ELb1ELb1EEEEEEEEEvNT_6ParamsE --------------------------
	.section	.nv.info._ZN7cutlass13device_kernelIN5flash11enable_sm90INS1_16FlashAttnFwdSm90INS1_25CollectiveMainloopFwdSm90ILi2EN4cute5tupleIJNS5_1CILi1EEES8_S8_EEENS6_IJNS7_ILi128EEENS7_ILi80EEENS7_ILi256EEEEEELi256ENS_10bfloat16_tEfNS_4arch4Sm90ELb1ELb0ELb1ELb0ELb1ELb0ELb0ELb1ELb1ELb1ELb0ELb0EEENS1_21CollectiveEpilogueFwdINS6_IJSA_SC_SB_EEES9_SE_SG_Li256ELb0ELb1ELb0ELb0EEENS1_30DynamicPersistentTileSchedulerILi256ELi128ELb0ELb1ELb1EEEEEEEEEvNT_6ParamsE,"",@"SHT_CUDA_INFO"
	.sectionflags	@""
	.align	4


	//----- nvinfo : EIATTR_CUDA_API_VERSION
	.align		4
        /*0000*/ 	.byte	0x04, 0x37
        /*0002*/ 	.short	(.L_253 - .L_252)
.L_252:
        /*0004*/ 	.word	0x00000082


	//----- nvinfo : EIATTR_KPARAM_INFO
	.align		4
.L_253:
        /*0008*/ 	.byte	0x04, 0x17
        /*000a*/ 	.short	(.L_255 - .L_254)
.L_254:
        /*000c*/ 	.word	0x00000000
        /*0010*/ 	.short	0x0000
        /*0012*/ 	.short	0x0070
        /*0014*/ 	.byte	0x00, 0xf0, 0x01, 0x2a


	//----- nvinfo : EIATTR_SPARSE_MMA_MASK
	.align		4
.L_255:
        /*0018*/ 	.byte	0x03, 0x50
        /*001a*/ 	.short	0x0000


	//----- nvinfo : EIATTR_MAXREG_COUNT
	.align		4
        /*001c*/ 	.byte	0x03, 0x1b
        /*001e*/ 	.short	0x00a8


	//----- nvinfo : EIATTR_NUM_BARRIERS
	.align		4
        /*0020*/ 	.byte	0x02, 0x4c
        /*0022*/ 	.byte	0x09
	.zero		1


	//----- nvinfo : EIATTR_EXTERNS
	.align		4
        /*0024*/ 	.byte	0x04, 0x0f
        /*0026*/ 	.short	(.L_257 - .L_256)


	//   ....[0]....
	.align		4
.L_256:
        /*0028*/ 	.word	index@(__assertfail)


	//----- nvinfo : EIATTR_ANNOTATIONS
	.align		4
.L_257:
        /*002c*/ 	.byte	0x04, 0x55
        /*002e*/ 	.short	(.L_259 - .L_258)


	//   ....[0]....
.L_258:
        /*0030*/ 	.word	0x00000001
        /*0034*/ 	.byte	0xa0, 0x08, 0x00, 0x00, 0x01, 0x00, 0x00, 0x00, 0x60, 0x09, 0x00, 0x00, 0x01, 0x00, 0x00, 0x00
        /*0044*/ 	.byte	0xc0, 0x0c, 0x00, 0x00, 0x01, 0x00, 0x00, 0x00, 0x70, 0x18, 0x00, 0x00, 0x01, 0x00, 0x00, 0x00
        /*0054*/ 	.byte	0x40, 0x20, 0x01, 0x00, 0x01, 0x00, 0x00, 0x00, 0xe0, 0x20, 0x01, 0x00, 0x01, 0x00, 0x00, 0x00
        /*0064*/ 	.byte	0x60, 0x21, 0x01, 0x00, 0x01, 0x00, 0x00, 0x00, 0x20, 0x46, 0x01, 0x00, 0x01, 0x00, 0x00, 0x00
        /*0074*/ 	.byte	0x40, 0x46, 0x01, 0x00, 0x01, 0x00, 0x00, 0x00, 0x30, 0x60, 0x01, 0x00, 0x01, 0x00, 0x00, 0x00
        /*0084*/ 	.byte	0xd0, 0x61, 0x01, 0x00


	//----- nvinfo : EIATTR_MERCURY_ISA_VERSION
	.align		4
.L_259:
        /*0088*/ 	.byte	0x03, 0x5f
        /*008a*/ 	.short	0x0101


	//----- nvinfo : EIATTR_INT_WARP_WIDE_INSTR_OFFSETS
	.align		4
        /*008c*/ 	.byte	0x04, 0x31
        /*008e*/ 	.short	(.L_261 - .L_260)


	//   ....[0]....
.L_260:
        /*0090*/ 	.word	0x000000c0


	//   ....[1]....
        /*0094*/ 	.word	0x000000d0


	//   ....[2]....
        /*0098*/ 	.word	0x00000170


	//   ....[3]....
        /*009c*/ 	.word	0x00012a70


	//   ....[4]....
        /*00a0*/ 	.word	0x00012b00


	//   ....[5]....
        /*00a4*/ 	.word	0x00015770


	//   ....[6]....
        /*00a8*/ 	.word	0x00015800


	//----- nvinfo : EIATTR_COOP_GROUP_MASK_REGIDS
	.align		4
.L_261:
        /*00ac*/ 	.byte	0x04, 0x29
        /*00ae*/ 	.short	(.L_263 - .L_262)


	//   ....[0]....
.L_262:
        /*00b0*/ 	.word	0xffffffff


	//   ....[1]....
        /*00b4*/ 	.word	0xffffffff


	//   ....[2]....
        /*00b8*/ 	.word	0xffffffff


	//   ....[3]....
        /*00bc*/ 	.word	0xffffffff


	//   ....[4]....
        /*00c0*/ 	.word	0xffffffff


	//   ....[5]....
        /*00c4*/ 	.word	0xffffffff


	//   ....[6]....
        /*00c8*/ 	.word	0xffffffff


	//   ....[7]....
        /*00cc*/ 	.word	0xffffffff


	//   ....[8]....
        /*00d0*/ 	.word	0xffffffff


	//   ....[9]....
        /*00d4*/ 	.word	0xffffffff


	//   ....[10]....
        /*00d8*/ 	.word	0xffffffff


	//   ....[11]....
        /*00dc*/ 	.word	0xffffffff


	//   ....[12]....
        /*00e0*/ 	.word	0xffffffff


	//   ....[13]....
        /*00e4*/ 	.word	0xffffffff


	//   ....[14]....
        /*00e8*/ 	.word	0xffffffff


	//   ....[15]....
        /*00ec*/ 	.word	0xffffffff


	//   ....[16]....
        /*00f0*/ 	.word	0xffffffff


	//   ....[17]....
        /*00f4*/ 	.word	0xffffffff


	//   ....[18]....
        /*00f8*/ 	.word	0xffffffff


	//   ....[19]....
        /*00fc*/ 	.word	0xffffffff


	//   ....[20]....
        /*0100*/ 	.word	0xffffffff


	//   ....[21]....
        /*0104*/ 	.word	0xffffffff


	//   ....[22]....
        /*0108*/ 	.word	0xffffffff


	//   ....[23]....
        /*010c*/ 	.word	0xffffffff


	//   ....[24]....
        /*0110*/ 	.word	0xffffffff


	//   ....[25]....
        /*0114*/ 	.word	0xffffffff


	//   ....[26]....
        /*0118*/ 	.word	0xffffffff


	//   ....[27]....
        /*011c*/ 	.word	0xffffffff


	//   ....[28]....
        /*0120*/ 	.word	0xffffffff


	//   ....[29]....
        /*0124*/ 	.word	0xffffffff


	//   ....[30]....
        /*0128*/ 	.word	0xffffffff


	//   ....[31]....
        /*012c*/ 	.word	0xffffffff


	//   ....[32]....
        /*0130*/ 	.word	0xffffffff


	//   ....[33]....
        /*0134*/ 	.word	0xffffffff


	//   ....[34]....
        /*0138*/ 	.word	0xffffffff


	//   ....[35]....
        /*013c*/ 	.word	0xffffffff


	//   ....[36]....
        /*0140*/ 	.word	0xffffffff


	//   ....[37]....
        /*0144*/ 	.word	0xffffffff


	//   ....[38]....
        /*0148*/ 	.word	0xffffffff


	//   ....[39]....
        /*014c*/ 	.word	0xffffffff


	//   ....[40]....
        /*0150*/ 	.word	0xffffffff


	//   ....[41]....
        /*0154*/ 	.word	0xffffffff


	//   ....[42]....
        /*0158*/ 	.word	0xffffffff


	//   ....[43]....
        /*015c*/ 	.word	0xffffffff


	//   ....[44]....
        /*0160*/ 	.word	0xffffffff


	//   ....[45]....
        /*0164*/ 	.word	0xffffffff


	//   ....[46]....
        /*0168*/ 	.word	0xffffffff


	//   ....[47]....
        /*016c*/ 	.word	0xffffffff


	//   ....[48]....
        /*0170*/ 	.word	0xffffffff


	//   ....[49]....
        /*0174*/ 	.word	0xffffffff


	//   ....[50]....
        /*0178*/ 	.word	0xffffffff


	//   ....[51]....
        /*017c*/ 	.word	0xffffffff


	//   ....[52]....
        /*0180*/ 	.word	0xffffffff


	//   ....[53]....
        /*0184*/ 	.word	0xffffffff


	//   ....[54]....
        /*0188*/ 	.word	0xffffffff


	//   ....[55]....
        /*018c*/ 	.word	0xffffffff


	//   ....[56]....
        /*0190*/ 	.word	0xffffffff


	//   ....[57]....
        /*0194*/ 	.word	0xffffffff


	//   ....[58]....
        /*0198*/ 	.word	0xffffffff


	//   ....[59]....
        /*019c*/ 	.word	0xffffffff


	//   ....[60]....
        /*01a0*/ 	.word	0xffffffff


	//   ....[61]....
        /*01a4*/ 	.word	0xffffffff


	//   ....[62]....
        /*01a8*/ 	.word	0xffffffff


	//   ....[63]....
        /*01ac*/ 	.word	0xffffffff


	//   ....[64]....
        /*01b0*/ 	.word	0xffffffff


	//   ....[65]....
        /*01b4*/ 	.word	0xffffffff


	//   ....[66]....
        /*01b8*/ 	.word	0xffffffff


	//   ....[67]....
        /*01bc*/ 	.word	0xffffffff


	//   ....[68]....
        /*01c0*/ 	.word	0xffffffff


	//   ....[69]....
        /*01c4*/ 	.word	0xffffffff


	//   ....[70]....
        /*01c8*/ 	.word	0xffffffff


	//   ....[71]....
        /*01cc*/ 	.word	0xffffffff


	//   ....[72]....
        /*01d0*/ 	.word	0xffffffff


	//   ....[73]....
        /*01d4*/ 	.word	0xffffffff


	//   ....[74]....
        /*01d8*/ 	.word	0xffffffff


	//   ....[75]....
        /*01dc*/ 	.word	0xffffffff


	//   ....[76]....
        /*01e0*/ 	.word	0xffffffff


	//   ....[77]....
        /*01e4*/ 	.word	0xffffffff


	//   ....[78]....
        /*01e8*/ 	.word	0xffffffff


	//   ....[79]....
        /*01ec*/ 	.word	0xffffffff


	//   ....[80]....
        /*01f0*/ 	.word	0xffffffff


	//   ....[81]....
        /*01f4*/ 	.word	0xffffffff


	//   ....[82]....
        /*01f8*/ 	.word	0xffffffff


	//   ....[83]....
        /*01fc*/ 	.word	0xffffffff


	//   ....[84]....
        /*0200*/ 	.word	0xffffffff


	//   ....[85]....
        /*0204*/ 	.word	0xffffffff


	//   ....[86]....
        /*0208*/ 	.word	0xffffffff


	//   ....[87]....
        /*020c*/ 	.word	0xffffffff


	//   ....[88]....
        /*0210*/ 	.word	0xffffffff


	//   ....[89]....
        /*0214*/ 	.word	0xffffffff


	//   ....[90]....
        /*0218*/ 	.word	0xffffffff


	//   ....[91]....
        /*021c*/ 	.word	0xffffffff


	//   ....[92]....
        /*0220*/ 	.word	0xffffffff


	//   ....[93]....
        /*0224*/ 	.word	0xffffffff


	//   ....[94]....
        /*0228*/ 	.word	0xffffffff


	//   ....[95]....
        /*022c*/ 	.word	0xffffffff


	//   ....[96]....
        /*0230*/ 	.word	0xffffffff


	//   ....[97]....
        /*0234*/ 	.word	0xffffffff


	//   ....[98]....
        /*0238*/ 	.word	0xffffffff


	//   ....[99]....
        /*023c*/ 	.word	0xffffffff


	//   ....[100]....
        /*0240*/ 	.word	0xffffffff


	//   ....[101]....
        /*0244*/ 	.word	0xffffffff


	//   ....[102]....
        /*0248*/ 	.word	0xffffffff


	//   ....[103]....
        /*024c*/ 	.word	0xffffffff


	//   ....[104]....
        /*0250*/ 	.word	0xffffffff


	//   ....[105]....
        /*0254*/ 	.word	0xffffffff


	//   ....[106]....
        /*0258*/ 	.word	0x0500000f


	//   ....[107]....
        /*025c*/ 	.word	0x0500000f


	//   ....[108]....
        /*0260*/ 	.word	0x0500000f


	//   ....[109]....
        /*0264*/ 	.word	0x0500000f


	//   ....[110]....
        /*0268*/ 	.word	0x0500000f


	//   ....[111]....
        /*026c*/ 	.word	0x0500000f


	//   ....[112]....
        /*0270*/ 	.word	0x0500000f


	//   ....[113]....
        /*0274*/ 	.word	0x0500000f


	//   ....[114]....
        /*0278*/ 	.word	0x0500000f


	//   ....[115]....
        /*027c*/ 	.word	0x0500000f


	//   ....[116]....
        /*0280*/ 	.word	0x0500000f


	//   ....[117]....
        /*0284*/ 	.word	0x0500000f


	//   ....[118]....
        /*0288*/ 	.word	0x0500000f


	//   ....[119]....
        /*028c*/ 	.word	0x0500000f


	//   ....[120]....
        /*0290*/ 	.word	0x0500000f


	//   ....[121]....
        /*0294*/ 	.word	0x0500000f


	//   ....[122]....
        /*0298*/ 	.word	0x0500000f


	//   ....[123]....
        /*029c*/ 	.word	0x0500000f


	//   ....[124]....
        /*02a0*/ 	.word	0x0500000f


	//   ....[125]....
        /*02a4*/ 	.word	0x0500000f


	//   ....[126]....
        /*02a8*/ 	.word	0x0500000f


	//   ....[127]....
        /*02ac*/ 	.word	0x0500000f


	//   ....[128]....
        /*02b0*/ 	.word	0x0500000f


	//   ....[129]....
        /*02b4*/ 	.word	0x0500000f


	//   ....[130]....
        /*02b8*/ 	.word	0x0500000f


	//   ....[131]....
        /*02bc*/ 	.word	0x0500000f


	//   ....[132]....
        /*02c0*/ 	.word	0x0500000f


	//   ....[133]....
        /*02c4*/ 	.word	0x0500000f


	//   ....[134]....
        /*02c8*/ 	.word	0x0500000f


	//   ....[135]....
        /*02cc*/ 	.word	0x0500000f


	//   ....[136]....
        /*02d0*/ 	.word	0x0500000f


	//   ....[137]....
        /*02d4*/ 	.word	0x0500000f


	//   ....[138]....
        /*02d8*/ 	.word	0x0500000f


	//   ....[139]....
        /*02dc*/ 	.word	0x0500000f


	//   ....[140]....
        /*02e0*/ 	.word	0x0500000f


	//   ....[141]....
        /*02e4*/ 	.word	0x0500000f


	//   ....[142]....
        /*02e8*/ 	.word	0x0500000f


	//   ....[143]....
        /*02ec*/ 	.word	0x0500000f


	//   ....[144]....
        /*02f0*/ 	.word	0x0500000f


	//   ....[145]....
        /*02f4*/ 	.word	0x0500000f


	//   ....[146]....
        /*02f8*/ 	.word	0x0500000f


	//   ....[147]....
        /*02fc*/ 	.word	0x0500000f


	//   ....[148]....
        /*0300*/ 	.word	0x0500000f


	//   ....[149]....
        /*0304*/ 	.word	0x0500000f


	//   ....[150]....
        /*0308*/ 	.word	0x0500000f


	//   ....[151]....
        /*030c*/ 	.word	0x0500000f


	//   ....[152]....
        /*0310*/ 	.word	0x0500000f


	//   ....[153]....
        /*0314*/ 	.word	0x0500000f


	//   ....[154]....
        /*0318*/ 	.word	0x0500000f


	//   ....[155]....
        /*031c*/ 	.word	0x0500000f


	//   ....[156]....
        /*0320*/ 	.word	0x0500000f


	//   ....[157]....
        /*0324*/ 	.word	0x0500000f


	//   ....[158]....
        /*0328*/ 	.word	0x0500000f


	//   ....[159]....
        /*032c*/ 	.word	0x0500000f


	//   ....[160]....
        /*0330*/ 	.word	0x0500000f


	//   ....[161]....
        /*0334*/ 	.word	0x0500000f


	//   ....[162]....
        /*0338*/ 	.word	0x0500000f


	//   ....[163]....
        /*033c*/ 	.word	0x0500000f


	//   ....[164]....
        /*0340*/ 	.word	0x0500000f


	//----- nvinfo : EIATTR_COOP_GROUP_INSTR_OFFSETS
	.align		4
.L_263:
        /*0344*/ 	.byte	0x04, 0x28
        /*0346*/ 	.short	(.L_265 - .L_264)


	//   ....[0]....
.L_264:
        /*0348*/ 	.word	0x00000070


	//   ....[1]....
        /*034c*/ 	.word	0x000000b0


	//   ....[2]....
        /*0350*/ 	.word	0x000002d0


	//   ....[3]....
        /*0354*/ 	.word	0x00000430


	//   ....[4]....
        /*0358*/ 	.word	0x00000550


	//   ....[5]....
        /*035c*/ 	.word	0x000006b0


	//   ....[6]....
        /*0360*/ 	.word	0x00001670


	//   ....[7]....
        /*0364*/ 	.word	0x000040f0


	//   ....[8]....
        /*0368*/ 	.word	0x000041b0


	//   ....[9]....
        /*036c*/ 	.word	0x00004c30


	//   ....[10]....
        /*0370*/ 	.word	0x00004cb0


	//   ....[11]....
        /*0374*/ 	.word	0x000052c0


	//   ....[12]....
        /*0378*/ 	.word	0x00005370


	//   ....[13]....
        /*037c*/ 	.word	0x00008820


	//   ....[14]....
        /*0380*/ 	.word	0x00008e80


	//   ....[15]....
        /*0384*/ 	.word	0x00008ea0


	//   ....[16]....
        /*0388*/ 	.word	0x00008f30


	//   ....[17]....
        /*038c*/ 	.word	0x000095b0


	//   ....[18]....
        /*0390*/ 	.word	0x00009610


	//   ....[19]....
        /*0394*/ 	.word	0x0000d460


	//   ....[20]....
        /*0398*/ 	.word	0x0000d490


	//   ....[21]....
        /*039c*/ 	.word	0x0000d4b0


	//   ....[22]....
        /*03a0*/ 	.word	0x0000d4d0


	//   ....[23]....
        /*03a4*/ 	.word	0x0000e830


	//   ....[24]....
        /*03a8*/ 	.word	0x0000e860


	//   ....[25]....
        /*03ac*/ 	.word	0x0000e900


	//   ....[26]....
        /*03b0*/ 	.word	0x0000e960


	//   ....[27]....
        /*03b4*/ 	.word	0x00010570


	//   ....[28]....
        /*03b8*/ 	.word	0x000105a0


	//   ....[29]....
        /*03bc*/ 	.word	0x000105d0


	//   ....[30]....
        /*03c0*/ 	.word	0x00010630


	//   ....[31]....
        /*03c4*/ 	.word	0x00010d50


	//   ....[32]....
        /*03c8*/ 	.word	0x00010d90


	//   ....[33]....
        /*03cc*/ 	.word	0x00010f20


	//   ....[34]....
        /*03d0*/ 	.word	0x00010f40


	//   ....[35]....
        /*03d4*/ 	.word	0x00011080


	//   ....[36]....
        /*03d8*/ 	.word	0x000110a0


	//   ....[37]....
        /*03dc*/ 	.word	0x000111f0


	//   ....[38]....
        /*03e0*/ 	.word	0x00011210


	//   ....[39]....
        /*03e4*/ 	.word	0x000119f0


	//   ....[40]....
        /*03e8*/ 	.word	0x00011a20


	//   ....[41]....
        /*03ec*/ 	.word	0x00011b70


	//   ....[42]....
        /*03f0*/ 	.word	0x00011b90


	//   ....[43]....
        /*03f4*/ 	.word	0x00011cd0


	//   ....[44]....
        /*03f8*/ 	.word	0x00011cf0


	//   ....[45]....
        /*03fc*/ 	.word	0x00011e40


	//   ....[46]....
        /*0400*/ 	.word	0x00011e60


	//   ....[47]....
        /*0404*/ 	.word	0x00012070


	//   ....[48]....
        /*0408*/ 	.word	0x000135b0


	//   ....[49]....
        /*040c*/ 	.word	0x000135f0


	//   ....[50]....
        /*0410*/ 	.word	0x00013620


	//   ....[51]....
        /*0414*/ 	.word	0x00013660


	//   ....[52]....
        /*0418*/ 	.word	0x00013700


	//   ....[53]....
        /*041c*/ 	.word	0x00013720


	//   ....[54]....
        /*0420*/ 	.word	0x000137c0


	//   ....[55]....
        /*0424*/ 	.word	0x000137e0


	//   ....[56]....
        /*0428*/ 	.word	0x00013880


	//   ....[57]....
        /*042c*/ 	.word	0x000138a0


	//   ....[58]....
        /*0430*/ 	.word	0x00013f90


	//   ....[59]....
        /*0434*/ 	.word	0x00013fb0


	//   ....[60]....
        /*0438*/ 	.word	0x00013fd0


	//   ....[61]....
        /*043c*/ 	.word	0x00014030


	//   ....[62]....
        /*0440*/ 	.word	0x000140c0


	//   ....[63]....
        /*0444*/ 	.word	0x000140f0


	//   ....[64]....
        /*0448*/ 	.word	0x00014180


	//   ....[65]....
        /*044c*/ 	.word	0x000141a0


	//   ....[66]....
        /*0450*/ 	.word	0x00014240


	//   ....[67]....
        /*0454*/ 	.word	0x00014270


	//   ....[68]....
        /*0458*/ 	.word	0x00014300


	//   ....[69]....
        /*045c*/ 	.word	0x00014330


	//   ....[70]....
        /*0460*/ 	.word	0x000143c0


	//   ....[71]....
        /*0464*/ 	.word	0x000143e0


	//   ....[72]....
        /*0468*/ 	.word	0x00014480


	//   ....[73]....
        /*046c*/ 	.word	0x000144a0


	//   ....[74]....
        /*0470*/ 	.word	0x00014bf0


	//   ....[75]....
        /*0474*/ 	.word	0x00014c20


	//   ....[76]....
        /*0478*/ 	.word	0x00014c30


	//   ....[77]....
        /*047c*/ 	.word	0x00014c50


	//   ....[78]....
        /*0480*/ 	.word	0x00014cc0


	//   ....[79]....
        /*0484*/ 	.word	0x00014ce0


	//   ....[80]....
        /*0488*/ 	.word	0x00014d40


	//   ....[81]....
        /*048c*/ 	.word	0x00014d60


	//   ....[82]....
        /*0490*/ 	.word	0x00014dc0


	//   ....[83]....
        /*0494*/ 	.word	0x00014de0


	//   ....[84]....
        /*0498*/ 	.word	0x000150b0


	//   ....[85]....
        /*049c*/ 	.word	0x000150d0


	//   ....[86]....
        /*04a0*/ 	.word	0x000150f0


	//   ....[87]....
        /*04a4*/ 	.word	0x00015190


	//   ....[88]....
        /*04a8*/ 	.word	0x000151b0


	//   ....[89]....
        /*04ac*/ 	.word	0x00015250


	//   ....[90]....
        /*04b0*/ 	.word	0x00015270


	//   ....[91]....
        /*04b4*/ 	.word	0x00015310


	//   ....[92]....
        /*04b8*/ 	.word	0x00015330


	//   ....[93]....
        /*04bc*/ 	.word	0x00015340


	//   ....[94]....
        /*04c0*/ 	.word	0x00015960


	//   ....[95]....
        /*04c4*/ 	.word	0x00015980


	//   ....[96]....
        /*04c8*/ 	.word	0x00015990


	//   ....[97]....
        /*04cc*/ 	.word	0x000159b0


	//   ....[98]....
        /*04d0*/ 	.word	0x00015a70


	//   ....[99]....
        /*04d4*/ 	.word	0x00015aa0


	//   ....[100]....
        /*04d8*/ 	.word	0x00015b30


	//   ....[101]....
        /*04dc*/ 	.word	0x00015b60


	//   ....[102]....
        /*04e0*/ 	.word	0x00015b70


	//   ....[103]....
        /*04e4*/ 	.word	0x00015c00


	//   ....[104]....
        /*04e8*/ 	.word	0x00015f70


	//   ....[105]....
        /*04ec*/ 	.word	0x00016150


	//   ....[106]....
        /*04f0*/ 	.word	0x00016720


	//   ....[107]....
        /*04f4*/ 	.word	0x00016800


	//   ....[108]....
        /*04f8*/ 	.word	0x000168d0


	//   ....[109]....
        /*04fc*/ 	.word	0x00016960


	//   ....[110]....
        /*0500*/ 	.word	0x00016a30


	//   ....[111]....
        /*0504*/ 	.word	0x00016ac0


	//   ....[112]....
        /*0508*/ 	.word	0x00016ba0


	//   ....[113]....
        /*050c*/ 	.word	0x00016c20


	//   ....[114]....
        /*0510*/ 	.word	0x00016d10


	//   ....[115]....
        /*0514*/ 	.word	0x00016da0


	//   ....[116]....
        /*0518*/ 	.word	0x00016e70


	//   ....[117]....
        /*051c*/ 	.word	0x00016f10


	//   ....[118]....
        /*0520*/ 	.word	0x00016f80


	//   ....[119]....
        /*0524*/ 	.word	0x00017000


	//   ....[120]....
        /*0528*/ 	.word	0x000170d0


	//   ....[121]....
        /*052c*/ 	.word	0x00017140


	//   ....[122]....
        /*0530*/ 	.word	0x00017240


	//   ....[123]....
        /*0534*/ 	.word	0x000172c0


	//   ....[124]....
        /*0538*/ 	.word	0x000173b0


	//   ....[125]....
        /*053c*/ 	.word	0x00017420


	//   ....[126]....
        /*0540*/ 	.word	0x00017520


	//   ....[127]....
        /*0544*/ 	.word	0x000175a0


	//   ....[128]....
        /*0548*/ 	.word	0x00017690


	//   ....[129]....
        /*054c*/ 	.word	0x00017700


	//   ....[130]....
        /*0550*/ 	.word	0x00017800


	//   ....[131]....
        /*0554*/ 	.word	0x00017870


	//   ....[132]....
        /*0558*/ 	.word	0x00017950


	//   ....[133]....
        /*055c*/ 	.word	0x00017a80


	//   ....[134]....
        /*0560*/ 	.word	0x00017b20


	//   ....[135]....
        /*0564*/ 	.word	0x00017b90


	//   ....[136]....
        /*0568*/ 	.word	0x00017c60


	//   ....[137]....
        /*056c*/ 	.word	0x00017cc0


	//   ....[138]....
        /*0570*/ 	.word	0x00017d90


	//   ....[139]....
        /*0574*/ 	.word	0x00017df0


	//   ....[140]....
        /*0578*/ 	.word	0x00017ec0


	//   ....[141]....
        /*057c*/ 	.word	0x00017f20


	//   ....[142]....
        /*0580*/ 	.word	0x00017ff0


	//   ....[143]....
        /*0584*/ 	.word	0x000180d0


	//   ....[144]....
        /*0588*/ 	.word	0x00018170


	//   ....[145]....
        /*058c*/ 	.word	0x000181d0


	//   ....[146]....
        /*0590*/ 	.word	0x000182e0


	//   ....[147]....
        /*0594*/ 	.word	0x00018340


	//   ....[148]....
        /*0598*/ 	.word	0x00018450


	//   ....[149]....
        /*059c*/ 	.word	0x000184b0


	//   ....[150]....
        /*05a0*/ 	.word	0x000185c0


	//   ....[151]....
        /*05a4*/ 	.word	0x00018620


	//   ....[152]....
        /*05a8*/ 	.word	0x000186e0


	//   ....[153]....
        /*05ac*/ 	.word	0x00018840


	//   ....[154]....
        /*05b0*/ 	.word	0x000188e0


	//   ....[155]....
        /*05b4*/ 	.word	0x00018940


	//   ....[156]....
        /*05b8*/ 	.word	0x00018a10


	//   ....[157]....
        /*05bc*/ 	.word	0x00018af0


	//   ....[158]....
        /*05c0*/ 	.word	0x00018bb0


	//   ....[159]....
        /*05c4*/ 	.word	0x00018c90


	//   ....[160]....
        /*05c8*/ 	.word	0x00018d50


	//   ....[161]....
        /*05cc*/ 	.word	0x00018e30


	//   ....[162]....
        /*05d0*/ 	.word	0x00018ef0


	//   ....[163]....
        /*05d4*/ 	.word	0x00019000


	//   ....[164]....
        /*05d8*/ 	.word	0x00019120


	//----- nvinfo : EIATTR_REG_RECONFIG
	.align		4
.L_265:
        /*05dc*/ 	.byte	0x01, 0x54
	.zero		2


	//----- nvinfo : EIATTR_SYSCALL_OFFSETS
	.align		4
        /*05e0*/ 	.byte	0x04, 0x46
        /*05e2*/ 	.short	(.L_267 - .L_266)


	//   ....[0]....
.L_266:
        /*05e4*/ 	.word	0x00001860


	//   ....[1]....
        /*05e8*/ 	.word	0x00012c60


	//   ....[2]....
        /*05ec*/ 	.word	0x00012db0


	//   ....[3]....
        /*05f0*/ 	.word	0x00012ea0


	//   ....[4]....
        /*05f4*/ 	.word	0x00013c30


	//----- nvinfo : EIATTR_MBARRIER_INSTR_OFFSETS
	.align		4
.L_267:
        /*05f8*/ 	.byte	0x04, 0x39
        /*05fa*/ 	.short	(.L_269 - .L_268)


	//   ....[0]....
.L_268:
        /*05fc*/ 	.word	0x00000180
        /*0600*/ 	.word	0x000000ff
        /*0604*/ 	.word	0x00038800
        /*0608*/ 	.short	0x0100
        /*060a*/ 	.byte	0x08
	.zero		1


	//   ....[1]....
        /*060c*/ 	.word	0x00000190
        /*0610*/ 	.word	0x000000ff
        /*0614*/ 	.word	0x00038820
        /*0618*/ 	.short	0x0100
        /*061a*/ 	.byte	0x08
	.zero		1


	//   ....[2]....
        /*061c*/ 	.word	0x00000280
        /*0620*/ 	.word	0x000000ff
        /*0624*/ 	.word	0x00038830
        /*0628*/ 	.short	0x0100
        /*062a*/ 	.byte	0x08
	.zero		1


	//   ....[3]....
        /*062c*/ 	.word	0x00000290
        /*0630*/ 	.word	0x000000ff
        /*0634*/ 	.word	0x00038840
        /*0638*/ 	.short	0x0100
        /*063a*/ 	.byte	0x08
	.zero		1


	//   ....[4]....
        /*063c*/ 	.word	0x000002a0
        /*0640*/ 	.word	0x000000ff
        /*0644*/ 	.word	0x00038838
        /*0648*/ 	.short	0x0100
        /*064a*/ 	.byte	0x08
	.zero		1


	//   ....[5]....
        /*064c*/ 	.word	0x000002b0
        /*0650*/ 	.word	0x000000ff
        /*0654*/ 	.word	0x00038848
        /*0658*/ 	.short	0x0100
        /*065a*/ 	.byte	0x08
	.zero		1


	//   ....[6]....
        /*065c*/ 	.word	0x000003e0
        /*0660*/ 	.word	0x000000ff
        /*0664*/ 	.word	0x00038850
        /*0668*/ 	.short	0x0100
        /*066a*/ 	.byte	0x08
	.zero		1


	//   ....[7]....
        /*066c*/ 	.word	0x000003f0
        /*0670*/ 	.word	0x000000ff
        /*0674*/ 	.word	0x00038860
        /*0678*/ 	.short	0x0100
        /*067a*/ 	.byte	0x08
	.zero		1


	//   ....[8]....
        /*067c*/ 	.word	0x00000400
        /*0680*/ 	.word	0x000000ff
        /*0684*/ 	.word	0x00038858
        /*0688*/ 	.short	0x0100
        /*068a*/ 	.byte	0x08
	.zero		1


	//   ....[9]....
        /*068c*/ 	.word	0x00000410
        /*0690*/ 	.word	0x000000ff
        /*0694*/ 	.word	0x00038868
        /*0698*/ 	.short	0x0100
        /*069a*/ 	.byte	0x08
	.zero		1


	//   ....[10]....
        /*069c*/ 	.word	0x00000500
        /*06a0*/ 	.word	0x000000ff
        /*06a4*/ 	.word	0x00038870
        /*06a8*/ 	.short	0x0100
        /*06aa*/ 	.byte	0x06
	.zero		1


	//   ....[11]....
        /*06ac*/ 	.word	0x00000510
        /*06b0*/ 	.word	0x000000ff
        /*06b4*/ 	.word	0x00038880
        /*06b8*/ 	.short	0x0100
        /*06ba*/ 	.byte	0x06
	.zero		1


	//   ....[12]....
        /*06bc*/ 	.word	0x00000520
        /*06c0*/ 	.word	0x000000ff
        /*06c4*/ 	.word	0x00038878
        /*06c8*/ 	.short	0x0100
        /*06ca*/ 	.byte	0x06
	.zero		1


	//   ....[13]....
        /*06cc*/ 	.word	0x00000530
        /*06d0*/ 	.word	0x000000ff
        /*06d4*/ 	.word	0x00038888
        /*06d8*/ 	.short	0x0100
        /*06da*/ 	.byte	0x06
	.zero		1


	//   ....[14]....
        /*06dc*/ 	.word	0x00000660
        /*06e0*/ 	.word	0x000000ff
        /*06e4*/ 	.word	0x00038890
        /*06e8*/ 	.short	0x0100
        /*06ea*/ 	.byte	0x08
	.zero		1


	//   ....[15]....
        /*06ec*/ 	.word	0x00000670
        /*06f0*/ 	.word	0x000000ff
        /*06f4*/ 	.word	0x000388a0
        /*06f8*/ 	.short	0x0100
        /*06fa*/ 	.byte	0x08
	.zero		1


	//   ....[16]....
        /*06fc*/ 	.word	0x00000680
        /*0700*/ 	.word	0x000000ff
        /*0704*/ 	.word	0x00038898
        /*0708*/ 	.short	0x0100
        /*070a*/ 	.byte	0x08
	.zero		1


	//   ....[17]....
        /*070c*/ 	.word	0x00000690
        /*0710*/ 	.word	0x000000ff
        /*0714*/ 	.word	0x000388a8
        /*0718*/ 	.short	0x0100
        /*071a*/ 	.byte	0x08
	.zero		1


	//   ....[18]....
        /*071c*/ 	.word	0x000007d0
        /*0720*/ 	.word	0x000000ff
        /*0724*/ 	.word	0x000388b0
        /*0728*/ 	.short	0x0100
        /*072a*/ 	.byte	0x08
	.zero		1


	//   ....[19]....
        /*072c*/ 	.word	0x000007e0
        /*0730*/ 	.word	0x000000ff
        /*0734*/ 	.word	0x000388c0
        /*0738*/ 	.short	0x0100
        /*073a*/ 	.byte	0x08
	.zero		1


	//   ....[20]....
        /*073c*/ 	.word	0x000007f0
        /*0740*/ 	.word	0x000000ff
        /*0744*/ 	.word	0x000388b8
        /*0748*/ 	.short	0x0100
        /*074a*/ 	.byte	0x08
	.zero		1


	//   ....[21]....
        /*074c*/ 	.word	0x00000800
        /*0750*/ 	.word	0x000000ff
        /*0754*/ 	.word	0x000388c8
        /*0758*/ 	.short	0x0100
        /*075a*/ 	.byte	0x08
	.zero		1


	//   ....[22]....
        /*075c*/ 	.word	0x000018f0
        /*0760*/ 	.word	0x000000ff
        /*0764*/ 	.word	0x00038800
        /*0768*/ 	.short	0x010a
        /*076a*/ 	.byte	0x06
	.zero		1


	//   ....[23]....
        /*076c*/ 	.word	0x000019c0
        /*0770*/ 	.word	0x00000000
        /*0774*/ 	.word	0x00038830
        /*0778*/ 	.short	0x010a
        /*077a*/ 	.byte	0x3f
	.zero		1


	//   ....[24]....
        /*077c*/ 	.word	0x00001a00
        /*0780*/ 	.word	0x00000000
        /*0784*/ 	.word	0x00038830
        /*0788*/ 	.short	0x010a
        /*078a*/ 	.byte	0x3f
	.zero		1


	//   ....[25]....
        /*078c*/ 	.word	0x00004640
        /*0790*/ 	.word	0x000000ff
        /*0794*/ 	.word	0x00000000
        /*0798*/ 	.short	0x0101
        /*079a*/ 	.byte	0x04
	.zero		1


	//   ....[26]....
        /*079c*/ 	.word	0x00005d10
        /*07a0*/ 	.word	0x000000ff
        /*07a4*/ 	.word	0x00038830
        /*07a8*/ 	.short	0x010a
        /*07aa*/ 	.byte	0x04
	.zero		1


	//   ....[27]....
        /*07ac*/ 	.word	0x00005d60
        /*07b0*/ 	.word	0x000000ff
        /*07b4*/ 	.word	0x00038830
        /*07b8*/ 	.short	0x010a
        /*07ba*/ 	.byte	0x04
	.zero		1


	//   ....[28]....
        /*07bc*/ 	.word	0x000082d0
        /*07c0*/ 	.word	0x000000ff
        /*07c4*/ 	.word	0x00038850
        /*07c8*/ 	.short	0x010a
        /*07ca*/ 	.byte	0x04
	.zero		1


	//   ....[29]....
        /*07cc*/ 	.word	0x00008310
        /*07d0*/ 	.word	0x000000ff
        /*07d4*/ 	.word	0x00038850
        /*07d8*/ 	.short	0x010a
        /*07da*/ 	.byte	0x04
	.zero		1


	//   ....[30]....
        /*07dc*/ 	.word	0x00009030
        /*07e0*/ 	.word	0x000000ff
        /*07e4*/ 	.word	0x00000000
        /*07e8*/ 	.short	0x0101
        /*07ea*/ 	.byte	0x06
	.zero		1


	//   ....[31]....
        /*07ec*/ 	.word	0x00009e30
        /*07f0*/ 	.word	0x000000ff
        /*07f4*/ 	.word	0x00000000
        /*07f8*/ 	.short	0x0101
        /*07fa*/ 	.byte	0x04
	.zero		1


	//   ....[32]....
        /*07fc*/ 	.word	0x0000a040
        /*0800*/ 	.word	0x000000ff
        /*0804*/ 	.word	0x00038830
        /*0808*/ 	.short	0x010a
        /*080a*/ 	.byte	0x04
	.zero		1


	//   ....[33]....
        /*080c*/ 	.word	0x0000a080
        /*0810*/ 	.word	0x000000ff
        /*0814*/ 	.word	0x00038830
        /*0818*/ 	.short	0x010a
        /*081a*/ 	.byte	0x04
	.zero		1


	//   ....[34]....
        /*081c*/ 	.word	0x0000c9e0
        /*0820*/ 	.word	0x000000ff
        /*0824*/ 	.word	0x00038850
        /*0828*/ 	.short	0x010a
        /*082a*/ 	.byte	0x04
	.zero		1


	//   ....[35]....
        /*082c*/ 	.word	0x0000ca20
        /*0830*/ 	.word	0x000000ff
        /*0834*/ 	.word	0x00038850
        /*0838*/ 	.short	0x010a
        /*083a*/ 	.byte	0x04
	.zero		1


	//   ....[36]....
        /*083c*/ 	.word	0x0000d090
        /*0840*/ 	.word	0x000000ff
        /*0844*/ 	.word	0x00000000
        /*0848*/ 	.short	0x0101
        /*084a*/ 	.byte	0x06
	.zero		1


	//   ....[37]....
        /*084c*/ 	.word	0x0000de80
        /*0850*/ 	.word	0x000000ff
        /*0854*/ 	.word	0x00000000
        /*0858*/ 	.short	0x0101
        /*085a*/ 	.byte	0x04
	.zero		1


	//   ....[38]....
        /*085c*/ 	.word	0x0000e7a0
        /*0860*/ 	.word	0x000000ff
        /*0864*/ 	.word	0x00038850
        /*0868*/ 	.short	0x010a
        /*086a*/ 	.byte	0x07
	.zero		1


	//   ....[39]....
        /*086c*/ 	.word	0x0000e7e0
        /*0870*/ 	.word	0x000000ff
        /*0874*/ 	.word	0x00038850
        /*0878*/ 	.short	0x010a
        /*087a*/ 	.byte	0x07
	.zero		1


	//   ....[40]....
        /*087c*/ 	.word	0x0000ee30
        /*0880*/ 	.word	0x000000ff
        /*0884*/ 	.word	0x00000000
        /*0888*/ 	.short	0x0101
        /*088a*/ 	.byte	0x04
	.zero		1


	//   ....[41]....
        /*088c*/ 	.word	0x00010d80
        /*0890*/ 	.word	0x000000ff
        /*0894*/ 	.word	0x00000000
        /*0898*/ 	.short	0x0101
        /*089a*/ 	.byte	0x05
	.zero		1


	//   ....[42]....
        /*089c*/ 	.word	0x000133f0
        /*08a0*/ 	.word	0x00000000
        /*08a4*/ 	.word	0x00038840
        /*08a8*/ 	.short	0x010a
        /*08aa*/ 	.byte	0x3f
	.zero		1


	//   ....[43]....
        /*08ac*/ 	.word	0x00013a10
        /*08b0*/ 	.word	0x00000000
        /*08b4*/ 	.word	0x00038830
        /*08b8*/ 	.short	0x0107
        /*08ba*/ 	.byte	0x3f
	.zero		1


	//   ....[44]....
        /*08bc*/ 	.word	0x00013ad0
        /*08c0*/ 	.word	0x00000000
        /*08c4*/ 	.word	0x00038830
        /*08c8*/ 	.short	0x0101
        /*08ca*/ 	.byte	0x3f
	.zero		1


	//   ....[45]....
        /*08cc*/ 	.word	0x000145b0
        /*08d0*/ 	.word	0x00000011
        /*08d4*/ 	.word	0x00038800
        /*08d8*/ 	.short	0x0107
        /*08da*/ 	.byte	0x3f
	.zero		1


	//   ....[46]....
        /*08dc*/ 	.word	0x000146a0
        /*08e0*/ 	.word	0x00000011
        /*08e4*/ 	.word	0x00038800
        /*08e8*/ 	.short	0x0101
        /*08ea*/ 	.byte	0x3f
	.zero		1


	//   ....[47]....
        /*08ec*/ 	.word	0x000146c0
        /*08f0*/ 	.word	0x00000011
        /*08f4*/ 	.word	0x00038820
        /*08f8*/ 	.short	0x010a
        /*08fa*/ 	.byte	0x3f
	.zero		1


	//   ....[48]....
        /*08fc*/ 	.word	0x00014a10
        /*0900*/ 	.word	0x00000006
        /*0904*/ 	.word	0x00038840
        /*0908*/ 	.short	0x010a
        /*090a*/ 	.byte	0x3f
	.zero		1


	//   ....[49]....
        /*090c*/ 	.word	0x00014ed0
        /*0910*/ 	.word	0x00000006
        /*0914*/ 	.word	0x00038830
        /*0918*/ 	.short	0x0107
        /*091a*/ 	.byte	0x3f
	.zero		1


	//   ....[50]....
        /*091c*/ 	.word	0x00014f80
        /*0920*/ 	.word	0x00000006
        /*0924*/ 	.word	0x00038830
        /*0928*/ 	.short	0x0101
        /*092a*/ 	.byte	0x3f
	.zero		1


	//   ....[51]....
        /*092c*/ 	.word	0x00014fe0
        /*0930*/ 	.word	0x00000006
        /*0934*/ 	.word	0x00038860
        /*0938*/ 	.short	0x010a
        /*093a*/ 	.byte	0x3f
	.zero		1


	//   ....[52]....
        /*093c*/ 	.word	0x000154e0
        /*0940*/ 	.word	0x00000006
        /*0944*/ 	.word	0x00038850
        /*0948*/ 	.short	0x0107
        /*094a*/ 	.byte	0x3f
	.zero		1


	//   ....[53]....
        /*094c*/ 	.word	0x000156a0
        /*0950*/ 	.word	0x00000006
        /*0954*/ 	.word	0x00038850
        /*0958*/ 	.short	0x0101
        /*095a*/ 	.byte	0x3f
	.zero		1


	//   ....[54]....
        /*095c*/ 	.word	0x000158a0
        /*0960*/ 	.word	0x00000004
        /*0964*/ 	.word	0x00038860
        /*0968*/ 	.short	0x010a
        /*096a*/ 	.byte	0x3f
	.zero		1


	//   ....[55]....
        /*096c*/ 	.word	0x00015d80
        /*0970*/ 	.word	0x00000004
        /*0974*/ 	.word	0x00038850
        /*0978*/ 	.short	0x0107
        /*097a*/ 	.byte	0x3f
	.zero		1


	//   ....[56]....
        /*097c*/ 	.word	0x00015e30
        /*0980*/ 	.word	0x00000004
        /*0984*/ 	.word	0x00038850
        /*0988*/ 	.short	0x0101
        /*098a*/ 	.byte	0x3f
	.zero		1


	//   ....[57]....
        /*098c*/ 	.word	0x000160d0
        /*0990*/ 	.word	0x00000004
        /*0994*/ 	.word	0x00038820
        /*0998*/ 	.short	0x010a
        /*099a*/ 	.byte	0x3f
	.zero		1


	//   ....[58]....
        /*099c*/ 	.word	0x00016270
        /*09a0*/ 	.word	0x00000005
        /*09a4*/ 	.word	0x00038840
        /*09a8*/ 	.short	0x010a
        /*09aa*/ 	.byte	0x3f
	.zero		1


	//   ....[59]....
        /*09ac*/ 	.word	0x00016310
        /*09b0*/ 	.word	0x00000017
        /*09b4*/ 	.word	0x00038840
        /*09b8*/ 	.short	0x010a
        /*09ba*/ 	.byte	0x3f
	.zero		1


	//   ....[60]....
        /*09bc*/ 	.word	0x00016350
        /*09c0*/ 	.word	0x00000005
        /*09c4*/ 	.word	0x00038860
        /*09c8*/ 	.short	0x010a
        /*09ca*/ 	.byte	0x3f
	.zero		1


	//   ....[61]....
        /*09cc*/ 	.word	0x00016390
        /*09d0*/ 	.word	0x00000017
        /*09d4*/ 	.word	0x00038860
        /*09d8*/ 	.short	0x010a
        /*09da*/ 	.byte	0x3f
	.zero		1


	//   ....[62]....
        /*09dc*/ 	.word	0x00016410
        /*09e0*/ 	.word	0x00000003
        /*09e4*/ 	.word	0x00038800
        /*09e8*/ 	.short	0x010a
        /*09ea*/ 	.byte	0x3f
	.zero		1


	//   ....[63]....
        /*09ec*/ 	.word	0x00016460
        /*09f0*/ 	.word	0x00000000
        /*09f4*/ 	.word	0x00038830
        /*09f8*/ 	.short	0x010a
        /*09fa*/ 	.byte	0x3f
	.zero		1


	//   ....[64]....
        /*09fc*/ 	.word	0x000164d0
        /*0a00*/ 	.word	0x00000099
        /*0a04*/ 	.word	0x00038830
        /*0a08*/ 	.short	0x010a
        /*0a0a*/ 	.byte	0x3f
	.zero		1


	//   ....[65]....
        /*0a0c*/ 	.word	0x00016530
        /*0a10*/ 	.word	0x00000002
        /*0a14*/ 	.word	0x00038850
        /*0a18*/ 	.short	0x010a
        /*0a1a*/ 	.byte	0x3f
	.zero		1


	//   ....[66]....
        /*0a1c*/ 	.word	0x00016590
        /*0a20*/ 	.word	0x00000004
        /*0a24*/ 	.word	0x00038830
        /*0a28*/ 	.short	0x010a
        /*0a2a*/ 	.byte	0x3f
	.zero		1


	//   ....[67]....
        /*0a2c*/ 	.word	0x000165f0
        /*0a30*/ 	.word	0x00000002
        /*0a34*/ 	.word	0x00038850
        /*0a38*/ 	.short	0x010a
        /*0a3a*/ 	.byte	0x3f
	.zero		1


	//   ....[68]....
        /*0a3c*/ 	.word	0x00016650
        /*0a40*/ 	.word	0x00000007
        /*0a44*/ 	.word	0x00038850
        /*0a48*/ 	.short	0x010a
        /*0a4a*/ 	.byte	0x3f
	.zero		1


	//   ....[69]....
        /*0a4c*/ 	.word	0x00016750
        /*0a50*/ 	.word	0x00000000
        /*0a54*/ 	.word	0x00038840
        /*0a58*/ 	.short	0x010a
        /*0a5a*/ 	.byte	0x3f
	.zero		1


	//   ....[70]....
        /*0a5c*/ 	.word	0x00017980
        /*0a60*/ 	.word	0x00000011
        /*0a64*/ 	.word	0x00038820
        /*0a68*/ 	.short	0x010a
        /*0a6a*/ 	.byte	0x3f
	.zero		1


	//   ....[71]....
        /*0a6c*/ 	.word	0x000179d0
        /*0a70*/ 	.word	0x00000006
        /*0a74*/ 	.word	0x00038840
        /*0a78*/ 	.short	0x010a
        /*0a7a*/ 	.byte	0x3f
	.zero		1


	//   ....[72]....
        /*0a7c*/ 	.word	0x00018020
        /*0a80*/ 	.word	0x00000006
        /*0a84*/ 	.word	0x00038860
        /*0a88*/ 	.short	0x010a
        /*0a8a*/ 	.byte	0x3f
	.zero		1


	//   ....[73]....
        /*0a8c*/ 	.word	0x00018790
        /*0a90*/ 	.word	0x00000004
        /*0a94*/ 	.word	0x00038860
        /*0a98*/ 	.short	0x010a
        /*0a9a*/ 	.byte	0x3f
	.zero		1


	//   ....[74]....
        /*0a9c*/ 	.word	0x00019040
        /*0aa0*/ 	.word	0x00000004
        /*0aa4*/ 	.word	0x00038820
        /*0aa8*/ 	.short	0x010a
        /*0aaa*/ 	.byte	0x3f
	.zero		1


	//   ....[75]....
        /*0aac*/ 	.word	0x000191e0
        /*0ab0*/ 	.word	0x00000005
        /*0ab4*/ 	.word	0x00038840
        /*0ab8*/ 	.short	0x010a
        /*0aba*/ 	.byte	0x3f
	.zero		1


	//   ....[76]....
        /*0abc*/ 	.word	0x00019230
        /*0ac0*/ 	.word	0x00000017
        /*0ac4*/ 	.word	0x00038840
        /*0ac8*/ 	.short	0x010a
        /*0aca*/ 	.byte	0x3f
	.zero		1


	//   ....[77]....
        /*0acc*/ 	.word	0x00019280
        /*0ad0*/ 	.word	0x00000005
        /*0ad4*/ 	.word	0x00038860
        /*0ad8*/ 	.short	0x010a
        /*0ada*/ 	.byte	0x3f
	.zero		1


	//----- nvinfo : EIATTR_NUM_MBARRIERS
	.align		4
.L_269:
        /*0adc*/ 	.byte	0x03, 0x38
        /*0ade*/ 	.short	0x0016


	//----- nvinfo : EIATTR_EXIT_INSTR_OFFSETS
	.align		4
        /*0ae0*/ 	.byte	0x04, 0x1c
        /*0ae2*/ 	.short	(.L_271 - .L_270)


	//   ....[0]....
.L_270:
        /*0ae4*/ 	.word	0x00000950


	//   ....[1]....
        /*0ae8*/ 	.word	0x00011fe0


	//   ....[2]....
        /*0aec*/ 	.word	0x000163e0


	//----- nvinfo : EIATTR_MAX_THREADS
	.align		4
.L_271:
        /*0af0*/ 	.byte	0x04, 0x05
        /*0af2*/ 	.short	(.L_273 - .L_272)
.L_272:
        /*0af4*/ 	.word	0x00000180
        /*0af8*/ 	.word	0x00000001
        /*0afc*/ 	.word	0x00000001


	//----- nvinfo : EIATTR_CRS_STACK_SIZE
	.align		4
.L_273:
        /*0b00*/ 	.byte	0x04, 0x1e
        /*0b02*/ 	.short	(.L_275 - .L_274)
.L_274:
        /*0b04*/ 	.word	0x00000000


	//----- nvinfo : EIATTR_CBANK_PARAM_SIZE
	.align		4
.L_275:
        /*0b08*/ 	.byte	0x03, 0x19
        /*0b0a*/ 	.short	0x0af0


	//----- nvinfo : EIATTR_PARAM_CBANK
	.align		4
        /*0b0c*/ 	.byte	0x04, 0x0a
        /*0b0e*/ 	.short	(.L_277 - .L_276)
	.align		4
.L_276:
        /*0b10*/ 	.word	index@(.nv.constant0._ZN7cutlass13device_kernelIN5flash11enable_sm90INS1_16FlashAttnFwdSm90INS1_25CollectiveMainloopFwdSm90ILi2EN4cute5tupleIJNS5_1CILi1EEES8_S8_EEENS6_IJNS7_ILi128EEENS7_ILi80EEENS7_ILi256EEEEEELi256ENS_10bfloat16_tEfNS_4arch4Sm90ELb1ELb0ELb1ELb0ELb1ELb0ELb0ELb1ELb1ELb1ELb0ELb0EEENS1_21CollectiveEpilogueFwdINS6_IJSA_SC_SB_EEES9_SE_SG_Li256ELb0ELb1ELb0ELb0EEENS1_30DynamicPersistentTileSchedulerILi256ELi128ELb0ELb1ELb1EEEEEEEEEvNT_6ParamsE)
        /*0b14*/ 	.short	0x0210
        /*0b16*/ 	.short	0x0af0


	//----- nvinfo : EIATTR_SW_WAR
	.align		4
.L_277:
        /*0b18*/ 	.byte	0x04, 0x36
        /*0b1a*/ 	.short	(.L_279 - .L_278)
.L_278:
        /*0b1c*/ 	.word	0x00000008
.L_279:


//--------------------- .nv.info._ZN7cutlass13device_kernelIN5flash11enable_sm90INS1_16FlashAttnFwdSm90INS1_25CollectiveMainloopFwdSm90ILi2EN4cute5tupleIJNS5_1CILi1EEES8_S8_EEENS6_IJNS7_ILi128EEENS7_ILi80EEENS7_ILi256EEEEEELi256ENS_10bfloat16_tEfNS_4arch4Sm90ELb1ELb0ELb1ELb1ELb1ELb0ELb0ELb1ELb1ELb1ELb0ELb0EEENS1_21CollectiveEpilogueFwdINS6_IJSA_SC_SB_EEES9_SE_SG_Li256ELb1ELb1ELb0ELb0EEENS1_36VarlenDynamicPersistentTileSchedulerILi128ELi80ELi256ELi128ELb0ELb1ELb1ELb1ELb1ELb1EEEEEEEEEvNT_6ParamsE --------------------------
	.section	.nv.info._ZN7cutlass13device_kernelIN5flash11enable_sm90INS1_16FlashAttnFwdSm90INS1_25CollectiveMainloopFwdSm90ILi2EN4cute5tupleIJNS5_1CILi1EEES8_S8_EEENS6_IJNS7_ILi128EEENS7_ILi80EEENS7_ILi256EEEEEELi256ENS_10bfloat16_tEfNS_4arch4Sm90ELb1ELb0ELb1ELb1ELb1ELb0ELb0ELb1ELb1ELb1ELb0ELb0EEENS1_21CollectiveEpilogueFwdINS6_IJSA_SC_SB_EEES9_SE_SG_Li256ELb1ELb1ELb0ELb0EEENS1_36VarlenDynamicPersistentTileSchedulerILi128ELi80ELi256ELi128ELb0ELb1ELb1ELb1ELb1ELb1EEEEEEEEEvNT_6ParamsE,"",@"SHT_CUDA_INFO"
	.sectionflags	@""
	.align	4


	//----- nvinfo : EIATTR_CUDA_API_VERSION
	.align		4
        /*0000*/ 	.byte	0x04, 0x37
        /*0002*/ 	.short	(.L_281 - .L_280)
.L_280:
        /*0004*/ 	.word	0x00000082


	//----- nvinfo : EIATTR_KPARAM_INFO
	.align		4
.L_281:
        /*0008*/ 	.byte	0x04, 0x17
        /*000a*/ 	.short	(.L_283 - .L_282)
.L_282:
        /*000c*/ 	.word	0x00000000
        /*0010*/ 	.short	0x0000
        /*0012*/ 	.short	0x0070
        /*0014*/ 	.byte	0x00, 0xf0, 0x01, 0x2a


	//----- nvinfo : EIATTR_SPARSE_MMA_MASK
	.align		4
.L_283:
        /*0018*/ 	.byte	0x03, 0x50
        /*001a*/ 	.short	0x0000


	//----- nvinfo : EIATTR_MAXREG_COUNT
	.align		4
        /*001c*/ 	.byte	0x03, 0x1b
        /*001e*/ 	.short	0x00a8


	//----- nvinfo : EIATTR_NUM_BARRIERS
	.align		4
        /*0020*/ 	.byte	0x02, 0x4c
        /*0022*/ 	.byte	0x09
	.zero		1


	//----- nvinfo : EIATTR_EXTERNS
	.align		4
        /*0024*/ 	.byte	0x04, 0x0f
        /*0026*/ 	.short	(.L_285 - .L_284)


	//   ....[0]....
	.align		4
.L_284:
        /*0028*/ 	.word	index@(__assertfail)


	//----- nvinfo : EIATTR_ANNOTATIONS
	.align		4
.L_285:
        /*002c*/ 	.byte	0x04, 0x55
        /*002e*/ 	.short	(.L_287 - .L_286)


	//   ....[0]....
.L_286:
        /* <DEDUP_REMOVED lines=20> */


	//----- nvinfo : EIATTR_MERCURY_ISA_VERSION
	.align		4
.L_287:
        /*0160*/ 	.byte	0x03, 0x5f
        /*0162*/ 	.short	0x0101


	//----- nvinfo : EIATTR_UNUSED_LOAD_BYTE_OFFSET
	.align		4
        /*0164*/ 	.byte	0x04, 0x44
        /*0166*/ 	.short	(.L_289 - .L_288)


	//   ....[0]....
.L_288:
        /*0168*/ 	.word	0x00000950
        /*016c*/ 	.word	0x0000fff0


	//   ....[1]....
        /*0170*/ 	.word	0x0000f770
        /*0174*/ 	.word	0x0000fff0


	//----- nvinfo : EIATTR_INT_WARP_WIDE_INSTR_OFFSETS
	.align		4
.L_289:
        /*0178*/ 	.byte	0x04, 0x31
        /*017a*/ 	.short	(.L_291 - .L_290)


	//   ....[0]....
.L_290:
        /*017c*/ 	.word	0x000000c0


	//   ....[1]....
        /*0180*/ 	.word	0x000000d0


	//   ....[2]....
        /*0184*/ 	.word	0x00000170


	//   ....[3]....
        /*0188*/ 	.word	0x00013a00


	//   ....[4]....
        /*018c*/ 	.word	0x00013a90


	//   ....[5]....
        /*0190*/ 	.word	0x00016a40


	//   ....[6]....
        /*0194*/ 	.word	0x00016ad0


	//----- nvinfo : EIATTR_COOP_GROUP_MASK_REGIDS
	.align		4
.L_291:
        /*0198*/ 	.byte	0x04, 0x29
        /*019a*/ 	.short	(.L_293 - .L_292)


	//   ....[0]....
.L_292:
        /*019c*/ 	.word	0xffffffff


	//   ....[1]....
        /*01a0*/ 	.word	0xffffffff


	//   ....[2]....
        /*01a4*/ 	.word	0xffffffff


	//   ....[3]....
        /*01a8*/ 	.word	0xffffffff


	//   ....[4]....
        /*01ac*/ 	.word	0xffffffff


	//   ....[5]....
        /*01b0*/ 	.word	0xffffffff


	//   ....[6]....
        /*01b4*/ 	.word	0xffffffff


	//   ....[7]....
        /*01b8*/ 	.word	0xffffffff


	//   ....[8]....
        /*01bc*/ 	.word	0xffffffff


	//   ....[9]....
        /*01c0*/ 	.word	0xffffffff


	//   ....[10]....
        /*01c4*/ 	.word	0xffffffff


	//   ....[11]....
        /*01c8*/ 	.word	0xffffffff


	//   ....[12]....
        /*01cc*/ 	.word	0xffffffff


	//   ....[13]....
        /*01d0*/ 	.word	0xffffffff


	//   ....[14]....
        /*01d4*/ 	.word	0xffffffff


	//   ....[15]....
        /*01d8*/ 	.word	0xffffffff


	//   ....[16]....
        /*01dc*/ 	.word	0xffffffff


	//   ....[17]....
        /*01e0*/ 	.word	0xffffffff


	//   ....[18]....
        /*01e4*/ 	.word	0xffffffff


	//   ....[19]....
        /*01e8*/ 	.word	0xffffffff


	//   ....[20]....
        /*01ec*/ 	.word	0xffffffff


	//   ....[21]....
        /*01f0*/ 	.word	0xffffffff


	//   ....[22]....
        /*01f4*/ 	.word	0xffffffff


	//   ....[23]....
        /*01f8*/ 	.word	0xffffffff


	//   ....[24]....
        /*01fc*/ 	.word	0xffffffff


	//   ....[25]....
        /*0200*/ 	.word	0xffffffff


	//   ....[26]....
        /*0204*/ 	.word	0xffffffff


	//   ....[27]....
        /*0208*/ 	.word	0xffffffff


	//   ....[28]....
        /*020c*/ 	.word	0xffffffff


	//   ....[29]....
        /*0210*/ 	.word	0xffffffff


	//   ....[30]....
        /*0214*/ 	.word	0xffffffff


	//   ....[31]....
        /*0218*/ 	.word	0xffffffff


	//   ....[32]....
        /*021c*/ 	.word	0xffffffff


	//   ....[33]....
        /*0220*/ 	.word	0xffffffff


	//   ....[34]....
        /*0224*/ 	.word	0xffffffff


	//   ....[35]....
        /*0228*/ 	.word	0xffffffff


	//   ....[36]....
        /*022c*/ 	.word	0xffffffff


	//   ....[37]....
        /*0230*/ 	.word	0xffffffff


	//   ....[38]....
        /*0234*/ 	.word	0xffffffff


	//   ....[39]....
        /*0238*/ 	.word	0xffffffff


	//   ....[40]....
        /*023c*/ 	.word	0xffffffff


	//   ....[41]....
        /*0240*/ 	.word	0xffffffff


	//   ....[42]....
        /*0244*/ 	.word	0xffffffff


	//   ....[43]....
        /*0248*/ 	.word	0xffffffff


	//   ....[44]....
        /*024c*/ 	.word	0xffffffff


	//   ....[45]....
        /*0250*/ 	.word	0xffffffff


	//   ....[46]....
        /*0254*/ 	.word	0xffffffff


	//   ....[47]....
        /*0258*/ 	.word	0xffffffff


	//   ....[48]....
        /*025c*/ 	.word	0xffffffff


	//   ....[49]....
        /*0260*/ 	.word	0xffffffff


	//   ....[50]....
        /*0264*/ 	.word	0xffffffff


	//   ....[51]....
        /*0268*/ 	.word	0xffffffff


	//   ....[52]....
        /*026c*/ 	.word	0xffffffff


	//   ....[53]....
        /*0270*/ 	.word	0xffffffff


	//   ....[54]....
        /*0274*/ 	.word	0xffffffff


	//   ....[55]....
        /*0278*/ 	.word	0xffffffff


	//   ....[56]....
        /*027c*/ 	.word	0xffffffff


	//   ....[57]....
        /*0280*/ 	.word	0xffffffff


	//   ....[58]....
        /*0284*/ 	.word	0xffffffff


	//   ....[59]....
        /*0288*/ 	.word	0xffffffff


	//   ....[60]....
        /*028c*/ 	.word	0xffffffff


	//   ....[61]....
        /*0290*/ 	.word	0xffffffff


	//   ....[62]....
        /*0294*/ 	.word	0xffffffff


	//   ....[63]....
        /*0298*/ 	.word	0xffffffff


	//   ....[64]....
        /*029c*/ 	.word	0xffffffff


	//   ....[65]....
        /*02a0*/ 	.word	0xffffffff


	//   ....[66]....
        /*02a4*/ 	.word	0xffffffff


	//   ....[67]....
        /*02a8*/ 	.word	0xffffffff


	//   ....[68]....
        /*02ac*/ 	.word	0xffffffff


	//   ....[69]....
        /*02b0*/ 	.word	0xffffffff


	//   ....[70]....
        /*02b4*/ 	.word	0xffffffff


	//   ....[71]....
        /*02b8*/ 	.word	0xffffffff


	//   ....[72]....
        /*02bc*/ 	.word	0xffffffff


	//   ....[73]....
        /*02c0*/ 	.word	0xffffffff


	//   ....[74]....
        /*02c4*/ 	.word	0xffffffff


	//   ....[75]....
        /*02c8*/ 	.word	0xffffffff


	//   ....[76]....
        /*02cc*/ 	.word	0xffffffff


	//   ....[77]....
        /*02d0*/ 	.word	0xffffffff


	//   ....[78]....
        /*02d4*/ 	.word	0xffffffff


	//   ....[79]....
        /*02d8*/ 	.word	0xffffffff


	//   ....[80]....
        /*02dc*/ 	.word	0xffffffff


	//   ....[81]....
        /*02e0*/ 	.word	0xffffffff


	//   ....[82]....
        /*02e4*/ 	.word	0xffffffff


	//   ....[83]....
        /*02e8*/ 	.word	0xffffffff


	//   ....[84]....
        /*02ec*/ 	.word	0xffffffff


	//   ....[85]....
        /*02f0*/ 	.word	0xffffffff


	//   ....[86]....
        /*02f4*/ 	.word	0xffffffff


	//   ....[87]....
        /*02f8*/ 	.word	0xffffffff


	//   ....[88]....
        /*02fc*/ 	.word	0xffffffff


	//   ....[89]....
        /*0300*/ 	.word	0xffffffff


	//   ....[90]....
        /*0304*/ 	.word	0xffffffff


	//   ....[91]....
        /*0308*/ 	.word	0xffffffff


	//   ....[92]....
        /*030c*/ 	.word	0xffffffff


	//   ....[93]....
        /*0310*/ 	.word	0xffffffff


	//   ....[94]....
        /*0314*/ 	.word	0xffffffff


	//   ....[95]....
        /*0318*/ 	.word	0xffffffff


	//   ....[96]....
        /*031c*/ 	.word	0xffffffff


	//   ....[97]....
        /*0320*/ 	.word	0xffffffff


	//   ....[98]....
        /*0324*/ 	.word	0xffffffff


	//   ....[99]....
        /*0328*/ 	.word	0xffffffff


	//   ....[100]....
        /*032c*/ 	.word	0xffffffff


	//   ....[101]....
        /*0330*/ 	.word	0xffffffff


	//   ....[102]....
        /*0334*/ 	.word	0xffffffff


	//   ....[103]....
        /*0338*/ 	.word	0xffffffff


	//   ....[104]....
        /*033c*/ 	.word	0xffffffff


	//   ....[105]....
        /*0340*/ 	.word	0xffffffff


	//   ....[106]....
        /*0344*/ 	.word	0xffffffff


	//   ....[107]....
        /*0348*/ 	.word	0xffffffff


	//   ....[108]....
        /*034c*/ 	.word	0xffffffff


	//   ....[109]....
        /*0350*/ 	.word	0xffffffff


	//   ....[110]....
        /*0354*/ 	.word	0xffffffff


	//   ....[111]....
        /*0358*/ 	.word	0xffffffff


	//   ....[112]....
        /*035c*/ 	.word	0xffffffff


	//   ....[113]....
        /*0360*/ 	.word	0xffffffff


	//   ....[114]....
        /*0364*/ 	.word	0xffffffff


	//   ....[115]....
        /*0368*/ 	.word	0xffffffff


	//   ....[116]....
        /*036c*/ 	.word	0xffffffff


	//   ....[117]....
        /*0370*/ 	.word	0xffffffff


	//   ....[118]....
        /*0374*/ 	.word	0xffffffff


	//   ....[119]....
        /*0378*/ 	.word	0xffffffff


	//   ....[120]....
        /*037c*/ 	.word	0xffffffff


	//   ....[121]....
        /*0380*/ 	.word	0xffffffff


	//   ....[122]....
        /*0384*/ 	.word	0xffffffff


	//   ....[123]....
        /*0388*/ 	.word	0xffffffff


	//   ....[124]....
        /*038c*/ 	.word	0xffffffff


	//   ....[125]....
        /*0390*/ 	.word	0xffffffff


	//   ....[126]....
        /*0394*/ 	.word	0xffffffff


	//   ....[127]....
        /*0398*/ 	.word	0xffffffff


	//   ....[128]....
        /*039c*/ 	.word	0xffffffff


	//   ....[129]....
        /*03a0*/ 	.word	0xffffffff


	//   ....[130]....
        /*03a4*/ 	.word	0xffffffff


	//   ....[131]....
        /*03a8*/ 	.word	0xffffffff


	//   ....[132]....
        /*03ac*/ 	.word	0xffffffff


	//   ....[133]....
        /*03b0*/ 	.word	0xffffffff


	//   ....[134]....
        /*03b4*/ 	.word	0xffffffff


	//   ....[135]....
        /*03b8*/ 	.word	0xffffffff


	//   ....[136]....
        /*03bc*/ 	.word	0xffffffff


	//   ....[137]....
        /*03c0*/ 	.word	0x0500000f


	//   ....[138]....
        /*03c4*/ 	.word	0x0500000f


	//   ....[139]....
        /*03c8*/ 	.word	0x0500000f


	//   ....[140]....
        /*03cc*/ 	.word	0x0500000f


	//   ....[141]....
        /*03d0*/ 	.word	0x0500000f


	//   ....[142]....
        /*03d4*/ 	.word	0x0500000f


	//   ....[143]....
        /*03d8*/ 	.word	0x0500000f


	//   ....[144]....
        /*03dc*/ 	.word	0x0500000f


	//   ....[145]....
        /*03e0*/ 	.word	0x0500000f


	//   ....[146]....
        /*03e4*/ 	.word	0x0500000f


	//   ....[147]....
        /*03e8*/ 	.word	0x0500000f


	//   ....[148]....
        /*03ec*/ 	.word	0x0500000f


	//   ....[149]....
        /*03f0*/ 	.word	0x0500000f


	//   ....[150]....
        /*03f4*/ 	.word	0x0500000f


	//   ....[151]....
        /*03f8*/ 	.word	0x0500000f


	//   ....[152]....
        /*03fc*/ 	.word	0x0500000f


	//   ....[153]....
        /*0400*/ 	.word	0x0500000f


	//   ....[154]....
        /*0404*/ 	.word	0x0500000f


	//   ....[155]....
        /*0408*/ 	.word	0x0500000f


	//   ....[156]....
        /*040c*/ 	.word	0x0500000f


	//   ....[157]....
        /*0410*/ 	.word	0x0500000f


	//   ....[158]....
        /*0414*/ 	.word	0x0500000f


	//   ....[159]....
        /*0418*/ 	.word	0x0500000f


	//   ....[160]....
        /*041c*/ 	.word	0x0500000f


	//   ....[161]....
        /*0420*/ 	.word	0x0500000f


	//   ....[162]....
        /*0424*/ 	.word	0x0500000f


	//   ....[163]....
        /*0428*/ 	.word	0x0500000f


	//   ....[164]....
        /*042c*/ 	.word	0x0500000f


	//   ....[165]....
        /*0430*/ 	.word	0x0500000f


	//   ....[166]....
        /*0434*/ 	.word	0x0500000f


	//   ....[167]....
        /*0438*/ 	.word	0x0500000f


	//   ....[168]....
        /*043c*/ 	.word	0x0500000f


	//   ....[169]....
        /*0440*/ 	.word	0x0500000f


	//   ....[170]....
        /*0444*/ 	.word	0x0500000f


	//   ....[171]....
        /*0448*/ 	.word	0x0500000f


	//   ....[172]....
        /*044c*/ 	.word	0x0500000f


	//   ....[173]....
        /*0450*/ 	.word	0x0500000f


	//   ....[174]....
        /*0454*/ 	.word	0x0500000f


	//   ....[175]....
        /*0458*/ 	.word	0x0500000f


	//   ....[176]....
        /*045c*/ 	.word	0x0500000f


	//   ....[177]....
        /*0460*/ 	.word	0x0500000f


	//   ....[178]....
        /*0464*/ 	.word	0x0500000f


	//   ....[179]....
        /*0468*/ 	.word	0x0500000f


	//   ....[180]....
        /*046c*/ 	.word	0x0500000f


	//   ....[181]....
        /*0470*/ 	.word	0x0500000f


	//   ....[182]....
        /*0474*/ 	.word	0x0500000f


	//   ....[183]....
        /*0478*/ 	.word	0x0500000f


	//   ....[184]....
        /*047c*/ 	.word	0x0500000f


	//   ....[185]....
        /*0480*/ 	.word	0x0500000f


	//   ....[186]....
        /*0484*/ 	.word	0x0500000f


	//   ....[187]....
        /*0488*/ 	.word	0x0500000f


	//   ....[188]....
        /*048c*/ 	.word	0x0500000f


	//   ....[189]....
        /*0490*/ 	.word	0x0500000f


	//   ....[190]....
        /*0494*/ 	.word	0x0500000f


	//   ....[191]....
        /*0498*/ 	.word	0x0500000f


	//   ....[192]....
        /*049c*/ 	.word	0x0500000f


	//   ....[193]....
        /*04a0*/ 	.word	0x0500000f


	//   ....[194]....
        /*04a4*/ 	.word	0x0500000f


	//   ....[195]....
        /*04a8*/ 	.word	0x0500000f


	//   ....[196]....
        /*04ac*/ 	.word	0x0500000f


	//   ....[197]....
        /*04b0*/ 	.word	0x0500000f


	//   ....[198]....
        /*04b4*/ 	.word	0x0500000f


	//   ....[199]....
        /*04b8*/ 	.word	0x0500000f


	//   ....[200]....
        /*04bc*/ 	.word	0x0500000f


	//   ....[201]....
        /*04c0*/ 	.word	0x0500000f


	//   ....[202]....
        /*04c4*/ 	.word	0x0500000f


	//   ....[203]....
        /*04c8*/ 	.word	0x0500000f


	//   ....[204]....
        /*04cc*/ 	.word	0x0500000f


	//   ....[205]....
        /*04d0*/ 	.word	0x0500000f


	//   ....[206]....
        /*04d4*/ 	.word	0x0500000f


	//   ....[207]....
        /*04d8*/ 	.word	0x0500000f


	//   ....[208]....
        /*04dc*/ 	.word	0x0500000f


	//   ....[209]....
        /*04e0*/ 	.word	0x0500000f


	//   ....[210]....
        /*04e4*/ 	.word	0x0500000f


	//   ....[211]....
        /*04e8*/ 	.word	0x0500000f


	//----- nvinfo : EIATTR_COOP_GROUP_INSTR_OFFSETS
	.align		4
.L_293:
        /*04ec*/ 	.byte	0x04, 0x28
        /*04ee*/ 	.short	(.L_295 - .L_294)


	//   ....[0]....
.L_294:
        /*04f0*/ 	.word	0x00000070


	//   ....[1]....
        /*04f4*/ 	.word	0x000000b0


	//   ....[2]....
        /*04f8*/ 	.word	0x000002d0


	//   ....[3]....
        /*04fc*/ 	.word	0x00000430


	//   ....[4]....
        /*0500*/ 	.word	0x00000550


	//   ....[5]....
        /*0504*/ 	.word	0x000006b0


	//   ....[6]....
        /*0508*/ 	.word	0x000018f0


	//   ....[7]....
        /*050c*/ 	.word	0x00004360


	//   ....[8]....
        /*0510*/ 	.word	0x00004450


	//   ....[9]....
        /*0514*/ 	.word	0x00004e80


	//   ....[10]....
        /*0518*/ 	.word	0x00004f30


	//   ....[11]....
        /*051c*/ 	.word	0x00005520


	//   ....[12]....
        /*0520*/ 	.word	0x000055b0


	//   ....[13]....
        /*0524*/ 	.word	0x00008a60


	//   ....[14]....
        /*0528*/ 	.word	0x000090f0


	//   ....[15]....
        /*052c*/ 	.word	0x00009120


	//   ....[16]....
        /*0530*/ 	.word	0x000091c0


	//   ....[17]....
        /*0534*/ 	.word	0x000097f0


	//   ....[18]....
        /*0538*/ 	.word	0x00009850


	//   ....[19]....
        /*053c*/ 	.word	0x0000d6a0


	//   ....[20]....
        /*0540*/ 	.word	0x0000d6d0


	//   ....[21]....
        /*0544*/ 	.word	0x0000d6f0


	//   ....[22]....
        /*0548*/ 	.word	0x0000d710


	//   ....[23]....
        /*054c*/ 	.word	0x0000ea70


	//   ....[24]....
        /*0550*/ 	.word	0x0000eaa0


	//   ....[25]....
        /*0554*/ 	.word	0x0000eb30


	//   ....[26]....
        /*0558*/ 	.word	0x0000eb50


	//   ....[27]....
        /*055c*/ 	.word	0x000108d0


	//   ....[28]....
        /*0560*/ 	.word	0x00010900


	//   ....[29]....
        /*0564*/ 	.word	0x00010930


	//   ....[30]....
        /*0568*/ 	.word	0x00010960


	//   ....[31]....
        /*056c*/ 	.word	0x00011250


	//   ....[32]....
        /*0570*/ 	.word	0x00011270


	//   ....[33]....
        /*0574*/ 	.word	0x000113c0


	//   ....[34]....
        /*0578*/ 	.word	0x000113e0


	//   ....[35]....
        /*057c*/ 	.word	0x00011520


	//   ....[36]....
        /*0580*/ 	.word	0x00011540


	//   ....[37]....
        /*0584*/ 	.word	0x00011690


	//   ....[38]....
        /*0588*/ 	.word	0x000116b0


	//   ....[39]....
        /*058c*/ 	.word	0x000120e0


	//   ....[40]....
        /*0590*/ 	.word	0x000120f0


	//   ....[41]....
        /*0594*/ 	.word	0x00012230


	//   ....[42]....
        /*0598*/ 	.word	0x00012250


	//   ....[43]....
        /*059c*/ 	.word	0x00012390


	//   ....[44]....
        /*05a0*/ 	.word	0x000123b0


	//   ....[45]....
        /*05a4*/ 	.word	0x00012500


	//   ....[46]....
        /*05a8*/ 	.word	0x00012520


	//   ....[47]....
        /*05ac*/ 	.word	0x000126e0


	//   ....[48]....
        /*05b0*/ 	.word	0x000128b0


	//   ....[49]....
        /*05b4*/ 	.word	0x000128e0


	//   ....[50]....
        /*05b8*/ 	.word	0x00012910


	//   ....[51]....
        /*05bc*/ 	.word	0x00012940


	//   ....[52]....
        /*05c0*/ 	.word	0x00012970


	//   ....[53]....
        /*05c4*/ 	.word	0x000129a0


	//   ....[54]....
        /*05c8*/ 	.word	0x00012af0


	//   ....[55]....
        /*05cc*/ 	.word	0x00012b20


	//   ....[56]....
        /*05d0*/ 	.word	0x00012b50


	//   ....[57]....
        /*05d4*/ 	.word	0x00012b80


	//   ....[58]....
        /*05d8*/ 	.word	0x00012bb0


	//   ....[59]....
        /*05dc*/ 	.word	0x00012be0


	//   ....[60]....
        /*05e0*/ 	.word	0x00012c70


	//   ....[61]....
        /*05e4*/ 	.word	0x00012cd0


	//   ....[62]....
        /*05e8*/ 	.word	0x00012d60


	//   ....[63]....
        /*05ec*/ 	.word	0x00014610


	//   ....[64]....
        /*05f0*/ 	.word	0x00014650


	//   ....[65]....
        /*05f4*/ 	.word	0x00014680


	//   ....[66]....
        /*05f8*/ 	.word	0x00014730


	//   ....[67]....
        /*05fc*/ 	.word	0x00014770


	//   ....[68]....
        /*0600*/ 	.word	0x000147d0


	//   ....[69]....
        /*0604*/ 	.word	0x00014810


	//   ....[70]....
        /*0608*/ 	.word	0x00014870


	//   ....[71]....
        /*060c*/ 	.word	0x00014890


	//   ....[72]....
        /*0610*/ 	.word	0x000148c0


	//   ....[73]....
        /*0614*/ 	.word	0x000150e0


	//   ....[74]....
        /*0618*/ 	.word	0x00015110


	//   ....[75]....
        /*061c*/ 	.word	0x00015170


	//   ....[76]....
        /*0620*/ 	.word	0x000151e0


	//   ....[77]....
        /*0624*/ 	.word	0x00015230


	//   ....[78]....
        /*0628*/ 	.word	0x000152a0


	//   ....[79]....
        /*062c*/ 	.word	0x000152e0


	//   ....[80]....
        /*0630*/ 	.word	0x00015360


	//   ....[81]....
        /*0634*/ 	.word	0x000153b0


	//   ....[82]....
        /*0638*/ 	.word	0x00015420


	//   ....[83]....
        /*063c*/ 	.word	0x00015460


	//   ....[84]....
        /*0640*/ 	.word	0x000154e0


	//   ....[85]....
        /*0644*/ 	.word	0x00015530


	//   ....[86]....
        /*0648*/ 	.word	0x00015590


	//   ....[87]....
        /*064c*/ 	.word	0x000155a0


	//   ....[88]....
        /*0650*/ 	.word	0x000155e0


	//   ....[89]....
        /*0654*/ 	.word	0x00015de0


	//   ....[90]....
        /*0658*/ 	.word	0x00015e10


	//   ....[91]....
        /*065c*/ 	.word	0x00015e40


	//   ....[92]....
        /*0660*/ 	.word	0x00015f00


	//   ....[93]....
        /*0664*/ 	.word	0x00015f30


	//   ....[94]....
        /*0668*/ 	.word	0x00015f80


	//   ....[95]....
        /*066c*/ 	.word	0x00015fb0


	//   ....[96]....
        /*0670*/ 	.word	0x00016000


	//   ....[97]....
        /*0674*/ 	.word	0x00016030


	//   ....[98]....
        /*0678*/ 	.word	0x000160a0


	//   ....[99]....
        /*067c*/ 	.word	0x00016380


	//   ....[100]....
        /*0680*/ 	.word	0x000163a0


	//   ....[101]....
        /*0684*/ 	.word	0x000163b0


	//   ....[102]....
        /*0688*/ 	.word	0x00016460


	//   ....[103]....
        /*068c*/ 	.word	0x00016470


	//   ....[104]....
        /*0690*/ 	.word	0x00016520


	//   ....[105]....
        /*0694*/ 	.word	0x00016530


	//   ....[106]....
        /*0698*/ 	.word	0x000165e0


	//   ....[107]....
        /*069c*/ 	.word	0x000165f0


	//   ....[108]....
        /*06a0*/ 	.word	0x00016600


	//   ....[109]....
        /*06a4*/ 	.word	0x00016c20


	//   ....[110]....
        /*06a8*/ 	.word	0x00016c60


	//   ....[111]....
        /*06ac*/ 	.word	0x00016c90


	//   ....[112]....
        /*06b0*/ 	.word	0x00016cd0


	//   ....[113]....
        /*06b4*/ 	.word	0x00016cf0


	//   ....[114]....
        /*06b8*/ 	.word	0x00016da0


	//   ....[115]....
        /*06bc*/ 	.word	0x00016e50


	//   ....[116]....
        /*06c0*/ 	.word	0x00016e80


	//   ....[117]....
        /*06c4*/ 	.word	0x00016e90


	//   ....[118]....
        /*06c8*/ 	.word	0x00016f20


	//   ....[119]....
        /*06cc*/ 	.word	0x00017350


	//   ....[120]....
        /*06d0*/ 	.word	0x00017380


	//   ....[121]....
        /*06d4*/ 	.word	0x000173b0


	//   ....[122]....
        /*06d8*/ 	.word	0x000173e0


	//   ....[123]....
        /*06dc*/ 	.word	0x00017410


	//   ....[124]....
        /*06e0*/ 	.word	0x00017440


	//   ....[125]....
        /*06e4*/ 	.word	0x00017470


	//   ....[126]....
        /*06e8*/ 	.word	0x000174a0


	//   ....[127]....
        /*06ec*/ 	.word	0x00017620


	//   ....[128]....
        /*06f0*/ 	.word	0x00017650


	//   ....[129]....
        /*06f4*/ 	.word	0x00017680


	//   ....[130]....
        /*06f8*/ 	.word	0x000176b0


	//   ....[131]....
        /*06fc*/ 	.word	0x000176e0


	//   ....[132]....
        /*0700*/ 	.word	0x00017710


	//   ....[133]....
        /*0704*/ 	.word	0x000177d0


	//   ....[134]....
        /*0708*/ 	.word	0x000177f0


	//   ....[135]....
        /*070c*/ 	.word	0x00017860


	//   ....[136]....
        /*0710*/ 	.word	0x00017f00


	//   ....[137]....
        /*0714*/ 	.word	0x000184e0


	//   ....[138]....
        /*0718*/ 	.word	0x000185d0


	//   ....[139]....
        /*071c*/ 	.word	0x000186b0


	//   ....[140]....
        /*0720*/ 	.word	0x00018710


	//   ....[141]....
        /*0724*/ 	.word	0x000187f0


	//   ....[142]....
        /*0728*/ 	.word	0x000188c0


	//   ....[143]....
        /*072c*/ 	.word	0x000189c0


	//   ....[144]....
        /*0730*/ 	.word	0x00018a30


	//   ....[145]....
        /*0734*/ 	.word	0x00018b20


	//   ....[146]....
        /*0738*/ 	.word	0x00018b90


	//   ....[147]....
        /*073c*/ 	.word	0x00018c70


	//   ....[148]....
        /*0740*/ 	.word	0x00018d20


	//   ....[149]....
        /*0744*/ 	.word	0x00018d90


	//   ....[150]....
        /*0748*/ 	.word	0x00018e10


	//   ....[151]....
        /*074c*/ 	.word	0x00018ef0


	//   ....[152]....
        /*0750*/ 	.word	0x00018f70


	//   ....[153]....
        /*0754*/ 	.word	0x00019060


	//   ....[154]....
        /*0758*/ 	.word	0x000190e0


	//   ....[155]....
        /*075c*/ 	.word	0x000191d0


	//   ....[156]....
        /*0760*/ 	.word	0x00019250


	//   ....[157]....
        /*0764*/ 	.word	0x00019340


	//   ....[158]....
        /*0768*/ 	.word	0x000193c0


	//   ....[159]....
        /*076c*/ 	.word	0x000194b0


	//   ....[160]....
        /*0770*/ 	.word	0x00019530


	//   ....[161]....
        /*0774*/ 	.word	0x00019610


	//   ....[162]....
        /*0778*/ 	.word	0x00019690


	//   ....[163]....
        /*077c*/ 	.word	0x00019760


	//   ....[164]....
        /*0780*/ 	.word	0x00019890


	//   ....[165]....
        /*0784*/ 	.word	0x00019950


	//   ....[166]....
        /*0788*/ 	.word	0x00019a30


	//   ....[167]....
        /*078c*/ 	.word	0x00019b10


	//   ....[168]....
        /*0790*/ 	.word	0x00019b70


	//   ....[169]....
        /*0794*/ 	.word	0x00019c50


	//   ....[170]....
        /*0798*/ 	.word	0x00019cb0


	//   ....[171]....
        /*079c*/ 	.word	0x00019d90


	//   ....[172]....
        /*07a0*/ 	.word	0x00019df0


	//   ....[173]....
        /*07a4*/ 	.word	0x00019f00


	//   ....[174]....
        /*07a8*/ 	.word	0x00019ff0


	//   ....[175]....
        /*07ac*/ 	.word	0x0001a090


	//   ....[176]....
        /*07b0*/ 	.word	0x0001a0f0


	//   ....[177]....
        /*07b4*/ 	.word	0x0001a210


	//   ....[178]....
        /*07b8*/ 	.word	0x0001a270


	//   ....[179]....
        /*07bc*/ 	.word	0x0001a390


	//   ....[180]....
        /*07c0*/ 	.word	0x0001a3f0


	//   ....[181]....
        /*07c4*/ 	.word	0x0001a510


	//   ....[182]....
        /*07c8*/ 	.word	0x0001a570


	//   ....[183]....
        /*07cc*/ 	.word	0x0001a640


	//   ....[184]....
        /*07d0*/ 	.word	0x0001a7a0


	//   ....[185]....
        /*07d4*/ 	.word	0x0001a850


	//   ....[186]....
        /*07d8*/ 	.word	0x0001a9a0


	//   ....[187]....
        /*07dc*/ 	.word	0x0001aa50


	//   ....[188]....
        /*07e0*/ 	.word	0x0001aab0


	//   ....[189]....
        /*07e4*/ 	.word	0x0001ab70


	//   ....[190]....
        /*07e8*/ 	.word	0x0001ac50


	//   ....[191]....
        /*07ec*/ 	.word	0x0001ad10


	//   ....[192]....
        /*07f0*/ 	.word	0x0001adf0


	//   ....[193]....
        /*07f4*/ 	.word	0x0001aeb0


	//   ....[194]....
        /*07f8*/ 	.word	0x0001afc0


	//   ....[195]....
        /*07fc*/ 	.word	0x0001b060


	//   ....[196]....
        /*0800*/ 	.word	0x0001b180


	//   ....[197]....
        /*0804*/ 	.word	0x0001b1f0


	//   ....[198]....
        /*0808*/ 	.word	0x0001b260


	//   ....[199]....
        /*080c*/ 	.word	0x0001b2d0


	//   ....[200]....
        /*0810*/ 	.word	0x0001b340


	//   ....[201]....
        /*0814*/ 	.word	0x0001b3c0


	//   ....[202]....
        /*0818*/ 	.word	0x0001b450


	//   ....[203]....
        /*081c*/ 	.word	0x0001b4e0


	//   ....[204]....
        /*0820*/ 	.word	0x0001b550


	//   ....[205]....
        /*0824*/ 	.word	0x0001b5c0


	//   ....[206]....
        /*0828*/ 	.word	0x0001b630


	//   ....[207]....
        /*082c*/ 	.word	0x0001b6b0


	//   ....[208]....
        /*0830*/ 	.word	0x0001b720


	//   ....[209]....
        /*0834*/ 	.word	0x0001b7c0


	//   ....[210]....
        /*0838*/ 	.word	0x0001b850


	//   ....[211]....
        /*083c*/ 	.word	0x0001b970


	//----- nvinfo : EIATTR_REG_RECONFIG
	.align		4
.L_295:
        /*0840*/ 	.byte	0x01, 0x54
	.zero		2


	//----- nvinfo : EIATTR_SYSCALL_OFFSETS
	.align		4
        /*0844*/ 	.byte	0x04, 0x46
        /*0846*/ 	.short	(.L_297 - .L_296)


	//   ....[0]....
.L_296:
        /*0848*/ 	.word	0x00001ae0


	//   ....[1]....
        /*084c*/ 	.word	0x00013bf0


	//   ....[2]....
        /*0850*/ 	.word	0x00013d40


	//   ....[3]....
        /*0854*/ 	.word	0x00013e30


	//   ....[4]....
        /*0858*/ 	.word	0x00014d10


	//----- nvinfo : EIATTR_MBARRIER_INSTR_OFFSETS
	.align		4
.L_297:
        /*085c*/ 	.byte	0x04, 0x39
        /*085e*/ 	.short	(.L_299 - .L_298)


	//   ....[0]....
.L_298:
        /*0860*/ 	.word	0x00000180
        /*0864*/ 	.word	0x000000ff
        /*0868*/ 	.word	0x00038800
        /*086c*/ 	.short	0x0100
        /*086e*/ 	.byte	0x08
	.zero		1


	//   ....[1]....
        /*0870*/ 	.word	0x00000190
        /*0874*/ 	.word	0x000000ff
        /*0878*/ 	.word	0x00038820
        /*087c*/ 	.short	0x0100
        /*087e*/ 	.byte	0x08
	.zero		1


	//   ....[2]....
        /*0880*/ 	.word	0x00000280
        /*0884*/ 	.word	0x000000ff
        /*0888*/ 	.word	0x00038830
        /*088c*/ 	.short	0x0100
        /*088e*/ 	.byte	0x08
	.zero		1


	//   ....[3]....
        /*0890*/ 	.word	0x00000290
        /*0894*/ 	.word	0x000000ff
        /*0898*/ 	.word	0x00038840
        /*089c*/ 	.short	0x0100
        /*089e*/ 	.byte	0x08
	.zero		1


	//   ....[4]....
        /*08a0*/ 	.word	0x000002a0
        /*08a4*/ 	.word	0x000000ff
        /*08a8*/ 	.word	0x00038838
        /*08ac*/ 	.short	0x0100
        /*08ae*/ 	.byte	0x08
	.zero		1


	//   ....[5]....
        /*08b0*/ 	.word	0x000002b0
        /*08b4*/ 	.word	0x000000ff
        /*08b8*/ 	.word	0x00038848
        /*08bc*/ 	.short	0x0100
        /*08be*/ 	.byte	0x08
	.zero		1


	//   ....[6]....
        /*08c0*/ 	.word	0x000003e0
        /*08c4*/ 	.word	0x000000ff
        /*08c8*/ 	.word	0x00038850
        /*08cc*/ 	.short	0x0100
        /*08ce*/ 	.byte	0x08
	.zero		1


	//   ....[7]....
        /*08d0*/ 	.word	0x000003f0
        /*08d4*/ 	.word	0x000000ff
        /*08d8*/ 	.word	0x00038860
        /*08dc*/ 	.short	0x0100
        /*08de*/ 	.byte	0x08
	.zero		1


	//   ....[8]....
        /*08e0*/ 	.word	0x00000400
        /*08e4*/ 	.word	0x000000ff
        /*08e8*/ 	.word	0x00038858
        /*08ec*/ 	.short	0x0100
        /*08ee*/ 	.byte	0x08
	.zero		1


	//   ....[9]....
        /*08f0*/ 	.word	0x00000410
        /*08f4*/ 	.word	0x000000ff
        /*08f8*/ 	.word	0x00038868
        /*08fc*/ 	.short	0x0100
        /*08fe*/ 	.byte	0x08
	.zero		1


	//   ....[10]....
        /*0900*/ 	.word	0x00000500
        /*0904*/ 	.word	0x000000ff
        /*0908*/ 	.word	0x00038870
        /*090c*/ 	.short	0x0100
        /*090e*/ 	.byte	0x06
	.zero		1


	//   ....[11]....
        /*0910*/ 	.word	0x00000510
        /*0914*/ 	.word	0x000000ff
        /*0918*/ 	.word	0x00038880
        /*091c*/ 	.short	0x0100
        /*091e*/ 	.byte	0x06
	.zero		1


	//   ....[12]....
        /*0920*/ 	.word	0x00000520
        /*0924*/ 	.word	0x000000ff
        /*0928*/ 	.word	0x00038878
        /*092c*/ 	.short	0x0100
        /*092e*/ 	.byte	0x06
	.zero		1


	//   ....[13]....
        /*0930*/ 	.word	0x00000530
        /*0934*/ 	.word	0x000000ff
        /*0938*/ 	.word	0x00038888
        /*093c*/ 	.short	0x0100
        /*093e*/ 	.byte	0x06
	.zero		1


	//   ....[14]....
        /*0940*/ 	.word	0x00000660
        /*0944*/ 	.word	0x000000ff
        /*0948*/ 	.word	0x00038890
        /*094c*/ 	.short	0x0100
        /*094e*/ 	.byte	0x08
	.zero		1


	//   ....[15]....
        /*0950*/ 	.word	0x00000670
        /*0954*/ 	.word	0x000000ff
        /*0958*/ 	.word	0x000388a0
        /*095c*/ 	.short	0x0100
        /*095e*/ 	.byte	0x08
	.zero		1


	//   ....[16]....
        /*0960*/ 	.word	0x00000680
        /*0964*/ 	.word	0x000000ff
        /*0968*/ 	.word	0x00038898
        /*096c*/ 	.short	0x0100
        /*096e*/ 	.byte	0x08
	.zero		1


	//   ....[17]....
        /*0970*/ 	.word	0x00000690
        /*0974*/ 	.word	0x000000ff
        /*0978*/ 	.word	0x000388a8
        /*097c*/ 	.short	0x0100
        /*097e*/ 	.byte	0x08
	.zero		1


	//   ....[18]....
        /*0980*/ 	.word	0x000007d0
        /*0984*/ 	.word	0x000000ff
        /*0988*/ 	.word	0x000388b0
        /*098c*/ 	.short	0x0100
        /*098e*/ 	.byte	0x08
	.zero		1


	//   ....[19]....
        /*0990*/ 	.word	0x000007e0
        /*0994*/ 	.word	0x000000ff
        /*0998*/ 	.word	0x000388c0
        /*099c*/ 	.short	0x0100
        /*099e*/ 	.byte	0x08
	.zero		1


	//   ....[20]....
        /*09a0*/ 	.word	0x000007f0
        /*09a4*/ 	.word	0x000000ff
        /*09a8*/ 	.word	0x000388b8
        /*09ac*/ 	.short	0x0100
        /*09ae*/ 	.byte	0x08
	.zero		1


	//   ....[21]....
        /*09b0*/ 	.word	0x00000800
        /*09b4*/ 	.word	0x000000ff
        /*09b8*/ 	.word	0x000388c8
        /*09bc*/ 	.short	0x0100
        /*09be*/ 	.byte	0x08
	.zero		1


	//   ....[22]....
        /*09c0*/ 	.word	0x00001b70
        /*09c4*/ 	.word	0x000000ff
        /*09c8*/ 	.word	0x00038800
        /*09cc*/ 	.short	0x010a
        /*09ce*/ 	.byte	0x06
	.zero		1


	//   ....[23]....
        /*09d0*/ 	.word	0x00001c40
        /*09d4*/ 	.word	0x00000000
        /*09d8*/ 	.word	0x00038830
        /*09dc*/ 	.short	0x010a
        /*09de*/ 	.byte	0x3f
	.zero		1


	//   ....[24]....
        /*09e0*/ 	.word	0x00001c80
        /*09e4*/ 	.word	0x00000000
        /*09e8*/ 	.word	0x00038830
        /*09ec*/ 	.short	0x010a
        /*09ee*/ 	.byte	0x3f
	.zero		1


	//   ....[25]....
        /*09f0*/ 	.word	0x000048b0
        /*09f4*/ 	.word	0x000000ff
        /*09f8*/ 	.word	0x00000000
        /*09fc*/ 	.short	0x0101
        /*09fe*/ 	.byte	0x04
	.zero		1


	//   ....[26]....
        /*0a00*/ 	.word	0x00005f50
        /*0a04*/ 	.word	0x000000ff
        /*0a08*/ 	.word	0x00038830
        /*0a0c*/ 	.short	0x010a
        /*0a0e*/ 	.byte	0x04
	.zero		1


	//   ....[27]....
        /*0a10*/ 	.word	0x00005fa0
        /*0a14*/ 	.word	0x000000ff
        /*0a18*/ 	.word	0x00038830
        /*0a1c*/ 	.short	0x010a
        /*0a1e*/ 	.byte	0x04
	.zero		1


	//   ....[28]....
        /*0a20*/ 	.word	0x00008510
        /*0a24*/ 	.word	0x000000ff
        /*0a28*/ 	.word	0x00038850
        /*0a2c*/ 	.short	0x010a
        /*0a2e*/ 	.byte	0x04
	.zero		1


	//   ....[29]....
        /*0a30*/ 	.word	0x00008550
        /*0a34*/ 	.word	0x000000ff
        /*0a38*/ 	.word	0x00038850
        /*0a3c*/ 	.short	0x010a
        /*0a3e*/ 	.byte	0x04
	.zero		1


	//   ....[30]....
        /*0a40*/ 	.word	0x00008cd0
        /*0a44*/ 	.word	0x000000ff
        /*0a48*/ 	.word	0x00000000
        /*0a4c*/ 	.short	0x0101
        /*0a4e*/ 	.byte	0x06
	.zero		1


	//   ....[31]....
        /*0a50*/ 	.word	0x0000a080
        /*0a54*/ 	.word	0x000000ff
        /*0a58*/ 	.word	0x00000000
        /*0a5c*/ 	.short	0x0101
        /*0a5e*/ 	.byte	0x04
	.zero		1


	//   ....[32]....
        /*0a60*/ 	.word	0x0000a280
        /*0a64*/ 	.word	0x000000ff
        /*0a68*/ 	.word	0x00038830
        /*0a6c*/ 	.short	0x010a
        /*0a6e*/ 	.byte	0x04
	.zero		1


	//   ....[33]....
        /*0a70*/ 	.word	0x0000a2c0
        /*0a74*/ 	.word	0x000000ff
        /*0a78*/ 	.word	0x00038830
        /*0a7c*/ 	.short	0x010a
        /*0a7e*/ 	.byte	0x04
	.zero		1


	//   ....[34]....
        /*0a80*/ 	.word	0x0000cc20
        /*0a84*/ 	.word	0x000000ff
        /*0a88*/ 	.word	0x00038850
        /*0a8c*/ 	.short	0x010a
        /*0a8e*/ 	.byte	0x04
	.zero		1


	//   ....[35]....
        /*0a90*/ 	.word	0x0000cc60
        /*0a94*/ 	.word	0x000000ff
        /*0a98*/ 	.word	0x00038850
        /*0a9c*/ 	.short	0x010a
        /*0a9e*/ 	.byte	0x04
	.zero		1


	//   ....[36]....
        /*0aa0*/ 	.word	0x0000d2d0
        /*0aa4*/ 	.word	0x000000ff
        /*0aa8*/ 	.word	0x00000000
        /*0aac*/ 	.short	0x0101
        /*0aae*/ 	.byte	0x06
	.zero		1


	//   ....[37]....
        /*0ab0*/ 	.word	0x0000e0c0
        /*0ab4*/ 	.word	0x000000ff
        /*0ab8*/ 	.word	0x00000000
        /*0abc*/ 	.short	0x0101
        /*0abe*/ 	.byte	0x04
	.zero		1


	//   ....[38]....
        /*0ac0*/ 	.word	0x0000e9e0
        /*0ac4*/ 	.word	0x000000ff
        /*0ac8*/ 	.word	0x00038850
        /*0acc*/ 	.short	0x010a
        /*0ace*/ 	.byte	0x08
	.zero		1


	//   ....[39]....
        /*0ad0*/ 	.word	0x0000ea20
        /*0ad4*/ 	.word	0x000000ff
        /*0ad8*/ 	.word	0x00038850
        /*0adc*/ 	.short	0x010a
        /*0ade*/ 	.byte	0x08
	.zero		1


	//   ....[40]....
        /*0ae0*/ 	.word	0x0000f040
        /*0ae4*/ 	.word	0x000000ff
        /*0ae8*/ 	.word	0x00000000
        /*0aec*/ 	.short	0x0101
        /*0aee*/ 	.byte	0x04
	.zero		1


	//   ....[41]....
        /*0af0*/ 	.word	0x00011280
        /*0af4*/ 	.word	0x000000ff
        /*0af8*/ 	.word	0x00000000
        /*0afc*/ 	.short	0x0101
        /*0afe*/ 	.byte	0x07
	.zero		1


	//   ....[42]....
        /*0b00*/ 	.word	0x00014420
        /*0b04*/ 	.word	0x00000005
        /*0b08*/ 	.word	0x00038840
        /*0b0c*/ 	.short	0x010a
        /*0b0e*/ 	.byte	0x3f
	.zero		1


	//   ....[43]....
        /*0b10*/ 	.word	0x00014a30
        /*0b14*/ 	.word	0x00000005
        /*0b18*/ 	.word	0x00038830
        /*0b1c*/ 	.short	0x0107
        /*0b1e*/ 	.byte	0x3f
	.zero		1


	//   ....[44]....
        /*0b20*/ 	.word	0x00014b10
        /*0b24*/ 	.word	0x00000005
        /*0b28*/ 	.word	0x00038830
        /*0b2c*/ 	.short	0x0101
        /*0b2e*/ 	.byte	0x3f
	.zero		1


	//   ....[45]....
        /*0b30*/ 	.word	0x00015720
        /*0b34*/ 	.word	0x00000016
        /*0b38*/ 	.word	0x00038800
        /*0b3c*/ 	.short	0x0107
        /*0b3e*/ 	.byte	0x3f
	.zero		1


	//   ....[46]....
        /*0b40*/ 	.word	0x00015820
        /*0b44*/ 	.word	0x00000016
        /*0b48*/ 	.word	0x00038800
        /*0b4c*/ 	.short	0x0101
        /*0b4e*/ 	.byte	0x3f
	.zero		1


	//   ....[47]....
        /*0b50*/ 	.word	0x00015840
        /*0b54*/ 	.word	0x00000016
        /*0b58*/ 	.word	0x00038820
        /*0b5c*/ 	.short	0x010a
        /*0b5e*/ 	.byte	0x3f
	.zero		1


	//   ....[48]....
        /*0b60*/ 	.word	0x00015c30
        /*0b64*/ 	.word	0x00000006
        /*0b68*/ 	.word	0x00038840
        /*0b6c*/ 	.short	0x010a
        /*0b6e*/ 	.byte	0x3f
	.zero		1


	//   ....[49]....
        /*0b70*/ 	.word	0x000161b0
        /*0b74*/ 	.word	0x00000006
        /*0b78*/ 	.word	0x00038830
        /*0b7c*/ 	.short	0x0107
        /*0b7e*/ 	.byte	0x3f
	.zero		1


	//   ....[50]....
        /*0b80*/ 	.word	0x00016260
        /*0b84*/ 	.word	0x00000006
        /*0b88*/ 	.word	0x00038830
        /*0b8c*/ 	.short	0x0101
        /*0b8e*/ 	.byte	0x3f
	.zero		1


	//   ....[51]....
        /*0b90*/ 	.word	0x000162c0
        /*0b94*/ 	.word	0x00000006
        /*0b98*/ 	.word	0x00038860
        /*0b9c*/ 	.short	0x010a
        /*0b9e*/ 	.byte	0x3f
	.zero		1


	//   ....[52]....
        /*0ba0*/ 	.word	0x000167b0
        /*0ba4*/ 	.word	0x00000006
        /*0ba8*/ 	.word	0x00038850
        /*0bac*/ 	.short	0x0107
        /*0bae*/ 	.byte	0x3f
	.zero		1


	//   ....[53]....
        /*0bb0*/ 	.word	0x00016970
        /*0bb4*/ 	.word	0x00000006
        /*0bb8*/ 	.word	0x00038850
        /*0bbc*/ 	.short	0x0101
        /*0bbe*/ 	.byte	0x3f
	.zero		1


	//   ....[54]....
        /*0bc0*/ 	.word	0x00016b70
        /*0bc4*/ 	.word	0x00000004
        /*0bc8*/ 	.word	0x00038860
        /*0bcc*/ 	.short	0x010a
        /*0bce*/ 	.byte	0x3f
	.zero		1


	//   ....[55]....
        /*0bd0*/ 	.word	0x000170a0
        /*0bd4*/ 	.word	0x00000004
        /*0bd8*/ 	.word	0x00038850
        /*0bdc*/ 	.short	0x0107
        /*0bde*/ 	.byte	0x3f
	.zero		1


	//   ....[56]....
        /*0be0*/ 	.word	0x00017150
        /*0be4*/ 	.word	0x00000004
        /*0be8*/ 	.word	0x00038850
        /*0bec*/ 	.short	0x0101
        /*0bee*/ 	.byte	0x3f
	.zero		1


	//   ....[57]....
        /*0bf0*/ 	.word	0x00017e80
        /*0bf4*/ 	.word	0x00000004
        /*0bf8*/ 	.word	0x00038820
        /*0bfc*/ 	.short	0x010a
        /*0bfe*/ 	.byte	0x3f
	.zero		1


	//   ....[58]....
        /*0c00*/ 	.word	0x00018020
        /*0c04*/ 	.word	0x00000005
        /*0c08*/ 	.word	0x00038840
        /*0c0c*/ 	.short	0x010a
        /*0c0e*/ 	.byte	0x3f
	.zero		1


	//   ....[59]....
        /*0c10*/ 	.word	0x000180c0
        /*0c14*/ 	.word	0x0000001b
        /*0c18*/ 	.word	0x00038840
        /*0c1c*/ 	.short	0x010a
        /*0c1e*/ 	.byte	0x3f
	.zero		1


	//   ....[60]....
        /*0c20*/ 	.word	0x00018100
        /*0c24*/ 	.word	0x00000005
        /*0c28*/ 	.word	0x00038860
        /*0c2c*/ 	.short	0x010a
        /*0c2e*/ 	.byte	0x3f
	.zero		1


	//   ....[61]....
        /*0c30*/ 	.word	0x00018140
        /*0c34*/ 	.word	0x0000001b
        /*0c38*/ 	.word	0x00038860
        /*0c3c*/ 	.short	0x010a
        /*0c3e*/ 	.byte	0x3f
	.zero		1


	//   ....[62]....
        /*0c40*/ 	.word	0x000181c0
        /*0c44*/ 	.word	0x00000003
        /*0c48*/ 	.word	0x00038800
        /*0c4c*/ 	.short	0x010a
        /*0c4e*/ 	.byte	0x3f
	.zero		1


	//   ....[63]....
        /*0c50*/ 	.word	0x00018210
        /*0c54*/ 	.word	0x00000000
        /*0c58*/ 	.word	0x00038830
        /*0c5c*/ 	.short	0x010a
        /*0c5e*/ 	.byte	0x3f
	.zero		1


	//   ....[64]....
        /*0c60*/ 	.word	0x00018280
        /*0c64*/ 	.word	0x00000099
        /*0c68*/ 	.word	0x00038830
        /*0c6c*/ 	.short	0x010a
        /*0c6e*/ 	.byte	0x3f
	.zero		1


	//   ....[65]....
        /*0c70*/ 	.word	0x000182e0
        /*0c74*/ 	.word	0x00000002
        /*0c78*/ 	.word	0x00038850
        /*0c7c*/ 	.short	0x010a
        /*0c7e*/ 	.byte	0x3f
	.zero		1


	//   ....[66]....
        /*0c80*/ 	.word	0x00018340
        /*0c84*/ 	.word	0x00000004
        /*0c88*/ 	.word	0x00038830
        /*0c8c*/ 	.short	0x010a
        /*0c8e*/ 	.byte	0x3f
	.zero		1


	//   ....[67]....
        /*0c90*/ 	.word	0x000183a0
        /*0c94*/ 	.word	0x00000002
        /*0c98*/ 	.word	0x00038850
        /*0c9c*/ 	.short	0x010a
        /*0c9e*/ 	.byte	0x3f
	.zero		1


	//   ....[68]....
        /*0ca0*/ 	.word	0x00018400
        /*0ca4*/ 	.word	0x00000007
        /*0ca8*/ 	.word	0x00038850
        /*0cac*/ 	.short	0x010a
        /*0cae*/ 	.byte	0x3f
	.zero		1


	//   ....[69]....
        /*0cb0*/ 	.word	0x00018520
        /*0cb4*/ 	.word	0x00000005
        /*0cb8*/ 	.word	0x00038840
        /*0cbc*/ 	.short	0x010a
        /*0cbe*/ 	.byte	0x3f
	.zero		1


	//   ....[70]....
        /*0cc0*/ 	.word	0x00019790
        /*0cc4*/ 	.word	0x00000016
        /*0cc8*/ 	.word	0x00038820
        /*0ccc*/ 	.short	0x010a
        /*0cce*/ 	.byte	0x3f
	.zero		1


	//   ....[71]....
        /*0cd0*/ 	.word	0x000197e0
        /*0cd4*/ 	.word	0x00000006
        /*0cd8*/ 	.word	0x00038840
        /*0cdc*/ 	.short	0x010a
        /*0cde*/ 	.byte	0x3f
	.zero		1


	//   ....[72]....
        /*0ce0*/ 	.word	0x00019f40
        /*0ce4*/ 	.word	0x00000006
        /*0ce8*/ 	.word	0x00038860
        /*0cec*/ 	.short	0x010a
        /*0cee*/ 	.byte	0x3f
	.zero		1


	//   ....[73]....
        /*0cf0*/ 	.word	0x0001a6f0
        /*0cf4*/ 	.word	0x00000004
        /*0cf8*/ 	.word	0x00038860
        /*0cfc*/ 	.short	0x010a
        /*0cfe*/ 	.byte	0x3f
	.zero		1


	//   ....[74]....
        /*0d00*/ 	.word	0x0001b890
        /*0d04*/ 	.word	0x00000004
        /*0d08*/ 	.word	0x00038820
        /*0d0c*/ 	.short	0x010a
        /*0d0e*/ 	.byte	0x3f
	.zero		1


	//   ....[75]....
        /*0d10*/ 	.word	0x0001ba30
        /*0d14*/ 	.word	0x00000005
        /*0d18*/ 	.word	0x00038840
        /*0d1c*/ 	.short	0x010a
        /*0d1e*/ 	.byte	0x3f
	.zero		1


	//   ....[76]....
        /*0d20*/ 	.word	0x0001ba80
        /*0d24*/ 	.word	0x0000001b
        /*0d28*/ 	.word	0x00038840
        /*0d2c*/ 	.short	0x010a
        /*0d2e*/ 	.byte	0x3f
	.zero		1


	//   ....[77]....
        /*0d30*/ 	.word	0x0001bad0
        /*0d34*/ 	.word	0x00000005
        /*0d38*/ 	.word	0x00038860
        /*0d3c*/ 	.short	0x010a
        /*0d3e*/ 	.byte	0x3f
	.zero		1


	//----- nvinfo : EIATTR_NUM_MBARRIERS
	.align		4
.L_299:
        /*0d40*/ 	.byte	0x03, 0x38
        /*0d42*/ 	.short	0x0016


	//----- nvinfo : EIATTR_EXIT_INSTR_OFFSETS
	.align		4
        /*0d44*/ 	.byte	0x04, 0x1c
        /*0d46*/ 	.short	(.L_301 - .L_300)


	//   ....[0]....
.L_300:
        /*0d48*/ 	.word	0x00000990


	//   ....[1]....
        /*0d4c*/ 	.word	0x00012690


	//   ....[2]....
        /*0d50*/ 	.word	0x00018190


	//----- nvinfo : EIATTR_MAX_THREADS
	.align		4
.L_301:
        /*0d54*/ 	.byte	0x04, 0x05
        /*0d56*/ 	.short	(.L_303 - .L_302)
.L_302:
        /*0d58*/ 	.word	0x00000180
        /*0d5c*/ 	.word	0x00000001
        /*0d60*/ 	.word	0x00000001


	//----- nvinfo : EIATTR_CRS_STACK_SIZE
	.align		4
.L_303:
        /*0d64*/ 	.byte	0x04, 0x1e
        /*0d66*/ 	.short	(.L_305 - .L_304)
.L_304:
        /*0d68*/ 	.word	0x00000000


	//----- nvinfo : EIATTR_CBANK_PARAM_SIZE
	.align		4
.L_305:
        /*0d6c*/ 	.byte	0x03, 0x19
        /*0d6e*/ 	.short	0x0af0


	//----- nvinfo : EIATTR_PARAM_CBANK
	.align		4
        /*0d70*/ 	.byte	0x04, 0x0a
        /*0d72*/ 	.short	(.L_307 - .L_306)
	.align		4
.L_306:
        /*0d74*/ 	.word	index@(.nv.constant0._ZN7cutlass13device_kernelIN5flash11enable_sm90INS1_16FlashAttnFwdSm90INS1_25CollectiveMainloopFwdSm90ILi2EN4cute5tupleIJNS5_1CILi1EEES8_S8_EEENS6_IJNS7_ILi128EEENS7_ILi80EEENS7_ILi256EEEEEELi256ENS_10bfloat16_tEfNS_4arch4Sm90ELb1ELb0ELb1ELb1ELb1ELb0ELb0ELb1ELb1ELb1ELb0ELb0EEENS1_21CollectiveEpilogueFwdINS6_IJSA_SC_SB_EEES9_SE_SG_Li256ELb1ELb1ELb0ELb0EEENS1_36VarlenDynamicPersistentTileSchedulerILi128ELi80ELi256ELi128ELb0ELb1ELb1ELb1ELb1ELb1EEEEEEEEEvNT_6ParamsE)
        /*0d78*/ 	.short	0x0210
        /*0d7a*/ 	.short	0x0af0


	//----- nvinfo : EIATTR_SW_WAR
	.align		4
.L_307:
        /*0d7c*/ 	.byte	0x04, 0x36
        /*0d7e*/ 	.short	(.L_309 - .L_308)
.L_308:
        /*0d80*/ 	.word	0x00000008
.L_309:


//--------------------- .nv.info._ZN7cutlass13device_kernelIN5flash11enable_sm90INS1_16FlashAttnFwdSm90INS1_25CollectiveMainloopFwdSm90ILi2EN4cute5tupleIJNS5_1CILi1EEES8_S8_EEENS6_IJNS7_ILi128EEENS7_ILi80EEENS7_ILi256EEEEEELi256ENS_10bfloat16_tEfNS_4arch4Sm90ELb1ELb0ELb1ELb1ELb1ELb1ELb0ELb1ELb1ELb1ELb0ELb0EEENS1_21CollectiveEpilogueFwdINS6_IJSA_SC_SB_EEES9_SE_SG_Li256ELb1ELb1ELb0ELb0EEENS1_36VarlenDynamicPersistentTileSchedulerILi128ELi80ELi256ELi128ELb0ELb1ELb1ELb1ELb1ELb1EEEEEEEEEvNT_6ParamsE --------------------------
	.section	.nv.info._ZN7cutlass13device_kernelIN5flash11enable_sm90INS1_16FlashAttnFwdSm90INS1_25CollectiveMainloopFwdSm90ILi2EN4cute5tupleIJNS5_1CILi1EEES8_S8_EEENS6_IJNS7_ILi128EEENS7_ILi80EEENS7_ILi256EEEEEELi256ENS_10bfloat16_tEfNS_4arch4Sm90ELb1ELb0ELb1ELb1ELb1ELb1ELb0ELb1ELb1ELb1ELb0ELb0EEENS1_21CollectiveEpilogueFwdINS6_IJSA_SC_SB_EEES9_SE_SG_Li256ELb1ELb1ELb0ELb0EEENS1_36VarlenDynamicPersistentTileSchedulerILi128ELi80ELi256ELi128ELb0ELb1ELb1ELb1ELb1ELb1EEEEEEEEEvNT_6ParamsE,"",@"SHT_CUDA_INFO"
	.sectionflags	@""
	.align	4


	//----- nvinfo : EIATTR_CUDA_API_VERSION
	.align		4
        /*0000*/ 	.byte	0x04, 0x37
        /*0002*/ 	.short	(.L_311 - .L_310)
.L_310:
        /*0004*/ 	.word	0x00000082


	//----- nvinfo : EIATTR_KPARAM_INFO
	.align		4
.L_311:
        /*0008*/ 	.byte	0x04, 0x17
        /*000a*/ 	.short	(.L_313 - .L_312)
.L_312:
        /*000c*/ 	.word	0x00000000
        /*0010*/ 	.short	0x0000
        /*0012*/ 	.short	0x0070
        /*0014*/ 	.byte	0x00, 0xf0, 0x01, 0x2a


	//----- nvinfo : EIATTR_SPARSE_MMA_MASK
	.align		4
.L_313:
        /*0018*/ 	.byte	0x03, 0x50
        /*001a*/ 	.short	0x0000


	//----- nvinfo : EIATTR_MAXREG_COUNT
	.align		4
        /*001c*/ 	.byte	0x03, 0x1b
        /*001e*/ 	.short	0x00a8


	//----- nvinfo : EIATTR_NUM_BARRIERS
	.align		4
        /*0020*/ 	.byte	0x02, 0x4c
        /*0022*/ 	.byte	0x10
	.zero		1


	//----- nvinfo : EIATTR_EXTERNS
	.align		4
        /*0024*/ 	.byte	0x04, 0x0f
        /*0026*/ 	.short	(.L_315 - .L_314)


	//   ....[0]....
	.align		4
.L_314:
        /*0028*/ 	.word	index@(__assertfail)


	//----- nvinfo : EIATTR_ANNOTATIONS
	.align		4
.L_315:
        /*002c*/ 	.byte	0x04, 0x55
        /*002e*/ 	.short	(.L_317 - .L_316)


	//   ....[0]....
.L_316:
        /* <DEDUP_REMOVED lines=68> */


	//----- nvinfo : EIATTR_MERCURY_ISA_VERSION
	.align		4
.L_317:
        /*0458*/ 	.byte	0x03, 0x5f
        /*045a*/ 	.short	0x0101


	//----- nvinfo : EIATTR_UNUSED_LOAD_BYTE_OFFSET
	.align		4
        /*045c*/ 	.byte	0x04, 0x44
        /*045e*/ 	.short	(.L_319 - .L_318)


	//   ....[0]....
.L_318:
        /*0460*/ 	.word	0x00000a50
        /*0464*/ 	.word	0x0000fff0


	//   ....[1]....
        /*0468*/ 	.word	0x000262f0
        /*046c*/ 	.word	0x0000fff0


	//----- nvinfo : EIATTR_INT_WARP_WIDE_INSTR_OFFSETS
	.align		4
.L_319:
        /*0470*/ 	.byte	0x04, 0x31
        /*0472*/ 	.short	(.L_321 - .L_320)


	//   ....[0]....
.L_320:
        /*0474*/ 	.word	0x00000130


	//   ....[1]....
        /*0478*/ 	.word	0x00000170


	//   ....[2]....
        /*047c*/ 	.word	0x000001e0


	//   ....[3]....
        /*0480*/ 	.word	0x0002bf60


	//   ....[4]....
        /*0484*/ 	.word	0x0002bff0


	//   ....[5]....
        /*0488*/ 	.word	0x0002efc0


	//   ....[6]....
        /*048c*/ 	.word	0x0002f050


	//----- nvinfo : EIATTR_COOP_GROUP_MASK_REGIDS
	.align		4
.L_321:
        /*0490*/ 	.byte	0x04, 0x29
        /*0492*/ 	.short	(.L_323 - .L_322)


	//   ....[0]....
.L_322:
        /*0494*/ 	.word	0xffffffff


	//   ....[1]....
        /*0498*/ 	.word	0xffffffff


	//   ....[2]....
        /*049c*/ 	.word	0xffffffff


	//   ....[3]....
        /*04a0*/ 	.word	0xffffffff


	//   ....[4]....
        /*04a4*/ 	.word	0xffffffff


	//   ....[5]....
        /*04a8*/ 	.word	0xffffffff


	//   ....[6]....
        /*04ac*/ 	.word	0xffffffff


	//   ....[7]....
        /*04b0*/ 	.word	0xffffffff


	//   ....[8]....
        /*04b4*/ 	.word	0xffffffff


	//   ....[9]....
        /*04b8*/ 	.word	0xffffffff


	//   ....[10]....
        /*04bc*/ 	.word	0xffffffff


	//   ....[11]....
        /*04c0*/ 	.word	0xffffffff


	//   ....[12]....
        /*04c4*/ 	.word	0xffffffff


	//   ....[13]....
        /*04c8*/ 	.word	0xffffffff


	//   ....[14]....
        /*04cc*/ 	.word	0xffffffff


	//   ....[15]....
        /*04d0*/ 	.word	0xffffffff


	//   ....[16]....
        /*04d4*/ 	.word	0xffffffff


	//   ....[17]....
        /*04d8*/ 	.word	0xffffffff


	//   ....[18]....
        /*04dc*/ 	.word	0xffffffff


	//   ....[19]....
        /*04e0*/ 	.word	0xffffffff


	//   ....[20]....
        /*04e4*/ 	.word	0xffffffff


	//   ....[21]....
        /*04e8*/ 	.word	0xffffffff


	//   ....[22]....
        /*04ec*/ 	.word	0xffffffff


	//   ....[23]....
        /*04f0*/ 	.word	0xffffffff


	//   ....[24]....
        /*04f4*/ 	.word	0xffffffff


	//   ....[25]....
        /*04f8*/ 	.word	0xffffffff


	//   ....[26]....
        /*04fc*/ 	.word	0xffffffff


	//   ....[27]....
        /*0500*/ 	.word	0xffffffff


	//   ....[28]....
        /*0504*/ 	.word	0xffffffff


	//   ....[29]....
        /*0508*/ 	.word	0xffffffff


	//   ....[30]....
        /*050c*/ 	.word	0xffffffff


	//   ....[31]....
        /*0510*/ 	.word	0xffffffff


	//   ....[32]....
        /*0514*/ 	.word	0xffffffff


	//   ....[33]....
        /*0518*/ 	.word	0xffffffff


	//   ....[34]....
        /*051c*/ 	.word	0xffffffff


	//   ....[35]....
        /*0520*/ 	.word	0xffffffff


	//   ....[36]....
        /*0524*/ 	.word	0xffffffff


	//   ....[37]....
        /*0528*/ 	.word	0xffffffff


	//   ....[38]....
        /*052c*/ 	.word	0xffffffff


	//   ....[39]....
        /*0530*/ 	.word	0xffffffff


	//   ....[40]....
        /*0534*/ 	.word	0xffffffff


	//   ....[41]....
        /*0538*/ 	.word	0xffffffff


	//   ....[42]....
        /*053c*/ 	.word	0xffffffff


	//   ....[43]....
        /*0540*/ 	.word	0xffffffff


	//   ....[44]....
        /*0544*/ 	.word	0xffffffff


	//   ....[45]....
        /*0548*/ 	.word	0xffffffff


	//   ....[46]....
        /*054c*/ 	.word	0xffffffff


	//   ....[47]....
        /*0550*/ 	.word	0xffffffff


	//   ....[48]....
        /*0554*/ 	.word	0xffffffff


	//   ....[49]....
        /*0558*/ 	.word	0xffffffff


	//   ....[50]....
        /*055c*/ 	.word	0xffffffff


	//   ....[51]....
        /*0560*/ 	.word	0xffffffff


	//   ....[52]....
        /*0564*/ 	.word	0xffffffff


	//   ....[53]....
        /*0568*/ 	.word	0xffffffff


	//   ....[54]....
        /*056c*/ 	.word	0xffffffff


	//   ....[55]....
        /*0570*/ 	.word	0xffffffff


	//   ....[56]....
        /*0574*/ 	.word	0xffffffff


	//   ....[57]....
        /*0578*/ 	.word	0xffffffff


	//   ....[58]....
        /*057c*/ 	.word	0xffffffff


	//   ....[59]....
        /*0580*/ 	.word	0xffffffff


	//   ....[60]....
        /*0584*/ 	.word	0xffffffff


	//   ....[61]....
        /*0588*/ 	.word	0xffffffff


	//   ....[62]....
        /*058c*/ 	.word	0xffffffff


	//   ....[63]....
        /*0590*/ 	.word	0xffffffff


	//   ....[64]....
        /*0594*/ 	.word	0xffffffff


	//   ....[65]....
        /*0598*/ 	.word	0xffffffff


	//   ....[66]....
        /*059c*/ 	.word	0xffffffff


	//   ....[67]....
        /*05a0*/ 	.word	0xffffffff


	//   ....[68]....
        /*05a4*/ 	.word	0xffffffff


	//   ....[69]....
        /*05a8*/ 	.word	0xffffffff


	//   ....[70]....
        /*05ac*/ 	.word	0xffffffff


	//   ....[71]....
        /*05b0*/ 	.word	0xffffffff


	//   ....[72]....
        /*05b4*/ 	.word	0xffffffff


	//   ....[73]....
        /*05b8*/ 	.word	0xffffffff


	//   ....[74]....
        /*05bc*/ 	.word	0xffffffff


	//   ....[75]....
        /*05c0*/ 	.word	0xffffffff


	//   ....[76]....
        /*05c4*/ 	.word	0xffffffff


	//   ....[77]....
        /*05c8*/ 	.word	0xffffffff


	//   ....[78]....
        /*05cc*/ 	.word	0xffffffff


	//   ....[79]....
        /*05d0*/ 	.word	0xffffffff


	//   ....[80]....
        /*05d4*/ 	.word	0xffffffff


	//   ....[81]....
        /*05d8*/ 	.word	0xffffffff


	//   ....[82]....
        /*05dc*/ 	.word	0xffffffff


	//   ....[83]....
        /*05e0*/ 	.word	0xffffffff


	//   ....[84]....
        /*05e4*/ 	.word	0xffffffff


	//   ....[85]....
        /*05e8*/ 	.word	0xffffffff


	//   ....[86]....
        /*05ec*/ 	.word	0xffffffff


	//   ....[87]....
        /*05f0*/ 	.word	0xffffffff


	//   ....[88]....
        /*05f4*/ 	.word	0xffffffff


	//   ....[89]....
        /*05f8*/ 	.word	0xffffffff


	//   ....[90]....
        /*05fc*/ 	.word	0xffffffff


	//   ....[91]....
        /*0600*/ 	.word	0xffffffff


	//   ....[92]....
        /*0604*/ 	.word	0xffffffff


	//   ....[93]....
        /*0608*/ 	.word	0xffffffff


	//   ....[94]....
        /*060c*/ 	.word	0xffffffff


	//   ....[95]....
        /*0610*/ 	.word	0xffffffff


	//   ....[96]....
        /*0614*/ 	.word	0xffffffff


	//   ....[97]....
        /*0618*/ 	.word	0xffffffff


	//   ....[98]....
        /*061c*/ 	.word	0xffffffff


	//   ....[99]....
        /*0620*/ 	.word	0xffffffff


	//   ....[100]....
        /*0624*/ 	.word	0xffffffff


	//   ....[101]....
        /*0628*/ 	.word	0xffffffff


	//   ....[102]....
        /*062c*/ 	.word	0xffffffff


	//   ....[103]....
        /*0630*/ 	.word	0xffffffff


	//   ....[104]....
        /*0634*/ 	.word	0xffffffff


	//   ....[105]....
        /*0638*/ 	.word	0xffffffff


	//   ....[106]....
        /*063c*/ 	.word	0xffffffff


	//   ....[107]....
        /*0640*/ 	.word	0xffffffff


	//   ....[108]....
        /*0644*/ 	.word	0xffffffff


	//   ....[109]....
        /*0648*/ 	.word	0xffffffff


	//   ....[110]....
        /*064c*/ 	.word	0xffffffff


	//   ....[111]....
        /*0650*/ 	.word	0xffffffff


	//   ....[112]....
        /*0654*/ 	.word	0xffffffff


	//   ....[113]....
        /*0658*/ 	.word	0xffffffff


	//   ....[114]....
        /*065c*/ 	.word	0xffffffff


	//   ....[115]....
        /*0660*/ 	.word	0xffffffff


	//   ....[116]....
        /*0664*/ 	.word	0xffffffff


	//   ....[117]....
        /*0668*/ 	.word	0xffffffff


	//   ....[118]....
        /*066c*/ 	.word	0xffffffff


	//   ....[119]....
        /*0670*/ 	.word	0xffffffff


	//   ....[120]....
        /*0674*/ 	.word	0xffffffff


	//   ....[121]....
        /*0678*/ 	.word	0xffffffff


	//   ....[122]....
        /*067c*/ 	.word	0xffffffff


	//   ....[123]....
        /*0680*/ 	.word	0xffffffff


	//   ....[124]....
        /*0684*/ 	.word	0xffffffff


	//   ....[125]....
        /*0688*/ 	.word	0xffffffff


	//   ....[126]....
        /*068c*/ 	.word	0xffffffff


	//   ....[127]....
        /*0690*/ 	.word	0xffffffff


	//   ....[128]....
        /*0694*/ 	.word	0xffffffff


	//   ....[129]....
        /*0698*/ 	.word	0xffffffff


	//   ....[130]....
        /*069c*/ 	.word	0xffffffff


	//   ....[131]....
        /*06a0*/ 	.word	0xffffffff


	//   ....[132]....
        /*06a4*/ 	.word	0xffffffff


	//   ....[133]....
        /*06a8*/ 	.word	0xffffffff


	//   ....[134]....
        /*06ac*/ 	.word	0xffffffff


	//   ....[135]....
        /*06b0*/ 	.word	0xffffffff


	//   ....[136]....
        /*06b4*/ 	.word	0xffffffff


	//   ....[137]....
        /*06b8*/ 	.word	0xffffffff


	//   ....[138]....
        /*06bc*/ 	.word	0xffffffff


	//   ....[139]....
        /*06c0*/ 	.word	0xffffffff


	//   ....[140]....
        /*06c4*/ 	.word	0xffffffff


	//   ....[141]....
        /*06c8*/ 	.word	0xffffffff


	//   ....[142]....
        /*06cc*/ 	.word	0xffffffff


	//   ....[143]....
        /*06d0*/ 	.word	0xffffffff


	//   ....[144]....
        /*06d4*/ 	.word	0xffffffff


	//   ....[145]....
        /*06d8*/ 	.word	0xffffffff


	//   ....[146]....
        /*06dc*/ 	.word	0xffffffff


	//   ....[147]....
        /*06e0*/ 	.word	0xffffffff


	//   ....[148]....
        /*06e4*/ 	.word	0xffffffff


	//   ....[149]....
        /*06e8*/ 	.word	0xffffffff


	//   ....[150]....
        /*06ec*/ 	.word	0xffffffff


	//   ....[151]....
        /*06f0*/ 	.word	0xffffffff


	//   ....[152]....
        /*06f4*/ 	.word	0xffffffff


	//   ....[153]....
        /*06f8*/ 	.word	0xffffffff


	//   ....[154]....
        /*06fc*/ 	.word	0xffffffff


	//   ....[155]....
        /*0700*/ 	.word	0xffffffff


	//   ....[156]....
        /*0704*/ 	.word	0xffffffff


	//   ....[157]....
        /*0708*/ 	.word	0xffffffff


	//   ....[158]....
        /*070c*/ 	.word	0xffffffff


	//   ....[159]....
        /*0710*/ 	.word	0xffffffff


	//   ....[160]....
        /*0714*/ 	.word	0xffffffff


	//   ....[161]....
        /*0718*/ 	.word	0xffffffff


	//   ....[162]....
        /*071c*/ 	.word	0xffffffff


	//   ....[163]....
        /*0720*/ 	.word	0xffffffff


	//   ....[164]....
        /*0724*/ 	.word	0xffffffff


	//   ....[165]....
        /*0728*/ 	.word	0xffffffff


	//   ....[166]....
        /*072c*/ 	.word	0xffffffff


	//   ....[167]....
        /*0730*/ 	.word	0xffffffff


	//   ....[168]....
        /*0734*/ 	.word	0xffffffff


	//   ....[169]....
        /*0738*/ 	.word	0xffffffff


	//   ....[170]....
        /*073c*/ 	.word	0xffffffff


	//   ....[171]....
        /*0740*/ 	.word	0xffffffff


	//   ....[172]....
        /*0744*/ 	.word	0xffffffff


	//   ....[173]....
        /*0748*/ 	.word	0xffffffff


	//   ....[174]....
        /*074c*/ 	.word	0xffffffff


	//   ....[175]....
        /*0750*/ 	.word	0xffffffff


	//   ....[176]....
        /*0754*/ 	.word	0xffffffff


	//   ....[177]....
        /*0758*/ 	.word	0xffffffff


	//   ....[178]....
        /*075c*/ 	.word	0xffffffff


	//   ....[179]....
        /*0760*/ 	.word	0xffffffff


	//   ....[180]....
        /*0764*/ 	.word	0xffffffff


	//   ....[181]....
        /*0768*/ 	.word	0xffffffff


	//   ....[182]....
        /*076c*/ 	.word	0xffffffff


	//   ....[183]....
        /*0770*/ 	.word	0xffffffff


	//   ....[184]....
        /*0774*/ 	.word	0xffffffff


	//   ....[185]....
        /*0778*/ 	.word	0xffffffff


	//   ....[186]....
        /*077c*/ 	.word	0xffffffff


	//   ....[187]....
        /*0780*/ 	.word	0xffffffff


	//   ....[188]....
        /*0784*/ 	.word	0xffffffff


	//   ....[189]....
        /*0788*/ 	.word	0xffffffff


	//   ....[190]....
        /*078c*/ 	.word	0xffffffff


	//   ....[191]....
        /*0790*/ 	.word	0xffffffff


	//   ....[192]....
        /*0794*/ 	.word	0xffffffff


	//   ....[193]....
        /*0798*/ 	.word	0xffffffff


	//   ....[194]....
        /*079c*/ 	.word	0xffffffff


	//   ....[195]....
        /*07a0*/ 	.word	0x0500000f


	//   ....[196]....
        /*07a4*/ 	.word	0x0500000f


	//   ....[197]....
        /*07a8*/ 	.word	0x0500000f


	//   ....[198]....
        /*07ac*/ 	.word	0x0500000f


	//   ....[199]....
        /*07b0*/ 	.word	0x0500000f


	//   ....[200]....
        /*07b4*/ 	.word	0x0500000f


	//   ....[201]....
        /*07b8*/ 	.word	0x0500000f


	//   ....[202]....
        /*07bc*/ 	.word	0x0500000f


	//   ....[203]....
        /*07c0*/ 	.word	0x0500000f


	//   ....[204]....
        /*07c4*/ 	.word	0x0500000f


	//   ....[205]....
        /*07c8*/ 	.word	0x0500000f


	//   ....[206]....
        /*07cc*/ 	.word	0x0500000f


	//   ....[207]....
        /*07d0*/ 	.word	0x0500000f


	//   ....[208]....
        /*07d4*/ 	.word	0x0500000f


	//   ....[209]....
        /*07d8*/ 	.word	0x0500000f


	//   ....[210]....
        /*07dc*/ 	.word	0x0500000f


	//   ....[211]....
        /*07e0*/ 	.word	0x0500000f


	//   ....[212]....
        /*07e4*/ 	.word	0x0500000f


	//   ....[213]....
        /*07e8*/ 	.word	0x0500000f


	//   ....[214]....
        /*07ec*/ 	.word	0x0500000f


	//   ....[215]....
        /*07f0*/ 	.word	0x0500000f


	//   ....[216]....
        /*07f4*/ 	.word	0x0500000f


	//   ....[217]....
        /*07f8*/ 	.word	0x0500000f


	//   ....[218]....
        /*07fc*/ 	.word	0x0500000f


	//   ....[219]....
        /*0800*/ 	.word	0x0500000f


	//   ....[220]....
        /*0804*/ 	.word	0x0500000f


	//   ....[221]....
        /*0808*/ 	.word	0x0500000f


	//   ....[222]....
        /*080c*/ 	.word	0x0500000f


	//   ....[223]....
        /*0810*/ 	.word	0x0500000f


	//   ....[224]....
        /*0814*/ 	.word	0x0500000f


	//   ....[225]....
        /*0818*/ 	.word	0x0500000f


	//   ....[226]....
        /*081c*/ 	.word	0x0500000f


	//   ....[227]....
        /*0820*/ 	.word	0x0500000f


	//   ....[228]....
        /*0824*/ 	.word	0x0500000f


	//   ....[229]....
        /*0828*/ 	.word	0x0500000f


	//   ....[230]....
        /*082c*/ 	.word	0x0500000f


	//   ....[231]....
        /*0830*/ 	.word	0x0500000f


	//   ....[232]....
        /*0834*/ 	.word	0x0500000f


	//   ....[233]....
        /*0838*/ 	.word	0x0500000f


	//   ....[234]....
        /*083c*/ 	.word	0x0500000f


	//   ....[235]....
        /*0840*/ 	.word	0x0500000f


	//   ....[236]....
        /*0844*/ 	.word	0x0500000f


	//   ....[237]....
        /*0848*/ 	.word	0x0500000f


	//   ....[238]....
        /*084c*/ 	.word	0x0500000f


	//   ....[239]....
        /*0850*/ 	.word	0x0500000f


	//   ....[240]....
        /*0854*/ 	.word	0x0500000f


	//   ....[241]....
        /*0858*/ 	.word	0x0500000f


	//   ....[242]....
        /*085c*/ 	.word	0x0500000f


	//   ....[243]....
        /*0860*/ 	.word	0x0500000f


	//   ....[244]....
        /*0864*/ 	.word	0x0500000f


	//   ....[245]....
        /*0868*/ 	.word	0x0500000f


	//   ....[246]....
        /*086c*/ 	.word	0x0500000f


	//   ....[247]....
        /*0870*/ 	.word	0x0500000f


	//   ....[248]....
        /*0874*/ 	.word	0x0500000f


	//   ....[249]....
        /*0878*/ 	.word	0x0500000f


	//   ....[250]....
        /*087c*/ 	.word	0x0500000f


	//   ....[251]....
        /*0880*/ 	.word	0x0500000f


	//   ....[252]....
        /*0884*/ 	.word	0x0500000f


	//   ....[253]....
        /*0888*/ 	.word	0x0500000f


	//   ....[254]....
        /*088c*/ 	.word	0x0500000f


	//   ....[255]....
        /*0890*/ 	.word	0x0500000f


	//   ....[0]....
        /*0894*/ 	.word	0x0500000f


	//   ....[1]....
        /*0898*/ 	.word	0x0500000f


	//   ....[2]....
        /*089c*/ 	.word	0x0500000f


	//   ....[3]....
        /*08a0*/ 	.word	0x0500000f


	//   ....[4]....
        /*08a4*/ 	.word	0x0500000f


	//   ....[5]....
        /*08a8*/ 	.word	0x0500000f


	//   ....[6]....
        /*08ac*/ 	.word	0x0500000f


	//   ....[7]....
        /*08b0*/ 	.word	0x0500000f


	//   ....[8]....
        /*08b4*/ 	.word	0x0500000f


	//   ....[9]....
        /*08b8*/ 	.word	0x0500000f


	//   ....[10]....
        /*08bc*/ 	.word	0x0500000f


	//   ....[11]....
        /*08c0*/ 	.word	0x0500000f


	//   ....[12]....
        /*08c4*/ 	.word	0x0500000f


	//   ....[13]....
        /*08c8*/ 	.word	0x0500000f


	//   ....[14]....
        /*08cc*/ 	.word	0x0500000f


	//   ....[15]....
        /*08d0*/ 	.word	0x0500000f


	//   ....[16]....
        /*08d4*/ 	.word	0x0500000f


	//   ....[17]....
        /*08d8*/ 	.word	0x0500000f


	//   ....[18]....
        /*08dc*/ 	.word	0x0500000f


	//   ....[19]....
        /*08e0*/ 	.word	0x0500000f


	//   ....[20]....
        /*08e4*/ 	.word	0x0500000f


	//   ....[21]....
        /*08e8*/ 	.word	0x0500000f


	//   ....[22]....
        /*08ec*/ 	.word	0x0500000f


	//   ....[23]....
        /*08f0*/ 	.word	0x0500000f


	//   ....[24]....
        /*08f4*/ 	.word	0x0500000f


	//   ....[25]....
        /*08f8*/ 	.word	0x0500000f


	//   ....[26]....
        /*08fc*/ 	.word	0x0500000f


	//   ....[27]....
        /*0900*/ 	.word	0x0500000f


	//   ....[28]....
        /*0904*/ 	.word	0x0500000f


	//   ....[29]....
        /*0908*/ 	.word	0x0500000f


	//   ....[30]....
        /*090c*/ 	.word	0x0500000f


	//   ....[31]....
        /*0910*/ 	.word	0x0500000f


	//   ....[32]....
        /*0914*/ 	.word	0x0500000f


	//   ....[33]....
        /*0918*/ 	.word	0x0500000f


	//   ....[34]....
        /*091c*/ 	.word	0x0500000f


	//   ....[35]....
        /*0920*/ 	.word	0x0500000f


	//   ....[36]....
        /*0924*/ 	.word	0x0500000f


	//   ....[37]....
        /*0928*/ 	.word	0x0500000f


	//   ....[38]....
        /*092c*/ 	.word	0x0500000f


	//   ....[39]....
        /*0930*/ 	.word	0x0500000f


	//   ....[40]....
        /*0934*/ 	.word	0x0500000f


	//   ....[41]....
        /*0938*/ 	.word	0x0500000f


	//   ....[42]....
        /*093c*/ 	.word	0x0500000f


	//   ....[43]....
        /*0940*/ 	.word	0x0500000f


	//   ....[44]....
        /*0944*/ 	.word	0x0500000f


	//   ....[45]....
        /*0948*/ 	.word	0x0500000f


	//   ....[46]....
        /*094c*/ 	.word	0x0500000f


	//   ....[47]....
        /*0950*/ 	.word	0x0500000f


	//   ....[48]....
        /*0954*/ 	.word	0x0500000f


	//   ....[49]....
        /*0958*/ 	.word	0x0500000f


	//   ....[50]....
        /*095c*/ 	.word	0x0500000f


	//   ....[51]....
        /*0960*/ 	.word	0x0500000f


	//   ....[52]....
        /*0964*/ 	.word	0x0500000f


	//   ....[53]....
        /*0968*/ 	.word	0x0500000f


	//   ....[54]....
        /*096c*/ 	.word	0x0500000f


	//   ....[55]....
        /*0970*/ 	.word	0x0500000f


	//   ....[56]....
        /*0974*/ 	.word	0x0500000f


	//   ....[57]....
        /*0978*/ 	.word	0x0500000f


	//   ....[58]....
        /*097c*/ 	.word	0x0500000f


	//   ....[59]....
        /*0980*/ 	.word	0x0500000f


	//   ....[60]....
        /*0984*/ 	.word	0x0500000f


	//   ....[61]....
        /*0988*/ 	.word	0x0500000f


	//   ....[62]....
        /*098c*/ 	.word	0x0500000f


	//   ....[63]....
        /*0990*/ 	.word	0x0500000f


	//   ....[64]....
        /*0994*/ 	.word	0x0500000f


	//----- nvinfo : EIATTR_COOP_GROUP_INSTR_OFFSETS
	.align		4
.L_323:
        /*0998*/ 	.byte	0x04, 0x28
        /*099a*/ 	.short	(.L_325 - .L_324)


	//   ....[0]....
.L_324:
        /*099c*/ 	.word	0x00000060


	//   ....[1]....
        /*09a0*/ 	.word	0x00000140


	//   ....[2]....
        /*09a4*/ 	.word	0x00000190


	//   ....[3]....
        /*09a8*/ 	.word	0x000003c0


	//   ....[4]....
        /*09ac*/ 	.word	0x00000520


	//   ....[5]....
        /*09b0*/ 	.word	0x00000640


	//   ....[6]....
        /*09b4*/ 	.word	0x000007a0


	//   ....[7]....
        /*09b8*/ 	.word	0x000036e0


	//   ....[8]....
        /*09bc*/ 	.word	0x000036f0


	//   ....[9]....
        /*09c0*/ 	.word	0x00004580


	//   ....[10]....
        /*09c4*/ 	.word	0x00004590


	//   ....[11]....
        /*09c8*/ 	.word	0x00005430


	//   ....[12]....
        /*09cc*/ 	.word	0x00005440


	//   ....[13]....
        /*09d0*/ 	.word	0x00007070


	//   ....[14]....
        /*09d4*/ 	.word	0x00007080


	//   ....[15]....
        /*09d8*/ 	.word	0x000080a0


	//   ....[16]....
        /*09dc*/ 	.word	0x000080b0


	//   ....[17]....
        /*09e0*/ 	.word	0x00009190


	//   ....[18]....
        /*09e4*/ 	.word	0x000091a0


	//   ....[19]....
        /*09e8*/ 	.word	0x0000a390


	//   ....[20]....
        /*09ec*/ 	.word	0x0000a3a0


	//   ....[21]....
        /*09f0*/ 	.word	0x0000a550


	//   ....[22]....
        /*09f4*/ 	.word	0x0000a560


	//   ....[23]....
        /*09f8*/ 	.word	0x0000a720


	//   ....[24]....
        /*09fc*/ 	.word	0x0000a730


	//   ....[25]....
        /*0a00*/ 	.word	0x0000ab80


	//   ....[26]....
        /*0a04*/ 	.word	0x0000ab90


	//   ....[27]....
        /*0a08*/ 	.word	0x0000ad10


	//   ....[28]....
        /*0a0c*/ 	.word	0x0000ad30


	//   ....[29]....
        /*0a10*/ 	.word	0x0000aec0


	//   ....[30]....
        /*0a14*/ 	.word	0x0000aee0


	//   ....[31]....
        /*0a18*/ 	.word	0x0000b790


	//   ....[32]....
        /*0a1c*/ 	.word	0x0000bfa0


	//   ....[33]....
        /*0a20*/ 	.word	0x0000bfb0


	//   ....[34]....
        /*0a24*/ 	.word	0x0000bfc0


	//   ....[35]....
        /*0a28*/ 	.word	0x0000bfd0


	//   ....[36]....
        /*0a2c*/ 	.word	0x0000c5c0


	//   ....[37]....
        /*0a30*/ 	.word	0x0000c5d0


	//   ....[38]....
        /*0a34*/ 	.word	0x0000c5e0


	//   ....[39]....
        /*0a38*/ 	.word	0x0000c5f0


	//   ....[40]....
        /*0a3c*/ 	.word	0x0000cbb0


	//   ....[41]....
        /*0a40*/ 	.word	0x0000cbc0


	//   ....[42]....
        /*0a44*/ 	.word	0x0000cbd0


	//   ....[43]....
        /*0a48*/ 	.word	0x0000cbe0


	//   ....[44]....
        /*0a4c*/ 	.word	0x0000d1c0


	//   ....[45]....
        /*0a50*/ 	.word	0x0000d1d0


	//   ....[46]....
        /*0a54*/ 	.word	0x0000d1e0


	//   ....[47]....
        /*0a58*/ 	.word	0x0000d1f0


	//   ....[48]....
        /*0a5c*/ 	.word	0x00010ca0


	//   ....[49]....
        /*0a60*/ 	.word	0x00010cb0


	//   ....[50]....
        /*0a64*/ 	.word	0x00010cc0


	//   ....[51]....
        /*0a68*/ 	.word	0x00010cd0


	//   ....[52]....
        /*0a6c*/ 	.word	0x000111a0


	//   ....[53]....
        /*0a70*/ 	.word	0x000111b0


	//   ....[54]....
        /*0a74*/ 	.word	0x000111c0


	//   ....[55]....
        /*0a78*/ 	.word	0x000111d0


	//   ....[56]....
        /*0a7c*/ 	.word	0x00011670


	//   ....[57]....
        /*0a80*/ 	.word	0x00011680


	//   ....[58]....
        /*0a84*/ 	.word	0x00011690


	//   ....[59]....
        /*0a88*/ 	.word	0x000116a0


	//   ....[60]....
        /*0a8c*/ 	.word	0x00011b60


	//   ....[61]....
        /*0a90*/ 	.word	0x00011b70


	//   ....[62]....
        /*0a94*/ 	.word	0x00011b80


	//   ....[63]....
        /*0a98*/ 	.word	0x00011b90


	//   ....[64]....
        /*0a9c*/ 	.word	0x00018ff0


	//   ....[65]....
        /*0aa0*/ 	.word	0x00019490


	//   ....[66]....
        /*0aa4*/ 	.word	0x000194a0


	//   ....[67]....
        /*0aa8*/ 	.word	0x00019550


	//   ....[68]....
        /*0aac*/ 	.word	0x00019b80


	//   ....[69]....
        /*0ab0*/ 	.word	0x00019ba0


	//   ....[70]....
        /*0ab4*/ 	.word	0x0001e8c0


	//   ....[71]....
        /*0ab8*/ 	.word	0x0001edd0


	//   ....[72]....
        /*0abc*/ 	.word	0x0001ee20


	//   ....[73]....
        /*0ac0*/ 	.word	0x0001f170


	//   ....[74]....
        /*0ac4*/ 	.word	0x0001f400


	//   ....[75]....
        /*0ac8*/ 	.word	0x0001f440


	//   ....[76]....
        /*0acc*/ 	.word	0x000241d0


	//   ....[77]....
        /*0ad0*/ 	.word	0x00024200


	//   ....[78]....
        /*0ad4*/ 	.word	0x00024220


	//   ....[79]....
        /*0ad8*/ 	.word	0x00024240


	//   ....[80]....
        /*0adc*/ 	.word	0x00025600


	//   ....[81]....
        /*0ae0*/ 	.word	0x00025820


	//   ....[82]....
        /*0ae4*/ 	.word	0x00025830


	//   ....[83]....
        /*0ae8*/ 	.word	0x00025860


	//   ....[84]....
        /*0aec*/ 	.word	0x00027700


	//   ....[85]....
        /*0af0*/ 	.word	0x00027740


	//   ....[86]....
        /*0af4*/ 	.word	0x00027780


	//   ....[87]....
        /*0af8*/ 	.word	0x000277d0


	//   ....[88]....
        /*0afc*/ 	.word	0x00027e00


	//   ....[89]....
        /*0b00*/ 	.word	0x00027e30


	//   ....[90]....
        /*0b04*/ 	.word	0x00027f70


	//   ....[91]....
        /*0b08*/ 	.word	0x00027f90


	//   ....[92]....
        /*0b0c*/ 	.word	0x000280d0


	//   ....[93]....
        /*0b10*/ 	.word	0x000280f0


	//   ....[94]....
        /*0b14*/ 	.word	0x00028240


	//   ....[95]....
        /*0b18*/ 	.word	0x00028260


	//   ....[96]....
        /*0b1c*/ 	.word	0x00028bb0


	//   ....[97]....
        /*0b20*/ 	.word	0x00028bc0


	//   ....[98]....
        /*0b24*/ 	.word	0x00028d10


	//   ....[99]....
        /*0b28*/ 	.word	0x00028d30


	//   ....[100]....
        /*0b2c*/ 	.word	0x00028e70


	//   ....[101]....
        /*0b30*/ 	.word	0x00028e90


	//   ....[102]....
        /*0b34*/ 	.word	0x00028fe0


	//   ....[103]....
        /*0b38*/ 	.word	0x00029000


	//   ....[104]....
        /*0b3c*/ 	.word	0x000291d0


	//   ....[105]....
        /*0b40*/ 	.word	0x00029380


	//   ....[106]....
        /*0b44*/ 	.word	0x000293b0


	//   ....[107]....
        /*0b48*/ 	.word	0x000293e0


	//   ....[108]....
        /*0b4c*/ 	.word	0x00029410


	//   ....[109]....
        /*0b50*/ 	.word	0x00029440


	//   ....[110]....
        /*0b54*/ 	.word	0x00029470


	//   ....[111]....
        /*0b58*/ 	.word	0x000295e0


	//   ....[112]....
        /*0b5c*/ 	.word	0x00029610


	//   ....[113]....
        /*0b60*/ 	.word	0x00029640


	//   ....[114]....
        /*0b64*/ 	.word	0x00029670


	//   ....[115]....
        /*0b68*/ 	.word	0x000296a0


	//   ....[116]....
        /*0b6c*/ 	.word	0x000296d0


	//   ....[117]....
        /*0b70*/ 	.word	0x00029760


	//   ....[118]....
        /*0b74*/ 	.word	0x000297c0


	//   ....[119]....
        /*0b78*/ 	.word	0x00029850


	//   ....[120]....
        /*0b7c*/ 	.word	0x0002a660


	//   ....[121]....
        /*0b80*/ 	.word	0x0002cb60


	//   ....[122]....
        /*0b84*/ 	.word	0x0002cba0


	//   ....[123]....
        /*0b88*/ 	.word	0x0002cbd0


	//   ....[124]....
        /*0b8c*/ 	.word	0x0002cc80


	//   ....[125]....
        /*0b90*/ 	.word	0x0002ccc0


	//   ....[126]....
        /*0b94*/ 	.word	0x0002cd20


	//   ....[127]....
        /*0b98*/ 	.word	0x0002cd60


	//   ....[128]....
        /*0b9c*/ 	.word	0x0002cdc0


	//   ....[129]....
        /*0ba0*/ 	.word	0x0002cde0


	//   ....[130]....
        /*0ba4*/ 	.word	0x0002ce10


	//   ....[131]....
        /*0ba8*/ 	.word	0x0002d640


	//   ....[132]....
        /*0bac*/ 	.word	0x0002d670


	//   ....[133]....
        /*0bb0*/ 	.word	0x0002d690


	//   ....[134]....
        /*0bb4*/ 	.word	0x0002d730


	//   ....[135]....
        /*0bb8*/ 	.word	0x0002d740


	//   ....[136]....
        /*0bbc*/ 	.word	0x0002d7f0


	//   ....[137]....
        /*0bc0*/ 	.word	0x0002d800


	//   ....[138]....
        /*0bc4*/ 	.word	0x0002d8b0


	//   ....[139]....
        /*0bc8*/ 	.word	0x0002d8c0


	//   ....[140]....
        /*0bcc*/ 	.word	0x0002d970


	//   ....[141]....
        /*0bd0*/ 	.word	0x0002d980


	//   ....[142]....
        /*0bd4*/ 	.word	0x0002da30


	//   ....[143]....
        /*0bd8*/ 	.word	0x0002da40


	//   ....[144]....
        /*0bdc*/ 	.word	0x0002daf0


	//   ....[145]....
        /*0be0*/ 	.word	0x0002db00


	//   ....[146]....
        /*0be4*/ 	.word	0x0002db50


	//   ....[147]....
        /*0be8*/ 	.word	0x0002e350


	//   ....[148]....
        /*0bec*/ 	.word	0x0002e380


	//   ....[149]....
        /*0bf0*/ 	.word	0x0002e3b0


	//   ....[150]....
        /*0bf4*/ 	.word	0x0002e470


	//   ....[151]....
        /*0bf8*/ 	.word	0x0002e4a0


	//   ....[152]....
        /*0bfc*/ 	.word	0x0002e4f0


	//   ....[153]....
        /*0c00*/ 	.word	0x0002e520


	//   ....[154]....
        /*0c04*/ 	.word	0x0002e570


	//   ....[155]....
        /*0c08*/ 	.word	0x0002e5a0


	//   ....[156]....
        /*0c0c*/ 	.word	0x0002e610


	//   ....[157]....
        /*0c10*/ 	.word	0x0002e8f0


	//   ....[158]....
        /*0c14*/ 	.word	0x0002e910


	//   ....[159]....
        /*0c18*/ 	.word	0x0002e9d0


	//   ....[160]....
        /*0c1c*/ 	.word	0x0002e9e0


	//   ....[161]....
        /*0c20*/ 	.word	0x0002ea90


	//   ....[162]....
        /*0c24*/ 	.word	0x0002eaa0


	//   ....[163]....
        /*0c28*/ 	.word	0x0002eb50


	//   ....[164]....
        /*0c2c*/ 	.word	0x0002eb60


	//   ....[165]....
        /*0c30*/ 	.word	0x0002eb70


	//   ....[166]....
        /*0c34*/ 	.word	0x0002ec20


	//   ....[167]....
        /*0c38*/ 	.word	0x0002f1a0


	//   ....[168]....
        /*0c3c*/ 	.word	0x0002f1e0


	//   ....[169]....
        /*0c40*/ 	.word	0x0002f270


	//   ....[170]....
        /*0c44*/ 	.word	0x0002f2a0


	//   ....[171]....
        /*0c48*/ 	.word	0x0002f330


	//   ....[172]....
        /*0c4c*/ 	.word	0x0002f360


	//   ....[173]....
        /*0c50*/ 	.word	0x0002f3f0


	//   ....[174]....
        /*0c54*/ 	.word	0x0002f420


	//   ....[175]....
        /*0c58*/ 	.word	0x0002f430


	//   ....[176]....
        /*0c5c*/ 	.word	0x0002f4c0


	//   ....[177]....
        /*0c60*/ 	.word	0x0002f8f0


	//   ....[178]....
        /*0c64*/ 	.word	0x0002f920


	//   ....[179]....
        /*0c68*/ 	.word	0x0002f950


	//   ....[180]....
        /*0c6c*/ 	.word	0x0002f980


	//   ....[181]....
        /*0c70*/ 	.word	0x0002f9b0


	//   ....[182]....
        /*0c74*/ 	.word	0x0002f9e0


	//   ....[183]....
        /*0c78*/ 	.word	0x0002fa10


	//   ....[184]....
        /*0c7c*/ 	.word	0x0002fa40


	//   ....[185]....
        /*0c80*/ 	.word	0x0002fbc0


	//   ....[186]....
        /*0c84*/ 	.word	0x0002fbf0


	//   ....[187]....
        /*0c88*/ 	.word	0x0002fc20


	//   ....[188]....
        /*0c8c*/ 	.word	0x0002fc50


	//   ....[189]....
        /*0c90*/ 	.word	0x0002fc80


	//   ....[190]....
        /*0c94*/ 	.word	0x0002fcb0


	//   ....[191]....
        /*0c98*/ 	.word	0x0002fd70


	//   ....[192]....
        /*0c9c*/ 	.word	0x0002fd90


	//   ....[193]....
        /*0ca0*/ 	.word	0x0002fe00


	//   ....[194]....
        /*0ca4*/ 	.word	0x000304a0


	//   ....[195]....
        /*0ca8*/ 	.word	0x000307e0


	//   ....[196]....
        /*0cac*/ 	.word	0x00030870


	//   ....[197]....
        /*0cb0*/ 	.word	0x00030910


	//   ....[198]....
        /*0cb4*/ 	.word	0x000309a0


	//   ....[199]....
        /*0cb8*/ 	.word	0x00030a40


	//   ....[200]....
        /*0cbc*/ 	.word	0x00030ad0


	//   ....[201]....
        /*0cc0*/ 	.word	0x00030bc0


	//   ....[202]....
        /*0cc4*/ 	.word	0x00030c50


	//   ....[203]....
        /*0cc8*/ 	.word	0x00030cf0


	//   ....[204]....
        /*0ccc*/ 	.word	0x00030d80


	//   ....[205]....
        /*0cd0*/ 	.word	0x00030e20


	//   ....[206]....
        /*0cd4*/ 	.word	0x00030eb0


	//   ....[207]....
        /*0cd8*/ 	.word	0x00030fa0


	//   ....[208]....
        /*0cdc*/ 	.word	0x00031030


	//   ....[209]....
        /*0ce0*/ 	.word	0x000310d0


	//   ....[210]....
        /*0ce4*/ 	.word	0x00031160


	//   ....[211]....
        /*0ce8*/ 	.word	0x00031200


	//   ....[212]....
        /*0cec*/ 	.word	0x00031290


	//   ....[213]....
        /*0cf0*/ 	.word	0x00031380


	//   ....[214]....
        /*0cf4*/ 	.word	0x00031410


	//   ....[215]....
        /*0cf8*/ 	.word	0x00031460


	//   ....[216]....
        /*0cfc*/ 	.word	0x000314b0


	//   ....[217]....
        /*0d00*/ 	.word	0x00031540


	//   ....[218]....
        /*0d04*/ 	.word	0x000315d0


	//   ....[219]....
        /*0d08*/ 	.word	0x00031620


	//   ....[220]....
        /*0d0c*/ 	.word	0x00031670


	//   ....[221]....
        /*0d10*/ 	.word	0x00031700


	//   ....[222]....
        /*0d14*/ 	.word	0x00031790


	//   ....[223]....
        /*0d18*/ 	.word	0x000317e0


	//   ....[224]....
        /*0d1c*/ 	.word	0x00031830


	//   ....[225]....
        /*0d20*/ 	.word	0x000318c0


	//   ....[226]....
        /*0d24*/ 	.word	0x00031950


	//   ....[227]....
        /*0d28*/ 	.word	0x000319a0


	//   ....[228]....
        /*0d2c*/ 	.word	0x000319f0


	//   ....[229]....
        /*0d30*/ 	.word	0x00031ad0


	//   ....[230]....
        /*0d34*/ 	.word	0x00031b60


	//   ....[231]....
        /*0d38*/ 	.word	0x00031bb0


	//   ....[232]....
        /*0d3c*/ 	.word	0x00031c00


	//   ....[233]....
        /*0d40*/ 	.word	0x00031c90


	//   ....[234]....
        /*0d44*/ 	.word	0x00031d20


	//   ....[235]....
        /*0d48*/ 	.word	0x00031d70


	//   ....[236]....
        /*0d4c*/ 	.word	0x00031dc0


	//   ....[237]....
        /*0d50*/ 	.word	0x00031e50


	//   ....[238]....
        /*0d54*/ 	.word	0x00031ee0


	//   ....[239]....
        /*0d58*/ 	.word	0x00031f30


	//   ....[240]....
        /*0d5c*/ 	.word	0x00031f80


	//   ....[241]....
        /*0d60*/ 	.word	0x00032010


	//   ....[242]....
        /*0d64*/ 	.word	0x000320a0


	//   ....[243]....
        /*0d68*/ 	.word	0x000320f0


	//   ....[244]....
        /*0d6c*/ 	.word	0x00032140


	//   ....[245]....
        /*0d70*/ 	.word	0x00032440


	//   ....[246]....
        /*0d74*/ 	.word	0x00032720


	//   ....[247]....
        /*0d78*/ 	.word	0x00032810


	//   ....[248]....
        /*0d7c*/ 	.word	0x000328f0


	//   ....[249]....
        /*0d80*/ 	.word	0x00032950


	//   ....[250]....
        /*0d84*/ 	.word	0x000329f0


	//   ....[251]....
        /*0d88*/ 	.word	0x00032ad0


	//   ....[252]....
        /*0d8c*/ 	.word	0x00032bd0


	//   ....[253]....
        /*0d90*/ 	.word	0x00032c40


	//   ....[254]....
        /*0d94*/ 	.word	0x00032d30


	//   ....[255]....
        /*0d98*/ 	.word	0x00032da0


	//   ....[0]....
        /*0d9c*/ 	.word	0x00032e80


	//   ....[1]....
        /*0da0*/ 	.word	0x00032f30


	//   ....[2]....
        /*0da4*/ 	.word	0x00032f90


	//   ....[3]....
        /*0da8*/ 	.word	0x00032ff0


	//   ....[4]....
        /*0dac*/ 	.word	0x00033100


	//   ....[5]....
        /*0db0*/ 	.word	0x00033160


	//   ....[6]....
        /*0db4*/ 	.word	0x00033280


	//   ....[7]....
        /*0db8*/ 	.word	0x000332e0


	//   ....[8]....
        /*0dbc*/ 	.word	0x00033400


	//   ....[9]....
        /*0dc0*/ 	.word	0x00033460


	//   ....[10]....
        /*0dc4*/ 	.word	0x00033580


	//   ....[11]....
        /*0dc8*/ 	.word	0x000335e0


	//   ....[12]....
        /*0dcc*/ 	.word	0x00033700


	//   ....[13]....
        /*0dd0*/ 	.word	0x00033760


	//   ....[14]....
        /*0dd4*/ 	.word	0x00033880


	//   ....[15]....
        /*0dd8*/ 	.word	0x000338e0


	//   ....[16]....
        /*0ddc*/ 	.word	0x000339e0


	//   ....[17]....
        /*0de0*/ 	.word	0x00033b10


	//   ....[18]....
        /*0de4*/ 	.word	0x00033be0


	//   ....[19]....
        /*0de8*/ 	.word	0x00033cb0


	//   ....[20]....
        /*0dec*/ 	.word	0x00033d90


	//   ....[21]....
        /*0df0*/ 	.word	0x00033df0


	//   ....[22]....
        /*0df4*/ 	.word	0x00033ed0


	//   ....[23]....
        /*0df8*/ 	.word	0x00033f30


	//   ....[24]....
        /*0dfc*/ 	.word	0x00034010


	//   ....[25]....
        /*0e00*/ 	.word	0x00034070


	//   ....[26]....
        /*0e04*/ 	.word	0x00034180


	//   ....[27]....
        /*0e08*/ 	.word	0x00034270


	//   ....[28]....
        /*0e0c*/ 	.word	0x00034310


	//   ....[29]....
        /*0e10*/ 	.word	0x00034370


	//   ....[30]....
        /*0e14*/ 	.word	0x00034490


	//   ....[31]....
        /*0e18*/ 	.word	0x000344f0


	//   ....[32]....
        /*0e1c*/ 	.word	0x00034610


	//   ....[33]....
        /*0e20*/ 	.word	0x00034670


	//   ....[34]....
        /*0e24*/ 	.word	0x00034790


	//   ....[35]....
        /*0e28*/ 	.word	0x000347f0


	//   ....[36]....
        /*0e2c*/ 	.word	0x000348c0


	//   ....[37]....
        /*0e30*/ 	.word	0x00034a30


	//   ....[38]....
        /*0e34*/ 	.word	0x00034af0


	//   ....[39]....
        /*0e38*/ 	.word	0x00034c50


	//   ....[40]....
        /*0e3c*/ 	.word	0x00034d00


	//   ....[41]....
        /*0e40*/ 	.word	0x00034d60


	//   ....[42]....
        /*0e44*/ 	.word	0x00034e20


	//   ....[43]....
        /*0e48*/ 	.word	0x00034f00


	//   ....[44]....
        /*0e4c*/ 	.word	0x00035010


	//   ....[45]....
        /*0e50*/ 	.word	0x00035070


	//   ....[46]....
        /*0e54*/ 	.word	0x00035130


	//   ....[47]....
        /*0e58*/ 	.word	0x00035240


	//   ....[48]....
        /*0e5c*/ 	.word	0x000352e0


	//   ....[49]....
        /*0e60*/ 	.word	0x00035400


	//   ....[50]....
        /*0e64*/ 	.word	0x00035470


	//   ....[51]....
        /*0e68*/ 	.word	0x000354e0


	//   ....[52]....
        /*0e6c*/ 	.word	0x00035550


	//   ....[53]....
        /*0e70*/ 	.word	0x000355c0


	//   ....[54]....
        /*0e74*/ 	.word	0x00035640


	//   ....[55]....
        /*0e78*/ 	.word	0x000356d0


	//   ....[56]....
        /*0e7c*/ 	.word	0x00035760


	//   ....[57]....
        /*0e80*/ 	.word	0x000357d0


	//   ....[58]....
        /*0e84*/ 	.word	0x00035840


	//   ....[59]....
        /*0e88*/ 	.word	0x000358b0


	//   ....[60]....
        /*0e8c*/ 	.word	0x00035930


	//   ....[61]....
        /*0e90*/ 	.word	0x000359a0


	//   ....[62]....
        /*0e94*/ 	.word	0x00035a40


	//   ....[63]....
        /*0e98*/ 	.word	0x00035ad0


	//   ....[64]....
        /*0e9c*/ 	.word	0x00035bf0


	//----- nvinfo : EIATTR_REG_RECONFIG
	.align		4
.L_325:
        /*0ea0*/ 	.byte	0x01, 0x54
	.zero		2


	//----- nvinfo : EIATTR_SYSCALL_OFFSETS
	.align		4
        /*0ea4*/ 	.byte	0x04, 0x46
        /*0ea6*/ 	.short	(.L_327 - .L_326)


	//   ....[0]....
.L_326:
        /*0ea8*/ 	.word	0x00001950


	//   ....[1]....
        /*0eac*/ 	.word	0x00001aa0


	//   ....[2]....
        /*0eb0*/ 	.word	0x0000b930


	//   ....[3]....
        /*0eb4*/ 	.word	0x0000bc60


	//   ....[4]....
        /*0eb8*/ 	.word	0x0002c150


	//   ....[5]....
        /*0ebc*/ 	.word	0x0002c2a0


	//   ....[6]....
        /*0ec0*/ 	.word	0x0002c390


	//   ....[7]....
        /*0ec4*/ 	.word	0x0002d280


	//----- nvinfo : EIATTR_MBARRIER_INSTR_OFFSETS
	.align		4
.L_327:
        /*0ec8*/ 	.byte	0x04, 0x39
        /*0eca*/ 	.short	(.L_329 - .L_328)


	//   ....[0]....
.L_328:
        /*0ecc*/ 	.word	0x00000270
        /*0ed0*/ 	.word	0x000000ff
        /*0ed4*/ 	.word	0x00038800
        /*0ed8*/ 	.short	0x0100
        /*0eda*/ 	.byte	0x08
	.zero		1


	//   ....[1]....
        /*0edc*/ 	.word	0x00000280
        /*0ee0*/ 	.word	0x000000ff
        /*0ee4*/ 	.word	0x00038820
        /*0ee8*/ 	.short	0x0100
        /*0eea*/ 	.byte	0x08
	.zero		1


	//   ....[2]....
        /*0eec*/ 	.word	0x00000370
        /*0ef0*/ 	.word	0x000000ff
        /*0ef4*/ 	.word	0x00038830
        /*0ef8*/ 	.short	0x0100
        /*0efa*/ 	.byte	0x08
	.zero		1


	//   ....[3]....
        /*0efc*/ 	.word	0x00000380
        /*0f00*/ 	.word	0x000000ff
        /*0f04*/ 	.word	0x00038840
        /*0f08*/ 	.short	0x0100
        /*0f0a*/ 	.byte	0x08
	.zero		1


	//   ....[4]....
        /*0f0c*/ 	.word	0x00000390
        /*0f10*/ 	.word	0x000000ff
        /*0f14*/ 	.word	0x00038838
        /*0f18*/ 	.short	0x0100
        /*0f1a*/ 	.byte	0x08
	.zero		1


	//   ....[5]....
        /*0f1c*/ 	.word	0x000003a0
        /*0f20*/ 	.word	0x000000ff
        /*0f24*/ 	.word	0x00038848
        /*0f28*/ 	.short	0x0100
        /*0f2a*/ 	.byte	0x08
	.zero		1


	//   ....[6]....
        /*0f2c*/ 	.word	0x000004d0
        /*0f30*/ 	.word	0x000000ff
        /*0f34*/ 	.word	0x00038850
        /*0f38*/ 	.short	0x0100
        /*0f3a*/ 	.byte	0x08
	.zero		1


	//   ....[7]....
        /*0f3c*/ 	.word	0x000004e0
        /*0f40*/ 	.word	0x000000ff
        /*0f44*/ 	.word	0x00038860
        /*0f48*/ 	.short	0x0100
        /*0f4a*/ 	.byte	0x08
	.zero		1


	//   ....[8]....
        /*0f4c*/ 	.word	0x000004f0
        /*0f50*/ 	.word	0x000000ff
        /*0f54*/ 	.word	0x00038858
        /*0f58*/ 	.short	0x0100
        /*0f5a*/ 	.byte	0x08
	.zero		1


	//   ....[9]....
        /*0f5c*/ 	.word	0x00000500
        /*0f60*/ 	.word	0x000000ff
        /*0f64*/ 	.word	0x00038868
        /*0f68*/ 	.short	0x0100
        /*0f6a*/ 	.byte	0x08
	.zero		1


	//   ....[10]....
        /*0f6c*/ 	.word	0x000005f0
        /*0f70*/ 	.word	0x000000ff
        /*0f74*/ 	.word	0x00038870
        /*0f78*/ 	.short	0x0100
        /*0f7a*/ 	.byte	0x06
	.zero		1


	//   ....[11]....
        /*0f7c*/ 	.word	0x00000600
        /*0f80*/ 	.word	0x000000ff
        /*0f84*/ 	.word	0x00038880
        /*0f88*/ 	.short	0x0100
        /*0f8a*/ 	.byte	0x06
	.zero		1


	//   ....[12]....
        /*0f8c*/ 	.word	0x00000610
        /*0f90*/ 	.word	0x000000ff
        /*0f94*/ 	.word	0x00038878
        /*0f98*/ 	.short	0x0100
        /*0f9a*/ 	.byte	0x06
	.zero		1


	//   ....[13]....
        /*0f9c*/ 	.word	0x00000620
        /*0fa0*/ 	.word	0x000000ff
        /*0fa4*/ 	.word	0x00038888
        /*0fa8*/ 	.short	0x0100
        /*0faa*/ 	.byte	0x06
	.zero		1


	//   ....[14]....
        /*0fac*/ 	.word	0x00000750
        /*0fb0*/ 	.word	0x000000ff
        /*0fb4*/ 	.word	0x00038890
        /*0fb8*/ 	.short	0x0100
        /*0fba*/ 	.byte	0x08
	.zero		1


	//   ....[15]....
        /*0fbc*/ 	.word	0x00000760
        /*0fc0*/ 	.word	0x000000ff
        /*0fc4*/ 	.word	0x000388a0
        /*0fc8*/ 	.short	0x0100
        /*0fca*/ 	.byte	0x08
	.zero		1


	//   ....[16]....
        /*0fcc*/ 	.word	0x00000770
        /*0fd0*/ 	.word	0x000000ff
        /*0fd4*/ 	.word	0x00038898
        /*0fd8*/ 	.short	0x0100
        /*0fda*/ 	.byte	0x08
	.zero		1


	//   ....[17]....
        /*0fdc*/ 	.word	0x00000780
        /*0fe0*/ 	.word	0x000000ff
        /*0fe4*/ 	.word	0x000388a8
        /*0fe8*/ 	.short	0x0100
        /*0fea*/ 	.byte	0x08
	.zero		1


	//   ....[18]....
        /*0fec*/ 	.word	0x000008b0
        /*0ff0*/ 	.word	0x000000ff
        /*0ff4*/ 	.word	0x000388b0
        /*0ff8*/ 	.short	0x0100
        /*0ffa*/ 	.byte	0x08
	.zero		1


	//   ....[19]....
        /*0ffc*/ 	.word	0x000008c0
        /*1000*/ 	.word	0x000000ff
        /*1004*/ 	.word	0x000388c0
        /*1008*/ 	.short	0x0100
        /*100a*/ 	.byte	0x08
	.zero		1


	//   ....[20]....
        /*100c*/ 	.word	0x000008d0
        /*1010*/ 	.word	0x000000ff
        /*1014*/ 	.word	0x000388b8
        /*1018*/ 	.short	0x0100
        /*101a*/ 	.byte	0x08
	.zero		1


	//   ....[21]....
        /*101c*/ 	.word	0x000008e0
        /*1020*/ 	.word	0x000000ff
        /*1024*/ 	.word	0x000388c8
        /*1028*/ 	.short	0x0100
        /*102a*/ 	.byte	0x08
	.zero		1


	//   ....[22]....
        /*102c*/ 	.word	0x00003690
        /*1030*/ 	.word	0x00000059
        /*1034*/ 	.word	0x00038890
        /*1038*/ 	.short	0x010a
        /*103a*/ 	.byte	0x3f
	.zero		1


	//   ....[23]....
        /*103c*/ 	.word	0x00007010
        /*1040*/ 	.word	0x00000059
        /*1044*/ 	.word	0x00038890
        /*1048*/ 	.short	0x010a
        /*104a*/ 	.byte	0x3f
	.zero		1


	//   ....[24]....
        /*104c*/ 	.word	0x0000a1d0
        /*1050*/ 	.word	0x00000059
        /*1054*/ 	.word	0x00038890
        /*1058*/ 	.short	0x010a
        /*105a*/ 	.byte	0x3f
	.zero		1


	//   ....[25]....
        /*105c*/ 	.word	0x0000a9a0
        /*1060*/ 	.word	0x0000000b
        /*1064*/ 	.word	0x00000000
        /*1068*/ 	.short	0x0101
        /*106a*/ 	.byte	0x3f
	.zero		1


	//   ....[26]....
        /*106c*/ 	.word	0x0000a9e0
        /*1070*/ 	.word	0x00000059
        /*1074*/ 	.word	0x000388b0
        /*1078*/ 	.short	0x010a
        /*107a*/ 	.byte	0x3f
	.zero		1


	//   ....[27]....
        /*107c*/ 	.word	0x0000b120
        /*1080*/ 	.word	0x00000059
        /*1084*/ 	.word	0x00000000
        /*1088*/ 	.short	0x0101
        /*108a*/ 	.byte	0x3f
	.zero		1


	//   ....[28]....
        /*108c*/ 	.word	0x0000b9c0
        /*1090*/ 	.word	0x00000016
        /*1094*/ 	.word	0x00038800
        /*1098*/ 	.short	0x010a
        /*109a*/ 	.byte	0x3f
	.zero		1


	//   ....[29]....
        /*109c*/ 	.word	0x0000ba10
        /*10a0*/ 	.word	0x00000016
        /*10a4*/ 	.word	0x00038800
        /*10a8*/ 	.short	0x010a
        /*10aa*/ 	.byte	0x3f
	.zero		1


	//   ....[30]....
        /*10ac*/ 	.word	0x0000d5e0
        /*10b0*/ 	.word	0x00000016
        /*10b4*/ 	.word	0x00038800
        /*10b8*/ 	.short	0x010a
        /*10ba*/ 	.byte	0x3f
	.zero		1


	//   ....[31]....
        /*10bc*/ 	.word	0x00011e70
        /*10c0*/ 	.word	0x00000016
        /*10c4*/ 	.word	0x00038800
        /*10c8*/ 	.short	0x010a
        /*10ca*/ 	.byte	0x3f
	.zero		1


	//   ....[32]....
        /*10cc*/ 	.word	0x00015c00
        /*10d0*/ 	.word	0x00000000
        /*10d4*/ 	.word	0x00038830
        /*10d8*/ 	.short	0x010a
        /*10da*/ 	.byte	0x3f
	.zero		1


	//   ....[33]....
        /*10dc*/ 	.word	0x00015c40
        /*10e0*/ 	.word	0x00000000
        /*10e4*/ 	.word	0x00038830
        /*10e8*/ 	.short	0x010a
        /*10ea*/ 	.byte	0x3f
	.zero		1


	//   ....[34]....
        /*10ec*/ 	.word	0x00019e90
        /*10f0*/ 	.word	0x00000000
        /*10f4*/ 	.word	0x00000000
        /*10f8*/ 	.short	0x0101
        /*10fa*/ 	.byte	0x3f
	.zero		1


	//   ....[35]....
        /*10fc*/ 	.word	0x0001aa80
        /*1100*/ 	.word	0x00000009
        /*1104*/ 	.word	0x00038830
        /*1108*/ 	.short	0x010a
        /*110a*/ 	.byte	0x3f
	.zero		1


	//   ....[36]....
        /*110c*/ 	.word	0x0001ab10
        /*1110*/ 	.word	0x00000009
        /*1114*/ 	.word	0x00038830
        /*1118*/ 	.short	0x010a
        /*111a*/ 	.byte	0x3f
	.zero		1


	//   ....[37]....
        /*111c*/ 	.word	0x0001e210
        /*1120*/ 	.word	0x00000007
        /*1124*/ 	.word	0x00038850
        /*1128*/ 	.short	0x010a
        /*112a*/ 	.byte	0x3f
	.zero		1


	//   ....[38]....
        /*112c*/ 	.word	0x0001e260
        /*1130*/ 	.word	0x00000007
        /*1134*/ 	.word	0x00038850
        /*1138*/ 	.short	0x010a
        /*113a*/ 	.byte	0x3f
	.zero		1


	//   ....[39]....
        /*113c*/ 	.word	0x0001f6d0
        /*1140*/ 	.word	0x00000009
        /*1144*/ 	.word	0x00000000
        /*1148*/ 	.short	0x0101
        /*114a*/ 	.byte	0x3f
	.zero		1


	//   ....[40]....
        /*114c*/ 	.word	0x0001fcd0
        /*1150*/ 	.word	0x00000007
        /*1154*/ 	.word	0x00000000
        /*1158*/ 	.short	0x0101
        /*115a*/ 	.byte	0x3f
	.zero		1


	//   ....[41]....
        /*115c*/ 	.word	0x0001ff70
        /*1160*/ 	.word	0x00000003
        /*1164*/ 	.word	0x00038830
        /*1168*/ 	.short	0x010a
        /*116a*/ 	.byte	0x3f
	.zero		1


	//   ....[42]....
        /*116c*/ 	.word	0x00020000
        /*1170*/ 	.word	0x00000003
        /*1174*/ 	.word	0x00038830
        /*1178*/ 	.short	0x010a
        /*117a*/ 	.byte	0x3f
	.zero		1


	//   ....[43]....
        /*117c*/ 	.word	0x00023700
        /*1180*/ 	.word	0x00000006
        /*1184*/ 	.word	0x00038850
        /*1188*/ 	.short	0x010a
        /*118a*/ 	.byte	0x3f
	.zero		1


	//   ....[44]....
        /*118c*/ 	.word	0x00023750
        /*1190*/ 	.word	0x00000006
        /*1194*/ 	.word	0x00038850
        /*1198*/ 	.short	0x010a
        /*119a*/ 	.byte	0x3f
	.zero		1


	//   ....[45]....
        /*119c*/ 	.word	0x00024500
        /*11a0*/ 	.word	0x000000a0
        /*11a4*/ 	.word	0x00000000
        /*11a8*/ 	.short	0x0101
        /*11aa*/ 	.byte	0x3f
	.zero		1


	//   ....[46]....
        /*11ac*/ 	.word	0x00024b60
        /*11b0*/ 	.word	0x00000006
        /*11b4*/ 	.word	0x00000000
        /*11b8*/ 	.short	0x0101
        /*11ba*/ 	.byte	0x3f
	.zero		1


	//   ....[47]....
        /*11bc*/ 	.word	0x00025500
        /*11c0*/ 	.word	0x00000008
        /*11c4*/ 	.word	0x00038850
        /*11c8*/ 	.short	0x010a
        /*11ca*/ 	.byte	0x3f
	.zero		1


	//   ....[48]....
        /*11cc*/ 	.word	0x000255a0
        /*11d0*/ 	.word	0x00000008
        /*11d4*/ 	.word	0x00038850
        /*11d8*/ 	.short	0x010a
        /*11da*/ 	.byte	0x3f
	.zero		1


	//   ....[49]....
        /*11dc*/ 	.word	0x00025a70
        /*11e0*/ 	.word	0x000000e5
        /*11e4*/ 	.word	0x00000000
        /*11e8*/ 	.short	0x0101
        /*11ea*/ 	.byte	0x3f
	.zero		1


	//   ....[50]....
        /*11ec*/ 	.word	0x00027e20
        /*11f0*/ 	.word	0x00000000
        /*11f4*/ 	.word	0x00000000
        /*11f8*/ 	.short	0x0101
        /*11fa*/ 	.byte	0x3f
	.zero		1


	//   ....[51]....
        /*11fc*/ 	.word	0x0002a740
        /*1200*/ 	.word	0x00000016
        /*1204*/ 	.word	0x00038820
        /*1208*/ 	.short	0x010a
        /*120a*/ 	.byte	0x3f
	.zero		1


	//   ....[52]....
        /*120c*/ 	.word	0x0002a7d0
        /*1210*/ 	.word	0x0000000b
        /*1214*/ 	.word	0x000388a0
        /*1218*/ 	.short	0x010a
        /*121a*/ 	.byte	0x3f
	.zero		1


	//   ....[53]....
        /*121c*/ 	.word	0x0002ad20
        /*1220*/ 	.word	0x0000000b
        /*1224*/ 	.word	0x000388c0
        /*1228*/ 	.short	0x010a
        /*122a*/ 	.byte	0x3f
	.zero		1


	//   ....[54]....
        /*122c*/ 	.word	0x0002b320
        /*1230*/ 	.word	0x0000000a
        /*1234*/ 	.word	0x000388a0
        /*1238*/ 	.short	0x010a
        /*123a*/ 	.byte	0x3f
	.zero		1


	//   ....[55]....
        /*123c*/ 	.word	0x0002b860
        /*1240*/ 	.word	0x0000000a
        /*1244*/ 	.word	0x000388c0
        /*1248*/ 	.short	0x010a
        /*124a*/ 	.byte	0x3f
	.zero		1


	//   ....[56]....
        /*124c*/ 	.word	0x0002c970
        /*1250*/ 	.word	0x00000005
        /*1254*/ 	.word	0x00038840
        /*1258*/ 	.short	0x010a
        /*125a*/ 	.byte	0x3f
	.zero		1


	//   ....[57]....
        /*125c*/ 	.word	0x0002cf80
        /*1260*/ 	.word	0x00000005
        /*1264*/ 	.word	0x00038830
        /*1268*/ 	.short	0x0107
        /*126a*/ 	.byte	0x3f
	.zero		1


	//   ....[58]....
        /*126c*/ 	.word	0x0002d050
        /*1270*/ 	.word	0x00000005
        /*1274*/ 	.word	0x00038830
        /*1278*/ 	.short	0x0101
        /*127a*/ 	.byte	0x3f
	.zero		1


	//   ....[59]....
        /*127c*/ 	.word	0x0002dc80
        /*1280*/ 	.word	0x00000016
        /*1284*/ 	.word	0x00038800
        /*1288*/ 	.short	0x0107
        /*128a*/ 	.byte	0x3f
	.zero		1


	//   ....[60]....
        /*128c*/ 	.word	0x0002dd80
        /*1290*/ 	.word	0x00000016
        /*1294*/ 	.word	0x00038800
        /*1298*/ 	.short	0x0101
        /*129a*/ 	.byte	0x3f
	.zero		1


	//   ....[61]....
        /*129c*/ 	.word	0x0002dda0
        /*12a0*/ 	.word	0x00000016
        /*12a4*/ 	.word	0x00038820
        /*12a8*/ 	.short	0x010a
        /*12aa*/ 	.byte	0x3f
	.zero		1


	//   ....[62]....
        /*12ac*/ 	.word	0x0002e1a0
        /*12b0*/ 	.word	0x00000006
        /*12b4*/ 	.word	0x00038840
        /*12b8*/ 	.short	0x010a
        /*12ba*/ 	.byte	0x3f
	.zero		1


	//   ....[63]....
        /*12bc*/ 	.word	0x0002e720
        /*12c0*/ 	.word	0x00000006
        /*12c4*/ 	.word	0x00038830
        /*12c8*/ 	.short	0x0107
        /*12ca*/ 	.byte	0x3f
	.zero		1


	//   ....[64]....
        /*12cc*/ 	.word	0x0002e7d0
        /*12d0*/ 	.word	0x00000006
        /*12d4*/ 	.word	0x00038830
        /*12d8*/ 	.short	0x0101
        /*12da*/ 	.byte	0x3f
	.zero		1


	//   ....[65]....
        /*12dc*/ 	.word	0x0002e830
        /*12e0*/ 	.word	0x00000006
        /*12e4*/ 	.word	0x00038860
        /*12e8*/ 	.short	0x010a
        /*12ea*/ 	.byte	0x3f
	.zero		1


	//   ....[66]....
        /*12ec*/ 	.word	0x0002ed30
        /*12f0*/ 	.word	0x00000006
        /*12f4*/ 	.word	0x00038850
        /*12f8*/ 	.short	0x0107
        /*12fa*/ 	.byte	0x3f
	.zero		1


	//   ....[67]....
        /*12fc*/ 	.word	0x0002eef0
        /*1300*/ 	.word	0x00000006
        /*1304*/ 	.word	0x00038850
        /*1308*/ 	.short	0x0101
        /*130a*/ 	.byte	0x3f
	.zero		1


	//   ....[68]....
        /*130c*/ 	.word	0x0002f0f0
        /*1310*/ 	.word	0x00000004
        /*1314*/ 	.word	0x00038860
        /*1318*/ 	.short	0x010a
        /*131a*/ 	.byte	0x3f
	.zero		1


	//   ....[69]....
        /*131c*/ 	.word	0x0002f640
        /*1320*/ 	.word	0x00000004
        /*1324*/ 	.word	0x00038850
        /*1328*/ 	.short	0x0107
        /*132a*/ 	.byte	0x3f
	.zero		1


	//   ....[70]....
        /*132c*/ 	.word	0x0002f6f0
        /*1330*/ 	.word	0x00000004
        /*1334*/ 	.word	0x00038850
        /*1338*/ 	.short	0x0101
        /*133a*/ 	.byte	0x3f
	.zero		1


	//   ....[71]....
        /*133c*/ 	.word	0x00030420
        /*1340*/ 	.word	0x00000005
        /*1344*/ 	.word	0x00038820
        /*1348*/ 	.short	0x010a
        /*134a*/ 	.byte	0x3f
	.zero		1


	//   ....[72]....
        /*134c*/ 	.word	0x000305b0
        /*1350*/ 	.word	0x00000003
        /*1354*/ 	.word	0x00038840
        /*1358*/ 	.short	0x010a
        /*135a*/ 	.byte	0x3f
	.zero		1


	//   ....[73]....
        /*135c*/ 	.word	0x00030650
        /*1360*/ 	.word	0x0000001b
        /*1364*/ 	.word	0x00038840
        /*1368*/ 	.short	0x010a
        /*136a*/ 	.byte	0x3f
	.zero		1


	//   ....[74]....
        /*136c*/ 	.word	0x00030690
        /*1370*/ 	.word	0x00000003
        /*1374*/ 	.word	0x00038860
        /*1378*/ 	.short	0x010a
        /*137a*/ 	.byte	0x3f
	.zero		1


	//   ....[75]....
        /*137c*/ 	.word	0x000306d0
        /*1380*/ 	.word	0x0000001b
        /*1384*/ 	.word	0x00038860
        /*1388*/ 	.short	0x010a
        /*138a*/ 	.byte	0x3f
	.zero		1


	//   ....[76]....
        /*138c*/ 	.word	0x00030730
        /*1390*/ 	.word	0x00000059
        /*1394*/ 	.word	0x00038890
        /*1398*/ 	.short	0x010a
        /*139a*/ 	.byte	0x3f
	.zero		1


	//   ....[77]....
        /*139c*/ 	.word	0x00030b10
        /*13a0*/ 	.word	0x00000059
        /*13a4*/ 	.word	0x00038890
        /*13a8*/ 	.short	0x010a
        /*13aa*/ 	.byte	0x3f
	.zero		1


	//   ....[78]....
        /*13ac*/ 	.word	0x00030ef0
        /*13b0*/ 	.word	0x00000059
        /*13b4*/ 	.word	0x00038890
        /*13b8*/ 	.short	0x010a
        /*13ba*/ 	.byte	0x3f
	.zero		1


	//   ....[79]....
        /*13bc*/ 	.word	0x000312d0
        /*13c0*/ 	.word	0x00000059
        /*13c4*/ 	.word	0x000388b0
        /*13c8*/ 	.short	0x010a
        /*13ca*/ 	.byte	0x3f
	.zero		1


	//   ....[80]....
        /*13cc*/ 	.word	0x00031a20
        /*13d0*/ 	.word	0x00000016
        /*13d4*/ 	.word	0x00038800
        /*13d8*/ 	.short	0x010a
        /*13da*/ 	.byte	0x3f
	.zero		1


	//   ....[81]....
        /*13dc*/ 	.word	0x00032180
        /*13e0*/ 	.word	0x00000016
        /*13e4*/ 	.word	0x00038800
        /*13e8*/ 	.short	0x010a
        /*13ea*/ 	.byte	0x3f
	.zero		1


	//   ....[82]....
        /*13ec*/ 	.word	0x000321d0
        /*13f0*/ 	.word	0x00000000
        /*13f4*/ 	.word	0x00038830
        /*13f8*/ 	.short	0x010a
        /*13fa*/ 	.byte	0x3f
	.zero		1


	//   ....[83]....
        /*13fc*/ 	.word	0x00032220
        /*1400*/ 	.word	0x00000009
        /*1404*/ 	.word	0x00038830
        /*1408*/ 	.short	0x010a
        /*140a*/ 	.byte	0x3f
	.zero		1


	//   ....[84]....
        /*140c*/ 	.word	0x00032270
        /*1410*/ 	.word	0x00000007
        /*1414*/ 	.word	0x00038850
        /*1418*/ 	.short	0x010a
        /*141a*/ 	.byte	0x3f
	.zero		1


	//   ....[85]....
        /*141c*/ 	.word	0x000322c0
        /*1420*/ 	.word	0x00000003
        /*1424*/ 	.word	0x00038830
        /*1428*/ 	.short	0x010a
        /*142a*/ 	.byte	0x3f
	.zero		1


	//   ....[86]....
        /*142c*/ 	.word	0x00032310
        /*1430*/ 	.word	0x00000006
        /*1434*/ 	.word	0x00038850
        /*1438*/ 	.short	0x010a
        /*143a*/ 	.byte	0x3f
	.zero		1


	//   ....[87]....
        /*143c*/ 	.word	0x00032360
        /*1440*/ 	.word	0x00000008
        /*1444*/ 	.word	0x00038850
        /*1448*/ 	.short	0x010a
        /*144a*/ 	.byte	0x3f
	.zero		1


	//   ....[88]....
        /*144c*/ 	.word	0x00032500
        /*1450*/ 	.word	0x00000016
        /*1454*/ 	.word	0x00038820
        /*1458*/ 	.short	0x010a
        /*145a*/ 	.byte	0x3f
	.zero		1


	//   ....[89]....
        /*145c*/ 	.word	0x00032550
        /*1460*/ 	.word	0x0000000b
        /*1464*/ 	.word	0x000388a0
        /*1468*/ 	.short	0x010a
        /*146a*/ 	.byte	0x3f
	.zero		1


	//   ....[90]....
        /*146c*/ 	.word	0x000325a0
        /*1470*/ 	.word	0x0000000b
        /*1474*/ 	.word	0x000388c0
        /*1478*/ 	.short	0x010a
        /*147a*/ 	.byte	0x3f
	.zero		1


	//   ....[91]....
        /*147c*/ 	.word	0x000325f0
        /*1480*/ 	.word	0x0000000a
        /*1484*/ 	.word	0x000388a0
        /*1488*/ 	.short	0x010a
        /*148a*/ 	.byte	0x3f
	.zero		1


	//   ....[92]....
        /*148c*/ 	.word	0x00032640
        /*1490*/ 	.word	0x0000000a
        /*1494*/ 	.word	0x000388c0
        /*1498*/ 	.short	0x010a
        /*149a*/ 	.byte	0x3f
	.zero		1


	//   ....[93]....
        /*149c*/ 	.word	0x00032760
        /*14a0*/ 	.word	0x00000005
        /*14a4*/ 	.word	0x00038840
        /*14a8*/ 	.short	0x010a
        /*14aa*/ 	.byte	0x3f
	.zero		1


	//   ....[94]....
        /*14ac*/ 	.word	0x00033a10
        /*14b0*/ 	.word	0x00000016
        /*14b4*/ 	.word	0x00038820
        /*14b8*/ 	.short	0x010a
        /*14ba*/ 	.byte	0x3f
	.zero		1


	//   ....[95]....
        /*14bc*/ 	.word	0x00033a60
        /*14c0*/ 	.word	0x00000006
        /*14c4*/ 	.word	0x00038840
        /*14c8*/ 	.short	0x010a
        /*14ca*/ 	.byte	0x3f
	.zero		1


	//   ....[96]....
        /*14cc*/ 	.word	0x000341c0
        /*14d0*/ 	.word	0x00000006
        /*14d4*/ 	.word	0x00038860
        /*14d8*/ 	.short	0x010a
        /*14da*/ 	.byte	0x3f
	.zero		1


	//   ....[97]....
        /*14dc*/ 	.word	0x00034980
        /*14e0*/ 	.word	0x00000004
        /*14e4*/ 	.word	0x00038860
        /*14e8*/ 	.short	0x010a
        /*14ea*/ 	.byte	0x3f
	.zero		1


	//   ....[98]....
        /*14ec*/ 	.word	0x00035b10
        /*14f0*/ 	.word	0x00000005
        /*14f4*/ 	.word	0x00038820
        /*14f8*/ 	.short	0x010a
        /*14fa*/ 	.byte	0x3f
	.zero		1


	//   ....[99]....
        /*14fc*/ 	.word	0x00035cb0
        /*1500*/ 	.word	0x00000003
        /*1504*/ 	.word	0x00038840
        /*1508*/ 	.short	0x010a
        /*150a*/ 	.byte	0x3f
	.zero		1


	//   ....[100]....
        /*150c*/ 	.word	0x00035d00
        /*1510*/ 	.word	0x0000001b
        /*1514*/ 	.word	0x00038840
        /*1518*/ 	.short	0x010a
        /*151a*/ 	.byte	0x3f
	.zero		1


	//   ....[101]....
        /*151c*/ 	.word	0x00035d50
        /*1520*/ 	.word	0x00000003
        /*1524*/ 	.word	0x00038860
        /*1528*/ 	.short	0x010a
        /*152a*/ 	.byte	0x3f
	.zero		1


	//----- nvinfo : EIATTR_NUM_MBARRIERS
	.align		4
.L_329:
        /*152c*/ 	.byte	0x03, 0x38
        /*152e*/ 	.short	0x0016


	//----- nvinfo : EIATTR_EXIT_INSTR_OFFSETS
	.align		4
        /*1530*/ 	.byte	0x04, 0x1c
        /*1532*/ 	.short	(.L_331 - .L_330)


	//   ....[0]....
.L_330:
        /*1534*/ 	.word	0x00030720


	//----- nvinfo : EIATTR_MAX_THREADS
	.align		4
.L_331:
        /*1538*/ 	.byte	0x04, 0x05
        /*153a*/ 	.short	(.L_333 - .L_332)
.L_332:
        /*153c*/ 	.word	0x00000180
        /*1540*/ 	.word	0x00000001
        /*1544*/ 	.word	0x00000001


	//----- nvinfo : EIATTR_CRS_STACK_SIZE
	.align		4
.L_333:
        /*1548*/ 	.byte	0x04, 0x1e
        /*154a*/ 	.short	(.L_335 - .L_334)
.L_334:
        /*154c*/ 	.word	0x00000000


	//----- nvinfo : EIATTR_CBANK_PARAM_SIZE
	.align		4
.L_335:
        /*1550*/ 	.byte	0x03, 0x19
        /*1552*/ 	.short	0x0af0


	//----- nvinfo : EIATTR_PARAM_CBANK
	.align		4
        /*1554*/ 	.byte	0x04, 0x0a
        /*1556*/ 	.short	(.L_337 - .L_336)
	.align		4
.L_336:
        /*1558*/ 	.word	index@(.nv.constant0._ZN7cutlass13device_kernelIN5flash11enable_sm90INS1_16FlashAttnFwdSm90INS1_25CollectiveMainloopFwdSm90ILi2EN4cute5tupleIJNS5_1CILi1EEES8_S8_EEENS6_IJNS7_ILi128EEENS7_ILi80EEENS7_ILi256EEEEEELi256ENS_10bfloat16_tEfNS_4arch4Sm90ELb1ELb0ELb1ELb1ELb1ELb1ELb0ELb1ELb1ELb1ELb0ELb0EEENS1_21CollectiveEpilogueFwdINS6_IJSA_SC_SB_EEES9_SE_SG_Li256ELb1ELb1ELb0ELb0EEENS1_36VarlenDynamicPersistentTileSchedulerILi128ELi80ELi256ELi128ELb0ELb1ELb1ELb1ELb1ELb1EEEEEEEEEvNT_6ParamsE)
        /*155c*/ 	.short	0x0210
        /*155e*/ 	.short	0x0af0


	//----- nvinfo : EIATTR_SW_WAR
	.align		4
.L_337:
        /*1560*/ 	.byte	0x04, 0x36
        /*1562*/ 	.short	(.L_339 - .L_338)
.L_338:
        /*1564*/ 	.word	0x00000008
.L_339:


//--------------------- .nv.callgraph             --------------------------
	.section	.nv.callgraph,"",@"SHT_CUDA_CALLGRAPH"
	.align	4
	.sectionentsize	8
	.align		4
        /*0000*/ 	.word	0x00000000
	.align		4
        /*0004*/ 	.word	0xffffffff
	.align		4
        /*0008*/ 	.word	index@(_ZN7cutlass13device_kernelIN5flash11enable_sm90INS1_16FlashAttnFwdSm90INS1_25CollectiveMainloopFwdSm90ILi2EN4cute5tupleIJNS5_1CILi1EEES8_S8_EEENS6_IJNS7_ILi128EEENS7_ILi80EEENS7_ILi256EEEEEELi256ENS_10bfloat16_tEfNS_4arch4Sm90ELb0ELb0ELb1ELb0ELb1ELb0ELb0ELb1ELb1ELb1ELb0ELb0EEENS1_21CollectiveEpilogueFwdINS6_IJSA_SC_SB_EEES9_SE_SG_Li256ELb0ELb1ELb0ELb0EEENS1_29StaticPersistentTileSchedulerILb0EEEEEEEEEvNT_6ParamsE)
	.align		4
        /*000c*/ 	.word	index@(__assertfail)
	.align		4
        /*0010*/ 	.word	index@(_ZN7cutlass13device_kernelIN5flash11enable_sm90INS1_16FlashAttnFwdSm90INS1_25CollectiveMainloopFwdSm90ILi2EN4cute5tupleIJNS5_1CILi1EEES8_S8_EEENS6_IJNS7_ILi128EEENS7_ILi80EEENS7_ILi256EEEEEELi256ENS_10bfloat16_tEfNS_4arch4Sm90ELb0ELb0ELb1ELb1ELb1ELb0ELb0ELb1ELb1ELb1ELb0ELb0EEENS1_21CollectiveEpilogueFwdINS6_IJSA_SC_SB_EEES9_SE_SG_Li256ELb1ELb1ELb0ELb0EEENS1_36VarlenDynamicPersistentTileSchedulerILi128ELi80ELi256ELi128ELb0ELb1ELb1ELb0ELb1ELb1EEEEEEEEEvNT_6ParamsE)
	.align		4
        /*0014*/ 	.word	index@(__assertfail)
	.align		4
        /*0018*/ 	.word	index@(_ZN7cutlass13device_kernelIN5flash11enable_sm90INS1_16FlashAttnFwdSm90INS1_25CollectiveMainloopFwdSm90ILi2EN4cute5tupleIJNS5_1CILi1EEES8_S8_EEENS6_IJNS7_ILi128EEENS7_ILi80EEENS7_ILi256EEEEEELi256ENS_10bfloat16_tEfNS_4arch4Sm90ELb0ELb0ELb1ELb1ELb1ELb1ELb0ELb1ELb1ELb1ELb0ELb0EEENS1_21CollectiveEpilogueFwdINS6_IJSA_SC_SB_EEES9_SE_SG_Li256ELb1ELb1ELb0ELb0EEENS1_36VarlenDynamicPersistentTileSchedulerILi128ELi80ELi256ELi128ELb0ELb1ELb1ELb0ELb1ELb1EEEEEEEEEvNT_6ParamsE)
	.align		4
        /*001c*/ 	.word	index@(__assertfail)
	.align		4
        /*0020*/ 	.word	index@(_ZN7cutlass13device_kernelIN5flash11enable_sm90INS1_16FlashAttnFwdSm90INS1_25CollectiveMainloopFwdSm90ILi2EN4cute5tupleIJNS5_1CILi1EEES8_S8_EEENS6_IJNS7_ILi128EEENS7_ILi64EEENS7_ILi256EEEEEELi256ENS_10bfloat16_tEfNS_4arch4Sm90ELb0ELb1ELb1ELb0ELb1ELb0ELb0ELb1ELb1ELb1ELb0ELb0EEENS1_21CollectiveEpilogueFwdINS6_IJSA_SC_SB_EEES9_SE_SG_Li256ELb0ELb1ELb0ELb0EEENS1_30DynamicPersistentTileSchedulerILi256ELi128ELb0ELb1ELb1EEEEEEEEEvNT_6ParamsE)
	.align		4
        /*0024*/ 	.word	index@(__assertfail)
	.align		4
        /*0028*/ 	.word	index@(_ZN7cutlass13device_kernelIN5flash11enable_sm90INS1_16FlashAttnFwdSm90INS1_25CollectiveMainloopFwdSm90ILi2EN4cute5tupleIJNS5_1CILi1EEES8_S8_EEENS6_IJNS7_ILi128EEENS7_ILi64EEENS7_ILi256EEEEEELi256ENS_10bfloat16_tEfNS_4arch4Sm90ELb0ELb1ELb1ELb1ELb1ELb0ELb0ELb1ELb1ELb1ELb0ELb0EEENS1_21CollectiveEpilogueFwdINS6_IJSA_SC_SB_EEES9_SE_SG_Li256ELb1ELb1ELb0ELb0EEENS1_36VarlenDynamicPersistentTileSchedulerILi128ELi64ELi256ELi128ELb0ELb1ELb1ELb1ELb0ELb1EEEEEEEEEvNT_6ParamsE)
	.align		4
        /*002c*/ 	.word	index@(__assertfail)
	.align		4
        /*0030*/ 	.word	index@(_ZN7cutlass13device_kernelIN5flash11enable_sm90INS1_16FlashAttnFwdSm90INS1_25CollectiveMainloopFwdSm90ILi2EN4cute5tupleIJNS5_1CILi1EEES8_S8_EEENS6_IJNS7_ILi128EEENS7_ILi64EEENS7_ILi256EEEEEELi256ENS_10bfloat16_tEfNS_4arch4Sm90ELb0ELb1ELb1ELb1ELb1ELb1ELb0ELb1ELb1ELb1ELb0ELb0EEENS1_21CollectiveEpilogueFwdINS6_IJSA_SC_SB_EEES9_SE_SG_Li256ELb1ELb1ELb0ELb0EEENS1_36VarlenDynamicPersistentTileSchedulerILi128ELi64ELi256ELi128ELb0ELb1ELb1ELb1ELb0ELb1EEEEEEEEEvNT_6ParamsE)
	.align		4
        /*0034*/ 	.word	index@(__assertfail)
	.align		4
        /*0038*/ 	.word	index@(_ZN7cutlass13device_kernelIN5flash11enable_sm90INS1_16FlashAttnFwdSm90INS1_25CollectiveMainloopFwdSm90ILi2EN4cute5tupleIJNS5_1CILi1EEES8_S8_EEENS6_IJNS7_ILi128EEENS7_ILi80EEENS7_ILi256EEEEEELi256ENS_10bfloat16_tEfNS_4arch4Sm90ELb1ELb0ELb1ELb0ELb1ELb0ELb0ELb1ELb1ELb1ELb0ELb0EEENS1_21CollectiveEpilogueFwdINS6_IJSA_SC_SB_EEES9_SE_SG_Li256ELb0ELb1ELb0ELb0EEENS1_30DynamicPersistentTileSchedulerILi256ELi128ELb0ELb1ELb1EEEEEEEEEvNT_6ParamsE)
	.align		4
        /*003c*/ 	.word	index@(__assertfail)
	.align		4
        /*0040*/ 	.word	index@(_ZN7cutlass13device_kernelIN5flash11enable_sm90INS1_16FlashAttnFwdSm90INS1_25CollectiveMainloopFwdSm90ILi2EN4cute5tupleIJNS5_1CILi1EEES8_S8_EEENS6_IJNS7_ILi128EEENS7_ILi80EEENS7_ILi256EEEEEELi256ENS_10bfloat16_tEfNS_4arch4Sm90ELb1ELb0ELb1ELb1ELb1ELb0ELb0ELb1ELb1ELb1ELb0ELb0EEENS1_21CollectiveEpilogueFwdINS6_IJSA_SC_SB_EEES9_SE_SG_Li256ELb1ELb1ELb0ELb0EEENS1_36VarlenDynamicPersistentTileSchedulerILi128ELi80ELi256ELi128ELb0ELb1ELb1ELb1ELb1ELb1EEEEEEEEEvNT_6ParamsE)
	.align		4
        /*0044*/ 	.word	index@(__assertfail)
	.align		4
        /*0048*/ 	.word	index@(_ZN7cutlass13device_kernelIN5flash11enable_sm90INS1_16FlashAttnFwdSm90INS1_25CollectiveMainloopFwdSm90ILi2EN4cute5tupleIJNS5_1CILi1EEES8_S8_EEENS6_IJNS7_ILi128EEENS7_ILi80EEENS7_ILi256EEEEEELi256ENS_10bfloat16_tEfNS_4arch4Sm90ELb1ELb0ELb1ELb1ELb1ELb1ELb0ELb1ELb1ELb1ELb0ELb0EEENS1_21CollectiveEpilogueFwdINS6_IJSA_SC_SB_EEES9_SE_SG_Li256ELb1ELb1ELb0ELb0EEENS1_36VarlenDynamicPersistentTileSchedulerILi128ELi80ELi256ELi128ELb0ELb1ELb1ELb1ELb1ELb1EEEEEEEEEvNT_6ParamsE)
	.align		4
        /*004c*/ 	.word	index@(__assertfail)
	.align		4
        /*0050*/ 	.word	0x00000000
	.align		4
        /*0054*/ 	.word	0xfffffffe
	.align		4
        /*0058*/ 	.word	0x00000000
	.align		4
        /*005c*/ 	.word	0xfffffffd
	.align		4
        /*0060*/ 	.word	0x00000000
	.align		4
        /*0064*/ 	.word	0xfffffffc


//--------------------- .nv.constant4             --------------------------
	.section	.nv.constant4,"a",@progbits
	.align	8
	.align		8
.nv.constant4:
        /*0000*/ 	.dword	__assertfail
	.align		8
        /*0008*/ 	.dword	__unnamed_1
	.align		8
        /*0010*/ 	.dword	__unnamed_2
	.align		8
        /*0018*/ 	.dword	__unnamed_3
	.align		8
        /*0020*/ 	.dword	__unnamed_4
	.align		8
        /*0028*/ 	.dword	__unnamed_5
	.align		8
        /*0030*/ 	.dword	__unnamed_6
	.align		8
        /*0038*/ 	.dword	__unnamed_7
	.align		8
        /*0040*/ 	.dword	__unnamed_8
	.align		8
        /*0048*/ 	.dword	__unnamed_9
	.align		8
        /*0050*/ 	.dword	_ZN80_INTERNAL_ed061a9e_44_flash_fwd_hdim256_bf16_paged_softcap_sm90_cu_677d2eb9_30134cuda3std3__45__cpo5beginE
	.align		8
        /*0058*/ 	.dword	_ZN80_INTERNAL_ed061a9e_44_flash_fwd_hdim256_bf16_paged_softcap_sm90_cu_677d2eb9_30134cuda3std3__45__cpo3endE
	.align		8
        /*0060*/ 	.dword	_ZN80_INTERNAL_ed061a9e_44_flash_fwd_hdim256_bf16_paged_softcap_sm90_cu_677d2eb9_30134cuda3std3__45__cpo6cbeginE
	.align		8
        /*0068*/ 	.dword	_ZN80_INTERNAL_ed061a9e_44_flash_fwd_hdim256_bf16_paged_softcap_sm90_cu_677d2eb9_30134cuda3std3__45__cpo4cendE
	.align		8
        /*0070*/ 	.dword	_ZN80_INTERNAL_ed061a9e_44_flash_fwd_hdim256_bf16_paged_softcap_sm90_cu_677d2eb9_30134cuda3std3__482_GLOBAL__N__ed061a9e_44_flash_fwd_hdim256_bf16_paged_softcap_sm90_cu_677d2eb9_30136ignoreE
	.align		8
        /*0078*/ 	.dword	_ZN80_INTERNAL_ed061a9e_44_flash_fwd_hdim256_bf16_paged_softcap_sm90_cu_677d2eb9_30134cuda3std3__419piecewise_constructE
	.align		8
        /*0080*/ 	.dword	_ZN80_INTERNAL_ed061a9e_44_flash_fwd_hdim256_bf16_paged_softcap_sm90_cu_677d2eb9_30134cuda3std3__48in_placeE
	.align		8
        /*0088*/ 	.dword	_ZN80_INTERNAL_ed061a9e_44_flash_fwd_hdim256_bf16_paged_softcap_sm90_cu_677d2eb9_30134cuda3std6ranges3__45__cpo4swapE
	.align		8
        /*0090*/ 	.dword	_ZN80_INTERNAL_ed061a9e_44_flash_fwd_hdim256_bf16_paged_softcap_sm90_cu_677d2eb9_30134cuda3std6ranges3__45__cpo9iter_moveE
	.align		8
        /*0098*/ 	.dword	_ZN80_INTERNAL_ed061a9e_44_flash_fwd_hdim256_bf16_paged_softcap_sm90_cu_677d2eb9_30134cute7productE
	.align		8
        /*00a0*/ 	.dword	_ZN80_INTERNAL_ed061a9e_44_flash_fwd_hdim256_bf16_paged_softcap_sm90_cu_677d2eb9_30134cute1_E
	.align		8
        /*00a8*/ 	.dword	$str$23
	.align		8
        /*00b0*/ 	.dword	$str$24


//--------------------- .text._ZN7cutlass13device_kernelIN5flash11enable_sm90INS1_16FlashAttnFwdSm90INS1_25CollectiveMainloopFwdSm90ILi2EN4cute5tupleIJNS5_1CILi1EEES8_S8_EEENS6_IJNS7_ILi128EEENS7_ILi80EEENS7_ILi256EEEEEELi256ENS_10bfloat16_tEfNS_4arch4Sm90ELb0ELb0ELb1ELb0ELb1ELb0ELb0ELb1ELb1ELb1ELb0ELb0EEENS1_21CollectiveEpilogueFwdINS6_IJSA_SC_SB_EEES9_SE_SG_Li256ELb0ELb1ELb0ELb0EEENS1_29StaticPersistentTileSchedulerILb0EEEEEEEEEvNT_6ParamsE --------------------------
	.section	.text._ZN7cutlass13device_kernelIN5flash11enable_sm90INS1_16FlashAttnFwdSm90INS1_25CollectiveMainloopFwdSm90ILi2EN4cute5tupleIJNS5_1CILi1EEES8_S8_EEENS6_IJNS7_ILi128EEENS7_ILi80EEENS7_ILi256EEEEEELi256ENS_10bfloat16_tEfNS_4arch4Sm90ELb0ELb0ELb1ELb0ELb1ELb0ELb0ELb1ELb1ELb1ELb0ELb0EEENS1_21CollectiveEpilogueFwdINS6_IJSA_SC_SB_EEES9_SE_SG_Li256ELb0ELb1ELb0ELb0EEENS1_29StaticPersistentTileSchedulerILb0EEEEEEEEEvNT_6ParamsE,"ax",@progbits
	.align	128
.text._ZN7cutlass13device_kernelIN5flash11enable_sm90INS1_16FlashAttnFwdSm90INS1_25CollectiveMainloopFwdSm90ILi2EN4cute5tupleIJNS5_1CILi1EEES8_S8_EEENS6_IJNS7_ILi128EEENS7_ILi80EEENS7_ILi256EEEEEELi256ENS_10bfloat16_tEfNS_4arch4Sm90ELb0ELb0ELb1ELb0ELb1ELb0ELb0ELb1ELb1ELb1ELb0ELb0EEENS1_21CollectiveEpilogueFwdINS6_IJSA_SC_SB_EEES9_SE_SG_Li256ELb0ELb1ELb0ELb0EEENS1_29StaticPersistentTileSchedulerILb0EEEEEEEEEvNT_6ParamsE:
        .type           _ZN7cutlass13device_kernelIN5flash11enable_sm90INS1_16FlashAttnFwdSm90INS1_25CollectiveMainloopFwdSm90ILi2EN4cute5tupleIJNS5_1CILi1EEES8_S8_EEENS6_IJNS7_ILi128EEENS7_ILi80EEENS7_ILi256EEEEEELi256ENS_10bfloat16_tEfNS_4arch4Sm90ELb0ELb0ELb1ELb0ELb1ELb0ELb0ELb1ELb1ELb1ELb0ELb0EEENS1_21CollectiveEpilogueFwdINS6_IJSA_SC_SB_EEES9_SE_SG_Li256ELb0ELb1ELb0ELb0EEENS1_29StaticPersistentTileSchedulerILb0EEEEEEEEEvNT_6ParamsE,@function
        .size           _ZN7cutlass13device_kernelIN5flash11enable_sm90INS1_16FlashAttnFwdSm90INS1_25CollectiveMainloopFwdSm90ILi2EN4cute5tupleIJNS5_1CILi1EEES8_S8_EEENS6_IJNS7_ILi128EEENS7_ILi80EEENS7_ILi256EEEEEELi256ENS_10bfloat16_tEfNS_4arch4Sm90ELb0ELb0ELb1ELb0ELb1ELb0ELb0ELb1ELb1ELb1ELb0ELb0EEENS1_21CollectiveEpilogueFwdINS6_IJSA_SC_SB_EEES9_SE_SG_Li256ELb0ELb1ELb0ELb0EEENS1_29StaticPersistentTileSchedulerILb0EEEEEEEEEvNT_6ParamsE,(.L_x_3294 - _ZN7cutlass13device_kernelIN5flash11enable_sm90INS1_16FlashAttnFwdSm90INS1_25CollectiveMainloopFwdSm90ILi2EN4cute5tupleIJNS5_1CILi1EEES8_S8_EEENS6_IJNS7_ILi128EEENS7_ILi80EEENS7_ILi256EEEEEELi256ENS_10bfloat16_tEfNS_4arch4Sm90ELb0ELb0ELb1ELb0ELb1ELb0ELb0ELb1ELb1ELb1ELb0ELb0EEENS1_21CollectiveEpilogueFwdINS6_IJSA_SC_SB_EEES9_SE_SG_Li256ELb0ELb1ELb0ELb0EEENS1_29StaticPersistentTileSchedulerILb0EEEEEEEEEvNT_6ParamsE)
        .other          _ZN7cutlass13device_kernelIN5flash11enable_sm90INS1_16FlashAttnFwdSm90INS1_25CollectiveMainloopFwdSm90ILi2EN4cute5tupleIJNS5_1CILi1EEES8_S8_EEENS6_IJNS7_ILi128EEENS7_ILi80EEENS7_ILi256EEEEEELi256ENS_10bfloat16_tEfNS_4arch4Sm90ELb0ELb0ELb1ELb0ELb1ELb0ELb0ELb1ELb1ELb1ELb0ELb0EEENS1_21CollectiveEpilogueFwdINS6_IJSA_SC_SB_EEES9_SE_SG_Li256ELb0ELb1ELb0ELb0EEENS1_29StaticPersistentTileSchedulerILb0EEEEEEEEEvNT_6ParamsE,@"STO_CUDA_ENTRY STV_DEFAULT"
_ZN7cutlass13device_kernelIN5flash11enable_sm90INS1_16FlashAttnFwdSm90INS1_25CollectiveMainloopFwdSm90ILi2EN4cute5tupleIJNS5_1CILi1EEES8_S8_EEENS6_IJNS7_ILi128EEENS7_ILi80EEENS7_ILi256EEEEEELi256ENS_10bfloat16_tEfNS_4arch4Sm90ELb0ELb0ELb1ELb0ELb1ELb0ELb0ELb1ELb1ELb1ELb0ELb0EEENS1_21CollectiveEpilogueFwdINS6_IJSA_SC_SB_EEES9_SE_SG_Li256ELb0ELb1ELb0ELb0EEENS1_29StaticPersistentTileSchedulerILb0EEEEEEEEEvNT_6ParamsE:
[----:B------:R-:W0:Y:S02]  /*0000*/  LDC R1, c[0x0][0x28] ;  /* 0x00000a00ff017b82 */ /* 0x000e240000000800 */
[----:B0-----:R-:W-:Y:S01]  /*0010*/  VIADD R1, R1, 0xfffffff0 ;  /* 0xfffffff001017836 */ /* 0x001fe20000000000 */
[----:B------:R-:W0:Y:S01]  /*0020*/  S2R R27, SR_TID.X ;  /* 0x00000000001b7919 */ /* 0x000e220000002100 */
[----:B------:R-:W-:Y:S01]  /*0030*/  ELECT P0, URZ, PT ;  /* 0x00000000003f782f */ /* 0x000fe20003800000 */
[----:B------:R-:W-:Y:S01]  /*0040*/  UMOV UR4, 0x80 ;  /* 0x0000008000047882 */ /* 0x000fe20000000000 */
[----:B------:R-:W-:Y:S01]  /*0050*/  UMOV UR7, 0x100 ;  /* 0x0000010000077882 */ /* 0x000fe20000000000 */
[----:B0-----:R-:W-:-:S05]  /*0060*/  SHF.R.U32.HI R0, RZ, 0x5, R27 ;  /* 0x00000005ff007819 */ /* 0x001fca000001161b */
[----:B------:R-:W0:Y:S02]  /*0070*/  SHFL.IDX PT, R2, R0, RZ, 0x1f ;  /* 0x00001fff00027589 */ /* 0x000e2400000e0000 */
[C---:B0-----:R-:W-:Y:S02]  /*0080*/  ISETP.NE.OR P0, PT, R2.reuse, RZ, !P0 ;  /* 0x000000ff0200720c */ /* 0x041fe40004705670 */
[----:B------:R-:W-:Y:S02]  /*0090*/  ISETP.NE.AND P1, PT, R2, RZ, PT ;  /* 0x000000ff0200720c */ /* 0x000fe40003f25270 */
[----:B------:R-:W-:-:S06]  /*00a0*/  SHF.R.U32.HI R2, RZ, 0x7, R27 ;  /* 0x00000007ff027819 */ /* 0x000fcc000001161b */
[----:B------:R-:W0:Y:S03]  /*00b0*/  SHFL.IDX PT, R2, R2, RZ, 0x1f ;  /* 0x00001fff02027589 */ /* 0x000e2600000e0000 */
[----:B------:R-:W-:Y:S01]  /*00c0*/  VOTEU.ALL UP0, P0 ;  /* 0x00000000003f7886 */ /* 0x000fe20000000000 */
[----:B------:R-:W-:-:S04]  /*00d0*/  VOTEU.ALL UP1, P0 ;  /* 0x00000000003f7886 */ /* 0x000fc80000020000 */
[----:B------:R-:W1:Y:S01]  /*00e0*/  @!UP0 S2UR UR8, SR_CgaCtaId ;  /* 0x00000000000889c3 */ /* 0x000e620000008800 */
[----:B------:R-:W-:Y:S01]  /*00f0*/  @!UP0 UMOV UR6, 0x400 ;  /* 0x0000040000068882 */ /* 0x000fe20000000000 */
[----:B------:R-:W-:-:S04]  /*0100*/  @!UP0 UIADD3 UR4, -UR4, 0x100000, URZ ;  /* 0x0010000004048890 */ /* 0x000fc8000fffe13f */
[----:B------:R-:W-:Y:S02]  /*0110*/  @!UP0 USHF.L.U32 UR5, UR4, 0xb, URZ ;  /* 0x0000000b04058899 */ /* 0x000fe4000800063f */
[----:B------:R-:W-:Y:S02]  /*0120*/  @!UP0 USHF.L.U32 UR4, UR4, 0x1, URZ ;  /* 0x0000000104048899 */ /* 0x000fe4000800063f */
[----:B-1----:R-:W-:Y:S02]  /*0130*/  @!UP0 ULEA UR8, UR8, UR6, 0x18 ;  /* 0x0000000608088291 */ /* 0x002fe4000f8ec03f */
[----:B------:R-:W-:-:S04]  /*0140*/  @!UP0 UIADD3 UR6, -UR7, 0x100000, URZ ;  /* 0x0010000007068890 */ /* 0x000fc8000fffe13f */
[----:B------:R-:W-:Y:S02]  /*0150*/  @!UP0 USHF.L.U32 UR7, UR6, 0xb, URZ ;  /* 0x0000000b06078899 */ /* 0x000fe4000800063f */
[----:B------:R-:W-:Y:S01]  /*0160*/  @!UP0 USHF.L.U32 UR6, UR6, 0x1, URZ ;  /* 0x0000000106068899 */ /* 0x000fe2000800063f */
[----:B------:R-:W-:-:S05]  /*0170*/  VOTEU.ALL UP0, P0 ;  /* 0x00000000003f7886 */ /* 0x000fca0000000000 */
[----:B------:R1:W2:Y:S06]  /*0180*/  @!UP0 SYNCS.EXCH.64 URZ, [UR8+0x38800], UR4 ;  /* 0x03880004083f85b2 */ /* 0x0002ac0008000100 */
[----:B------:R1:W3:Y:S02]  /*0190*/  @!UP1 SYNCS.EXCH.64 URZ, [UR8+0x38820], UR6 ;  /* 0x03882006083f95b2 */ /* 0x0002e40008000100 */
[----:B01----:R-:W-:Y:S05]  /*01a0*/  @P1 BRA `(.L_x_0) ;  /* 0x0000000000481947 */ /* 0x003fea0003800000 */
[----:B------:R-:W0:Y:S01]  /*01b0*/  S2UR UR5, SR_CgaCtaId ;  /* 0x00000000000579c3 */ /* 0x000e220000008800 */
[----:B------:R-:W-:Y:S01]  /*01c0*/  UMOV UR4, 0x400 ;  /* 0x0000040000047882 */ /* 0x000fe20000000000 */
[----:B------:R-:W-:Y:S01]  /*01d0*/  UMOV UR6, 0x80 ;  /* 0x0000008000067882 */ /* 0x000fe20000000000 */
[----:B------:R-:W-:Y:S01]  /*01e0*/  UMOV UR7, 0x100 ;  /* 0x0000010000077882 */ /* 0x000fe20000000000 */
[----:B------:R-:W-:Y:S01]  /*01f0*/  ELECT P0, URZ, PT ;  /* 0x00000000003f782f */ /* 0x000fe20003800000 */
[----:B0-----:R-:W-:Y:S02]  /*0200*/  ULEA UR8, UR5, UR4, 0x18 ;  /* 0x0000000405087291 */ /* 0x001fe4000f8ec03f */
[----:B------:R-:W-:-:S04]  /*0210*/  UIADD3 UR4, -UR6, 0x100000, URZ ;  /* 0x0010000006047890 */ /* 0x000fc8000fffe13f */
[----:B------:R-:W-:Y:S02]  /*0220*/  USHF.L.U32 UR5, UR4, 0xb, URZ ;  /* 0x0000000b04057899 */ /* 0x000fe4000800063f */
[----:B------:R-:W-:Y:S02]  /*0230*/  USHF.L.U32 UR4, UR4, 0x1, URZ ;  /* 0x0000000104047899 */ /* 0x000fe4000800063f */
[----:B------:R-:W-:-:S04]  /*0240*/  UIADD3 UR6, -UR7, 0x100000, URZ ;  /* 0x0010000007067890 */ /* 0x000fc8000fffe13f */
[----:B------:R-:W-:Y:S02]  /*0250*/  USHF.L.U32 UR7, UR6, 0xb, URZ ;  /* 0x0000000b06077899 */ /* 0x000fe4000800063f */
[----:B------:R-:W-:Y:S01]  /*0260*/  USHF.L.U32 UR6, UR6, 0x1, URZ ;  /* 0x0000000106067899 */ /* 0x000fe2000800063f */
[----:B------:R-:W0:Y:S03]  /*0270*/  FENCE.VIEW.ASYNC.S ;  /* 0x00000000000073c6 */ /* 0x000e260000000000 */
[----:B0-----:R0:W1:Y:S08]  /*0280*/  SYNCS.EXCH.64 URZ, [UR8+0x38830], UR4 ;  /* 0x03883004083f75b2 */ /* 0x0010700008000100 */
[----:B------:R0:W4:Y:S01]  /*0290*/  SYNCS.EXCH.64 URZ, [UR8+0x38840], UR6 ;  /* 0x03884006083f75b2 */ /* 0x0001220008000100 */
[----:B------:R0:W0:Y:S01]  /*02a0*/  SYNCS.EXCH.64 URZ, [UR8+0x38838], UR4 ;  /* 0x03883804083f75b2 */ /* 0x0000220008000100 */
[----:B------:R0:W0:Y:S01]  /*02b0*/  SYNCS.EXCH.64 URZ, [UR8+0x38848], UR6 ;  /* 0x03884806083f75b2 */ /* 0x0000220008000100 */
[----:B------:R-:W-:Y:S01]  /*02c0*/  NOP ;  /* 0x0000000000007918 */ /* 0x000fe20000000000 */
.L_x_0:
[----:B------:R-:W5:Y:S01]  /*02d0*/  SHFL.IDX PT, R3, R0, RZ, 0x1f ;  /* 0x00001fff00037589 */ /* 0x000f6200000e0000 */
[----:B------:R-:W-:Y:S01]  /*02e0*/  NOP ;  /* 0x0000000000007918 */ /* 0x000fe20000000000 */
[----:B-----5:R-:W-:-:S13]  /*02f0*/  ISETP.NE.AND P0, PT, R3, RZ, PT ;  /* 0x000000ff0300720c */ /* 0x020fda0003f05270 */
[----:B------:R-:W-:Y:S05]  /*0300*/  @P0 BRA `(.L_x_1) ;  /* 0x0000000000480947 */ /* 0x000fea0003800000 */
[----:B0-----:R-:W0:Y:S01]  /*0310*/  S2UR UR5, SR_CgaCtaId ;  /* 0x00000000000579c3 */ /* 0x001e220000008800 */
        /* <DEDUP_REMOVED lines=12> */
[----:B0-----:R0:W0:Y:S08]  /*03e0*/  SYNCS.EXCH.64 URZ, [UR8+0x38850], UR4 ;  /* 0x03885004083f75b2 */ /* 0x0010300008000100 */
[----:B------:R0:W0:Y:S01]  /*03f0*/  SYNCS.EXCH.64 URZ, [UR8+0x38860], UR6 ;  /* 0x03886006083f75b2 */ /* 0x0000220008000100 */
[----:B------:R0:W0:Y:S01]  /*0400*/  SYNCS.EXCH.64 URZ, [UR8+0x38858], UR4 ;  /* 0x03885804083f75b2 */ /* 0x0000220008000100 */
[----:B------:R0:W0:Y:S01]  /*0410*/  SYNCS.EXCH.64 URZ, [UR8+0x38868], UR6 ;  /* 0x03886806083f75b2 */ /* 0x0000220008000100 */
[----:B------:R-:W-:Y:S01]  /*0420*/  NOP ;  /* 0x0000000000007918 */ /* 0x000fe20000000000 */
.L_x_1:
[----:B------:R-:W5:Y:S01]  /*0430*/  SHFL.IDX PT, R3, R0, RZ, 0x1f ;  /* 0x00001fff00037589 */ /* 0x000f6200000e0000 */
[----:B------:R-:W-:Y:S01]  /*0440*/  NOP ;  /* 0x0000000000007918 */ /* 0x000fe20000000000 */
[----:B-----5:R-:W-:-:S13]  /*0450*/  ISETP.NE.AND P0, PT, R3, RZ, PT ;  /* 0x000000ff0300720c */ /* 0x020fda0003f05270 */
[----:B------:R-:W-:Y:S05]  /*0460*/  @P0 BRA `(.L_x_2) ;  /* 0x0000000000380947 */ /* 0x000fea0003800000 */
[----:B0-----:R-:W0:Y:S01]  /*0470*/  S2UR UR5, SR_CgaCtaId ;  /* 0x00000000000579c3 */ /* 0x001e220000008800 */
[----:B------:R-:W-:Y:S01]  /*0480*/  UMOV UR4, 0x400 ;  /* 0x0000040000047882 */ /* 0x000fe20000000000 */
[----:B------:R-:W-:Y:S01]  /*0490*/  UMOV UR7, 0x80 ;  /* 0x0000008000077882 */ /* 0x000fe20000000000 */
[----:B------:R-:W-:Y:S01]  /*04a0*/  ELECT P0, URZ, PT ;  /* 0x00000000003f782f */ /* 0x000fe20003800000 */
[----:B0-----:R-:W-:Y:S02]  /*04b0*/  ULEA UR6, UR5, UR4, 0x18 ;  /* 0x0000000405067291 */ /* 0x001fe4000f8ec03f */
[----:B------:R-:W-:-:S04]  /*04c0*/  UIADD3 UR4, -UR7, 0x100000, URZ ;  /* 0x0010000007047890 */ /* 0x000fc8000fffe13f */
[----:B------:R-:W-:Y:S02]  /*04d0*/  USHF.L.U32 UR5, UR4, 0xb, URZ ;  /* 0x0000000b04057899 */ /* 0x000fe4000800063f */
[----:B------:R-:W-:Y:S01]  /*04e0*/  USHF.L.U32 UR4, UR4, 0x1, URZ ;  /* 0x0000000104047899 */ /* 0x000fe2000800063f */
[----:B------:R-:W0:Y:S11]  /*04f0*/  FENCE.VIEW.ASYNC.S ;  /* 0x00000000000073c6 */ /* 0x000e360000000000 */
[----:B0-----:R0:W0:Y:S01]  /*0500*/  SYNCS.EXCH.64 URZ, [UR6+0x38870], UR4 ;  /* 0x03887004063f75b2 */ /* 0x0010220008000100 */
[----:B------:R0:W0:Y:S01]  /*0510*/  SYNCS.EXCH.64 URZ, [UR6+0x38880], UR4 ;  /* 0x03888004063f75b2 */ /* 0x0000220008000100 */
[----:B------:R0:W0:Y:S01]  /*0520*/  SYNCS.EXCH.64 URZ, [UR6+0x38878], UR4 ;  /* 0x03887804063f75b2 */ /* 0x0000220008000100 */
[----:B------:R0:W0:Y:S01]  /*0530*/  SYNCS.EXCH.64 URZ, [UR6+0x38888], UR4 ;  /* 0x03888804063f75b2 */ /* 0x0000220008000100 */
[----:B------:R-:W-:Y:S01]  /*0540*/  NOP ;  /* 0x0000000000007918 */ /* 0x000fe20000000000 */
.L_x_2:
        /* <DEDUP_REMOVED lines=22> */
.L_x_3:
[----:B------:R-:W5:Y:S01]  /*06b0*/  SHFL.IDX PT, R3, R0, RZ, 0x1f ;  /* 0x00001fff00037589 */ /* 0x000f6200000e0000 */
[----:B------:R-:W-:Y:S01]  /*06c0*/  R2UR UR9, R2 ;  /* 0x00000000020972ca */ /* 0x000fe200000e0000 */
        /* <DEDUP_REMOVED lines=21> */
.L_x_4:
[----:B------:R-:W-:Y:S01]  /*0820*/  UISETP.NE.AND UP0, UPT, UR9, URZ, UPT ;  /* 0x0000003f0900728c */ /* 0x000fe2000bf05270 */
[----:B------:R-:W-:Y:S01]  /*0830*/  NOP ;  /* 0x0000000000007918 */ /* 0x000fe20000000000 */
[----:B0-----:R-:W-:Y:S01]  /*0840*/  UMOV UR4, 0x1 ;  /* 0x0000000100047882 */ /* 0x001fe20000000000 */
[----:B------:R-:W-:Y:S01]  /*0850*/  ULDC.64 UR36, c[0x0][0x208] ;  /* 0x0000820000247ab9 */ /* 0x000fe20000000a00 */
[----:B------:R-:W-:Y:S01]  /*0860*/  USEL UR4, UR4, 0x2, !UP0 ;  /* 0x0000000204047887 */ /* 0x000fe2000c000000 */
[----:B-1234-:R-:W-:Y:S01]  /*0870*/  BAR.SYNC.DEFER_BLOCKING 0x0 ;  /* 0x0000000000007b1d */ /* 0x01efe20000010000 */
[----:B------:R-:W-:-:S04]  /*0880*/  PLOP3.LUT P0, PT, PT, PT, UP0, 0x80, 0x0 ;  /* 0x000000000000781c */ /* 0x000fc80003f0f008 */
[----:B------:R-:W-:-:S05]  /*0890*/  IMAD.U32 R2, RZ, RZ, UR4 ;  /* 0x00000004ff027e24 */ /* 0x000fca000f8e00ff */
[----:B------:R0:W-:Y:S04]  /*08a0*/  STL [R1+0xc], R2 ;  /* 0x00000c0201007387 */ /* 0x0001e80000100800 */
[----:B------:R-:W-:Y:S05]  /*08b0*/  @!P0 BRA `(.L_x_5) ;  /* 0x000000c400008947 */ /* 0x000fea0003800000 */
.L_x_6:
[----:B------:R-:W-:-:S08]  /*08c0*/  NOP ;  /* 0x0000000000007918 */ /* 0x000fd00000000000 */
[----:B------:R-:W1:Y:S02]  /*08d0*/  USETMAXREG.TRY_ALLOC.CTAPOOL UP0, 0xe8 ;  /* 0x000000e8000079c8 */ /* 0x000e640008000600 */
[----:B-1----:R-:W-:-:S13]  /*08e0*/  PLOP3.LUT P0, PT, PT, PT, UP0, 0x80, 0x0 ;  /* 0x000000000000781c */ /* 0x002fda0003f0f008 */
[----:B------:R-:W-:Y:S05]  /*08f0*/  @!P0 BRA `(.L_x_6) ;  /* 0xfffffffc00f08947 */ /* 0x000fea000383ffff */
[----:B------:R-:W1:Y:S08]  /*0900*/  S2UR UR4, SR_CTAID.X ;  /* 0x00000000000479c3 */ /* 0x000e700000002500 */
[----:B------:R-:W-:Y:S08]  /*0910*/  BAR.ARV 0x8, 0x180 ;  /* 0x0206000000007b1d */ /* 0x000ff00000002000 */
[----:B------:R-:W1:Y:S02]  /*0920*/  LDC R0, c[0x0][0xc34] ;  /* 0x00030d00ff007b82 */ /* 0x000e640000000800 */
[----:B-1----:R-:W-:-:S13]  /*0930*/  ISETP.LE.AND P0, PT, R0, UR4, PT ;  /* 0x0000000400007c0c */ /* 0x002fda000bf03270 */
[----:B------:R-:W-:Y:S05]  /*0940*/  @P0 EXIT ;  /* 0x000000000000094d */ /* 0x000fea0003800000 */
[----:B0-----:R-:W2:Y:S01]  /*0950*/  LDL R2, [R1+0xc] ;  /* 0x00000c0001027983 */ /* 0x001ea20000100800 */
[----:B------:R-:W-:Y:S01]  /*0960*/  VIADD R213, R27, 0xffffff80 ;  /* 0xffffff801bd57836 */ /* 0x000fe20000000000 */
[----:B------:R-:W-:Y:S01]  /*0970*/  UMOV UR38, URZ ;  /* 0x0000003f00267c82 */ /* 0x000fe20008000000 */
[----:B------:R-:W-:Y:S01]  /*0980*/  IMAD.U32 R214, RZ, RZ, UR4 ;  /* 0x00000004ffd67e24 */ /* 0x000fe2000f8e00ff */
[----:B------:R-:W-:Y:S02]  /*0990*/  UMOV UR4, URZ ;  /* 0x0000003f00047c82 */ /* 0x000fe40008000000 */
[----:B------:R-:W-:Y:S01]  /*09a0*/  SHF.R.S32.HI R0, RZ, 0x1f, R213 ;  /* 0x0000001fff007819 */ /* 0x000fe200000114d5 */
[----:B------:R-:W-:Y:S01]  /*09b0*/  IMAD.U32 R16, RZ, RZ, UR4 ;  /* 0x00000004ff107e24 */ /* 0x000fe2000f8e00ff */
[----:B------:R-:W-:Y:S02]  /*09c0*/  MOV R219, UR4 ;  /* 0x0000000400db7c02 */ /* 0x000fe40008000f00 */
[----:B------:R-:W-:-:S02]  /*09d0*/  LEA.HI R5, R0, R213, RZ, 0x5 ;  /* 0x000000d500057211 */ /* 0x000fc400078f28ff */
[CC--:B------:R-:W-:Y:S02]  /*09e0*/  LEA.HI R4, R0.reuse, R213.reuse, RZ, 0x4 ;  /* 0x000000d500047211 */ /* 0x0c0fe400078f20ff */
[CC--:B------:R-:W-:Y:S01]  /*09f0*/  LEA.HI R6, R0.reuse, R213.reuse, RZ, 0x2 ;  /* 0x000000d500067211 */ /* 0x0c0fe200078f10ff */
[----:B------:R-:W-:Y:S01]  /*0a00*/  IMAD.SHL.U32 R7, R5, 0x20, RZ ;  /* 0x0000002005077824 */ /* 0x000fe200078e00ff */
[----:B------:R-:W-:Y:S02]  /*0a10*/  LEA.HI R218, R0, R213, RZ, 0x3 ;  /* 0x000000d500da7211 */ /* 0x000fe400078f18ff */
[----:B------:R-:W-:Y:S02]  /*0a20*/  SHF.R.S32.HI R5, RZ, 0x4, R4 ;  /* 0x00000004ff057819 */ /* 0x000fe40000011404 */
[----:B------:R-:W-:Y:S02]  /*0a30*/  LOP3.LUT R10, R6, 0xfffffffc, RZ, 0xc0, !PT ;  /* 0xfffffffc060a7812 */ /* 0x000fe400078ec0ff */
[----:B------:R-:W-:-:S02]  /*0a40*/  LOP3.LUT R6, R4, 0x3fffff0, RZ, 0xc0, !PT ;  /* 0x03fffff004067812 */ /* 0x000fc400078ec0ff */
[----:B------:R-:W-:Y:S01]  /*0a50*/  LEA.HI R4, R4, R5, RZ, 0x1 ;  /* 0x0000000504047211 */ /* 0x000fe200078f08ff */
[----:B------:R-:W-:Y:S01]  /*0a60*/  IMAD.IADD R10, R213, 0x1, -R10 ;  /* 0x00000001d50a7824 */ /* 0x000fe200078e0a0a */
[----:B------:R-:W-:Y:S01]  /*0a70*/  LOP3.LUT R7, R7, 0xfffffc00, RZ, 0xc0, !PT ;  /* 0xfffffc0007077812 */ /* 0x000fe200078ec0ff */
[----:B------:R-:W-:Y:S01]  /*0a80*/  IMAD.IADD R6, R213, 0x1, -R6 ;  /* 0x00000001d5067824 */ /* 0x000fe200078e0a06 */
[----:B------:R-:W-:Y:S02]  /*0a90*/  LOP3.LUT R4, R4, 0x1ffffffe, RZ, 0xc0, !PT ;  /* 0x1ffffffe04047812 */ /* 0x000fe400078ec0ff */
[----:B------:R-:W-:Y:S01]  /*0aa0*/  LOP3.LUT R12, R218, 0xfffffff8, RZ, 0xc0, !PT ;  /* 0xfffffff8da0c7812 */ /* 0x000fe200078ec0ff */
[----:B------:R-:W-:Y:S01]  /*0ab0*/  IMAD R7, R6, 0x40, R7 ;  /* 0x0000004006077824 */ /* 0x000fe200078e0207 */
[----:B------:R-:W-:Y:S01]  /*0ac0*/  LEA.HI R6, R10, R10, RZ, 0x1 ;  /* 0x0000000a0a067211 */ /* 0x000fe200078f08ff */
[----:B------:R-:W-:Y:S01]  /*0ad0*/  IMAD.IADD R4, R5, 0x1, -R4 ;  /* 0x0000000105047824 */ /* 0x000fe200078e0a04 */
[----:B------:R-:W-:-:S03]  /*0ae0*/  SHF.R.S32.HI R218, RZ, 0x3, R218 ;  /* 0x00000003ffda7819 */ /* 0x000fc600000114da */
[----:B------:R-:W-:Y:S01]  /*0af0*/  IMAD R224, R4, 0x8, R7 ;  /* 0x0000000804e07824 */ /* 0x000fe200078e0207 */
[----:B--2---:R-:W-:Y:S02]  /*0b00*/  R2UR UR5, R2 ;  /* 0x00000000020572ca */ /* 0x004fe400000e0000 */
[----:B------:R-:W-:-:S04]  /*0b10*/  LEA.HI R2, R0, R213, RZ, 0x7 ;  /* 0x000000d500027211 */ /* 0x000fc800078f38ff */
[C---:B------:R-:W-:Y:S02]  /*0b20*/  LOP3.LUT R220, R2.reuse, 0xffffff80, RZ, 0xc0, !PT ;  /* 0xffffff8002dc7812 */ /* 0x040fe400078ec0ff */
[----:B------:R-:W-:Y:S02]  /*0b30*/  SHF.R.S32.HI R221, RZ, 0x7, R2 ;  /* 0x00000007ffdd7819 */ /* 0x000fe40000011402 */
[----:B------:R-:W-:Y:S02]  /*0b40*/  IADD3 R220, R213, -R220, RZ ;  /* 0x800000dcd5dc7210 */ /* 0x000fe40007ffe0ff */
[----:B------:R-:W-:Y:S01]  /*0b50*/  LEA.HI R2, R2, R221, RZ, 0x1 ;  /* 0x000000dd02027211 */ /* 0x000fe200078f08ff */
[----:B------:R-:W-:Y:S01]  /*0b60*/  ULOP3.LUT UR5, UR5, 0x1, URZ, 0xfc, !UPT ;  /* 0x0000000105057892 */ /* 0x000fe2000f8efc3f */
[----:B------:R-:W-:Y:S02]  /*0b70*/  SHF.R.S32.HI R3, RZ, 0x1f, R220 ;  /* 0x0000001fff037819 */ /* 0x000fe400000114dc */
[----:B------:R-:W-:-:S02]  /*0b80*/  LOP3.LUT R2, R2, 0x3fffffe, RZ, 0xc0, !PT ;  /* 0x03fffffe02027812 */ /* 0x000fc400078ec0ff */
[CC--:B------:R-:W-:Y:S01]  /*0b90*/  LEA.HI R0, R3.reuse, R220.reuse, RZ, 0x2 ;  /* 0x000000dc03007211 */ /* 0x0c0fe200078f10ff */
[----:B------:R-:W-:Y:S01]  /*0ba0*/  IMAD.U32 R226, RZ, RZ, UR5 ;  /* 0x00000005ffe27e24 */ /* 0x000fe2000f8e00ff */
[----:B------:R-:W-:Y:S01]  /*0bb0*/  LEA.HI R5, R3, R220, RZ, 0x5 ;  /* 0x000000dc03057211 */ /* 0x000fe200078f28ff */
[----:B------:R-:W-:Y:S01]  /*0bc0*/  IMAD.IADD R2, R221, 0x1, -R2 ;  /* 0x00000001dd027824 */ /* 0x000fe200078e0a02 */
[--C-:B------:R-:W-:Y:S02]  /*0bd0*/  SHF.R.S32.HI R8, RZ, 0x2, R0.reuse ;  /* 0x00000002ff087819 */ /* 0x100fe40000011400 */
[----:B------:R-:W-:Y:S02]  /*0be0*/  SHF.R.S32.HI R9, RZ, 0x1f, R0 ;  /* 0x0000001fff097819 */ /* 0x000fe40000011400 */
[----:B------:R-:W-:Y:S02]  /*0bf0*/  IADD3 R213, R213, -R12, RZ ;  /* 0x8000000cd5d57210 */ /* 0x000fe40007ffe0ff */
[----:B------:R-:W-:-:S02]  /*0c00*/  LEA.HI R9, R9, R8, RZ, 0x3 ;  /* 0x0000000809097211 */ /* 0x000fc400078f18ff */
[----:B------:R-:W-:Y:S01]  /*0c10*/  SHF.R.S32.HI R5, RZ, 0x5, R5 ;  /* 0x00000005ff057819 */ /* 0x000fe20000011405 */
[----:B------:R-:W-:Y:S01]  /*0c20*/  IMAD.SHL.U32 R19, R213, 0x8, RZ ;  /* 0x00000008d5137824 */ /* 0x000fe200078e00ff */
[----:B------:R-:W-:Y:S02]  /*0c30*/  LOP3.LUT R9, R9, 0xfffffff8, RZ, 0xc0, !PT ;  /* 0xfffffff809097812 */ /* 0x000fe400078ec0ff */
[----:B------:R-:W-:Y:S01]  /*0c40*/  LOP3.LUT R3, R0, 0x7ffffffc, RZ, 0xc0, !PT ;  /* 0x7ffffffc00037812 */ /* 0x000fe200078ec0ff */
[C---:B------:R-:W-:Y:S01]  /*0c50*/  VIADD R212, R19.reuse, 0x40 ;  /* 0x0000004013d47836 */ /* 0x040fe20000000000 */
[----:B------:R-:W-:Y:S01]  /*0c60*/  MOV R12, 0xfffffffe ;  /* 0xfffffffe000c7802 */ /* 0x000fe20000000f00 */
[----:B------:R-:W-:Y:S01]  /*0c70*/  IMAD.IADD R8, R8, 0x1, -R9 ;  /* 0x0000000108087824 */ /* 0x000fe200078e0a09 */
[----:B------:R-:W-:Y:S01]  /*0c80*/  LOP3.LUT R9, R6, 0x1ffffffe, RZ, 0xc0, !PT ;  /* 0x1ffffffe06097812 */ /* 0x000fe200078ec0ff */
[C---:B------:R-:W-:Y:S02]  /*0c90*/  VIADD R23, R19.reuse, 0x80 ;  /* 0x0000008013177836 */ /* 0x040fe40000000000 */
[----:B------:R-:W-:Y:S01]  /*0ca0*/  VIADD R22, R19, 0xc0 ;  /* 0x000000c013167836 */ /* 0x000fe20000000000 */
[----:B------:R-:W-:Y:S01]  /*0cb0*/  LEA R5, R5, R8, 0x4 ;  /* 0x0000000805057211 */ /* 0x000fe200078e20ff */
[----:B------:R-:W-:Y:S01]  /*0cc0*/  IMAD.IADD R3, R220, 0x1, -R3 ;  /* 0x00000001dc037824 */ /* 0x000fe200078e0a03 */
[----:B------:R-:W-:Y:S01]  /*0cd0*/  SHF.R.S32.HI R0, RZ, 0x1f, R23 ;  /* 0x0000001fff007819 */ /* 0x000fe20000011417 */
[----:B------:R-:W-:Y:S01]  /*0ce0*/  IMAD.IADD R9, R10, 0x1, -R9 ;  /* 0x000000010a097824 */ /* 0x000fe200078e0a09 */
[----:B------:R-:W-:Y:S01]  /*0cf0*/  LEA R222, R2, R5, 0x6 ;  /* 0x0000000502de7211 */ /* 0x000fe200078e30ff */
[----:B------:R-:W-:Y:S01]  /*0d00*/  IMAD R225, R3, R12, 0x50 ;  /* 0x0000005003e17424 */ /* 0x000fe200078e020c */
[----:B------:R-:W-:-:S02]  /*0d10*/  SHF.R.S32.HI R2, RZ, 0x1f, R212 ;  /* 0x0000001fff027819 */ /* 0x000fc400000114d4 */
[----:B------:R-:W-:Y:S01]  /*0d20*/  SHF.R.S32.HI R227, RZ, 0x1f, R22 ;  /* 0x0000001fffe37819 */ /* 0x000fe20000011416 */
[----:B------:R-:W-:-:S07]  /*0d30*/  IMAD R223, R9, 0x8, R222 ;  /* 0x0000000809df7824 */ /* 0x000fce00078e02de */
.L_x_39:
[----:B0-----:R-:W0:Y:S01]  /*0d40*/  SHFL.IDX PT, R0, R221, RZ, 0x1f ;  /* 0x00001fffdd007589 */ /* 0x001e2200000e0000 */
[----:B-1----:R-:W1:Y:S01]  /*0d50*/  S2UR UR61, SR_CgaCtaId ;  /* 0x00000000003d79c3 */ /* 0x002e620000008800 */
[----:B------:R-:W-:Y:S01]  /*0d60*/  ULDC.64 UR6, c[0x0][0x418] ;  /* 0x0001060000067ab9 */ /* 0x000fe20000000a00 */
[----:B------:R-:W-:Y:S01]  /*0d70*/  ULDC UR4, c[0x0][0xc38] ;  /* 0x00030e0000047ab9 */ /* 0x000fe20000000800 */
[----:B------:R-:W-:Y:S01]  /*0d80*/  UISETP.NE.U32.AND UP0, UPT, UR6, URZ, UPT ;  /* 0x0000003f0600728c */ /* 0x000fe2000bf05070 */
[----:B------:R-:W-:Y:S01]  /*0d90*/  R2UR UR13, R214 ;  /* 0x00000000d60d72ca */ /* 0x000fe200000e0000 */
[----:B------:R-:W-:Y:S01]  /*0da0*/  UISETP.NE.AND UP1, UPT, UR4, 0x1, UPT ;  /* 0x000000010400788c */ /* 0x000fe2000bf25270 */
[----:B------:R-:W-:Y:S02]  /*0db0*/  UMOV UR40, 0x400 ;  /* 0x0000040000287882 */ /* 0x000fe40000000000 */
[----:B------:R-:W-:Y:S01]  /*0dc0*/  ULDC UR4, c[0x0][0xc44] ;  /* 0x0003110000047ab9 */ /* 0x000fe20000000800 */
[----:B------:R-:W-:-:S02]  /*0dd0*/  UISETP.NE.AND.EX UP0, UPT, UR7, URZ, UPT, UP0 ;  /* 0x0000003f0700728c */ /* 0x000fc4000bf05300 */
[----:B------:R-:W-:Y:S01]  /*0de0*/  UISETP.NE.AND UP2, UPT, UR4, 0x1, UPT ;  /* 0x000000010400788c */ /* 0x000fe2000bf45270 */
[----:B------:R-:W-:Y:S01]  /*0df0*/  ULDC UR39, c[0x0][0x424] ;  /* 0x0001090000277ab9 */ /* 0x000fe20000000800 */
[----:B------:R-:W-:Y:S01]  /*0e00*/  ULDC UR10, c[0x0][0x2f0] ;  /* 0x0000bc00000a7ab9 */ /* 0x000fe20000000800 */
[----:B------:R-:W-:Y:S02]  /*0e10*/  USEL UR39, UR39, 0x1, UP0 ;  /* 0x0000000127277887 */ /* 0x000fe40008000000 */
[----:B------:R-:W-:Y:S01]  /*0e20*/  @UP1 ULDC UR4, c[0x0][0xc3c] ;  /* 0x00030f0000041ab9 */ /* 0x000fe20000000800 */
[----:B------:R-:W-:Y:S01]  /*0e30*/  @UP1 ULDC UR12, c[0x0][0xc40] ;  /* 0x00031000000c1ab9 */ /* 0x000fe20000000800 */
[----:B------:R-:W-:Y:S02]  /*0e40*/  UIMAD.WIDE.U32 UR4, UR13, UR4, URZ ;  /* 0x000000040d0472a5 */ /* 0x000fe4000f8e003f */
[----:B------:R-:W-:Y:S01]  /*0e50*/  UIMAD UR39, UR39, UR10, URZ ;  /* 0x0000000a272772a4 */ /* 0x000fe2000f8e023f */
[----:B0-----:R-:W-:Y:S01]  /*0e60*/  R2UR UR6, R0 ;  /* 0x00000000000672ca */ /* 0x001fe200000e0000 */
[----:B-1----:R-:W-:Y:S01]  /*0e70*/  ULEA UR40, UR61, UR40, 0x18 ;  /* 0x000000283d287291 */ /* 0x002fe2000f8ec03f */
[----:B------:R-:W-:Y:S01]  /*0e80*/  UMOV UR14, UR13 ;  /* 0x0000000d000e7c82 */ /* 0x000fe20008000000 */
[----:B------:R-:W-:-:S02]  /*0e90*/  @UP1 USHF.R.U32.HI UR14, URZ, UR12, UR5 ;  /* 0x0000000c3f0e1299 */ /* 0x000fc40008011605 */
[----:B------:R-:W-:Y:S01]  /*0ea0*/  UIADD3 UR11, UR40, 0x14400, URZ ;  /* 0x00014400280b7890 */ /* 0x000fe2000fffe03f */
[----:B------:R-:W-:-:S03]  /*0eb0*/  @UP2 ULDC.64 UR8, c[0x0][0xc48] ;  /* 0x0003120000082ab9 */ /* 0x000fc60000000a00 */
[----:B------:R-:W-:Y:S01]  /*0ec0*/  ULOP3.LUT UP0, URZ, UR11, 0x9f, URZ, 0xc0, !UPT ;  /* 0x0000009f0b3f7892 */ /* 0x000fe2000f80c03f */
[----:B------:R-:W-:Y:S01]  /*0ed0*/  MOV R217, UR14 ;  /* 0x0000000e00d97c02 */ /* 0x000fe20008000f00 */
[----:B------:R-:W-:Y:S02]  /*0ee0*/  UIMAD.WIDE.U32 UR4, UR14, UR8, URZ ;  /* 0x000000080e0472a5 */ /* 0x000fe4000f8e003f */
[----:B------:R-:W-:Y:S02]  /*0ef0*/  ULEA.HI UR7, UR6, UR6, URZ, 0x1 ;  /* 0x0000000606077291 */ /* 0x000fe4000f8f083f */
[----:B------:R-:W-:Y:S01]  /*0f00*/  PLOP3.LUT P0, PT, PT, PT, UP0, 0x80, 0x0 ;  /* 0x000000000000781c */ /* 0x000fe20003f0f008 */
[----:B------:R-:W-:Y:S01]  /*0f10*/  UMOV UR10, UR14 ;  /* 0x0000000e000a7c82 */ /* 0x000fe20008000000 */
[----:B------:R-:W-:Y:S02]  /*0f20*/  ULOP3.LUT UR7, UR7, 0x1e, URZ, 0xc0, !UPT ;  /* 0x0000001e07077892 */ /* 0x000fe4000f8ec03f */
[----:B------:R-:W-:-:S02]  /*0f30*/  @UP2 USHF.R.U32.HI UR10, URZ, UR9, UR5 ;  /* 0x000000093f0a2299 */ /* 0x000fc40008011605 */
[----:B------:R-:W-:Y:S02]  /*0f40*/  UIADD3 UR7, UR6, -UR7, URZ ;  /* 0x8000000706077290 */ /* 0x000fe4000fffe03f */
[----:B------:R-:W-:Y:S02]  /*0f50*/  UIADD3 UR6, UR39, 0x4f, URZ ;  /* 0x0000004f27067890 */ /* 0x000fe4000fffe03f */
[----:B------:R-:W-:Y:S01]  /*0f60*/  ULEA UR8, UR7, UR11, 0xd ;  /* 0x0000000b07087291 */ /* 0x000fe2000f8e683f */
[----:B------:R-:W-:Y:S01]  /*0f70*/  IMAD.U32 R216, RZ, RZ, UR10 ;  /* 0x0000000affd87e24 */ /* 0x000fe2000f8e00ff */
[----:B------:R-:W-:Y:S02]  /*0f80*/  UIMAD.WIDE UR6, UR6, 0x66666667, URZ ;  /* 0x66666667060678a5 */ /* 0x000fe4000f8e023f */
[----:B------:R-:W-:Y:S02]  /*0f90*/  USHF.R.U32.HI UR8, URZ, 0x4, UR8 ;  /* 0x000000043f087899 */ /* 0x000fe40008011608 */
[----:B------:R-:W-:Y:S01]  /*0fa0*/  USHF.R.U32.HI UR60, URZ, 0x1f, UR7 ;  /* 0x0000001f3f3c7899 */ /* 0x000fe20008011607 */
[----:B------:R-:W-:Y:S01]  /*0fb0*/  UMOV UR4, UR13 ;  /* 0x0000000d00047c82 */ /* 0x000fe20008000000 */
[----:B------:R-:W-:Y:S01]  /*0fc0*/  ULOP3.LUT UR41, UR8, 0x3fff, URZ, 0xc0, !UPT ;  /* 0x00003fff08297892 */ /* 0x000fe2000f8ec03f */
[----:B------:R-:W-:Y:S01]  /*0fd0*/  IMAD.U32 R215, RZ, RZ, UR4 ;  /* 0x00000004ffd77e24 */ /* 0x000fe2000f8e00ff */
[----:B------:R-:W-:Y:S01]  /*0fe0*/  ULEA.HI.SX32 UR60, UR7, UR60, 0x1b ;  /* 0x0000003c073c7291 */ /* 0x000fe2000f8fda3f */
[----:B--234-:R-:W-:Y:S11]  /*0ff0*/  @!P0 BRA `(.L_x_7) ;  /* 0x0000000000408947 */ /* 0x01cff60003800000 */
[----:B------:R-:W-:Y:S01]  /*1000*/  MOV R0, 0x0 ;  /* 0x0000000000007802 */ /* 0x000fe20000000f00 */
[----:B------:R-:W-:Y:S01]  /*1010*/  ULDC.64 UR4, c[0x4][0xa8] ;  /* 0x01002a0000047ab9 */ /* 0x000fe20000000a00 */
[----:B------:R-:W-:Y:S01]  /*1020*/  ULDC.64 UR6, c[0x4][0x28] ;  /* 0x01000a0000067ab9 */ /* 0x000fe20000000a00 */
[----:B------:R-:W-:Y:S01]  /*1030*/  IMAD.U32 R4, RZ, RZ, UR4 ;  /* 0x00000004ff047e24 */ /* 0x000fe2000f8e00ff */
[----:B------:R0:W1:Y:S01]  /*1040*/  LDC.64 R2, c[0x4][R0] ;  /* 0x0100000000027b82 */ /* 0x0000620000000a00 */
[----:B------:R-:W-:Y:S01]  /*1050*/  MOV R5, UR5 ;  /* 0x0000000500057c02 */ /* 0x000fe20008000f00 */
[----:B------:R-:W-:Y:S01]  /*1060*/  ULDC.64 UR4, c[0x4][0xb0] ;  /* 0x01002c0000047ab9 */ /* 0x000fe20000000a00 */
[----:B------:R-:W-:Y:S01]  /*1070*/  IMAD.U32 R10, RZ, RZ, UR6 ;  /* 0x00000006ff0a7e24 */ /* 0x000fe2000f8e00ff */
[----:B------:R-:W-:Y:S01]  /*1080*/  MOV R11, UR7 ;  /* 0x00000007000b7c02 */ /* 0x000fe20008000f00 */
[----:B------:R-:W-:Y:S02]  /*1090*/  IMAD.U32 R6, RZ, RZ, UR4 ;  /* 0x00000004ff067e24 */ /* 0x000fe4000f8e00ff */
[----:B------:R-:W-:-:S02]  /*10a0*/  IMAD.U32 R7, RZ, RZ, UR5 ;  /* 0x00000005ff077e24 */ /* 0x000fc4000f8e00ff */
[----:B------:R-:W-:Y:S02]  /*10b0*/  IMAD.MOV.U32 R8, RZ, RZ, 0x70 ;  /* 0x00000070ff087424 */ /* 0x000fe400078e00ff */
[----:B------:R-:W-:Y:S02]  /*10c0*/  IMAD.MOV.U32 R12, RZ, RZ, 0x1 ;  /* 0x00000001ff0c7424 */ /* 0x000fe400078e00ff */
[----:B0-----:R-:W-:-:S07]  /*10d0*/  IMAD.MOV.U32 R13, RZ, RZ, RZ ;  /* 0x000000ffff0d7224 */ /* 0x001fce00078e00ff */
[----:B------:R-:W-:-:S07]  /*10e0*/  LEPC R20, `(.L_x_7) ;  /* 0x000000001014794e */ /* 0x000fce0000000000 */
[----:B-1----:R-:W-:Y:S05]  /*10f0*/  CALL.ABS.NOINC R2 ;  /* 0x0000000002007343 */ /* 0x002fea0003c00000 */
.L_x_7:
[----:B------:R-:W-:Y:S02]  /*1100*/  R2UR UR4, R219 ;  /* 0x00000000db0472ca */ /* 0x000fe400000e0000 */
[----:B------:R-:W-:-:S11]  /*1110*/  R2UR UR5, R226 ;  /* 0x00000000e20572ca */ /* 0x000fd600000e0000 */
[----:B------:R-:W-:Y:S02]  /*1120*/  ULOP3.LUT UR4, UR4, 0x1, URZ, 0xc0, !UPT ;  /* 0x0000000104047892 */ /* 0x000fe4000f8ec03f */
[----:B------:R-:W-:-:S04]  /*1130*/  IMAD.U32 R2, RZ, RZ, UR5 ;  /* 0x00000005ff027e24 */ /* 0x000fc8000f8e00ff */
[----:B------:R-:W-:Y:S02]  /*1140*/  MOV R0, UR4 ;  /* 0x0000000400007c02 */ /* 0x000fe40008000f00 */
[----:B------:R-:W-:Y:S02]  /*1150*/  ISETP.NE.AND P0, PT, R2, 0x3, PT ;  /* 0x000000030200780c */ /* 0x000fe40003f05270 */
[----:B------:R-:W-:-:S04]  /*1160*/  SHF.L.U32 R0, R0, 0x1f, RZ ;  /* 0x0000001f00007819 */ /* 0x000fc800000006ff */
[----:B------:R-:W0:Y:S02]  /*1170*/  SYNCS.PHASECHK.TRANS64.TRYWAIT P1, [UR40+0x38800], R0 ;  /* 0x03880000ff0075a7 */ /* 0x000e240008020168 */
[----:B0-----:R-:W-:Y:S05]  /*1180*/  @!P1 BRA `(.L_x_8) ;  /* 0x000000f400909947 */ /* 0x001fea0003800000 */
.L_x_91:
[----:B------:R-:W-:Y:S05]  /*1190*/  @!P0 BRA `(.L_x_9) ;  /* 0x0000000000048947 */ /* 0x000fea0003800000 */
[----:B------:R-:W-:Y:S01]  /*11a0*/  BPT.TRAP 0x1 ;  /* 0x000000040000795c */ /* 0x000fe20000300000 */
.L_x_9:
[----:B------:R-:W-:Y:S01]  /*11b0*/  R2UR UR4, R16 ;  /* 0x00000000100472ca */ /* 0x000fe200000e0000 */
[----:B0-----:R-:W-:-:S05]  /*11c0*/  IMAD.U32 R0, RZ, RZ, UR38 ;  /* 0x00000026ff007e24 */ /* 0x001fca000f8e00ff */
[----:B------:R-:W-:-:S07]  /*11d0*/  LEA R0, R0, UR40, 0x3 ;  /* 0x0000002800007c11 */ /* 0x000fce000f8e18ff */
[----:B------:R-:W-:-:S05]  /*11e0*/  IMAD.U32 R3, RZ, RZ, UR4 ;  /* 0x00000004ff037e24 */ /* 0x000fca000f8e00ff */
[----:B------:R-:W-:-:S04]  /*11f0*/  SHF.L.U32 R3, R3, 0x1f, RZ ;  /* 0x0000001f03037819 */ /* 0x000fc800000006ff */
[----:B------:R0:W1:Y:S01]  /*1200*/  SYNCS.PHASECHK.TRANS64.TRYWAIT P1, [R0+URZ+0x38830], R3 ;  /* 0x03883003000075a7 */ /* 0x000062000802017f */
[----:B------:R-:W-:Y:S05]  /*1210*/  @!P0 BRA `(.L_x_10) ;  /* 0x0000000000048947 */ /* 0x000fea0003800000 */
[----:B------:R-:W-:Y:S01]  /*1220*/  BPT.TRAP 0x1 ;  /* 0x000000040000795c */ /* 0x000fe20000300000 */
.L_x_10:
[----:B------:R-:W-:Y:S01]  /*1230*/  MOV R151, RZ ;  /* 0x000000ff00977202 */ /* 0x000fe20000000f00 */
[----:B-1----:R-:W-:Y:S06]  /*1240*/  @P1 BRA `(.L_x_11) ;  /* 0x0000000000081947 */ /* 0x002fec0003800000 */
[----:B------:R-:W1:Y:S02]  /*1250*/  SYNCS.PHASECHK.TRANS64.TRYWAIT P1, [R0+URZ+0x38830], R3 ;  /* 0x03883003000075a7 */ /* 0x000e64000802017f */
[----:B-1----:R-:W-:Y:S05]  /*1260*/  @!P1 BRA `(.L_x_12) ;  /* 0x000000f400709947 */ /* 0x002fea0003800000 */
.L_x_11:
[----:B------:R-:W-:Y:S05]  /*1270*/  WARPSYNC.ALL ;  /* 0x0000000000007948 */ /* 0x000fea0003800000 */
[----:B------:R-:W-:Y:S01]  /*1280*/  UIADD3 UR40, UR40, 0x24400, URZ ;  /* 0x0002440028287890 */ /* 0x000fe2000fffe03f */
[----:B------:R-:W-:Y:S01]  /*1290*/  WARPGROUP.ARRIVE ;  /* 0x00000000000079c5 */ /* 0x000fe20000000000 */
[----:B------:R-:W-:Y:S01]  /*12a0*/  ULOP3.LUT UR5, UR41, 0x10000, URZ, 0xfc, !UPT ;  /* 0x0001000029057892 */ /* 0x000fe2000f8efc3f */
[----:B------:R-:W-:Y:S01]  /*12b0*/  MOV R4, UR39 ;  /* 0x0000002700047c02 */ /* 0x000fe20008000f00 */
[----:B------:R-:W-:Y:S01]  /*12c0*/  USHF.R.U32.HI UR40, URZ, 0x4, UR40 ;  /* 0x000000043f287899 */ /* 0x000fe20008011628 */
[----:B------:R-:W-:Y:S01]  /*12d0*/  MOV R5, UR38 ;  /* 0x0000002600057c02 */ /* 0x000fe20008000f00 */
[----:B------:R-:W-:Y:S01]  /*12e0*/  UMOV UR17, 0x40000040 ;  /* 0x4000004000117882 */ /* 0x000fe20000000000 */
[----:B------:R-:W-:Y:S01]  /*12f0*/  UMOV UR19, 0x40000040 ;  /* 0x4000004000137882 */ /* 0x000fe20000000000 */
[----:B------:R-:W-:Y:S01]  /*1300*/  ULOP3.LUT UR40, UR40, 0x3fff, URZ, 0xc0, !UPT ;  /* 0x00003fff28287892 */ /* 0x000fe2000f8ec03f */
[----:B------:R-:W-:Y:S01]  /*1310*/  IMAD.U32 R15, RZ, RZ, UR17 ;  /* 0x00000011ff0f7e24 */ /* 0x000fe2000f8e00ff */
[----:B------:R-:W-:Y:S01]  /*1320*/  UMOV UR16, UR5 ;  /* 0x0000000500107c82 */ /* 0x000fe20008000000 */
[----:B------:R-:W-:Y:S01]  /*1330*/  UMOV UR9, UR17 ;  /* 0x0000001100097c82 */ /* 0x000fe20008000000 */
[----:B------:R-:W-:Y:S01]  /*1340*/  ULOP3.LUT UR4, UR40, 0x10000, URZ, 0xfc, !UPT ;  /* 0x0001000028047892 */ /* 0x000fe2000f8efc3f */
[----:B------:R-:W-:Y:S01]  /*1350*/  IMAD.U32 R14, RZ, RZ, UR16 ;  /* 0x00000010ff0e7e24 */ /* 0x000fe2000f8e00ff */
[----:B------:R-:W-:Y:S01]  /*1360*/  UMOV UR8, UR16 ;  /* 0x0000001000087c82 */ /* 0x000fe20008000000 */
[----:B------:R-:W-:Y:S01]  /*1370*/  UMOV UR11, 0x40000040 ;  /* 0x40000040000b7882 */ /* 0x000fe20000000000 */
[----:B------:R-:W-:Y:S01]  /*1380*/  UMOV UR12, UR16 ;  /* 0x00000010000c7c82 */ /* 0x000fe20008000000 */
[----:B------:R-:W-:Y:S01]  /*1390*/  UMOV UR13, UR17 ;  /* 0x00000011000d7c82 */ /* 0x000fe20008000000 */
[----:B------:R-:W-:Y:S01]  /*13a0*/  IMAD.U32 R18, RZ, RZ, UR4 ;  /* 0x00000004ff127e24 */ /* 0x000fe2000f8e00ff */
[----:B------:R-:W-:Y:S01]  /*13b0*/  UIMAD UR4, UR38, 0xa00, UR4 ;  /* 0x00000a00260478a4 */ /* 0x000fe2000f8e0204 */
[----:B------:R-:W-:Y:S01]  /*13c0*/  MOV R17, UR37 ;  /* 0x0000002500117c02 */ /* 0x000fe20008000f00 */
[----:B------:R-:W-:Y:S01]  /*13d0*/  UMOV UR15, 0x40000040 ;  /* 0x40000040000f7882 */ /* 0x000fe20000000000 */
[----:B------:R-:W-:Y:S01]  /*13e0*/  UMOV UR23, 0x40000040 ;  /* 0x4000004000177882 */ /* 0x000fe20000000000 */
[----:B------:R-:W-:Y:S01]  /*13f0*/  UIADD3 UR10, UR4, 0x80, URZ ;  /* 0x00000080040a7890 */ /* 0x000fe2000fffe03f */
[----:B------:R-:W-:Y:S01]  /*1400*/  MOV R20, UR36 ;  /* 0x0000002400147c02 */ /* 0x000fe20008000f00 */
[----:B------:R-:W-:-:S02]  /*1410*/  UIADD3 UR14, UR4, 0x100, URZ ;  /* 0x00000100040e7890 */ /* 0x000fc4000fffe03f */
[----:B------:R-:W-:Y:S01]  /*1420*/  UMOV UR18, UR4 ;  /* 0x0000000400127c82 */ /* 0x000fe20008000000 */
[----:B------:R-:W-:Y:S01]  /*1430*/  UIADD3 UR6, UR4, 0x180, URZ ;  /* 0x0000018004067890 */ /* 0x000fe2000fffe03f */
[----:B------:R-:W-:Y:S01]  /*1440*/  HGMMA.64x16x16.F32.BF16 R56, gdesc[UR16], RZ, !UPT, gsb0 ;  /* 0x00200000103879f0 */ /* 0x000fe2000c0018ff */
[----:B------:R-:W-:Y:S01]  /*1450*/  UIADD3 UR7, UR4, 0x200, URZ ;  /* 0x0000020004077890 */ /* 0x000fe2000fffe03f */
[----:B------:R-:W-:Y:S01]  /*1460*/  UMOV UR19, 0x40000040 ;  /* 0x4000004000137882 */ /* 0x000fe20000000000 */
[----:B------:R-:W-:Y:S02]  /*1470*/  UIADD3 UR22, UR4, 0x384, URZ ;  /* 0x0000038404167890 */ /* 0x000fe4000fffe03f */
[----:B------:R-:W-:Y:S01]  /*1480*/  UIADD3 UR26, UR4, 0x386, URZ ;  /* 0x00000386041a7890 */ /* 0x000fe2000fffe03f */
[----:B------:R-:W-:Y:S01]  /*1490*/  UMOV UR27, 0x40000040 ;  /* 0x40000040001b7882 */ /* 0x000fe20000000000 */
        /* <DEDUP_REMOVED lines=14> */
[----:B------:R-:W-:Y:S01]  /*1580*/  UMOV UR39, 0x40000040 ;  /* 0x4000004000277882 */ /* 0x000fe20000000000 */
[----:B------:R-:W-:-:S02]  /*1590*/  WARPGROUP.DEPBAR.LE gsb0, 0x0 ;  /* 0x00008000000079c5 */ /* 0x000fc40000010000 */
[----:B------:R-:W-:-:S06]  /*15a0*/  WARPGROUP.ARRIVE ;  /* 0x00000000000079c5 */ /* 0x000fcc0000000000 */
[----:B------:R-:W-:Y:S01]  /*15b0*/  HGMMA.64x16x16.F32.BF16 R48, gdesc[UR8], RZ, !UPT, gsb0 ;  /* 0x00200000083079f0 */ /* 0x000fe2000c0018ff */
[----:B------:R-:W-:Y:S01]  /*15c0*/  UMOV UR8, UR16 ;  /* 0x0000001000087c82 */ /* 0x000fe20008000000 */
[----:B------:R-:W-:Y:S01]  /*15d0*/  UMOV UR9, UR17 ;  /* 0x0000001100097c82 */ /* 0x000fe20008000000 */
[----:B------:R-:W-:Y:S01]  /*15e0*/  UMOV UR10, UR6 ;  /* 0x00000006000a7c82 */ /* 0x000fe20008000000 */
[----:B------:R-:W-:Y:S01]  /*15f0*/  UMOV UR11, 0x40000040 ;  /* 0x40000040000b7882 */ /* 0x000fe20000000000 */
[----:B------:R-:W-:Y:S01]  /*1600*/  UIADD3 UR6, UR5, 0x2, URZ ;  /* 0x0000000205067890 */ /* 0x000fe2000fffe03f */
[----:B------:R-:W-:Y:S02]  /*1610*/  WARPGROUP.DEPBAR.LE gsb0, 0x0 ;  /* 0x00008000000079c5 */ /* 0x000fe40000010000 */
[----:B------:R-:W-:-:S06]  /*1620*/  WARPGROUP.ARRIVE ;  /* 0x00000000000079c5 */ /* 0x000fcc0000000000 */
[----:B------:R-:W-:Y:S01]  /*1630*/  HGMMA.64x16x16.F32.BF16 R40, gdesc[UR12], RZ, !UPT, gsb0 ;  /* 0x002000000c2879f0 */ /* 0x000fe2000c0018ff */
[----:B------:R-:W-:Y:S01]  /*1640*/  UIADD3 UR14, UR4, 0x102, URZ ;  /* 0x00000102040e7890 */ /* 0x000fe2000fffe03f */
[----:B------:R-:W-:Y:S01]  /*1650*/  UMOV UR15, 0x40000040 ;  /* 0x40000040000f7882 */ /* 0x000fe20000000000 */
[----:B------:R-:W-:Y:S02]  /*1660*/  WARPGROUP.DEPBAR.LE gsb0, 0x0 ;  /* 0x00008000000079c5 */ /* 0x000fe40000010000 */
[----:B------:R-:W-:-:S06]  /*1670*/  WARPGROUP.ARRIVE ;  /* 0x00000000000079c5 */ /* 0x000fcc0000000000 */
[----:B------:R-:W-:Y:S01]  /*1680*/  HGMMA.64x16x16.F32.BF16 R32, gdesc[UR8], RZ, !UPT, gsb0 ;  /* 0x00200000082079f0 */ /* 0x000fe2000c0018ff */
[----:B------:R-:W-:Y:S01]  /*1690*/  UMOV UR8, UR16 ;  /* 0x0000001000087c82 */ /* 0x000fe20008000000 */
[----:B------:R-:W-:Y:S01]  /*16a0*/  UMOV UR9, UR17 ;  /* 0x0000001100097c82 */ /* 0x000fe20008000000 */
[----:B------:R-:W-:Y:S01]  /*16b0*/  UMOV UR10, UR7 ;  /* 0x00000007000a7c82 */ /* 0x000fe20008000000 */
[----:B------:R-:W-:Y:S01]  /*16c0*/  UMOV UR11, 0x40000040 ;  /* 0x40000040000b7882 */ /* 0x000fe20000000000 */
[----:B------:R-:W-:Y:S01]  /*16d0*/  UMOV UR16, UR6 ;  /* 0x0000000600107c82 */ /* 0x000fe20008000000 */
[----:B------:R-:W-:Y:S01]  /*16e0*/  UIADD3 UR6, UR4, 0x2, URZ ;  /* 0x0000000204067890 */ /* 0x000fe2000fffe03f */
[----:B------:R-:W-:Y:S01]  /*16f0*/  MOV R12, UR16 ;  /* 0x00000010000c7c02 */ /* 0x000fe20008000f00 */
[----:B------:R-:W-:Y:S01]  /*1700*/  UMOV UR17, 0x40000040 ;  /* 0x4000004000117882 */ /* 0x000fe20000000000 */
[----:B------:R-:W-:Y:S01]  /*1710*/  UMOV UR12, UR16 ;  /* 0x00000010000c7c82 */ /* 0x000fe20008000000 */
[----:B------:R-:W-:Y:S01]  /*1720*/  UMOV UR13, UR17 ;  /* 0x00000011000d7c82 */ /* 0x000fe20008000000 */
[----:B------:R-:W-:Y:S01]  /*1730*/  UIADD3 UR7, UR4, 0x202, URZ ;  /* 0x0000020204077890 */ /* 0x000fe2000fffe03f */
[----:B------:R-:W-:Y:S01]  /*1740*/  IMAD.U32 R13, RZ, RZ, UR17 ;  /* 0x00000011ff0d7e24 */ /* 0x000fe2000f8e00ff */
[----:B------:R-:W-:Y:S01]  /*1750*/  UMOV UR18, UR6 ;  /* 0x0000000600127c82 */ /* 0x000fe20008000000 */
[----:B------:R-:W-:Y:S01]  /*1760*/  UIADD3 UR6, UR4, 0x182, URZ ;  /* 0x0000018204067890 */ /* 0x000fe2000fffe03f */
[----:B------:R-:W-:-:S02]  /*1770*/  WARPGROUP.DEPBAR.LE gsb0, 0x0 ;  /* 0x00008000000079c5 */ /* 0x000fc40000010000 */
[----:B------:R-:W-:-:S06]  /*1780*/  WARPGROUP.ARRIVE ;  /* 0x00000000000079c5 */ /* 0x000fcc0000000000 */
[----:B------:R-:W-:Y:S01]  /*1790*/  HGMMA.64x16x16.F32.BF16 R24, gdesc[UR8], RZ, !UPT, gsb0 ;  /* 0x00200000081879f0 */ /* 0x000fe2000c0018ff */
[----:B------:R-:W-:Y:S01]  /*17a0*/  UIADD3 UR10, UR4, 0x82, URZ ;  /* 0x00000082040a7890 */ /* 0x000fe2000fffe03f */
[----:B------:R-:W-:Y:S01]  /*17b0*/  UMOV UR8, UR16 ;  /* 0x0000001000087c82 */ /* 0x000fe20008000000 */
[----:B------:R-:W-:Y:S01]  /*17c0*/  UMOV UR9, UR17 ;  /* 0x0000001100097c82 */ /* 0x000fe20008000000 */
[----:B------:R-:W-:Y:S01]  /*17d0*/  UMOV UR11, 0x40000040 ;  /* 0x40000040000b7882 */ /* 0x000fe20000000000 */
[----:B------:R-:W-:Y:S02]  /*17e0*/  WARPGROUP.DEPBAR.LE gsb0, 0x0 ;  /* 0x00008000000079c5 */ /* 0x000fe40000010000 */
[----:B------:R-:W-:-:S06]  /*17f0*/  WARPGROUP.ARRIVE ;  /* 0x00000000000079c5 */ /* 0x000fcc0000000000 */
[----:B------:R-:W-:Y:S01]  /*1800*/  HGMMA.64x16x16.F32.BF16 R56, gdesc[UR16], R56, gsb0 ;  /* 0x00200000103879f0 */ /* 0x000fe20008001838 */
[----:B------:R-:W-:Y:S02]  /*1810*/  UMOV UR19, 0x40000040 ;  /* 0x4000004000137882 */ /* 0x000fe40000000000 */
[----:B------:R-:W-:Y:S02]  /*1820*/  WARPGROUP.DEPBAR.LE gsb0, 0x0 ;  /* 0x00008000000079c5 */ /* 0x000fe40000010000 */
[----:B------:R-:W-:-:S06]  /*1830*/  WARPGROUP.ARRIVE ;  /* 0x00000000000079c5 */ /* 0x000fcc0000000000 */
[----:B------:R-:W-:Y:S01]  /*1840*/  HGMMA.64x16x16.F32.BF16 R48, gdesc[UR8], R48, gsb0 ;  /* 0x00200000083079f0 */ /* 0x000fe20008001830 */
[----:B------:R-:W-:Y:S01]  /*1850*/  UMOV UR8, UR16 ;  /* 0x0000001000087c82 */ /* 0x000fe20008000000 */
[----:B------:R-:W-:Y:S01]  /*1860*/  UMOV UR9, UR17 ;  /* 0x0000001100097c82 */ /* 0x000fe20008000000 */
[----:B------:R-:W-:Y:S01]  /*1870*/  UMOV UR10, UR6 ;  /* 0x00000006000a7c82 */ /* 0x000fe20008000000 */
[----:B------:R-:W-:Y:S01]  /*1880*/  UMOV UR11, 0x40000040 ;  /* 0x40000040000b7882 */ /* 0x000fe20000000000 */
[----:B------:R-:W-:Y:S01]  /*1890*/  UIADD3 UR6, UR5, 0x4, URZ ;  /* 0x0000000405067890 */ /* 0x000fe2000fffe03f */
[----:B------:R-:W-:Y:S02]  /*18a0*/  WARPGROUP.DEPBAR.LE gsb0, 0x0 ;  /* 0x00008000000079c5 */ /* 0x000fe40000010000 */
[----:B------:R-:W-:-:S06]  /*18b0*/  WARPGROUP.ARRIVE ;  /* 0x00000000000079c5 */ /* 0x000fcc0000000000 */
[----:B------:R-:W-:Y:S01]  /*18c0*/  HGMMA.64x16x16.F32.BF16 R40, gdesc[UR12], R40, gsb0 ;  /* 0x002000000c2879f0 */ /* 0x000fe20008001828 */
[----:B------:R-:W-:Y:S01]  /*18d0*/  UIADD3 UR14, UR4, 0x104, URZ ;  /* 0x00000104040e7890 */ /* 0x000fe2000fffe03f */
[----:B------:R-:W-:Y:S01]  /*18e0*/  UMOV UR15, 0x40000040 ;  /* 0x40000040000f7882 */ /* 0x000fe20000000000 */
[----:B------:R-:W-:Y:S02]  /*18f0*/  WARPGROUP.DEPBAR.LE gsb0, 0x0 ;  /* 0x00008000000079c5 */ /* 0x000fe40000010000 */
[----:B------:R-:W-:-:S06]  /*1900*/  WARPGROUP.ARRIVE ;  /* 0x00000000000079c5 */ /* 0x000fcc0000000000 */
[----:B------:R-:W-:Y:S01]  /*1910*/  HGMMA.64x16x16.F32.BF16 R32, gdesc[UR8], R32, gsb0 ;  /* 0x00200000082079f0 */ /* 0x000fe20008001820 */
[----:B------:R-:W-:Y:S01]  /*1920*/  UMOV UR8, UR16 ;  /* 0x0000001000087c82 */ /* 0x000fe20008000000 */
[----:B------:R-:W-:Y:S01]  /*1930*/  UMOV UR9, UR17 ;  /* 0x0000001100097c82 */ /* 0x000fe20008000000 */
[----:B------:R-:W-:Y:S01]  /*1940*/  UMOV UR10, UR7 ;  /* 0x00000007000a7c82 */ /* 0x000fe20008000000 */
[----:B------:R-:W-:Y:S01]  /*1950*/  UMOV UR11, 0x40000040 ;  /* 0x40000040000b7882 */ /* 0x000fe20000000000 */
[----:B------:R-:W-:Y:S01]  /*1960*/  UMOV UR16, UR6 ;  /* 0x0000000600107c82 */ /* 0x000fe20008000000 */
[----:B------:R-:W-:Y:S01]  /*1970*/  UIADD3 UR6, UR4, 0x4, URZ ;  /* 0x0000000404067890 */ /* 0x000fe2000fffe03f */
[----:B------:R-:W-:Y:S01]  /*1980*/  IMAD.U32 R10, RZ, RZ, UR16 ;  /* 0x00000010ff0a7e24 */ /* 0x000fe2000f8e00ff */
        /* <DEDUP_REMOVED lines=9> */
[----:B------:R-:W-:Y:S01]  /*1a20*/  HGMMA.64x16x16.F32.BF16 R24, gdesc[UR8], R24, gsb0 ;  /* 0x00200000081879f0 */ /* 0x000fe20008001818 */
        /* <DEDUP_REMOVED lines=74> */
[----:B------:R-:W-:Y:S02]  /*1ed0*/  UIADD3 UR8, UR5, 0x400, URZ ;  /* 0x0000040005087890 */ /* 0x000fe4000fffe03f */
[----:B------:R-:W-:Y:S01]  /*1ee0*/  UIADD3 UR10, UR4, 0x280, URZ ;  /* 0x00000280040a7890 */ /* 0x000fe2000fffe03f */
[----:B------:R-:W-:Y:S01]  /*1ef0*/  UMOV UR9, 0x40000040 ;  /* 0x4000004000097882 */ /* 0x000fe20000000000 */
[----:B------:R-:W-:Y:S01]  /*1f00*/  UMOV UR11, 0x40000040 ;  /* 0x40000040000b7882 */ /* 0x000fe20000000000 */
[----:B------:R-:W-:Y:S02]  /*1f10*/  UMOV UR13, UR9 ;  /* 0x00000009000d7c82 */ /* 0x000fe40008000000 */
[----:B------:R-:W-:Y:S01]  /*1f20*/  UMOV UR12, UR8 ;  /* 0x00000008000c7c82 */ /* 0x000fe20008000000 */
[----:B------:R-:W-:Y:S02]  /*1f30*/  WARPGROUP.DEPBAR.LE gsb0, 0x0 ;  /* 0x00008000000079c5 */ /* 0x000fe40000010000 */
[----:B------:R-:W-:-:S06]  /*1f40*/  WARPGROUP.ARRIVE ;  /* 0x00000000000079c5 */ /* 0x000fcc0000000000 */
[----:B------:R-:W-:Y:S01]  /*1f50*/  HGMMA.64x16x16.F32.BF16 R56, gdesc[UR8], R56, gsb0 ;  /* 0x00200000083879f0 */ /* 0x000fe20008001838 */
[----:B------:R-:W-:Y:S01]  /*1f60*/  UMOV UR10, UR6 ;  /* 0x00000006000a7c82 */ /* 0x000fe20008000000 */
[----:B------:R-:W-:Y:S01]  /*1f70*/  UMOV UR11, 0x40000040 ;  /* 0x40000040000b7882 */ /* 0x000fe20000000000 */
[----:B------:R-:W-:Y:S01]  /*1f80*/  UIADD3 UR6, UR4, 0x480, URZ ;  /* 0x0000048004067890 */ /* 0x000fe2000fffe03f */
        /* <DEDUP_REMOVED lines=15> */
[----:B01----:R-:W-:Y:S02]  /*2080*/  MOV R3, UR12 ;  /* 0x0000000c00037c02 */ /* 0x003fe40008000f00 */
[----:B------:R-:W-:Y:S01]  /*2090*/  MOV R2, UR13 ;  /* 0x0000000d00027c02 */ /* 0x000fe20008000f00 */
[----:B------:R-:W-:-:S02]  /*20a0*/  WARPGROUP.DEPBAR.LE gsb0, 0x0 ;  /* 0x00008000000079c5 */ /* 0x000fc40000010000 */
        /* <DEDUP_REMOVED lines=39> */
[----:B------:R-:W-:Y:S01]  /*2320*/  UMOV UR13, 0x40000040 ;  /* 0x40000040000d7882 */ /* 0x000fe20000000000 */
[----:B------:R-:W-:Y:S01]  /*2330*/  UMOV UR15, 0x40000040 ;  /* 0x40000040000f7882 */ /* 0x000fe20000000000 */
[----:B------:R-:W-:Y:S01]  /*2340*/  UMOV UR37, UR13 ;  /* 0x0000000d00257c82 */ /* 0x000fe20008000000 */
[----:B------:R-:W-:Y:S01]  /*2350*/  IMAD.U32 R7, RZ, RZ, UR13 ;  /* 0x0000000dff077e24 */ /* 0x000fe2000f8e00ff */
        /* <DEDUP_REMOVED lines=29> */
[----:B------:R-:W-:Y:S03]  /*2530*/  HGMMA.64x16x16.F32.BF16 R24, gdesc[UR16], R24, gsb0 ;  /* 0x00200000101879f0 */ /* 0x000fe60008001818 */
        /* <DEDUP_REMOVED lines=195> */
[----:B------:R-:W-:-:S07]  /*3170*/  UIADD3 UR5, UR5, 0xc06, URZ ;  /* 0x00000c0605057890 */ /* 0x000fce000fffe03f */
[----:B------:R-:W-:Y:S01]  /*3180*/  UMOV UR12, UR5 ;  /* 0x00000005000c7c82 */ /* 0x000fe20008000000 */
[----:B------:R-:W-:Y:S01]  /*3190*/  UIADD3 UR5, UR4, 0x786, URZ ;  /* 0x0000078604057890 */ /* 0x000fe2000fffe03f */
[----:B------:R-:W-:Y:S01]  /*31a0*/  IMAD.U32 R6, RZ, RZ, UR12 ;  /* 0x0000000cff067e24 */ /* 0x000fe2000f8e00ff */
[----:B------:R-:W-:-:S05]  /*31b0*/  UMOV UR36, UR12 ;  /* 0x0000000c00247c82 */ /* 0x000fca0008000000 */
        /* <DEDUP_REMOVED lines=40> */
[----:B------:R-:W-:-:S07]  /*3440*/  UIADD3 UR7, UR4, 0x806, URZ ;  /* 0x0000080604077890 */ /* 0x000fce000fffe03f */
[----:B------:R-:W-:Y:S01]  /*3450*/  UMOV UR38, UR7 ;  /* 0x0000000700267c82 */ /* 0x000fe20008000000 */
[----:B------:R-:W-:Y:S01]  /*3460*/  UMOV UR7, 0x40000040 ;  /* 0x4000004000077882 */ /* 0x000fe20000000000 */
[----:B------:R-:W-:Y:S02]  /*3470*/  WARPGROUP.DEPBAR.LE gsb0, 0x0 ;  /* 0x00008000000079c5 */ /* 0x000fe40000010000 */
[----:B------:R-:W-:-:S06]  /*3480*/  WARPGROUP.ARRIVE ;  /* 0x00000000000079c5 */ /* 0x000fcc0000000000 */
[----:B------:R-:W-:Y:S03]  /*3490*/  HGMMA.64x16x16.F32.BF16 R24, gdesc[UR52], R24, gsb0 ;  /* 0x00200000341879f0 */ /* 0x000fe60008001818 */
[----:B------:R-:W-:Y:S02]  /*34a0*/  WARPGROUP.DEPBAR.LE gsb0, 0x0 ;  /* 0x00008000000079c5 */ /* 0x000fe40000010000 */
[----:B------:R-:W-:-:S06]  /*34b0*/  WARPGROUP.ARRIVE ;  /* 0x00000000000079c5 */ /* 0x000fcc0000000000 */
[----:B------:R-:W-:Y:S01]  /*34c0*/  HGMMA.64x16x16.F32.BF16 R56, gdesc[UR12], R56, gsb0 ;  /* 0x002000000c3879f0 */ /* 0x000fe20008001838 */
[----:B------:R-:W-:Y:S01]  /*34d0*/  UMOV UR14, UR12 ;  /* 0x0000000c000e7c82 */ /* 0x000fe20008000000 */
[----:B------:R-:W-:Y:S01]  /*34e0*/  UMOV UR15, UR13 ;  /* 0x0000000d000f7c82 */ /* 0x000fe20008000000 */
[----:B------:R-:W-:Y:S01]  /*34f0*/  UMOV UR4, UR14 ;  /* 0x0000000e00047c82 */ /* 0x000fe20008000000 */
[----:B------:R-:W-:Y:S01]  /*3500*/  UMOV UR5, UR15 ;  /* 0x0000000f00057c82 */ /* 0x000fe20008000000 */
[----:B------:R-:W-:Y:S02]  /*3510*/  R2UR UR13, R2 ;  /* 0x00000000020d72ca */ /* 0x000fe400000e0000 */
[----:B------:R-:W-:Y:S01]  /*3520*/  R2UR UR12, R3 ;  /* 0x00000000030c72ca */ /* 0x000fe200000e0000 */
[----:B------:R-:W-:Y:S02]  /*3530*/  WARPGROUP.DEPBAR.LE gsb0, 0x0 ;  /* 0x00008000000079c5 */ /* 0x000fe40000010000 */
[----:B------:R-:W-:-:S06]  /*3540*/  WARPGROUP.ARRIVE ;  /* 0x00000000000079c5 */ /* 0x000fcc0000000000 */
[----:B------:R-:W-:Y:S01]  /*3550*/  HGMMA.64x16x16.F32.BF16 R48, gdesc[UR36], R48, gsb0 ;  /* 0x00200000243079f0 */ /* 0x000fe20008001830 */
[----:B------:R-:W-:Y:S02]  /*3560*/  R2UR UR39, R4 ;  /* 0x00000000042772ca */ /* 0x000fe400000e0000 */
[----:B------:R-:W-:Y:S02]  /*3570*/  R2UR UR38, R5 ;  /* 0x00000000052672ca */ /* 0x000fe400000e0000 */
[----:B------:R-:W-:Y:S02]  /*3580*/  R2UR UR37, R17 ;  /* 0x00000000112572ca */ /* 0x000fe400000e0000 */
[----:B------:R-:W-:Y:S01]  /*3590*/  R2UR UR36, R20 ;  /* 0x00000000142472ca */ /* 0x000fe200000e0000 */
        /* <DEDUP_REMOVED lines=9> */
[----:B------:R-:W-:Y:S01]  /*3630*/  UMOV UR7, 0x40000040 ;  /* 0x4000004000077882 */ /* 0x000fe20000000000 */
[----:B------:R-:W-:Y:S02]  /*3640*/  WARPGROUP.DEPBAR.LE gsb0, 0x0 ;  /* 0x00008000000079c5 */ /* 0x000fe40000010000 */
[----:B------:R-:W-:-:S06]  /*3650*/  WARPGROUP.ARRIVE ;  /* 0x00000000000079c5 */ /* 0x000fcc0000000000 */
[----:B------:R-:W-:Y:S03]  /*3660*/  HGMMA.64x16x16.F32.BF16 R24, gdesc[UR4], R24, gsb0 ;  /* 0x00200000041879f0 */ /* 0x000fe60008001818 */
[----:B------:R-:W-:Y:S02]  /*3670*/  WARPGROUP.DEPBAR.LE gsb0, 0x0 ;  /* 0x00008000000079c5 */ /* 0x000fe40000010000 */
[----:B------:R-:W-:Y:S05]  /*3680*/  @!P0 BRA `(.L_x_13) ;  /* 0x0000000000048947 */ /* 0x000fea0003800000 */
[----:B------:R-:W-:Y:S01]  /*3690*/  BPT.TRAP 0x1 ;  /* 0x000000040000795c */ /* 0x000fe20000300000 */
.L_x_13:
[----:B------:R-:W-:Y:S01]  /*36a0*/  ULDC UR4, c[0x0][0x9d8] ;  /* 0x0002760000047ab9 */ /* 0x000fe20000000800 */
[----:B------:R-:W-:Y:S01]  /*36b0*/  IADD3 R2, R225, UR39, RZ ;  /* 0x00000027e1027c10 */ /* 0x000fe2000fffe0ff */
[----:B------:R-:W-:Y:S01]  /*36c0*/  FMUL.FTZ R56, R56, UR4 ;  /* 0x0000000438387c20 */ /* 0x000fe20008410000 */
[----:B------:R-:W-:Y:S01]  /*36d0*/  FMUL.FTZ R57, R57, UR4 ;  /* 0x0000000439397c20 */ /* 0x000fe20008410000 */
[----:B------:R-:W-:Y:S01]  /*36e0*/  FMUL.FTZ R60, R60, UR4 ;  /* 0x000000043c3c7c20 */ /* 0x000fe20008410000 */
[----:B------:R-:W-:Y:S01]  /*36f0*/  FMUL.FTZ R61, R61, UR4 ;  /* 0x000000043d3d7c20 */ /* 0x000fe20008410000 */
[----:B------:R-:W-:Y:S02]  /*3700*/  IMAD.U32 R3, RZ, RZ, UR60 ;  /* 0x0000003cff037e24 */ /* 0x000fe4000f8e00ff */
[----:B------:R-:W-:Y:S01]  /*3710*/  FMUL.FTZ R48, R48, UR4 ;  /* 0x0000000430307c20 */ /* 0x000fe20008410000 */
[----:B------:R-:W0:Y:S01]  /*3720*/  MUFU.TANH R56, R56 ;  /* 0x0000003800387308 */ /* 0x000e220000002400 */
[----:B------:R-:W-:Y:S01]  /*3730*/  FMUL.FTZ R58, R58, UR4 ;  /* 0x000000043a3a7c20 */ /* 0x000fe20008410000 */
[----:B------:R-:W-:-:S02]  /*3740*/  IMAD R2, R3, -0x50, R2 ;  /* 0xffffffb003027824 */ /* 0x000fc400078e0202 */
[----:B------:R-:W-:Y:S01]  /*3750*/  FMUL.FTZ R49, R49, UR4 ;  /* 0x0000000431317c20 */ /* 0x000fe20008410000 */
[----:B------:R-:W-:Y:S01]  /*3760*/  FMUL.FTZ R59, R59, UR4 ;  /* 0x000000043b3b7c20 */ /* 0x000fe20008410000 */
[----:B------:R-:W-:Y:S01]  /*3770*/  FMUL.FTZ R52, R52, UR4 ;  /* 0x0000000434347c20 */ /* 0x000fe20008410000 */
[----:B------:R-:W-:Y:S01]  /*3780*/  FMUL.FTZ R62, R62, UR4 ;  /* 0x000000043e3e7c20 */ /* 0x000fe20008410000 */
[C---:B------:R-:W-:Y:S01]  /*3790*/  ISETP.GT.AND P2, PT, R2.reuse, RZ, PT ;  /* 0x000000ff0200720c */ /* 0x040fe20003f44270 */
[----:B------:R-:W1:Y:S01]  /*37a0*/  MUFU.TANH R57, R57 ;  /* 0x0000003900397308 */ /* 0x000e620000002400 */
[C---:B------:R-:W-:Y:S01]  /*37b0*/  ISETP.GT.AND P1, PT, R2.reuse, 0x1, PT ;  /* 0x000000010200780c */ /* 0x040fe20003f24270 */
[----:B------:R-:W-:Y:S01]  /*37c0*/  FMUL.FTZ R53, R53, UR4 ;  /* 0x0000000435357c20 */ /* 0x000fe20008410000 */
[C---:B------:R-:W-:Y:S01]  /*37d0*/  ISETP.GT.AND P6, PT, R2.reuse, 0x8, PT ;  /* 0x000000080200780c */ /* 0x040fe20003fc4270 */
[----:B------:R-:W-:Y:S01]  /*37e0*/  FMUL.FTZ R63, R63, UR4 ;  /* 0x000000043f3f7c20 */ /* 0x000fe20008410000 */
[----:B------:R-:W-:Y:S01]  /*37f0*/  ISETP.GT.AND P5, PT, R2, 0x9, PT ;  /* 0x000000090200780c */ /* 0x000fe20003fa4270 */
[----:B------:R-:W-:Y:S01]  /*3800*/  FMUL.FTZ R40, R40, UR4 ;  /* 0x0000000428287c20 */ /* 0x000fe20008410000 */
[----:B------:R-:W-:Y:S01]  /*3810*/  FMUL.FTZ R50, R50, UR4 ;  /* 0x0000000432327c20 */ /* 0x000fe20008410000 */
[----:B------:R-:W2:Y:S01]  /*3820*/  MUFU.TANH R60, R60 ;  /* 0x0000003c003c7308 */ /* 0x000ea20000002400 */
[----:B0-----:R-:W-:Y:S01]  /*3830*/  FSEL R56, R56, -INF , P2 ;  /* 0xff80000038387808 */ /* 0x001fe20001000000 */
[----:B------:R-:W-:Y:S01]  /*3840*/  FMUL.FTZ R41, R41, UR4 ;  /* 0x0000000429297c20 */ /* 0x000fe20008410000 */
[C---:B------:R-:W-:Y:S01]  /*3850*/  ISETP.GT.AND P4, PT, R2.reuse, 0x10, PT ;  /* 0x000000100200780c */ /* 0x040fe20003f84270 */
[----:B------:R-:W-:Y:S01]  /*3860*/  FMUL.FTZ R51, R51, UR4 ;  /* 0x0000000433337c20 */ /* 0x000fe20008410000 */
[----:B------:R-:W-:Y:S01]  /*3870*/  ISETP.GT.AND P3, PT, R2, 0x11, PT ;  /* 0x000000110200780c */ /* 0x000fe20003f64270 */
[----:B------:R-:W-:Y:S01]  /*3880*/  FMUL.FTZ R44, R44, UR4 ;  /* 0x000000042c2c7c20 */ /* 0x000fe20008410000 */
[----:B------:R-:W-:Y:S01]  /*3890*/  FMUL.FTZ R54, R54, UR4 ;  /* 0x0000000436367c20 */ /* 0x000fe20008410000 */
[----:B------:R-:W0:Y:S01]  /*38a0*/  MUFU.TANH R61, R61 ;  /* 0x0000003d003d7308 */ /* 0x000e220000002400 */
[----:B-1----:R-:W-:Y:S01]  /*38b0*/  FSEL R57, R57, -INF , P1 ;  /* 0xff80000039397808 */ /* 0x002fe20000800000 */
[----:B------:R-:W-:Y:S01]  /*38c0*/  FMUL.FTZ R45, R45, UR4 ;  /* 0x000000042d2d7c20 */ /* 0x000fe20008410000 */
[----:B------:R-:W-:Y:S01]  /*38d0*/  FMUL.FTZ R55, R55, UR4 ;  /* 0x0000000437377c20 */ /* 0x000fe20008410000 */
[----:B------:R-:W-:Y:S01]  /*38e0*/  FMUL.FTZ R32, R32, UR4 ;  /* 0x0000000420207c20 */ /* 0x000fe20008410000 */
[----:B------:R-:W-:Y:S01]  /*38f0*/  FMNMX.FTZ R3, R56, R57, !PT ;  /* 0x0000003938037209 */ /* 0x000fe20007810000 */
[----:B------:R-:W-:Y:S01]  /*3900*/  FMUL.FTZ R42, R42, UR4 ;  /* 0x000000042a2a7c20 */ /* 0x000fe20008410000 */
[----:B------:R-:W-:Y:S01]  /*3910*/  FMUL.FTZ R33, R33, UR4 ;  /* 0x0000000421217c20 */ /* 0x000fe20008410000 */
[----:B------:R-:W1:Y:S01]  /*3920*/  MUFU.TANH R48, R48 ;  /* 0x0000003000307308 */ /* 0x000e620000002400 */
[----:B--2---:R-:W-:Y:S01]  /*3930*/  FSEL R60, R60, -INF , P6 ;  /* 0xff8000003c3c7808 */ /* 0x004fe20003000000 */
[----:B------:R-:W-:Y:S01]  /*3940*/  FMUL.FTZ R43, R43, UR4 ;  /* 0x000000042b2b7c20 */ /* 0x000fe20008410000 */
[----:B------:R-:W-:Y:S01]  /*3950*/  FMUL.FTZ R36, R36, UR4 ;  /* 0x0000000424247c20 */ /* 0x000fe20008410000 */
[----:B------:R-:W-:Y:S01]  /*3960*/  FMUL.FTZ R46, R46, UR4 ;  /* 0x000000042e2e7c20 */ /* 0x000fe20008410000 */
[----:B------:R-:W-:Y:S01]  /*3970*/  FMNMX.FTZ R4, R60, R3, !PT ;  /* 0x000000033c047209 */ /* 0x000fe20007810000 */
[----:B------:R-:W-:Y:S01]  /*3980*/  FMUL.FTZ R37, R37, UR4 ;  /* 0x0000000425257c20 */ /* 0x000fe20008410000 */
[----:B------:R-:W-:Y:S01]  /*3990*/  FMUL.FTZ R47, R47, UR4 ;  /* 0x000000042f2f7c20 */ /* 0x000fe20008410000 */
[----:B------:R-:W2:Y:S01]  /*39a0*/  MUFU.TANH R58, R58 ;  /* 0x0000003a003a7308 */ /* 0x000ea20000002400 */
[----:B0-----:R-:W-:Y:S01]  /*39b0*/  FSEL R61, R61, -INF , P5 ;  /* 0xff8000003d3d7808 */ /* 0x001fe20002800000 */
[----:B------:R-:W-:Y:S01]  /*39c0*/  FMUL.FTZ R24, R24, UR4 ;  /* 0x0000000418187c20 */ /* 0x000fe20008410000 */
[----:B------:R-:W-:Y:S01]  /*39d0*/  FMUL.FTZ R34, R34, UR4 ;  /* 0x0000000422227c20 */ /* 0x000fe20008410000 */
[----:B------:R-:W-:Y:S01]  /*39e0*/  FMUL.FTZ R25, R25, UR4 ;  /* 0x0000000419197c20 */ /* 0x000fe20008410000 */
[----:B------:R-:W-:Y:S01]  /*39f0*/  FMNMX.FTZ R3, R61, R4, !PT ;  /* 0x000000043d037209 */ /* 0x000fe20007810000 */
        /* <DEDUP_REMOVED lines=13> */
[----:B------:R-:W-:Y:S01]  /*3ad0*/  ISETP.GT.AND P2, PT, R2, 0x18, PT ;  /* 0x000000180200780c */ /* 0x000fe20003f44270 */
[----:B------:R-:W-:Y:S01]  /*3ae0*/  FMUL.FTZ R31, R31, UR4 ;  /* 0x000000041f1f7c20 */ /* 0x000fe20008410000 */
[----:B------:R-:W-:Y:S01]  /*3af0*/  ULDC UR5, c[0x0][0x988] ;  /* 0x0002620000057ab9 */ /* 0x000fe20000000800 */
[----:B------:R-:W-:Y:S01]  /*3b00*/  P2R R20, PR, RZ, 0x1 ;  /* 0x00000001ff147803 */ /* 0x000fe20000000000 */
[----:B------:R-:W-:Y:S01]  /*3b10*/  UISETP.GE.AND UP0, UPT, UR39, 0x51, UPT ;  /* 0x000000512700788c */ /* 0x000fe2000bf06270 */
[----:B------:R-:W2:Y:S01]  /*3b20*/  MUFU.TANH R52, R52 ;  /* 0x0000003400347308 */ /* 0x000ea20000002400 */
[----:B0-----:R-:W-:Y:S01]  /*3b30*/  FSEL R49, R49, -INF , P3 ;  /* 0xff80000031317808 */ /* 0x001fe20001800000 */
[--C-:B------:R-:W-:Y:S01]  /*3b40*/  IMAD.MOV.U32 R149, RZ, RZ, R151.reuse ;  /* 0x000000ffff957224 */ /* 0x100fe200078e0097 */
[----:B------:R-:W-:Y:S01]  /*3b50*/  R2UR UR4, R0 ;  /* 0x00000000000472ca */ /* 0x000fe200000e0000 */
[--C-:B------:R-:W-:Y:S01]  /*3b60*/  IMAD.MOV.U32 R148, RZ, RZ, R151.reuse ;  /* 0x000000ffff947224 */ /* 0x100fe200078e0097 */
[----:B------:R-:W-:Y:S01]  /*3b70*/  FMNMX.FTZ R3, R49, R4, !PT ;  /* 0x0000000431037209 */ /* 0x000fe20007810000 */
[--C-:B------:R-:W-:Y:S01]  /*3b80*/  IMAD.MOV.U32 R147, RZ, RZ, R151.reuse ;  /* 0x000000ffff937224 */ /* 0x100fe200078e0097 */
[-C--:B------:R-:W-:Y:S01]  /*3b90*/  MOV R150, R151.reuse ;  /* 0x0000009700967202 */ /* 0x080fe20000000f00 */
[----:B------:R-:W0:Y:S01]  /*3ba0*/  MUFU.TANH R62, R62 ;  /* 0x0000003e003e7308 */ /* 0x000e220000002400 */
[----:B-1----:R-:W-:Y:S01]  /*3bb0*/  FSEL R59, R59, -INF , P1 ;  /* 0xff8000003b3b7808 */ /* 0x002fe20000800000 */
[--C-:B------:R-:W-:Y:S01]  /*3bc0*/  IMAD.MOV.U32 R145, RZ, RZ, R151.reuse ;  /* 0x000000ffff917224 */ /* 0x100fe200078e0097 */
[----:B------:R-:W-:Y:S01]  /*3bd0*/  ISETP.GT.AND P1, PT, R2, 0x19, PT ;  /* 0x000000190200780c */ /* 0x000fe20003f24270 */
[--C-:B------:R-:W-:Y:S01]  /*3be0*/  IMAD.MOV.U32 R144, RZ, RZ, R151.reuse ;  /* 0x000000ffff907224 */ /* 0x100fe200078e0097 */
[-C--:B------:R-:W-:Y:S01]  /*3bf0*/  MOV R146, R151.reuse ;  /* 0x0000009700927202 */ /* 0x080fe20000000f00 */
[--C-:B------:R-:W-:Y:S01]  /*3c00*/  IMAD.MOV.U32 R143, RZ, RZ, R151.reuse ;  /* 0x000000ffff8f7224 */ /* 0x100fe200078e0097 */
[-C--:B------:R-:W-:Y:S01]  /*3c10*/  MOV R142, R151.reuse ;  /* 0x00000097008e7202 */ /* 0x080fe20000000f00 */
[----:B------:R-:W1:Y:S01]  /*3c20*/  MUFU.TANH R53, R53 ;  /* 0x0000003500357308 */ /* 0x000e620000002400 */
[----:B--2---:R-:W-:Y:S01]  /*3c30*/  FSEL R52, R52, -INF , P2 ;  /* 0xff80000034347808 */ /* 0x004fe20001000000 */
[----:B------:R-:W-:Y:S01]  /*3c40*/  UIADD3 UR4, UR4, 0x38840, URZ ;  /* 0x0003884004047890 */ /* 0x000fe2000fffe03f */
[--C-:B------:R-:W-:Y:S01]  /*3c50*/  IMAD.MOV.U32 R141, RZ, RZ, R151.reuse ;  /* 0x000000ffff8d7224 */ /* 0x100fe200078e0097 */
[----:B------:R-:W-:Y:S01]  /*3c60*/  MOV R138, R151 ;  /* 0x00000097008a7202 */ /* 0x000fe20000000f00 */
[--C-:B------:R-:W-:Y:S01]  /*3c70*/  IMAD.MOV.U32 R140, RZ, RZ, R151.reuse ;  /* 0x000000ffff8c7224 */ /* 0x100fe200078e0097 */
[----:B------:R-:W-:Y:S01]  /*3c80*/  FMNMX.FTZ R4, R52, R3, !PT ;  /* 0x0000000334047209 */ /* 0x000fe20007810000 */
[----:B------:R-:W-:Y:S01]  /*3c90*/  UPRMT UR4, UR61, 0x654, UR4 ;  /* 0x000006543d047896 */ /* 0x000fe20008000004 */
[----:B------:R-:W2:Y:S01]  /*3ca0*/  MUFU.TANH R63, R63 ;  /* 0x0000003f003f7308 */ /* 0x000ea20000002400 */
[----:B0-----:R-:W-:Y:S01]  /*3cb0*/  FSEL R62, R62, -INF , P6 ;  /* 0xff8000003e3e7808 */ /* 0x001fe20003000000 */
[--C-:B------:R-:W-:Y:S01]  /*3cc0*/  IMAD.MOV.U32 R139, RZ, RZ, R151.reuse ;  /* 0x000000ffff8b7224 */ /* 0x100fe200078e0097 */
[C---:B------:R-:W-:Y:S01]  /*3cd0*/  ISETP.GT.AND P6, PT, R2.reuse, 0x20, PT ;  /* 0x000000200200780c */ /* 0x040fe20003fc4270 */
[--C-:B------:R-:W-:Y:S01]  /*3ce0*/  IMAD.MOV.U32 R137, RZ, RZ, R151.reuse ;  /* 0x000000ffff897224 */ /* 0x100fe200078e0097 */
[-C--:B------:R-:W-:Y:S01]  /*3cf0*/  MOV R134, R151.reuse ;  /* 0x0000009700867202 */ /* 0x080fe20000000f00 */
[--C-:B------:R-:W-:Y:S01]  /*3d00*/  IMAD.MOV.U32 R136, RZ, RZ, R151.reuse ;  /* 0x000000ffff887224 */ /* 0x100fe200078e0097 */
[-C--:B------:R-:W-:Y:S01]  /*3d10*/  MOV R130, R151.reuse ;  /* 0x0000009700827202 */ /* 0x080fe20000000f00 */
[----:B------:R-:W0:Y:S01]  /*3d20*/  MUFU.TANH R40, R40 ;  /* 0x0000002800287308 */ /* 0x000e220000002400 */
[----:B-1----:R-:W-:Y:S01]  /*3d30*/  FSEL R53, R53, -INF , P1 ;  /* 0xff80000035357808 */ /* 0x002fe20000800000 */
[----:B------:R-:W-:Y:S01]  /*3d40*/  SYNCS.ARRIVE.TRANS64.RED.A1T0 RZ, [UR4], RZ ;  /* 0x000000ffffff79a7 */ /* 0x000fe20008100404 */
[--C-:B------:R-:W-:Y:S01]  /*3d50*/  IMAD.MOV.U32 R135, RZ, RZ, R151.reuse ;  /* 0x000000ffff877224 */ /* 0x100fe200078e0097 */
[-C--:B------:R-:W-:Y:S01]  /*3d60*/  MOV R126, R151.reuse ;  /* 0x00000097007e7202 */ /* 0x080fe20000000f00 */
[--C-:B------:R-:W-:Y:S01]  /*3d70*/  IMAD.MOV.U32 R133, RZ, RZ, R151.reuse ;  /* 0x000000ffff857224 */ /* 0x100fe200078e0097 */
[----:B------:R-:W-:Y:S01]  /*3d80*/  FMNMX.FTZ R3, R53, R4, !PT ;  /* 0x0000000435037209 */ /* 0x000fe20007810000 */
[--C-:B------:R-:W-:Y:S01]  /*3d90*/  IMAD.MOV.U32 R132, RZ, RZ, R151.reuse ;  /* 0x000000ffff847224 */ /* 0x100fe200078e0097 */
[----:B------:R-:W1:Y:S01]  /*3da0*/  MUFU.TANH R50, R50 ;  /* 0x0000003200327308 */ /* 0x000e620000002400 */
[----:B--2---:R-:W-:Y:S01]  /*3db0*/  FSEL R63, R63, -INF , P5 ;  /* 0xff8000003f3f7808 */ /* 0x004fe20002800000 */
[--C-:B------:R-:W-:Y:S01]  /*3dc0*/  IMAD.MOV.U32 R131, RZ, RZ, R151.reuse ;  /* 0x000000ffff837224 */ /* 0x100fe200078e0097 */
[----:B------:R-:W-:Y:S01]  /*3dd0*/  ISETP.GT.AND P5, PT, R2, 0x21, PT ;  /* 0x000000210200780c */ /* 0x000fe20003fa4270 */
[--C-:B------:R-:W-:Y:S01]  /*3de0*/  IMAD.MOV.U32 R129, RZ, RZ, R151.reuse ;  /* 0x000000ffff817224 */ /* 0x100fe200078e0097 */
[-C--:B------:R-:W-:Y:S01]  /*3df0*/  MOV R122, R151.reuse ;  /* 0x00000097007a7202 */ /* 0x080fe20000000f00 */
[--C-:B------:R-:W-:Y:S01]  /*3e00*/  IMAD.MOV.U32 R128, RZ, RZ, R151.reuse ;  /* 0x000000ffff807224 */ /* 0x100fe200078e0097 */
[-C--:B------:R-:W-:Y:S01]  /*3e10*/  MOV R118, R151.reuse ;  /* 0x0000009700767202 */ /* 0x080fe20000000f00 */
[----:B------:R-:W2:Y:S01]  /*3e20*/  MUFU.TANH R41, R41 ;  /* 0x0000002900297308 */ /* 0x000ea20000002400 */
[----:B0-----:R-:W-:Y:S01]  /*3e30*/  FSEL R40, R40, -INF , P6 ;  /* 0xff80000028287808 */ /* 0x001fe20003000000 */
[--C-:B------:R-:W-:Y:S01]  /*3e40*/  IMAD.MOV.U32 R127, RZ, RZ, R151.reuse ;  /* 0x000000ffff7f7224 */ /* 0x100fe200078e0097 */
[----:B------:R-:W-:Y:S01]  /*3e50*/  MOV R114, R151 ;  /* 0x0000009700727202 */ /* 0x000fe20000000f00 */
[--C-:B------:R-:W-:Y:S01]  /*3e60*/  IMAD.MOV.U32 R125, RZ, RZ, R151.reuse ;  /* 0x000000ffff7d7224 */ /* 0x100fe200078e0097 */
[----:B------:R-:W-:Y:S01]  /*3e70*/  FMNMX.FTZ R4, R40, R3, !PT ;  /* 0x0000000328047209 */ /* 0x000fe20007810000 */
[--C-:B------:R-:W-:Y:S01]  /*3e80*/  IMAD.MOV.U32 R124, RZ, RZ, R151.reuse ;  /* 0x000000ffff7c7224 */ /* 0x100fe200078e0097 */
[-C--:B------:R-:W-:Y:S01]  /*3e90*/  MOV R110, R151.reuse ;  /* 0x00000097006e7202 */ /* 0x080fe20000000f00 */
[----:B------:R-:W0:Y:S01]  /*3ea0*/  MUFU.TANH R51, R51 ;  /* 0x0000003300337308 */ /* 0x000e220000002400 */
[----:B-1----:R-:W-:Y:S01]  /*3eb0*/  FSEL R50, R50, -INF , P4 ;  /* 0xff80000032327808 */ /* 0x002fe20002000000 */
[--C-:B------:R-:W-:Y:S01]  /*3ec0*/  IMAD.MOV.U32 R123, RZ, RZ, R151.reuse ;  /* 0x000000ffff7b7224 */ /* 0x100fe200078e0097 */
[C---:B------:R-:W-:Y:S01]  /*3ed0*/  ISETP.GT.AND P4, PT, R2.reuse, 0x28, PT ;  /* 0x000000280200780c */ /* 0x040fe20003f84270 */
[--C-:B------:R-:W-:Y:S01]  /*3ee0*/  IMAD.MOV.U32 R121, RZ, RZ, R151.reuse ;  /* 0x000000ffff797224 */ /* 0x100fe200078e0097 */
[-C--:B------:R-:W-:Y:S01]  /*3ef0*/  MOV R106, R151.reuse ;  /* 0x00000097006a7202 */ /* 0x080fe20000000f00 */
[--C-:B------:R-:W-:Y:S01]  /*3f00*/  IMAD.MOV.U32 R120, RZ, RZ, R151.reuse ;  /* 0x000000ffff787224 */ /* 0x100fe200078e0097 */
[-C--:B------:R-:W-:Y:S01]  /*3f10*/  MOV R102, R151.reuse ;  /* 0x0000009700667202 */ /* 0x080fe20000000f00 */
[----:B------:R-:W1:Y:S01]  /*3f20*/  MUFU.TANH R44, R44 ;  /* 0x0000002c002c7308 */ /* 0x000e620000002400 */
[----:B--2---:R-:W-:Y:S01]  /*3f30*/  FSEL R41, R41, -INF , P5 ;  /* 0xff80000029297808 */ /* 0x004fe20002800000 */
[--C-:B------:R-:W-:Y:S01]  /*3f40*/  IMAD.MOV.U32 R119, RZ, RZ, R151.reuse ;  /* 0x000000ffff777224 */ /* 0x100fe200078e0097 */
[-C--:B------:R-:W-:Y:S01]  /*3f50*/  MOV R98, R151.reuse ;  /* 0x0000009700627202 */ /* 0x080fe20000000f00 */
[--C-:B------:R-:W-:Y:S01]  /*3f60*/  IMAD.MOV.U32 R117, RZ, RZ, R151.reuse ;  /* 0x000000ffff757224 */ /* 0x100fe200078e0097 */
[----:B------:R-:W-:Y:S01]  /*3f70*/  FMNMX.FTZ R3, R41, R4, !PT ;  /* 0x0000000429037209 */ /* 0x000fe20007810000 */
[--C-:B------:R-:W-:Y:S01]  /*3f80*/  IMAD.MOV.U32 R116, RZ, RZ, R151.reuse ;  /* 0x000000ffff747224 */ /* 0x100fe200078e0097 */
[-C--:B------:R-:W-:Y:S01]  /*3f90*/  MOV R94, R151.reuse ;  /* 0x00000097005e7202 */ /* 0x080fe20000000f00 */
[----:B------:R-:W2:Y:S01]  /*3fa0*/  MUFU.TANH R54, R54 ;  /* 0x0000003600367308 */ /* 0x000ea20000002400 */
[----:B0-----:R-:W-:Y:S01]  /*3fb0*/  FSEL R51, R51, -INF , P3 ;  /* 0xff80000033337808 */ /* 0x001fe20001800000 */
[--C-:B------:R-:W-:Y:S01]  /*3fc0*/  IMAD.MOV.U32 R115, RZ, RZ, R151.reuse ;  /* 0x000000ffff737224 */ /* 0x100fe200078e0097 */
[----:B------:R-:W-:Y:S01]  /*3fd0*/  ISETP.GT.AND P3, PT, R2, 0x29, PT ;  /* 0x000000290200780c */ /* 0x000fe20003f64270 */
[--C-:B------:R-:W-:Y:S01]  /*3fe0*/  IMAD.MOV.U32 R113, RZ, RZ, R151.reuse ;  /* 0x000000ffff717224 */ /* 0x100fe200078e0097 */
[-C--:B------:R-:W-:Y:S01]  /*3ff0*/  MOV R90, R151.reuse ;  /* 0x00000097005a7202 */ /* 0x080fe20000000f00 */
[--C-:B------:R-:W-:Y:S01]  /*4000*/  IMAD.MOV.U32 R112, RZ, RZ, R151.reuse ;  /* 0x000000ffff707224 */ /* 0x100fe200078e0097 */
[-C--:B------:R-:W-:Y:S01]  /*4010*/  MOV R86, R151.reuse ;  /* 0x0000009700567202 */ /* 0x080fe20000000f00 */
[----:B------:R-:W0:Y:S01]  /*4020*/  MUFU.TANH R45, R45 ;  /* 0x0000002d002d7308 */ /* 0x000e220000002400 */
[----:B-1----:R-:W-:Y:S01]  /*4030*/  FSEL R44, R44, -INF , P4 ;  /* 0xff8000002c2c7808 */ /* 0x002fe20002000000 */
[--C-:B------:R-:W-:Y:S01]  /*4040*/  IMAD.MOV.U32 R111, RZ, RZ, R151.reuse ;  /* 0x000000ffff6f7224 */ /* 0x100fe200078e0097 */
[----:B------:R-:W-:Y:S01]  /*4050*/  MOV R82, R151 ;  /* 0x0000009700527202 */ /* 0x000fe20000000f00 */
[--C-:B------:R-:W-:Y:S01]  /*4060*/  IMAD.MOV.U32 R109, RZ, RZ, R151.reuse ;  /* 0x000000ffff6d7224 */ /* 0x100fe200078e0097 */
[----:B------:R-:W-:Y:S01]  /*4070*/  FMNMX.FTZ R4, R44, R3, !PT ;  /* 0x000000032c047209 */ /* 0x000fe20007810000 */
[--C-:B------:R-:W-:Y:S01]  /*4080*/  IMAD.MOV.U32 R108, RZ, RZ, R151.reuse ;  /* 0x000000ffff6c7224 */ /* 0x100fe200078e0097 */
[-C--:B------:R-:W-:Y:S01]  /*4090*/  MOV R78, R151.reuse ;  /* 0x00000097004e7202 */ /* 0x080fe20000000f00 */
        /* <DEDUP_REMOVED lines=14> */
[----:B------:R-:W-:-:S02]  /*4180*/  IMAD.MOV.U32 R100, RZ, RZ, R151 ;  /* 0x000000ffff647224 */ /* 0x000fc400078e0097 */
[----:B------:R-:W0:Y:S01]  /*4190*/  MUFU.TANH R42, R42 ;  /* 0x0000002a002a7308 */ /* 0x000e220000002400 */
[----:B-1----:R-:W-:Y:S01]  /*41a0*/  FSEL R55, R55, -INF , P1 ;  /* 0xff80000037377808 */ /* 0x002fe20000800000 */
[--C-:B------:R-:W-:Y:S01]  /*41b0*/  IMAD.MOV.U32 R99, RZ, RZ, R151.reuse ;  /* 0x000000ffff637224 */ /* 0x100fe200078e0097 */
[----:B------:R-:W-:Y:S01]  /*41c0*/  ISETP.GT.AND P1, PT, R2, 0x31, PT ;  /* 0x000000310200780c */ /* 0x000fe20003f24270 */
[--C-:B------:R-:W-:Y:S02]  /*41d0*/  IMAD.MOV.U32 R97, RZ, RZ, R151.reuse ;  /* 0x000000ffff617224 */ /* 0x100fe400078e0097 */
[--C-:B------:R-:W-:Y:S02]  /*41e0*/  IMAD.MOV.U32 R96, RZ, RZ, R151.reuse ;  /* 0x000000ffff607224 */ /* 0x100fe400078e0097 */
[----:B------:R-:W1:Y:S01]  /*41f0*/  MUFU.TANH R33, R33 ;  /* 0x0000002100217308 */ /* 0x000e620000002400 */
[----:B--2---:R-:W-:Y:S01]  /*4200*/  FSEL R32, R32, -INF , P2 ;  /* 0xff80000020207808 */ /* 0x004fe20001000000 */
[----:B------:R-:W-:-:S02]  /*4210*/  IMAD.MOV.U32 R95, RZ, RZ, R151 ;  /* 0x000000ffff5f7224 */ /* 0x000fc400078e0097 */
[--C-:B------:R-:W-:Y:S01]  /*4220*/  IMAD.MOV.U32 R93, RZ, RZ, R151.reuse ;  /* 0x000000ffff5d7224 */ /* 0x100fe200078e0097 */
[----:B------:R-:W-:Y:S01]  /*4230*/  FMNMX.FTZ R4, R32, R3, !PT ;  /* 0x0000000320047209 */ /* 0x000fe20007810000 */
[--C-:B------:R-:W-:Y:S02]  /*4240*/  IMAD.MOV.U32 R92, RZ, RZ, R151.reuse ;  /* 0x000000ffff5c7224 */ /* 0x100fe400078e0097 */
[----:B------:R-:W2:Y:S01]  /*4250*/  MUFU.TANH R43, R43 ;  /* 0x0000002b002b7308 */ /* 0x000ea20000002400 */
[----:B0-----:R-:W-:Y:S01]  /*4260*/  FSEL R42, R42, -INF , P6 ;  /* 0xff8000002a2a7808 */ /* 0x001fe20003000000 */
[--C-:B------:R-:W-:Y:S01]  /*4270*/  IMAD.MOV.U32 R91, RZ, RZ, R151.reuse ;  /* 0x000000ffff5b7224 */ /* 0x100fe200078e0097 */
[----:B------:R-:W-:Y:S01]  /*4280*/  ISETP.GT.AND P6, PT, R2, 0x38, PT ;  /* 0x000000380200780c */ /* 0x000fe20003fc4270 */
[--C-:B------:R-:W-:Y:S02]  /*4290*/  IMAD.MOV.U32 R89, RZ, RZ, R151.reuse ;  /* 0x000000ffff597224 */ /* 0x100fe400078e0097 */
[----:B------:R-:W-:-:S02]  /*42a0*/  IMAD.MOV.U32 R88, RZ, RZ, R151 ;  /* 0x000000ffff587224 */ /* 0x000fc400078e0097 */
[----:B------:R-:W0:Y:S01]  /*42b0*/  MUFU.TANH R36, R36 ;  /* 0x0000002400247308 */ /* 0x000e220000002400 */
[----:B-1----:R-:W-:Y:S01]  /*42c0*/  FSEL R33, R33, -INF , P1 ;  /* 0xff80000021217808 */ /* 0x002fe20000800000 */
[--C-:B------:R-:W-:Y:S02]  /*42d0*/  IMAD.MOV.U32 R87, RZ, RZ, R151.reuse ;  /* 0x000000ffff577224 */ /* 0x100fe400078e0097 */
[--C-:B------:R-:W-:Y:S01]  /*42e0*/  IMAD.MOV.U32 R85, RZ, RZ, R151.reuse ;  /* 0x000000ffff557224 */ /* 0x100fe200078e0097 */
[----:B------:R-:W-:Y:S01]  /*42f0*/  FMNMX.FTZ R3, R33, R4, !PT ;  /* 0x0000000421037209 */ /* 0x000fe20007810000 */
[--C-:B------:R-:W-:Y:S02]  /*4300*/  IMAD.MOV.U32 R84, RZ, RZ, R151.reuse ;  /* 0x000000ffff547224 */ /* 0x100fe400078e0097 */
[----:B------:R-:W1:Y:S01]  /*4310*/  MUFU.TANH R46, R46 ;  /* 0x0000002e002e7308 */ /* 0x000e620000002400 */
[----:B--2---:R-:W-:Y:S01]  /*4320*/  FSEL R43, R43, -INF , P5 ;  /* 0xff8000002b2b7808 */ /* 0x004fe20002800000 */
[--C-:B------:R-:W-:Y:S01]  /*4330*/  IMAD.MOV.U32 R83, RZ, RZ, R151.reuse ;  /* 0x000000ffff537224 */ /* 0x100fe200078e0097 */
[----:B------:R-:W-:Y:S01]  /*4340*/  ISETP.GT.AND P5, PT, R2, 0x39, PT ;  /* 0x000000390200780c */ /* 0x000fe20003fa4270 */
[----:B------:R-:W-:-:S02]  /*4350*/  IMAD.MOV.U32 R81, RZ, RZ, R151 ;  /* 0x000000ffff517224 */ /* 0x000fc400078e0097 */
[--C-:B------:R-:W-:Y:S02]  /*4360*/  IMAD.MOV.U32 R80, RZ, RZ, R151.reuse ;  /* 0x000000ffff507224 */ /* 0x100fe400078e0097 */
[----:B------:R-:W2:Y:S01]  /*4370*/  MUFU.TANH R37, R37 ;  /* 0x0000002500257308 */ /* 0x000ea20000002400 */
[----:B0-----:R-:W-:Y:S01]  /*4380*/  FSEL R36, R36, -INF , P6 ;  /* 0xff80000024247808 */ /* 0x001fe20003000000 */
[--C-:B------:R-:W-:Y:S02]  /*4390*/  IMAD.MOV.U32 R79, RZ, RZ, R151.reuse ;  /* 0x000000ffff4f7224 */ /* 0x100fe400078e0097 */
[--C-:B------:R-:W-:Y:S01]  /*43a0*/  IMAD.MOV.U32 R77, RZ, RZ, R151.reuse ;  /* 0x000000ffff4d7224 */ /* 0x100fe200078e0097 */
[----:B------:R-:W-:Y:S01]  /*43b0*/  FMNMX.FTZ R4, R36, R3, !PT ;  /* 0x0000000324047209 */ /* 0x000fe20007810000 */
[--C-:B------:R-:W-:Y:S02]  /*43c0*/  IMAD.MOV.U32 R76, RZ, RZ, R151.reuse ;  /* 0x000000ffff4c7224 */ /* 0x100fe400078e0097 */
[----:B------:R-:W0:Y:S01]  /*43d0*/  MUFU.TANH R47, R47 ;  /* 0x0000002f002f7308 */ /* 0x000e220000002400 */
[----:B-1----:R-:W-:Y:S01]  /*43e0*/  FSEL R46, R46, -INF , P4 ;  /* 0xff8000002e2e7808 */ /* 0x002fe20002000000 */
[--C-:B------:R-:W-:Y:S01]  /*43f0*/  IMAD.MOV.U32 R75, RZ, RZ, R151.reuse ;  /* 0x000000ffff4b7224 */ /* 0x100fe200078e0097 */
[----:B------:R-:W-:Y:S01]  /*4400*/  ISETP.GT.AND P4, PT, R2, 0x40, PT ;  /* 0x000000400200780c */ /* 0x000fe20003f84270 */
[----:B------:R-:W-:-:S02]  /*4410*/  IMAD.MOV.U32 R73, RZ, RZ, R151 ;  /* 0x000000ffff497224 */ /* 0x000fc400078e0097 */
[--C-:B------:R-:W-:Y:S02]  /*4420*/  IMAD.MOV.U32 R72, RZ, RZ, R151.reuse ;  /* 0x000000ffff487224 */ /* 0x100fe400078e0097 */
[----:B------:R-:W1:Y:S01]  /*4430*/  MUFU.TANH R24, R24 ;  /* 0x0000001800187308 */ /* 0x000e620000002400 */
[----:B--2---:R-:W-:Y:S01]  /*4440*/  FSEL R37, R37, -INF , P5 ;  /* 0xff80000025257808 */ /* 0x004fe20002800000 */
[--C-:B------:R-:W-:Y:S02]  /*4450*/  IMAD.MOV.U32 R71, RZ, RZ, R151.reuse ;  /* 0x000000ffff477224 */ /* 0x100fe400078e0097 */
[--C-:B------:R-:W-:Y:S01]  /*4460*/  IMAD.MOV.U32 R69, RZ, RZ, R151.reuse ;  /* 0x000000ffff457224 */ /* 0x100fe200078e0097 */
[----:B------:R-:W-:Y:S01]  /*4470*/  FMNMX.FTZ R3, R37, R4, !PT ;  /* 0x0000000425037209 */ /* 0x000fe20007810000 */
[--C-:B------:R-:W-:Y:S02]  /*4480*/  IMAD.MOV.U32 R68, RZ, RZ, R151.reuse ;  /* 0x000000ffff447224 */ /* 0x100fe400078e0097 */
[----:B------:R-:W2:Y:S01]  /*4490*/  MUFU.TANH R34, R34 ;  /* 0x0000002200227308 */ /* 0x000ea20000002400 */
[----:B0-----:R-:W-:Y:S01]  /*44a0*/  FSEL R47, R47, -INF , P3 ;  /* 0xff8000002f2f7808 */ /* 0x001fe20001800000 */
[--C-:B------:R-:W-:Y:S01]  /*44b0*/  IMAD.MOV.U32 R67, RZ, RZ, R151.reuse ;  /* 0x000000ffff437224 */ /* 0x100fe200078e0097 */
[----:B------:R-:W-:Y:S01]  /*44c0*/  ISETP.GT.AND P3, PT, R2, 0x41, PT ;  /* 0x000000410200780c */ /* 0x000fe20003f64270 */
[----:B------:R-:W-:-:S04]  /*44d0*/  IMAD.MOV.U32 R65, RZ, RZ, R151 ;  /* 0x000000ffff417224 */ /* 0x000fc800078e0097 */
[----:B------:R-:W0:Y:S01]  /*44e0*/  MUFU.TANH R25, R25 ;  /* 0x0000001900197308 */ /* 0x000e220000002400 */
[----:B-1----:R-:W-:-:S04]  /*44f0*/  FSEL R24, R24, -INF , P4 ;  /* 0xff80000018187808 */ /* 0x002fc80002000000 */
[----:B------:R-:W-:-:S03]  /*4500*/  FMNMX.FTZ R4, R24, R3, !PT ;  /* 0x0000000318047209 */ /* 0x000fc60007810000 */
[----:B------:R-:W1:Y:S01]  /*4510*/  MUFU.TANH R35, R35 ;  /* 0x0000002300237308 */ /* 0x000e620000002400 */
[----:B--2---:R-:W-:Y:S02]  /*4520*/  FSEL R34, R34, -INF , P2 ;  /* 0xff80000022227808 */ /* 0x004fe40001000000 */
[----:B------:R-:W-:-:S05]  /*4530*/  ISETP.GT.AND P2, PT, R2, 0x48, PT ;  /* 0x000000480200780c */ /* 0x000fca0003f44270 */
[----:B------:R-:W2:Y:S01]  /*4540*/  MUFU.TANH R28, R28 ;  /* 0x0000001c001c7308 */ /* 0x000ea20000002400 */
[----:B0-----:R-:W-:-:S04]  /*4550*/  FSEL R25, R25, -INF , P3 ;  /* 0xff80000019197808 */ /* 0x001fc80001800000 */
[----:B------:R-:W-:-:S03]  /*4560*/  FMNMX.FTZ R3, R25, R4, !PT ;  /* 0x0000000419037209 */ /* 0x000fc60007810000 */
[----:B------:R-:W0:Y:S01]  /*4570*/  MUFU.TANH R29, R29 ;  /* 0x0000001d001d7308 */ /* 0x000e220000002400 */
[----:B-1----:R-:W-:Y:S02]  /*4580*/  FSEL R35, R35, -INF , P1 ;  /* 0xff80000023237808 */ /* 0x002fe40000800000 */
[----:B------:R-:W-:-:S05]  /*4590*/  ISETP.GT.AND P1, PT, R2, 0x49, PT ;  /* 0x000000490200780c */ /* 0x000fca0003f24270 */
[----:B------:R-:W1:Y:S01]  /*45a0*/  MUFU.TANH R38, R38 ;  /* 0x0000002600267308 */ /* 0x000e620000002400 */
[----:B--2---:R-:W-:-:S04]  /*45b0*/  FSEL R28, R28, -INF , P2 ;  /* 0xff8000001c1c7808 */ /* 0x004fc80001000000 */
[----:B------:R-:W-:-:S03]  /*45c0*/  FMNMX.FTZ R2, R28, R3, !PT ;  /* 0x000000031c027209 */ /* 0x000fc60007810000 */
[----:B------:R-:W2:Y:S01]  /*45d0*/  MUFU.TANH R39, R39 ;  /* 0x0000002700277308 */ /* 0x000ea20000002400 */
[----:B0-----:R-:W-:-:S04]  /*45e0*/  FSEL R29, R29, -INF , P1 ;  /* 0xff8000001d1d7808 */ /* 0x001fc80000800000 */
[----:B------:R-:W-:-:S03]  /*45f0*/  FMNMX.FTZ R2, R29, R2, !PT ;  /* 0x000000021d027209 */ /* 0x000fc60007810000 */
[----:B------:R-:W0:Y:S01]  /*4600*/  MUFU.TANH R26, R26 ;  /* 0x0000001a001a7308 */ /* 0x000e220000002400 */
[----:B-1----:R-:W-:Y:S01]  /*4610*/  FSEL R38, R38, -INF , P6 ;  /* 0xff80000026267808 */ /* 0x002fe20003000000 */
[----:B------:R-:W1:Y:S06]  /*4620*/  SHFL.BFLY PT, R3, R2, 0x2, 0x1f ;  /* 0x0c401f0002037f89 */ /* 0x000e6c00000e0000 */
[----:B------:R-:W3:Y:S01]  /*4630*/  MUFU.TANH R27, R27 ;  /* 0x0000001b001b7308 */ /* 0x000ee20000002400 */
[----:B--2---:R-:W-:-:S07]  /*4640*/  FSEL R39, R39, -INF , P5 ;  /* 0xff80000027277808 */ /* 0x004fce0002800000 */
[----:B------:R-:W2:Y:S01]  /*4650*/  MUFU.TANH R30, R30 ;  /* 0x0000001e001e7308 */ /* 0x000ea20000002400 */
[----:B0-----:R-:W-:-:S07]  /*4660*/  FSEL R26, R26, -INF , P4 ;  /* 0xff8000001a1a7808 */ /* 0x001fce0002000000 */
[----:B------:R-:W0:Y:S01]  /*4670*/  MUFU.TANH R31, R31 ;  /* 0x0000001f001f7308 */ /* 0x000e220000002400 */
[----:B---3--:R-:W-:Y:S02]  /*4680*/  FSEL R27, R27, -INF , P3 ;  /* 0xff8000001b1b7808 */ /* 0x008fe40001800000 */
[----:B-1----:R-:W-:-:S05]  /*4690*/  FMNMX.FTZ R3, R2, R3, !PT ;  /* 0x0000000302037209 */ /* 0x002fca0007810000 */
[----:B------:R-:W1:Y:S01]  /*46a0*/  SHFL.BFLY PT, R4, R3, 0x1, 0x1f ;  /* 0x0c201f0003047f89 */ /* 0x000e6200000e0000 */
[----:B--2---:R-:W-:Y:S02]  /*46b0*/  FSEL R30, R30, -INF , P2 ;  /* 0xff8000001e1e7808 */ /* 0x004fe40001000000 */
[----:B0-----:R-:W-:Y:S02]  /*46c0*/  FSEL R31, R31, -INF , P1 ;  /* 0xff8000001f1f7808 */ /* 0x001fe40000800000 */
[----:B-1----:R-:W-:Y:S02]  /*46d0*/  FMNMX.FTZ R4, R3, R4, !PT ;  /* 0x0000000403047209 */ /* 0x002fe40007810000 */
[----:B------:R-:W-:Y:S02]  /*46e0*/  FMNMX.FTZ R3, R58, R59, !PT ;  /* 0x0000003b3a037209 */ /* 0x000fe40007810000 */
[C---:B------:R-:W-:Y:S01]  /*46f0*/  FSETP.NEU.FTZ.AND P0, PT, R4.reuse, -INF , PT ;  /* 0xff8000000400780b */ /* 0x040fe20003f1d000 */
[----:B------:R-:W-:Y:S01]  /*4700*/  FMUL.FTZ R5, R4, UR5 ;  /* 0x0000000504057c20 */ /* 0x000fe20008410000 */
[----:B------:R-:W-:-:S04]  /*4710*/  FMNMX.FTZ R2, R62, R3, !PT ;  /* 0x000000033e027209 */ /* 0x000fc80007810000 */
[----:B------:R-:W-:Y:S02]  /*4720*/  FMNMX.FTZ R3, R63, R2, !PT ;  /* 0x000000023f037209 */ /* 0x000fe40007810000 */
[----:B------:R-:W-:Y:S02]  /*4730*/  FSEL R17, R5, RZ, P0 ;  /* 0x000000ff05117208 */ /* 0x000fe40000000000 */
[----:B------:R-:W-:Y:S02]  /*4740*/  FMNMX.FTZ R2, R50, R3, !PT ;  /* 0x0000000332027209 */ /* 0x000fe40007810000 */
[----:B------:R-:W-:Y:S01]  /*4750*/  ISETP.NE.AND P0, PT, R20, RZ, PT ;  /* 0x000000ff1400720c */ /* 0x000fe20003f05270 */
[--C-:B------:R-:W-:Y:S01]  /*4760*/  FFMA.FTZ R56, R56, UR5, -R17.reuse ;  /* 0x0000000538387c23 */ /* 0x100fe20008010811 */
[----:B------:R-:W-:Y:S01]  /*4770*/  FMNMX.FTZ R3, R51, R2, !PT ;  /* 0x0000000233037209 */ /* 0x000fe20007810000 */
[--C-:B------:R-:W-:Y:S01]  /*4780*/  FFMA.FTZ R57, R57, UR5, -R17.reuse ;  /* 0x0000000539397c23 */ /* 0x100fe20008010811 */
[--C-:B------:R-:W-:Y:S01]  /*4790*/  FFMA.FTZ R60, R60, UR5, -R17.reuse ;  /* 0x000000053c3c7c23 */ /* 0x100fe20008010811 */
[--C-:B------:R-:W-:Y:S01]  /*47a0*/  FFMA.FTZ R61, R61, UR5, -R17.reuse ;  /* 0x000000053d3d7c23 */ /* 0x100fe20008010811 */
[----:B------:R-:W-:Y:S01]  /*47b0*/  FMNMX.FTZ R2, R54, R3, !PT ;  /* 0x0000000336027209 */ /* 0x000fe20007810000 */
[----:B------:R-:W-:Y:S01]  /*47c0*/  MUFU.EX2 R56, R56 ;  /* 0x0000003800387308 */ /* 0x000fe20000000800 */
[--C-:B------:R-:W-:Y:S01]  /*47d0*/  FFMA.FTZ R48, R48, UR5, -R17.reuse ;  /* 0x0000000530307c23 */ /* 0x100fe20008010811 */
[--C-:B------:R-:W-:Y:S01]  /*47e0*/  FFMA.FTZ R49, R49, UR5, -R17.reuse ;  /* 0x0000000531317c23 */ /* 0x100fe20008010811 */
[----:B------:R-:W-:Y:S01]  /*47f0*/  FMNMX.FTZ R3, R55, R2, !PT ;  /* 0x0000000237037209 */ /* 0x000fe20007810000 */
[--C-:B------:R-:W-:Y:S01]  /*4800*/  FFMA.FTZ R52, R52, UR5, -R17.reuse ;  /* 0x0000000534347c23 */ /* 0x100fe20008010811 */
[--C-:B------:R-:W-:Y:S01]  /*4810*/  FFMA.FTZ R53, R53, UR5, -R17.reuse ;  /* 0x0000000535357c23 */ /* 0x100fe20008010811 */
[--C-:B------:R-:W-:Y:S01]  /*4820*/  FFMA.FTZ R40, R40, UR5, -R17.reuse ;  /* 0x0000000528287c23 */ /* 0x100fe20008010811 */
[----:B------:R-:W-:Y:S01]  /*4830*/  FMNMX.FTZ R2, R42, R3, !PT ;  /* 0x000000032a027209 */ /* 0x000fe20007810000 */
[----:B------:R-:W0:Y:S01]  /*4840*/  MUFU.EX2 R57, R57 ;  /* 0x0000003900397308 */ /* 0x000e220000000800 */
[--C-:B------:R-:W-:Y:S01]  /*4850*/  FFMA.FTZ R41, R41, UR5, -R17.reuse ;  /* 0x0000000529297c23 */ /* 0x100fe20008010811 */
        /* <DEDUP_REMOVED lines=14> */
[----:B------:R-:W1:Y:S01]  /*4940*/  MUFU.EX2 R61, R61 ;  /* 0x0000003d003d7308 */ /* 0x000e620000000800 */
[----:B------:R-:W-:Y:S01]  /*4950*/  FFMA.FTZ R17, R29, UR5, -R17 ;  /* 0x000000051d117c23 */ /* 0x000fe20008010811 */
[----:B0-----:R-:W-:Y:S01]  /*4960*/  F2FP.BF16.F32.PACK_AB R208, R57, R56 ;  /* 0x0000003839d0723e */ /* 0x001fe200000010ff */
[----:B------:R-:W-:Y:S01]  /*4970*/  IMAD.MOV.U32 R29, RZ, RZ, R151 ;  /* 0x000000ffff1d7224 */ /* 0x000fe200078e0097 */
[----:B------:R-:W-:-:S04]  /*4980*/  FMNMX.FTZ R3, R35, R2, !PT ;  /* 0x0000000223037209 */ /* 0x000fc80007810000 */
[----:B------:R-:W-:Y:S01]  /*4990*/  FMNMX.FTZ R2, R38, R3, !PT ;  /* 0x0000000326027209 */ /* 0x000fe20007810000 */
[----:B------:R-:W-:Y:S03]  /*49a0*/  MUFU.EX2 R48, R48 ;  /* 0x0000003000307308 */ /* 0x000fe60000000800 */
[----:B------:R-:W-:-:S04]  /*49b0*/  FMNMX.FTZ R3, R39, R2, !PT ;  /* 0x0000000227037209 */ /* 0x000fc80007810000 */
[----:B------:R-:W-:Y:S01]  /*49c0*/  FMNMX.FTZ R2, R26, R3, !PT ;  /* 0x000000031a027209 */ /* 0x000fe20007810000 */
[----:B------:R-:W0:Y:S01]  /*49d0*/  MUFU.EX2 R49, R49 ;  /* 0x0000003100317308 */ /* 0x000e220000000800 */
[----:B-1----:R-:W-:Y:S02]  /*49e0*/  F2FP.BF16.F32.PACK_AB R210, R61, R60 ;  /* 0x0000003c3dd2723e */ /* 0x002fe400000010ff */
[----:B------:R-:W-:-:S04]  /*49f0*/  FMNMX.FTZ R3, R27, R2, !PT ;  /* 0x000000021b037209 */ /* 0x000fc80007810000 */
[----:B------:R-:W-:Y:S01]  /*4a00*/  FMNMX.FTZ R2, R30, R3, !PT ;  /* 0x000000031e027209 */ /* 0x000fe20007810000 */
[----:B------:R-:W-:Y:S03]  /*4a10*/  MUFU.EX2 R52, R52 ;  /* 0x0000003400347308 */ /* 0x000fe60000000800 */
[----:B------:R-:W-:-:S05]  /*4a20*/  FMNMX.FTZ R2, R31, R2, !PT ;  /* 0x000000021f027209 */ /* 0x000fca0007810000 */
[----:B------:R-:W1:Y:S01]  /*4a30*/  SHFL.BFLY PT, R3, R2, 0x2, 0x1f ;  /* 0x0c401f0002037f89 */ /* 0x000e6200000e0000 */
[----:B------:R-:W2:Y:S01]  /*4a40*/  MUFU.EX2 R53, R53 ;  /* 0x0000003500357308 */ /* 0x000ea20000000800 */
[----:B0-----:R-:W-:-:S07]  /*4a50*/  F2FP.BF16.F32.PACK_AB R204, R49, R48 ;  /* 0x0000003031cc723e */ /* 0x001fce00000010ff */
[----:B------:R-:W-:Y:S08]  /*4a60*/  MUFU.EX2 R40, R40 ;  /* 0x0000002800287308 */ /* 0x000ff00000000800 */
[----:B------:R-:W0:Y:S01]  /*4a70*/  MUFU.EX2 R41, R41 ;  /* 0x0000002900297308 */ /* 0x000e220000000800 */
[----:B--2---:R-:W-:Y:S02]  /*4a80*/  F2FP.BF16.F32.PACK_AB R206, R53, R52 ;  /* 0x0000003435ce723e */ /* 0x004fe400000010ff */
[----:B-1----:R-:W-:-:S05]  /*4a90*/  FMNMX.FTZ R5, R2, R3, !PT ;  /* 0x0000000302057209 */ /* 0x002fca0007810000 */
[----:B------:R-:W-:Y:S01]  /*4aa0*/  MUFU.EX2 R44, R44 ;  /* 0x0000002c002c7308 */ /* 0x000fe20000000800 */
[----:B------:R-:W1:Y:S07]  /*4ab0*/  SHFL.BFLY PT, R2, R5, 0x1, 0x1f ;  /* 0x0c201f0005027f89 */ /* 0x000e6e00000e0000 */
[----:B------:R-:W2:Y:S01]  /*4ac0*/  MUFU.EX2 R45, R45 ;  /* 0x0000002d002d7308 */ /* 0x000ea20000000800 */
[----:B0-----:R-:W-:-:S07]  /*4ad0*/  F2FP.BF16.F32.PACK_AB R200, R41, R40 ;  /* 0x0000002829c8723e */ /* 0x001fce00000010ff */
[----:B------:R-:W-:Y:S08]  /*4ae0*/  MUFU.EX2 R32, R32 ;  /* 0x0000002000207308 */ /* 0x000ff00000000800 */
[----:B------:R-:W0:Y:S01]  /*4af0*/  MUFU.EX2 R33, R33 ;  /* 0x0000002100217308 */ /* 0x000e220000000800 */
[----:B--2---:R-:W-:Y:S02]  /*4b00*/  F2FP.BF16.F32.PACK_AB R202, R45, R44 ;  /* 0x0000002c2dca723e */ /* 0x004fe400000010ff */
[----:B-1----:R-:W-:-:S04]  /*4b10*/  FMNMX.FTZ R3, R5, R2, !PT ;  /* 0x0000000205037209 */ /* 0x002fc80007810000 */
[C---:B------:R-:W-:Y:S01]  /*4b20*/  FSETP.NEU.FTZ.AND P1, PT, R3.reuse, -INF , PT ;  /* 0xff8000000300780b */ /* 0x040fe20003f3d000 */
[----:B------:R-:W-:Y:S01]  /*4b30*/  FMUL.FTZ R2, R3, UR5 ;  /* 0x0000000503027c20 */ /* 0x000fe20008410000 */
[----:B------:R1:W-:Y:S04]  /*4b40*/  MUFU.EX2 R5, R17 ;  /* 0x0000001100057308 */ /* 0x0003e80000000800 */
[----:B------:R-:W-:Y:S02]  /*4b50*/  FSEL R2, R2, RZ, P1 ;  /* 0x000000ff02027208 */ /* 0x000fe40000800000 */
[----:B------:R-:W-:Y:S02]  /*4b60*/  PLOP3.LUT P1, PT, PT, PT, UP0, 0x80, 0x0 ;  /* 0x000000000000781c */ /* 0x000fe40003f2f008 */
[----:B------:R-:W-:Y:S01]  /*4b70*/  MUFU.EX2 R36, R36 ;  /* 0x0000002400247308 */ /* 0x000fe20000000800 */
[--C-:B------:R-:W-:Y:S01]  /*4b80*/  FFMA.FTZ R58, R58, UR5, -R2.reuse ;  /* 0x000000053a3a7c23 */ /* 0x100fe20008010802 */
[--C-:B------:R-:W-:Y:S01]  /*4b90*/  FFMA.FTZ R59, R59, UR5, -R2.reuse ;  /* 0x000000053b3b7c23 */ /* 0x100fe20008010802 */
[--C-:B------:R-:W-:Y:S01]  /*4ba0*/  FFMA.FTZ R62, R62, UR5, -R2.reuse ;  /* 0x000000053e3e7c23 */ /* 0x100fe20008010802 */
[--C-:B------:R-:W-:Y:S01]  /*4bb0*/  FFMA.FTZ R63, R63, UR5, -R2.reuse ;  /* 0x000000053f3f7c23 */ /* 0x100fe20008010802 */
[----:B-1----:R-:W-:Y:S01]  /*4bc0*/  FADD.FTZ R17, R56, R57 ;  /* 0x0000003938117221 */ /* 0x002fe20000010000 */
[--C-:B------:R-:W-:Y:S01]  /*4bd0*/  FFMA.FTZ R50, R50, UR5, -R2.reuse ;  /* 0x0000000532327c23 */ /* 0x100fe20008010802 */
[--C-:B------:R-:W-:Y:S01]  /*4be0*/  FFMA.FTZ R51, R51, UR5, -R2.reuse ;  /* 0x0000000533337c23 */ /* 0x100fe20008010802 */
[----:B------:R-:W-:Y:S01]  /*4bf0*/  MUFU.EX2 R58, R58 ;  /* 0x0000003a003a7308 */ /* 0x000fe20000000800 */
[----:B------:R-:W-:Y:S01]  /*4c00*/  FADD.FTZ R20, R60, R17 ;  /* 0x000000113c147221 */ /* 0x000fe20000010000 */
[--C-:B------:R-:W-:Y:S01]  /*4c10*/  FFMA.FTZ R54, R54, UR5, -R2.reuse ;  /* 0x0000000536367c23 */ /* 0x100fe20008010802 */
[--C-:B------:R-:W-:Y:S01]  /*4c20*/  FFMA.FTZ R55, R55, UR5, -R2.reuse ;  /* 0x0000000537377c23 */ /* 0x100fe20008010802 */
[----:B------:R-:W-:Y:S01]  /*4c30*/  FFMA.FTZ R42, R42, UR5, -R2 ;  /* 0x000000052a2a7c23 */ /* 0x000fe20008010802 */
[----:B------:R-:W-:Y:S01]  /*4c40*/  FADD.FTZ R17, R61, R20 ;  /* 0x000000143d117221 */ /* 0x000fe20000010000 */
[--C-:B------:R-:W-:Y:S01]  /*4c50*/  FFMA.FTZ R43, R43, UR5, -R2.reuse ;  /* 0x000000052b2b7c23 */ /* 0x100fe20008010802 */
[--C-:B------:R-:W-:Y:S01]  /*4c60*/  FFMA.FTZ R46, R46, UR5, -R2.reuse ;  /* 0x000000052e2e7c23 */ /* 0x100fe20008010802 */
[----:B------:R-:W1:Y:S01]  /*4c70*/  MUFU.EX2 R59, R59 ;  /* 0x0000003b003b7308 */ /* 0x000e620000000800 */
[----:B------:R-:W-:Y:S01]  /*4c80*/  FADD.FTZ R20, R48, R17 ;  /* 0x0000001130147221 */ /* 0x000fe20000010000 */
[--C-:B------:R-:W-:Y:S01]  /*4c90*/  FFMA.FTZ R47, R47, UR5, -R2.reuse ;  /* 0x000000052f2f7c23 */ /* 0x100fe20008010802 */
[--C-:B------:R-:W-:Y:S01]  /*4ca0*/  FFMA.FTZ R34, R34, UR5, -R2.reuse ;  /* 0x0000000522227c23 */ /* 0x100fe20008010802 */
[----:B------:R-:W-:Y:S01]  /*4cb0*/  FFMA.FTZ R35, R35, UR5, -R2 ;  /* 0x0000000523237c23 */ /* 0x000fe20008010802 */
[----:B------:R-:W-:Y:S01]  /*4cc0*/  FADD.FTZ R21, R49, R20 ;  /* 0x0000001431157221 */ /* 0x000fe20000010000 */
[--C-:B------:R-:W-:Y:S01]  /*4cd0*/  FFMA.FTZ R38, R38, UR5, -R2.reuse ;  /* 0x0000000526267c23 */ /* 0x100fe20008010802 */
[--C-:B------:R-:W-:Y:S01]  /*4ce0*/  FFMA.FTZ R39, R39, UR5, -R2.reuse ;  /* 0x0000000527277c23 */ /* 0x100fe20008010802 */
[----:B------:R-:W2:Y:S01]  /*4cf0*/  MUFU.EX2 R62, R62 ;  /* 0x0000003e003e7308 */ /* 0x000ea20000000800 */
[----:B------:R-:W-:Y:S01]  /*4d00*/  FADD.FTZ R64, R52, R21 ;  /* 0x0000001534407221 */ /* 0x000fe20000010000 */
[--C-:B------:R-:W-:Y:S01]  /*4d10*/  FFMA.FTZ R26, R26, UR5, -R2.reuse ;  /* 0x000000051a1a7c23 */ /* 0x100fe20008010802 */
[--C-:B------:R-:W-:Y:S01]  /*4d20*/  FFMA.FTZ R27, R27, UR5, -R2.reuse ;  /* 0x000000051b1b7c23 */ /* 0x100fe20008010802 */
[----:B------:R-:W-:Y:S01]  /*4d30*/  FFMA.FTZ R30, R30, UR5, -R2 ;  /* 0x000000051e1e7c23 */ /* 0x000fe20008010802 */
[----:B------:R-:W-:Y:S01]  /*4d40*/  FADD.FTZ R21, R53, R64 ;  /* 0x0000004035157221 */ /* 0x000fe20000010000 */
[----:B------:R-:W-:Y:S01]  /*4d50*/  FFMA.FTZ R2, R31, UR5, -R2 ;  /* 0x000000051f027c23 */ /* 0x000fe20008010802 */
[----:B0-----:R-:W-:Y:S01]  /*4d60*/  F2FP.BF16.F32.PACK_AB R196, R33, R32 ;  /* 0x0000002021c4723e */ /* 0x001fe200000010ff */
[----:B------:R-:W0:Y:S01]  /*4d70*/  MUFU.EX2 R63, R63 ;  /* 0x0000003f003f7308 */ /* 0x000e220000000800 */
[----:B-1----:R-:W-:Y:S01]  /*4d80*/  FADD.FTZ R17, R58, R59 ;  /* 0x0000003b3a117221 */ /* 0x002fe20000010000 */
[----:B------:R-:W-:Y:S01]  /*4d90*/  FADD.FTZ R64, R40, R21 ;  /* 0x0000001528407221 */ /* 0x000fe20000010000 */
[----:B------:R-:W-:Y:S01]  /*4da0*/  F2FP.BF16.F32.PACK_AB R209, R59, R58 ;  /* 0x0000003a3bd1723e */ /* 0x000fe200000010ff */
[--C-:B------:R-:W-:Y:S01]  /*4db0*/  IMAD.MOV.U32 R61, RZ, RZ, R151.reuse ;  /* 0x000000ffff3d7224 */ /* 0x100fe200078e0097 */
[----:B------:R-:W-:Y:S01]  /*4dc0*/  MOV R58, R151 ;  /* 0x00000097003a7202 */ /* 0x000fe20000000f00 */
[----:B------:R-:W-:Y:S01]  /*4dd0*/  FADD.FTZ R21, R41, R64 ;  /* 0x0000004029157221 */ /* 0x000fe20000010000 */
[----:B------:R-:W-:Y:S01]  /*4de0*/  IMAD.MOV.U32 R64, RZ, RZ, R151 ;  /* 0x000000ffff407224 */ /* 0x000fe200078e0097 */
[----:B------:R-:W1:Y:S01]  /*4df0*/  MUFU.EX2 R50, R50 ;  /* 0x0000003200327308 */ /* 0x000e620000000800 */
[----:B--2---:R-:W-:Y:S01]  /*4e00*/  FADD.FTZ R20, R62, R17 ;  /* 0x000000113e147221 */ /* 0x004fe20000010000 */
[----:B------:R-:W-:Y:S01]  /*4e10*/  FADD.FTZ R0, R44, R21 ;  /* 0x000000152c007221 */ /* 0x000fe20000010000 */
[----:B------:R-:W-:-:S02]  /*4e20*/  IMAD.MOV.U32 R60, RZ, RZ, R151 ;  /* 0x000000ffff3c7224 */ /* 0x000fc400078e0097 */
[--C-:B------:R-:W-:Y:S02]  /*4e30*/  IMAD.MOV.U32 R59, RZ, RZ, R151.reuse ;  /* 0x000000ffff3b7224 */ /* 0x100fe400078e0097 */
[----:B------:R-:W-:Y:S01]  /*4e40*/  FADD.FTZ R21, R45, R0 ;  /* 0x000000002d157221 */ /* 0x000fe20000010000 */
[--C-:B------:R-:W-:Y:S01]  /*4e50*/  IMAD.MOV.U32 R57, RZ, RZ, R151.reuse ;  /* 0x000000ffff397224 */ /* 0x100fe200078e0097 */
[----:B------:R-:W2:Y:S01]  /*4e60*/  MUFU.EX2 R51, R51 ;  /* 0x0000003300337308 */ /* 0x000ea20000000800 */
[C---:B0-----:R-:W-:Y:S01]  /*4e70*/  FADD.FTZ R17, R63.reuse, R20 ;  /* 0x000000143f117221 */ /* 0x041fe20000010000 */
[----:B------:R-:W-:Y:S01]  /*4e80*/  F2FP.BF16.F32.PACK_AB R211, R63, R62 ;  /* 0x0000003e3fd3723e */ /* 0x000fe200000010ff */
[--C-:B------:R-:W-:Y:S01]  /*4e90*/  IMAD.MOV.U32 R63, RZ, RZ, R151.reuse ;  /* 0x000000ffff3f7224 */ /* 0x100fe200078e0097 */
[----:B------:R-:W-:Y:S01]  /*4ea0*/  MOV R62, R151 ;  /* 0x00000097003e7202 */ /* 0x000fe20000000f00 */
[--C-:B------:R-:W-:Y:S02]  /*4eb0*/  IMAD.MOV.U32 R56, RZ, RZ, R151.reuse ;  /* 0x000000ffff387224 */ /* 0x100fe400078e0097 */
[----:B------:R-:W-:Y:S01]  /*4ec0*/  IMAD.MOV.U32 R53, RZ, RZ, R151 ;  /* 0x000000ffff357224 */ /* 0x000fe200078e0097 */
[----:B------:R-:W0:Y:S01]  /*4ed0*/  MUFU.EX2 R54, R54 ;  /* 0x0000003600367308 */ /* 0x000e220000000800 */
[----:B-1----:R-:W-:Y:S01]  /*4ee0*/  FADD.FTZ R20, R50, R17 ;  /* 0x0000001132147221 */ /* 0x002fe20000010000 */
[----:B------:R-:W-:-:S02]  /*4ef0*/  IMAD.MOV.U32 R52, RZ, RZ, R151 ;  /* 0x000000ffff347224 */ /* 0x000fc400078e0097 */
[--C-:B------:R-:W-:Y:S02]  /*4f00*/  IMAD.MOV.U32 R49, RZ, RZ, R151.reuse ;  /* 0x000000ffff317224 */ /* 0x100fe400078e0097 */
[--C-:B------:R-:W-:Y:S02]  /*4f10*/  IMAD.MOV.U32 R48, RZ, RZ, R151.reuse ;  /* 0x000000ffff307224 */ /* 0x100fe400078e0097 */
[----:B------:R-:W1:Y:S01]  /*4f20*/  MUFU.EX2 R55, R55 ;  /* 0x0000003700377308 */ /* 0x000e620000000800 */
[C---:B--2---:R-:W-:Y:S01]  /*4f30*/  FADD.FTZ R17, R51.reuse, R20 ;  /* 0x0000001433117221 */ /* 0x044fe20000010000 */
[----:B------:R-:W-:Y:S01]  /*4f40*/  F2FP.BF16.F32.PACK_AB R205, R51, R50 ;  /* 0x0000003233cd723e */ /* 0x000fe200000010ff */
[--C-:B------:R-:W-:Y:S01]  /*4f50*/  IMAD.MOV.U32 R51, RZ, RZ, R151.reuse ;  /* 0x000000ffff337224 */ /* 0x100fe200078e0097 */
[----:B------:R-:W-:Y:S01]  /*4f60*/  MOV R50, R151 ;  /* 0x0000009700327202 */ /* 0x000fe20000000f00 */
[--C-:B------:R-:W-:Y:S02]  /*4f70*/  IMAD.MOV.U32 R45, RZ, RZ, R151.reuse ;  /* 0x000000ffff2d7224 */ /* 0x100fe400078e0097 */
[----:B------:R-:W-:Y:S01]  /*4f80*/  IMAD.MOV.U32 R44, RZ, RZ, R151 ;  /* 0x000000ffff2c7224 */ /* 0x000fe200078e0097 */
[----:B------:R-:W2:Y:S01]  /*4f90*/  MUFU.EX2 R42, R42 ;  /* 0x0000002a002a7308 */ /* 0x000ea20000000800 */
[----:B0-----:R-:W-:Y:S01]  /*4fa0*/  FADD.FTZ R20, R54, R17 ;  /* 0x0000001136147221 */ /* 0x001fe20000010000 */
[----:B------:R-:W-:-:S02]  /*4fb0*/  IMAD.MOV.U32 R41, RZ, RZ, R151 ;  /* 0x000000ffff297224 */ /* 0x000fc400078e0097 */
[--C-:B------:R-:W-:Y:S02]  /*4fc0*/  IMAD.MOV.U32 R40, RZ, RZ, R151.reuse ;  /* 0x000000ffff287224 */ /* 0x100fe400078e0097 */
[----:B------:R-:W-:Y:S02]  /*4fd0*/  IMAD.MOV.U32 R31, RZ, RZ, R151 ;  /* 0x000000ffff1f7224 */ /* 0x000fe400078e0097 */
[----:B------:R-:W0:Y:S01]  /*4fe0*/  MUFU.EX2 R43, R43 ;  /* 0x0000002b002b7308 */ /* 0x000e220000000800 */
[C---:B-1----:R-:W-:Y:S01]  /*4ff0*/  FADD.FTZ R17, R55.reuse, R20 ;  /* 0x0000001437117221 */ /* 0x042fe20000010000 */
        /* <DEDUP_REMOVED lines=9> */
[----:B------:R-:W-:-:S05]  /*5090*/  IMAD.MOV.U32 R32, RZ, RZ, R151 ;  /* 0x000000ffff207224 */ /* 0x000fca00078e0097 */
[----:B------:R-:W2:Y:S01]  /*50a0*/  MUFU.EX2 R47, R47 ;  /* 0x0000002f002f7308 */ /* 0x000ea20000000800 */
[C---:B0-----:R-:W-:Y:S01]  /*50b0*/  FADD.FTZ R17, R43.reuse, R0 ;  /* 0x000000002b117221 */ /* 0x041fe20000010000 */
[----:B------:R-:W-:Y:S01]  /*50c0*/  F2FP.BF16.F32.PACK_AB R201, R43, R42 ;  /* 0x0000002a2bc9723e */ /* 0x000fe200000010ff */
[----:B------:R-:W-:Y:S01]  /*50d0*/  IMAD.MOV.U32 R43, RZ, RZ, R151 ;  /* 0x000000ffff2b7224 */ /* 0x000fe200078e0097 */
[----:B------:R-:W-:-:S04]  /*50e0*/  MOV R42, R151 ;  /* 0x00000097002a7202 */ /* 0x000fc80000000f00 */
[----:B------:R-:W0:Y:S01]  /*50f0*/  MUFU.EX2 R37, R37 ;  /* 0x0000002500257308 */ /* 0x000e220000000800 */
[----:B-1----:R-:W-:-:S07]  /*5100*/  FADD.FTZ R0, R46, R17 ;  /* 0x000000112e007221 */ /* 0x002fce0000010000 */
[----:B------:R-:W1:Y:S01]  /*5110*/  MUFU.EX2 R34, R34 ;  /* 0x0000002200227308 */ /* 0x000e620000000800 */
[C---:B--2---:R-:W-:Y:S01]  /*5120*/  FADD.FTZ R17, R47.reuse, R0 ;  /* 0x000000002f117221 */ /* 0x044fe20000010000 */
[----:B------:R-:W-:Y:S01]  /*5130*/  F2FP.BF16.F32.PACK_AB R203, R47, R46 ;  /* 0x0000002e2fcb723e */ /* 0x000fe200000010ff */
[----:B------:R-:W-:Y:S01]  /*5140*/  IMAD.MOV.U32 R47, RZ, RZ, R151 ;  /* 0x000000ffff2f7224 */ /* 0x000fe200078e0097 */
[----:B------:R-:W-:-:S04]  /*5150*/  MOV R46, R151 ;  /* 0x00000097002e7202 */ /* 0x000fc80000000f00 */
[----:B------:R-:W2:Y:S01]  /*5160*/  MUFU.EX2 R24, R24 ;  /* 0x0000001800187308 */ /* 0x000ea20000000800 */
[C---:B0-----:R-:W-:Y:S01]  /*5170*/  FADD.FTZ R21, R37.reuse, R20 ;  /* 0x0000001425157221 */ /* 0x041fe20000010000 */
[----:B------:R-:W-:Y:S01]  /*5180*/  F2FP.BF16.F32.PACK_AB R198, R37, R36 ;  /* 0x0000002425c6723e */ /* 0x000fe200000010ff */
[--C-:B------:R-:W-:Y:S02]  /*5190*/  IMAD.MOV.U32 R37, RZ, RZ, R151.reuse ;  /* 0x000000ffff257224 */ /* 0x100fe400078e0097 */
[----:B------:R-:W-:-:S03]  /*51a0*/  IMAD.MOV.U32 R36, RZ, RZ, R151 ;  /* 0x000000ffff247224 */ /* 0x000fc600078e0097 */
[----:B------:R-:W0:Y:S01]  /*51b0*/  MUFU.EX2 R35, R35 ;  /* 0x0000002300237308 */ /* 0x000e220000000800 */
[----:B-1----:R-:W-:-:S07]  /*51c0*/  FADD.FTZ R0, R34, R17 ;  /* 0x0000001122007221 */ /* 0x002fce0000010000 */
[----:B------:R-:W1:Y:S01]  /*51d0*/  MUFU.EX2 R25, R25 ;  /* 0x0000001900197308 */ /* 0x000e620000000800 */
[----:B--2---:R-:W-:-:S07]  /*51e0*/  FADD.FTZ R20, R24, R21 ;  /* 0x0000001518147221 */ /* 0x004fce0000010000 */
[----:B------:R-:W2:Y:S01]  /*51f0*/  MUFU.EX2 R38, R38 ;  /* 0x0000002600267308 */ /* 0x000ea20000000800 */
[C---:B0-----:R-:W-:Y:S01]  /*5200*/  FADD.FTZ R17, R35.reuse, R0 ;  /* 0x0000000023117221 */ /* 0x041fe20000010000 */
[----:B------:R-:W-:Y:S01]  /*5210*/  F2FP.BF16.F32.PACK_AB R197, R35, R34 ;  /* 0x0000002223c5723e */ /* 0x000fe200000010ff */
[----:B------:R-:W-:Y:S01]  /*5220*/  IMAD.MOV.U32 R35, RZ, RZ, R151 ;  /* 0x000000ffff237224 */ /* 0x000fe200078e0097 */
[----:B------:R-:W-:-:S04]  /*5230*/  MOV R34, R151 ;  /* 0x0000009700227202 */ /* 0x000fc80000000f00 */
[----:B------:R-:W0:Y:S01]  /*5240*/  MUFU.EX2 R28, R28 ;  /* 0x0000001c001c7308 */ /* 0x000e220000000800 */
[C---:B-1----:R-:W-:Y:S01]  /*5250*/  FADD.FTZ R21, R25.reuse, R20 ;  /* 0x0000001419157221 */ /* 0x042fe20000010000 */
[----:B------:R-:W-:Y:S01]  /*5260*/  F2FP.BF16.F32.PACK_AB R192, R25, R24 ;  /* 0x0000001819c0723e */ /* 0x000fe200000010ff */
[--C-:B------:R-:W-:Y:S02]  /*5270*/  IMAD.MOV.U32 R25, RZ, RZ, R151.reuse ;  /* 0x000000ffff197224 */ /* 0x100fe400078e0097 */
[----:B------:R-:W-:-:S03]  /*5280*/  IMAD.MOV.U32 R24, RZ, RZ, R151 ;  /* 0x000000ffff187224 */ /* 0x000fc600078e0097 */
[----:B------:R-:W1:Y:S01]  /*5290*/  MUFU.EX2 R39, R39 ;  /* 0x0000002700277308 */ /* 0x000e620000000800 */
[----:B--2---:R-:W-:-:S07]  /*52a0*/  FADD.FTZ R0, R38, R17 ;  /* 0x0000001126007221 */ /* 0x004fce0000010000 */
[----:B------:R-:W2:Y:S01]  /*52b0*/  MUFU.EX2 R26, R26 ;  /* 0x0000001a001a7308 */ /* 0x000ea20000000800 */
[----:B0-----:R-:W-:Y:S01]  /*52c0*/  FADD.FTZ R20, R28, R21 ;  /* 0x000000151c147221 */ /* 0x001fe20000010000 */
[C---:B------:R-:W-:Y:S01]  /*52d0*/  F2FP.BF16.F32.PACK_AB R194, R5.reuse, R28 ;  /* 0x0000001c05c2723e */ /* 0x040fe200000010ff */
[----:B------:R-:W-:Y:S02]  /*52e0*/  IMAD.MOV.U32 R28, RZ, RZ, R151 ;  /* 0x000000ffff1c7224 */ /* 0x000fe400078e0097 */
[----:B------:R-:W-:-:S03]  /*52f0*/  FADD.FTZ R17, R5, R20 ;  /* 0x0000001405117221 */ /* 0x000fc60000010000 */
[----:B------:R-:W0:Y:S01]  /*5300*/  MUFU.EX2 R27, R27 ;  /* 0x0000001b001b7308 */ /* 0x000e220000000800 */
[C---:B-1----:R-:W-:Y:S01]  /*5310*/  FADD.FTZ R21, R39.reuse, R0 ;  /* 0x0000000027157221 */ /* 0x042fe20000010000 */
[----:B------:R-:W-:Y:S01]  /*5320*/  F2FP.BF16.F32.PACK_AB R199, R39, R38 ;  /* 0x0000002627c7723e */ /* 0x000fe200000010ff */
[----:B------:R-:W-:Y:S01]  /*5330*/  IMAD.MOV.U32 R39, RZ, RZ, R151 ;  /* 0x000000ffff277224 */ /* 0x000fe200078e0097 */
[----:B------:R-:W-:-:S04]  /*5340*/  MOV R38, R151 ;  /* 0x0000009700267202 */ /* 0x000fc80000000f00 */
[----:B------:R-:W1:Y:S01]  /*5350*/  MUFU.EX2 R30, R30 ;  /* 0x0000001e001e7308 */ /* 0x000e620000000800 */
[----:B--2---:R-:W-:-:S07]  /*5360*/  FADD.FTZ R0, R26, R21 ;  /* 0x000000151a007221 */ /* 0x004fce0000010000 */
[----:B------:R2:W3:Y:S01]  /*5370*/  MUFU.EX2 R195, R2 ;  /* 0x0000000200c37308 */ /* 0x0004e20000000800 */
[C---:B0-----:R-:W-:Y:S01]  /*5380*/  FADD.FTZ R5, R27.reuse, R0 ;  /* 0x000000001b057221 */ /* 0x041fe20000010000 */
[----:B------:R-:W-:Y:S01]  /*5390*/  F2FP.BF16.F32.PACK_AB R193, R27, R26 ;  /* 0x0000001a1bc1723e */ /* 0x000fe200000010ff */
[----:B------:R-:W-:Y:S01]  /*53a0*/  IMAD.MOV.U32 R27, RZ, RZ, R151 ;  /* 0x000000ffff1b7224 */ /* 0x000fe200078e0097 */
[----:B------:R-:W-:Y:S01]  /*53b0*/  MOV R26, R151 ;  /* 0x00000097001a7202 */ /* 0x000fe20000000f00 */
[----:B-1----:R-:W-:Y:S01]  /*53c0*/  FADD.FTZ R0, R30, R5 ;  /* 0x000000051e007221 */ /* 0x002fe20000010000 */
[----:B--2---:R-:W-:-:S03]  /*53d0*/  IMAD.MOV.U32 R2, RZ, RZ, 0x3f800000 ;  /* 0x3f800000ff027424 */ /* 0x004fc600078e00ff */
[C---:B---3--:R-:W-:Y:S01]  /*53e0*/  FADD.FTZ R5, R195.reuse, R0 ;  /* 0x00000000c3057221 */ /* 0x048fe20000010000 */
[----:B------:R-:W-:Y:S01]  /*53f0*/  F2FP.BF16.F32.PACK_AB R195, R195, R30 ;  /* 0x0000001ec3c3723e */ /* 0x000fe200000010ff */
[----:B------:R-:W-:Y:S01]  /*5400*/  IMAD.MOV.U32 R0, RZ, RZ, 0x3f800000 ;  /* 0x3f800000ff007424 */ /* 0x000fe200078e00ff */
[----:B------:R-:W-:Y:S01]  /*5410*/  MOV R30, R151 ;  /* 0x00000097001e7202 */ /* 0x000fe20000000f00 */
[----:B------:R-:W-:Y:S06]  /*5420*/  @!P1 BRA `(.L_x_14) ;  /* 0x0000004400249947 */ /* 0x000fec0003800000 */
[----:B------:R-:W-:Y:S01]  /*5430*/  UIADD3 UR4, UR60, -0x2, URZ ;  /* 0xfffffffe3c047890 */ /* 0x000fe2000fffe03f */
[----:B------:R-:W-:Y:S01]  /*5440*/  IMAD.MOV.U32 R20, RZ, RZ, R3 ;  /* 0x000000ffff147224 */ /* 0x000fe200078e0003 */
[----:B------:R-:W-:Y:S01]  /*5450*/  MOV R21, R4 ;  /* 0x0000000400157202 */ /* 0x000fe20000000f00 */
[----:B------:R-:W-:Y:S01]  /*5460*/  IMAD.MOV.U32 R2, RZ, RZ, 0x3f800000 ;  /* 0x3f800000ff027424 */ /* 0x000fe200078e00ff */
[----:B------:R-:W-:Y:S02]  /*5470*/  CS2R R150, SRZ ;  /* 0x0000000000967805 */ /* 0x000fe4000001ff00 */
[----:B------:R-:W-:Y:S01]  /*5480*/  CS2R R146, SRZ ;  /* 0x0000000000927805 */ /* 0x000fe2000001ff00 */
[----:B------:R-:W-:Y:S01]  /*5490*/  IMAD.U32 R228, RZ, RZ, UR4 ;  /* 0x00000004ffe47e24 */ /* 0x000fe2000f8e00ff */
[----:B------:R-:W-:Y:S02]  /*54a0*/  R2UR UR4, R16 ;  /* 0x00000000100472ca */ /* 0x000fe400000e0000 */
[----:B------:R-:W-:-:S02]  /*54b0*/  CS2R R142, SRZ ;  /* 0x00000000008e7805 */ /* 0x000fc4000001ff00 */
[----:B------:R-:W-:Y:S02]  /*54c0*/  CS2R R138, SRZ ;  /* 0x00000000008a7805 */ /* 0x000fe4000001ff00 */
[----:B------:R-:W-:Y:S02]  /*54d0*/  CS2R R134, SRZ ;  /* 0x0000000000867805 */ /* 0x000fe4000001ff00 */
[----:B------:R-:W-:Y:S02]  /*54e0*/  CS2R R130, SRZ ;  /* 0x0000000000827805 */ /* 0x000fe4000001ff00 */
[----:B------:R-:W-:Y:S02]  /*54f0*/  CS2R R126, SRZ ;  /* 0x00000000007e7805 */ /* 0x000fe4000001ff00 */
[----:B------:R-:W-:Y:S02]  /*5500*/  CS2R R122, SRZ ;  /* 0x00000000007a7805 */ /* 0x000fe4000001ff00 */
[----:B------:R-:W-:-:S02]  /*5510*/  CS2R R118, SRZ ;  /* 0x0000000000767805 */ /* 0x000fc4000001ff00 */
[----:B------:R-:W-:Y:S02]  /*5520*/  CS2R R114, SRZ ;  /* 0x0000000000727805 */ /* 0x000fe4000001ff00 */
[----:B------:R-:W-:Y:S02]  /*5530*/  CS2R R110, SRZ ;  /* 0x00000000006e7805 */ /* 0x000fe4000001ff00 */
[----:B------:R-:W-:Y:S02]  /*5540*/  CS2R R106, SRZ ;  /* 0x00000000006a7805 */ /* 0x000fe4000001ff00 */
[----:B------:R-:W-:Y:S02]  /*5550*/  CS2R R102, SRZ ;  /* 0x0000000000667805 */ /* 0x000fe4000001ff00 */
[----:B------:R-:W-:Y:S01]  /*5560*/  CS2R R98, SRZ ;  /* 0x0000000000627805 */ /* 0x000fe2000001ff00 */
[----:B------:R-:W-:Y:S01]  /*5570*/  IMAD.U32 R229, RZ, RZ, UR4 ;  /* 0x00000004ffe57e24 */ /* 0x000fe2000f8e00ff */
        /* <DEDUP_REMOVED lines=49> */
[----:B------:R-:W-:Y:S01]  /*5890*/  CS2R R24, SRZ ;  /* 0x0000000000187805 */ /* 0x000fe2000001ff00 */
[----:B------:R-:W-:Y:S01]  /*58a0*/  UMOV UR60, UR38 ;  /* 0x00000026003c7c82 */ /* 0x000fe20008000000 */
[----:B------:R-:W-:-:S05]  /*58b0*/  ULDC UR39, c[0x0][0x9d8] ;  /* 0x0002760000277ab9 */ /* 0x000fca0000000800 */
.L_x_25:
[----:B------:R-:W-:Y:S01]  /*58c0*/  R2UR UR5, R229 ;  /* 0x00000000e50572ca */ /* 0x000fe200000e0000 */
[----:B------:R-:W-:-:S04]  /*58d0*/  UISETP.NE.AND UP0, UPT, UR60, 0x1, UPT ;  /* 0x000000013c00788c */ /* 0x000fc8000bf05270 */
[----:B------:R-:W-:-:S08]  /*58e0*/  USEL UR4, URZ, 0x1, UP0 ;  /* 0x000000013f047887 */ /* 0x000fd00008000000 */
[----:B------:R-:W-:-:S06]  /*58f0*/  ULOP3.LUT UR4, UR5, UR4, URZ, 0x3c, !UPT ;  /* 0x0000000405047292 */ /* 0x000fcc000f8e3c3f */
[----:B------:R-:W-:Y:S01]  /*5900*/  MOV R16, UR4 ;  /* 0x0000000400107c02 */ /* 0x000fe20008000f00 */
[----:B------:R-:W-:Y:S06]  /*5910*/  @!P0 BRA `(.L_x_15) ;  /* 0x0000000000048947 */ /* 0x000fec0003800000 */
[----:B------:R-:W-:Y:S01]  /*5920*/  BPT.TRAP 0x1 ;  /* 0x000000040000795c */ /* 0x000fe20000300000 */
.L_x_15:
[----:B------:R-:W0:Y:S01]  /*5930*/  S2UR UR6, SR_CgaCtaId ;  /* 0x00000000000679c3 */ /* 0x000e220000008800 */
[----:B------:R-:W-:Y:S01]  /*5940*/  R2UR UR5, R16 ;  /* 0x00000000100572ca */ /* 0x000fe200000e0000 */
[----:B------:R-:W-:Y:S01]  /*5950*/  UIADD3 UR38, UR60, 0x1, URZ ;  /* 0x000000013c267890 */ /* 0x000fe2000fffe03f */
[----:B------:R-:W-:-:S03]  /*5960*/  UMOV UR4, 0x400 ;  /* 0x0000040000047882 */ /* 0x000fc60000000000 */
[----:B------:R-:W-:-:S04]  /*5970*/  UISETP.NE.AND UP0, UPT, UR38, 0x2, UPT ;  /* 0x000000022600788c */ /* 0x000fc8000bf05270 */
[----:B------:R-:W-:-:S04]  /*5980*/  USEL UR38, UR38, URZ, UP0 ;  /* 0x0000003f26267287 */ /* 0x000fc80008000000 */
[----:B------:R-:W-:-:S05]  /*5990*/  IMAD.U32 R4, RZ, RZ, UR5 ;  /* 0x00000005ff047e24 */ /* 0x000fca000f8e00ff */
[----:B------:R-:W-:Y:S01]  /*59a0*/  SHF.L.U32 R4, R4, 0x1f, RZ ;  /* 0x0000001f04047819 */ /* 0x000fe200000006ff */
[----:B0-----:R-:W-:-:S04]  /*59b0*/  ULEA UR6, UR6, UR4, 0x18 ;  /* 0x0000000406067291 */ /* 0x001fc8000f8ec03f */
[----:B------:R-:W-:Y:S02]  /*59c0*/  ULEA UR61, UR38, UR6, 0x3 ;  /* 0x00000006263d7291 */ /* 0x000fe4000f8e183f */
[----:B------:R-:W-:-:S07]  /*59d0*/  IMAD.U32 R3, RZ, RZ, UR6 ;  /* 0x00000006ff037e24 */ /* 0x000fce000f8e00ff */
[----:B------:R0:W1:Y:S01]  /*59e0*/  SYNCS.PHASECHK.TRANS64.TRYWAIT P1, [UR61+0x38830], R4 ;  /* 0x03883004ff0075a7 */ /* 0x000062000802017d */
[----:B------:R-:W-:Y:S05]  /*59f0*/  @!P0 BRA `(.L_x_16) ;  /* 0x0000000000048947 */ /* 0x000fea0003800000 */
[----:B------:R-:W-:Y:S01]  /*5a00*/  BPT.TRAP 0x1 ;  /* 0x000000040000795c */ /* 0x000fe20000300000 */
.L_x_16:
[----:B-1----:R-:W-:Y:S05]  /*5a10*/  @P1 BRA `(.L_x_17) ;  /* 0x0000000000081947 */ /* 0x002fea0003800000 */
[----:B------:R-:W1:Y:S02]  /*5a20*/  SYNCS.PHASECHK.TRANS64.TRYWAIT P1, [UR61+0x38830], R4 ;  /* 0x03883004ff0075a7 */ /* 0x000e64000802017d */
[----:B-1----:R-:W-:Y:S05]  /*5a30*/  @!P1 BRA `(.L_x_18) ;  /* 0x000000ac00909947 */ /* 0x002fea0003800000 */
.L_x_17:
[----:B------:R-:W-:Y:S01]  /*5a40*/  R2UR UR4, R18 ;  /* 0x00000000120472ca */ /* 0x000fe200000e0000 */
[----:B------:R-:W-:Y:S01]  /*5a50*/  WARPGROUP.ARRIVE ;  /* 0x00000000000079c5 */ /* 0x000fe20000000000 */
[----:B------:R-:W-:Y:S01]  /*5a60*/  R2UR UR10, R14 ;  /* 0x000000000e0a72ca */ /* 0x000fe200000e0000 */
[----:B------:R-:W-:Y:S01]  /*5a70*/  UMOV UR59, 0x40000040 ;  /* 0x40000040003b7882 */ /* 0x000fe20000000000 */
        /* <DEDUP_REMOVED lines=9> */
[----:B------:R-:W-:Y:S01]  /*5b10*/  UIMAD UR4, UR38, 0xa00, UR4 ;  /* 0x00000a00260478a4 */ /* 0x000fe2000f8e0204 */
[-C--:B------:R-:W-:Y:S01]  /*5b20*/  FMUL.FTZ R24, R24, R0.reuse ;  /* 0x0000000018187220 */ /* 0x080fe20000410000 */
[----:B------:R-:W-:Y:S01]  /*5b30*/  UMOV UR56, UR10 ;  /* 0x0000000a00387c82 */ /* 0x000fe20008000000 */
[----:B------:R-:W-:Y:S01]  /*5b40*/  UMOV UR43, 0x40000040 ;  /* 0x40000040002b7882 */ /* 0x000fe20000000000 */
[----:B------:R-:W-:Y:S01]  /*5b50*/  UMOV UR57, UR11 ;  /* 0x0000000b00397c82 */ /* 0x000fe20008000000 */
[----:B------:R-:W-:Y:S01]  /*5b60*/  UIADD3 UR6, UR4, 0x80, URZ ;  /* 0x0000008004067890 */ /* 0x000fe2000fffe03f */
[-C--:B------:R-:W-:Y:S01]  /*5b70*/  FMUL.FTZ R25, R25, R0.reuse ;  /* 0x0000000019197220 */ /* 0x080fe20000410000 */
[----:B------:R-:W-:Y:S01]  /*5b80*/  UMOV UR58, UR4 ;  /* 0x00000004003a7c82 */ /* 0x000fe20008000000 */
[----:B------:R-:W-:Y:S01]  /*5b90*/  UIADD3 UR5, UR4, 0x100, URZ ;  /* 0x0000010004057890 */ /* 0x000fe2000fffe03f */
[----:B------:R-:W-:Y:S01]  /*5ba0*/  HGMMA.64x16x16.F32.BF16 R184, gdesc[UR56], RZ, !UPT, gsb0 ;  /* 0x0020000038b879f0 */ /* 0x000fe2000c0018ff */
[----:B------:R-:W-:Y:S01]  /*5bb0*/  UMOV UR56, UR10 ;  /* 0x0000000a00387c82 */ /* 0x000fe20008000000 */
[----:B------:R-:W-:Y:S01]  /*5bc0*/  UMOV UR57, UR11 ;  /* 0x0000000b00397c82 */ /* 0x000fe20008000000 */
[----:B------:R-:W-:Y:S01]  /*5bd0*/  UMOV UR58, UR6 ;  /* 0x00000006003a7c82 */ /* 0x000fe20008000000 */
[----:B------:R-:W-:Y:S01]  /*5be0*/  UMOV UR59, 0x40000040 ;  /* 0x40000040003b7882 */ /* 0x000fe20000000000 */
[----:B------:R-:W-:Y:S01]  /*5bf0*/  UIADD3 UR6, UR4, 0x180, URZ ;  /* 0x0000018004067890 */ /* 0x000fe2000fffe03f */
[-C--:B------:R-:W-:Y:S01]  /*5c00*/  FMUL.FTZ R28, R28, R0.reuse ;  /* 0x000000001c1c7220 */ /* 0x080fe20000410000 */
        /* <DEDUP_REMOVED lines=12> */
[----:B------:R-:W-:Y:S01]  /*5cd0*/  UMOV UR47, 0x40000040 ;  /* 0x40000040002f7882 */ /* 0x000fe20000000000 */
[----:B------:R-:W-:Y:S01]  /*5ce0*/  UIADD3 UR50, UR4, 0x782, URZ ;  /* 0x0000078204327890 */ /* 0x000fe2000fffe03f */
[-C--:B------:R-:W-:Y:S01]  /*5cf0*/  FMUL.FTZ R41, R41, R0.reuse ;  /* 0x0000000029297220 */ /* 0x080fe20000410000 */
[----:B------:R-:W-:Y:S01]  /*5d00*/  UMOV UR51, 0x40000040 ;  /* 0x4000004000337882 */ /* 0x000fe20000000000 */
[----:B------:R-:W-:Y:S01]  /*5d10*/  UIADD3 UR54, UR4, 0x784, URZ ;  /* 0x0000078404367890 */ /* 0x000fe2000fffe03f */
[-C--:B------:R-:W-:Y:S01]  /*5d20*/  FMUL.FTZ R44, R44, R0.reuse ;  /* 0x000000002c2c7220 */ /* 0x080fe20000410000 */
[----:B------:R-:W-:Y:S01]  /*5d30*/  UMOV UR55, 0x40000040 ;  /* 0x4000004000377882 */ /* 0x000fe20000000000 */
[----:B------:R-:W-:Y:S01]  /*5d40*/  UMOV UR7, 0x40000040 ;  /* 0x4000004000077882 */ /* 0x000fe20000000000 */
[-C--:B------:R-:W-:Y:S01]  /*5d50*/  FMUL.FTZ R45, R45, R0.reuse ;  /* 0x000000002d2d7220 */ /* 0x080fe20000410000 */
        /* <DEDUP_REMOVED lines=23> */
[----:B------:R-:W-:Y:S01]  /*5ed0*/  FMUL.FTZ R93, R93, R0 ;  /* 0x000000005d5d7220 */ /* 0x000fe20000410000 */
[----:B------:R-:W-:-:S02]  /*5ee0*/  WARPGROUP.DEPBAR.LE gsb0, 0x0 ;  /* 0x00008000000079c5 */ /* 0x000fc40000010000 */
[----:B------:R-:W-:Y:S01]  /*5ef0*/  WARPGROUP.ARRIVE ;  /* 0x00000000000079c5 */ /* 0x000fe20000000000 */
[-C--:B------:R-:W-:Y:S01]  /*5f00*/  FMUL.FTZ R96, R96, R0.reuse ;  /* 0x0000000060607220 */ /* 0x080fe20000410000 */
[-C--:B------:R-:W-:Y:S01]  /*5f10*/  FMUL.FTZ R97, R97, R0.reuse ;  /* 0x0000000061617220 */ /* 0x080fe20000410000 */
[-C--:B------:R-:W-:Y:S01]  /*5f20*/  FMUL.FTZ R100, R100, R0.reuse ;  /* 0x0000000064647220 */ /* 0x080fe20000410000 */
[-C--:B------:R-:W-:Y:S01]  /*5f30*/  FMUL.FTZ R101, R101, R0.reuse ;  /* 0x0000000065657220 */ /* 0x080fe20000410000 */
[-C--:B------:R-:W-:Y:S01]  /*5f40*/  FMUL.FTZ R104, R104, R0.reuse ;  /* 0x0000000068687220 */ /* 0x080fe20000410000 */
[----:B------:R-:W-:Y:S01]  /*5f50*/  HGMMA.64x16x16.F32.BF16 R176, gdesc[UR56], RZ, !UPT, gsb0 ;  /* 0x0020000038b079f0 */ /* 0x000fe2000c0018ff */
[----:B------:R-:W-:Y:S01]  /*5f60*/  UMOV UR56, UR10 ;  /* 0x0000000a00387c82 */ /* 0x000fe20008000000 */
[----:B------:R-:W-:Y:S01]  /*5f70*/  UMOV UR57, UR11 ;  /* 0x0000000b00397c82 */ /* 0x000fe20008000000 */
[----:B------:R-:W-:Y:S01]  /*5f80*/  UMOV UR58, UR5 ;  /* 0x00000005003a7c82 */ /* 0x000fe20008000000 */
[----:B------:R-:W-:Y:S01]  /*5f90*/  UMOV UR59, 0x40000040 ;  /* 0x40000040003b7882 */ /* 0x000fe20000000000 */
[----:B------:R-:W-:Y:S01]  /*5fa0*/  UIADD3 UR5, UR4, 0x200, URZ ;  /* 0x0000020004057890 */ /* 0x000fe2000fffe03f */
        /* <DEDUP_REMOVED lines=103> */
[----:B------:R-:W-:Y:S02]  /*6620*/  R2UR UR10, R8 ;  /* 0x00000000080a72ca */ /* 0x000fe400000e0000 */
[----:B------:R-:W-:Y:S01]  /*6630*/  R2UR UR11, R9 ;  /* 0x00000000090b72ca */ /* 0x000fe200000e0000 */
[----:B------:R-:W-:Y:S02]  /*6640*/  WARPGROUP.DEPBAR.LE gsb0, 0x0 ;  /* 0x00008000000079c5 */ /* 0x000fe40000010000 */
[----:B-1----:R-:W-:-:S06]  /*6650*/  WARPGROUP.ARRIVE ;  /* 0x00000000000079c5 */ /* 0x002fcc0000000000 */
        /* <DEDUP_REMOVED lines=36> */
[----:B------:R-:W-:Y:S02]  /*68a0*/  UIADD3 UR5, UR4, 0x104, URZ ;  /* 0x0000010404057890 */ /* 0x000fe4000fffe03f */
[----:B------:R-:W-:Y:S01]  /*68b0*/  UIADD3 UR18, UR4, 0x284, URZ ;  /* 0x0000028404127890 */ /* 0x000fe2000fffe03f */
[----:B------:R-:W-:Y:S01]  /*68c0*/  UMOV UR19, 0x40000040 ;  /* 0x4000004000137882 */ /* 0x000fe20000000000 */
        /* <DEDUP_REMOVED lines=142> */
[----:B------:R-:W-:Y:S02]  /*71b0*/  R2UR UR14, R6 ;  /* 0x00000000060e72ca */ /* 0x000fe400000e0000 */
[----:B------:R-:W-:-:S11]  /*71c0*/  R2UR UR15, R7 ;  /* 0x00000000070f72ca */ /* 0x000fd600000e0000 */
        /* <DEDUP_REMOVED lines=252> */
[----:B------:R-:W-:-:S03]  /*8190*/  UIADD3 UR6, UR4, 0x906, URZ ;  /* 0x0000090604067890 */ /* 0x000fc6000fffe03f */
[----:B------:R-:W-:Y:S01]  /*81a0*/  UMOV UR4, UR14 ;  /* 0x0000000e00047c82 */ /* 0x000fe20008000000 */
        /* <DEDUP_REMOVED lines=24> */
.L_x_19:
[----:B------:R-:W-:Y:S02]  /*8330*/  R2UR UR4, R3 ;  /* 0x00000000030472ca */ /* 0x000fe400000e0000 */
[----:B------:R-:W-:-:S11]  /*8340*/  R2UR UR5, R229 ;  /* 0x00000000e50572ca */ /* 0x000fd600000e0000 */
[----:B------:R-:W-:Y:S02]  /*8350*/  ULEA UR4, UR60, UR4, 0x3 ;  /* 0x000000043c047291 */ /* 0x000fe4000f8e183f */
[----:B------:R-:W-:-:S05]  /*8360*/  IMAD.U32 R0, RZ, RZ, UR5 ;  /* 0x00000005ff007e24 */ /* 0x000fca000f8e00ff */
[----:B------:R-:W-:-:S04]  /*8370*/  SHF.L.U32 R0, R0, 0x1f, RZ ;  /* 0x0000001f00007819 */ /* 0x000fc800000006ff */
[----:B------:R1:W2:Y:S01]  /*8380*/  SYNCS.PHASECHK.TRANS64.TRYWAIT P1, [UR4+0x38850], R0 ;  /* 0x03885000ff0075a7 */ /* 0x0002a20008020144 */
[----:B------:R-:W-:Y:S05]  /*8390*/  @!P0 BRA `(.L_x_20) ;  /* 0x0000000000048947 */ /* 0x000fea0003800000 */
[----:B------:R-:W-:Y:S01]  /*83a0*/  BPT.TRAP 0x1 ;  /* 0x000000040000795c */ /* 0x000fe20000300000 */
.L_x_20:
[----:B--2---:R-:W-:Y:S05]  /*83b0*/  @P1 BRA `(.L_x_21) ;  /* 0x0000000000081947 */ /* 0x004fea0003800000 */
[----:B------:R-:W2:Y:S02]  /*83c0*/  SYNCS.PHASECHK.TRANS64.TRYWAIT P1, [UR4+0x38850], R0 ;  /* 0x03885000ff0075a7 */ /* 0x000ea40008020144 */
[----:B--2---:R-:W-:Y:S05]  /*83d0*/  @!P1 BRA `(.L_x_22) ;  /* 0x0000008400409947 */ /* 0x004fea0003800000 */
.L_x_21:
[----:B------:R-:W-:Y:S01]  /*83e0*/  R2UR UR5, R3 ;  /* 0x00000000030572ca */ /* 0x000fe200000e0000 */
[----:B------:R-:W-:Y:S01]  /*83f0*/  WARPGROUP.ARRIVE ;  /* 0x00000000000079c5 */ /* 0x000fe20000000000 */
[----:B------:R-:W-:-:S11]  /*8400*/  UMOV UR7, 0x40000040 ;  /* 0x4000004000077882 */ /* 0x000fd60000000000 */
[----:B------:R-:W-:-:S04]  /*8410*/  UIADD3 UR5, UR5, 0x400, URZ ;  /* 0x0000040005057890 */ /* 0x000fc8000fffe03f */
[----:B------:R-:W-:-:S04]  /*8420*/  USHF.R.U32.HI UR5, URZ, 0x4, UR5 ;  /* 0x000000043f057899 */ /* 0x000fc80008011605 */
[----:B------:R-:W-:-:S04]  /*8430*/  ULOP3.LUT UR5, UR5, 0x3fff, URZ, 0xc0, !UPT ;  /* 0x00003fff05057892 */ /* 0x000fc8000f8ec03f */
[----:B------:R-:W-:-:S04]  /*8440*/  ULOP3.LUT UR5, UR5, 0x2800000, URZ, 0xfc, !UPT ;  /* 0x0280000005057892 */ /* 0x000fc8000f8efc3f */
[----:B------:R-:W-:-:S07]  /*8450*/  UIMAD UR5, UR60, 0xa00, UR5 ;  /* 0x00000a003c0578a4 */ /* 0x000fce000f8e0205 */
[----:B------:R-:W-:Y:S02]  /*8460*/  UMOV UR6, UR5 ;  /* 0x0000000500067c82 */ /* 0x000fe40008000000 */
[----:B------:R-:W-:Y:S01]  /*8470*/  HGMMA.64x256x16.F32.BF16 R24, R208, gdesc[UR4].tnspB, R24, gsb0 ;  /* 0x43e00004d0187df0 */ /* 0x000fe20008001818 */
[----:B------:R-:W-:Y:S01]  /*8480*/  UIADD3 UR6, UR5, 0x80, URZ ;  /* 0x0000008005067890 */ /* 0x000fe2000fffe03f */
[----:B------:R-:W-:Y:S01]  /*8490*/  UMOV UR7, 0x40000040 ;  /* 0x4000004000077882 */ /* 0x000fe20000000000 */
[----:B------:R-:W-:Y:S02]  /*84a0*/  WARPGROUP.DEPBAR.LE gsb0, 0x0 ;  /* 0x00008000000079c5 */ /* 0x000fe40000010000 */
[----:B------:R-:W-:-:S15]  /*84b0*/  WARPGROUP.ARRIVE ;  /* 0x00000000000079c5 */ /* 0x000fde0000000000 */
[----:B------:R-:W-:-:S08]  /*84c0*/  NOP ;  /* 0x0000000000007918 */ /* 0x000fd00000000000 */
        /* <DEDUP_REMOVED lines=18> */
[----:B------:R-:W-:Y:S03]  /*85f0*/  HGMMA.64x256x16.F32.BF16 R24, R192, gdesc[UR4].tnspB, R24, gsb0 ;  /* 0x43e00004c0187df0 */ /* 0x000fe60008001818 */
[----:B------:R-:W-:Y:S02]  /*8600*/  WARPGROUP.DEPBAR.LE gsb0, 0x0 ;  /* 0x00008000000079c5 */ /* 0x000fe40000010000 */
[----:B------:R-:W-:Y:S05]  /*8610*/  @!P0 BRA `(.L_x_23) ;  /* 0x0000000000048947 */ /* 0x000fea0003800000 */
[----:B------:R-:W-:Y:S01]  /*8620*/  BPT.TRAP 0x1 ;  /* 0x000000040000795c */ /* 0x000fe20000300000 */
.L_x_23:
[----:B------:R-:W-:Y:S01]  /*8630*/  FMUL.FTZ R184, R184, UR39 ;  /* 0x00000027b8b87c20 */ /* 0x000fe20008410000 */
[----:B------:R-:W-:Y:S01]  /*8640*/  FMUL.FTZ R193, R186, UR39 ;  /* 0x00000027bac17c20 */ /* 0x000fe20008410000 */
[----:B------:R-:W-:Y:S01]  /*8650*/  FMUL.FTZ R185, R185, UR39 ;  /* 0x00000027b9b97c20 */ /* 0x000fe20008410000 */
[----:B------:R-:W-:Y:S01]  /*8660*/  FMUL.FTZ R186, R187, UR39 ;  /* 0x00000027bbba7c20 */ /* 0x000fe20008410000 */
[----:B------:R-:W-:Y:S01]  /*8670*/  FMUL.FTZ R187, R188, UR39 ;  /* 0x00000027bcbb7c20 */ /* 0x000fe20008410000 */
[----:B------:R-:W-:Y:S01]  /*8680*/  FMUL.FTZ R188, R189, UR39 ;  /* 0x00000027bdbc7c20 */ /* 0x000fe20008410000 */
[----:B------:R-:W1:Y:S01]  /*8690*/  MUFU.TANH R184, R184 ;  /* 0x000000b800b87308 */ /* 0x000e620000002400 */
[----:B------:R-:W-:Y:S01]  /*86a0*/  FMUL.FTZ R189, R190, UR39 ;  /* 0x00000027bebd7c20 */ /* 0x000fe20008410000 */
[----:B------:R-:W-:Y:S01]  /*86b0*/  FMUL.FTZ R190, R191, UR39 ;  /* 0x00000027bfbe7c20 */ /* 0x000fe20008410000 */
[----:B------:R-:W-:Y:S01]  /*86c0*/  FMUL.FTZ R176, R176, UR39 ;  /* 0x00000027b0b07c20 */ /* 0x000fe20008410000 */
[----:B------:R-:W-:Y:S01]  /*86d0*/  FMUL.FTZ R178, R178, UR39 ;  /* 0x00000027b2b27c20 */ /* 0x000fe20008410000 */
[----:B------:R-:W-:Y:S01]  /*86e0*/  FMUL.FTZ R177, R177, UR39 ;  /* 0x00000027b1b17c20 */ /* 0x000fe20008410000 */
[----:B------:R-:W-:Y:S01]  /*86f0*/  FMUL.FTZ R179, R179, UR39 ;  /* 0x00000027b3b37c20 */ /* 0x000fe20008410000 */
[----:B------:R-:W-:Y:S01]  /*8700*/  FMUL.FTZ R180, R180, UR39 ;  /* 0x00000027b4b47c20 */ /* 0x000fe20008410000 */
[----:B------:R-:W3:Y:S01]  /*8710*/  MUFU.TANH R193, R193 ;  /* 0x000000c100c17308 */ /* 0x000ee20000002400 */
[----:B------:R-:W-:Y:S01]  /*8720*/  FMUL.FTZ R182, R182, UR39 ;  /* 0x00000027b6b67c20 */ /* 0x000fe20008410000 */
[----:B------:R-:W-:Y:S01]  /*8730*/  FMUL.FTZ R181, R181, UR39 ;  /* 0x00000027b5b57c20 */ /* 0x000fe20008410000 */
[----:B------:R-:W-:Y:S01]  /*8740*/  FMUL.FTZ R192, R161, UR39 ;  /* 0x00000027a1c07c20 */ /* 0x000fe20008410000 */
[----:B------:R-:W-:Y:S01]  /*8750*/  FMUL.FTZ R183, R183, UR39 ;  /* 0x00000027b7b77c20 */ /* 0x000fe20008410000 */
[----:B------:R-:W-:Y:S01]  /*8760*/  FMUL.FTZ R161, R163, UR39 ;  /* 0x00000027a3a17c20 */ /* 0x000fe20008410000 */
[----:B------:R-:W-:Y:S01]  /*8770*/  FMUL.FTZ R168, R168, UR39 ;  /* 0x00000027a8a87c20 */ /* 0x000fe20008410000 */
[----:B------:R-:W-:Y:S01]  /*8780*/  FMUL.FTZ R163, R167, UR39 ;  /* 0x00000027a7a37c20 */ /* 0x000fe20008410000 */
[----:B------:R-:W4:Y:S01]  /*8790*/  MUFU.TANH R185, R185 ;  /* 0x000000b900b97308 */ /* 0x000f220000002400 */
[----:B-12---:R-:W-:Y:S01]  /*87a0*/  FMNMX.FTZ R0, R184, R21, !PT ;  /* 0x00000015b8007209 */ /* 0x006fe20007810000 */
[----:B------:R-:W-:Y:S01]  /*87b0*/  FMUL.FTZ R167, R153, UR39 ;  /* 0x0000002799a77c20 */ /* 0x000fe20008410000 */
[----:B------:R-:W-:Y:S01]  /*87c0*/  FMUL.FTZ R170, R170, UR39 ;  /* 0x00000027aaaa7c20 */ /* 0x000fe20008410000 */
[----:B------:R-:W-:Y:S01]  /*87d0*/  FMUL.FTZ R169, R169, UR39 ;  /* 0x00000027a9a97c20 */ /* 0x000fe20008410000 */
[----:B------:R-:W-:Y:S01]  /*87e0*/  FMUL.FTZ R171, R171, UR39 ;  /* 0x00000027abab7c20 */ /* 0x000fe20008410000 */
[----:B------:R-:W-:Y:S01]  /*87f0*/  FMUL.FTZ R172, R172, UR39 ;  /* 0x00000027acac7c20 */ /* 0x000fe20008410000 */
[----:B------:R-:W-:Y:S01]  /*8800*/  FMUL.FTZ R191, R173, UR39 ;  /* 0x00000027adbf7c20 */ /* 0x000fe20008410000 */
[----:B------:R-:W1:Y:S01]  /*8810*/  MUFU.TANH R186, R186 ;  /* 0x000000ba00ba7308 */ /* 0x000e620000002400 */
[----:B---3--:R-:W-:Y:S01]  /*8820*/  FMNMX.FTZ R3, R193, R20, !PT ;  /* 0x00000014c1037209 */ /* 0x008fe20007810000 */
[----:B------:R-:W-:Y:S01]  /*8830*/  FMUL.FTZ R173, R174, UR39 ;  /* 0x00000027aead7c20 */ /* 0x000fe20008410000 */
[----:B------:R-:W-:Y:S01]  /*8840*/  FMUL.FTZ R174, R175, UR39 ;  /* 0x00000027afae7c20 */ /* 0x000fe20008410000 */
[----:B------:R-:W-:Y:S01]  /*8850*/  FMUL.FTZ R175, R160, UR39 ;  /* 0x00000027a0af7c20 */ /* 0x000fe20008410000 */
[----:B------:R-:W-:Y:S01]  /*8860*/  FMUL.FTZ R160, R162, UR39 ;  /* 0x00000027a2a07c20 */ /* 0x000fe20008410000 */
[----:B------:R-:W-:Y:S01]  /*8870*/  FMUL.FTZ R164, R164, UR39 ;  /* 0x00000027a4a47c20 */ /* 0x000fe20008410000 */
[----:B------:R-:W-:Y:S01]  /*8880*/  FMUL.FTZ R162, R166, UR39 ;  /* 0x00000027a6a27c20 */ /* 0x000fe20008410000 */
[----:B------:R-:W2:Y:S01]  /*8890*/  MUFU.TANH R187, R187 ;  /* 0x000000bb00bb7308 */ /* 0x000ea20000002400 */
[----:B----4-:R-:W-:Y:S01]  /*88a0*/  FMNMX.FTZ R0, R185, R0, !PT ;  /* 0x00000000b9007209 */ /* 0x010fe20007810000 */
[----:B------:R-:W-:Y:S01]  /*88b0*/  FMUL.FTZ R165, R165, UR39 ;  /* 0x00000027a5a57c20 */ /* 0x000fe20008410000 */
[----:B------:R-:W-:Y:S01]  /*88c0*/  FMUL.FTZ R166, R152, UR39 ;  /* 0x0000002798a67c20 */ /* 0x000fe20008410000 */
[----:B------:R-:W-:Y:S01]  /*88d0*/  FMUL.FTZ R152, R154, UR39 ;  /* 0x000000279a987c20 */ /* 0x000fe20008410000 */
[----:B------:R-:W-:Y:S01]  /*88e0*/  FMUL.FTZ R154, R156, UR39 ;  /* 0x000000279c9a7c20 */ /* 0x000fe20008410000 */
[----:B------:R-:W-:Y:S01]  /*88f0*/  FMUL.FTZ R156, R158, UR39 ;  /* 0x000000279e9c7c20 */ /* 0x000fe20008410000 */
[----:B------:R-:W-:Y:S01]  /*8900*/  ULDC UR5, c[0x0][0x988] ;  /* 0x0002620000057ab9 */ /* 0x000fe20000000800 */
[----:B------:R-:W3:Y:S01]  /*8910*/  MUFU.TANH R189, R189 ;  /* 0x000000bd00bd7308 */ /* 0x000ee20000002400 */
[----:B-1----:R-:W-:Y:S01]  /*8920*/  FMNMX.FTZ R2, R186, R3, !PT ;  /* 0x00000003ba027209 */ /* 0x002fe20007810000 */
[----:B------:R-:W1:Y:S01]  /*8930*/  S2UR UR6, SR_CgaCtaId ;  /* 0x00000000000679c3 */ /* 0x000e620000008800 */
[----:B------:R-:W-:-:S05]  /*8940*/  UIADD3 UR61, UR61, 0x38840, URZ ;  /* 0x000388403d3d7890 */ /* 0x000fca000fffe03f */
[----:B------:R-:W4:Y:S01]  /*8950*/  MUFU.TANH R188, R188 ;  /* 0x000000bc00bc7308 */ /* 0x000f220000002400 */
[----:B--2---:R-:W-:-:S07]  /*8960*/  FMNMX.FTZ R3, R187, R0, !PT ;  /* 0x00000000bb037209 */ /* 0x004fce0007810000 */
[----:B------:R-:W2:Y:S01]  /*8970*/  MUFU.TANH R190, R190 ;  /* 0x000000be00be7308 */ /* 0x000ea20000002400 */
[----:B---3--:R-:W-:-:S07]  /*8980*/  FMNMX.FTZ R153, R189, R2, !PT ;  /* 0x00000002bd997209 */ /* 0x008fce0007810000 */
[----:B------:R-:W3:Y:S01]  /*8990*/  MUFU.TANH R176, R176 ;  /* 0x000000b000b07308 */ /* 0x000ee20000002400 */
[----:B----4-:R-:W-:Y:S01]  /*89a0*/  FMNMX.FTZ R3, R188, R3, !PT ;  /* 0x00000003bc037209 */ /* 0x010fe20007810000 */
[----:B-1----:R-:W-:-:S06]  /*89b0*/  UPRMT UR61, UR6, 0x654, UR61 ;  /* 0x00000654063d7896 */ /* 0x002fcc000800003d */
[----:B------:R-:W1:Y:S01]  /*89c0*/  MUFU.TANH R178, R178 ;  /* 0x000000b200b27308 */ /* 0x000e620000002400 */
[----:B--2---:R-:W-:Y:S02]  /*89d0*/  FMNMX.FTZ R153, R190, R153, !PT ;  /* 0x00000099be997209 */ /* 0x004fe40007810000 */
[----:B------:R-:W-:Y:S05]  /*89e0*/  SYNCS.ARRIVE.TRANS64.RED.A1T0 RZ, [UR61], RZ ;  /* 0x000000ffffff79a7 */ /* 0x000fea000810043d */
[----:B------:R-:W2:Y:S01]  /*89f0*/  MUFU.TANH R177, R177 ;  /* 0x000000b100b17308 */ /* 0x000ea20000002400 */
[----:B---3--:R-:W-:-:S07]  /*8a00*/  FMNMX.FTZ R0, R176, R3, !PT ;  /* 0x00000003b0007209 */ /* 0x008fce0007810000 */
[----:B------:R-:W3:Y:S01]  /*8a10*/  MUFU.TANH R179, R179 ;  /* 0x000000b300b37308 */ /* 0x000ee20000002400 */
[----:B-1----:R-:W-:Y:S01]  /*8a20*/  FMNMX.FTZ R2, R178, R153, !PT ;  /* 0x00000099b2027209 */ /* 0x002fe20007810000 */
[----:B------:R-:W-:-:S06]  /*8a30*/  FMUL.FTZ R153, R155, UR39 ;  /* 0x000000279b997c20 */ /* 0x000fcc0008410000 */
[----:B------:R-:W1:Y:S01]  /*8a40*/  MUFU.TANH R180, R180 ;  /* 0x000000b400b47308 */ /* 0x000e620000002400 */
[----:B--2---:R-:W-:-:S07]  /*8a50*/  FMNMX.FTZ R3, R177, R0, !PT ;  /* 0x00000000b1037209 */ /* 0x004fce0007810000 */
[----:B------:R-:W2:Y:S01]  /*8a60*/  MUFU.TANH R182, R182 ;  /* 0x000000b600b67308 */ /* 0x000ea20000002400 */
[----:B---3--:R-:W-:-:S07]  /*8a70*/  FMNMX.FTZ R195, R179, R2, !PT ;  /* 0x00000002b3c37209 */ /* 0x008fce0007810000 */
[----:B------:R-:W3:Y:S01]  /*8a80*/  MUFU.TANH R181, R181 ;  /* 0x000000b500b57308 */ /* 0x000ee20000002400 */
[----:B-1----:R-:W-:-:S07]  /*8a90*/  FMNMX.FTZ R0, R180, R3, !PT ;  /* 0x00000003b4007209 */ /* 0x002fce0007810000 */
        /* <DEDUP_REMOVED lines=9> */
[----:B---3--:R-:W-:Y:S01]  /*8b30*/  FMNMX.FTZ R2, R170, R155, !PT ;  /* 0x0000009baa027209 */ /* 0x008fe20007810000 */
[----:B------:R-:W-:-:S06]  /*8b40*/  FMUL.FTZ R155, R157, UR39 ;  /* 0x000000279d9b7c20 */ /* 0x000fcc0008410000 */
        /* <DEDUP_REMOVED lines=21> */
[----:B--2---:R-:W-:Y:S01]  /*8ca0*/  FMNMX.FTZ R0, R164, R157, !PT ;  /* 0x0000009da4007209 */ /* 0x004fe20007810000 */
[----:B------:R-:W-:-:S06]  /*8cb0*/  FMUL.FTZ R157, R159, UR39 ;  /* 0x000000279f9d7c20 */ /* 0x000fcc0008410000 */
        /* <DEDUP_REMOVED lines=17> */
[----:B--2---:R-:W-:Y:S02]  /*8dd0*/  FMNMX.FTZ R2, R156, R159, !PT ;  /* 0x0000009f9c027209 */ /* 0x004fe40007810000 */
[----:B---3--:R-:W-:-:S05]  /*8de0*/  FMNMX.FTZ R0, R155, R0, !PT ;  /* 0x000000009b007209 */ /* 0x008fca0007810000 */
[----:B------:R-:W2:Y:S01]  /*8df0*/  SHFL.BFLY PT, R3, R0, 0x2, 0x1f ;  /* 0x0c401f0000037f89 */ /* 0x000ea200000e0000 */
[----:B-1----:R-:W-:-:S05]  /*8e00*/  FMNMX.FTZ R2, R157, R2, !PT ;  /* 0x000000029d027209 */ /* 0x002fca0007810000 */
[----:B------:R-:W1:Y:S01]  /*8e10*/  SHFL.BFLY PT, R159, R2, 0x2, 0x1f ;  /* 0x0c401f00029f7f89 */ /* 0x000e6200000e0000 */
[----:B--2---:R-:W-:-:S05]  /*8e20*/  FMNMX.FTZ R158, R0, R3, !PT ;  /* 0x00000003009e7209 */ /* 0x004fca0007810000 */
[----:B------:R-:W0:Y:S01]  /*8e30*/  SHFL.BFLY PT, R3, R158, 0x1, 0x1f ;  /* 0x0c201f009e037f89 */ /* 0x000e2200000e0000 */
[----:B-1----:R-:W-:-:S05]  /*8e40*/  FMNMX.FTZ R159, R2, R159, !PT ;  /* 0x0000009f029f7209 */ /* 0x002fca0007810000 */
[----:B------:R-:W1:Y:S01]  /*8e50*/  SHFL.BFLY PT, R194, R159, 0x1, 0x1f ;  /* 0x0c201f009fc27f89 */ /* 0x000e6200000e0000 */
[----:B0-----:R-:W-:-:S05]  /*8e60*/  FMNMX.FTZ R4, R158, R3, !PT ;  /* 0x000000039e047209 */ /* 0x001fca0007810000 */
[----:B------:R-:W-:Y:S01]  /*8e70*/  FADD.FTZ R21, -R4, R21 ;  /* 0x0000001504157221 */ /* 0x000fe20000010100 */
[----:B-1----:R-:W-:-:S03]  /*8e80*/  FMNMX.FTZ R3, R159, R194, !PT ;  /* 0x000000c29f037209 */ /* 0x002fc60007810000 */
[----:B------:R-:W-:Y:S02]  /*8e90*/  FMUL.FTZ R194, R21, UR5 ;  /* 0x0000000515c27c20 */ /* 0x000fe40008410000 */
[----:B------:R-:W-:Y:S02]  /*8ea0*/  FADD.FTZ R20, -R3, R20 ;  /* 0x0000001403147221 */ /* 0x000fe40000010100 */
[----:B------:R0:W-:Y:S02]  /*8eb0*/  MUFU.EX2 R0, R194 ;  /* 0x000000c200007308 */ /* 0x0001e40000000800 */
[----:B------:R-:W-:Y:S01]  /*8ec0*/  FMUL.FTZ R2, R20, UR5 ;  /* 0x0000000514027c20 */ /* 0x000fe20008410000 */
[----:B------:R-:W-:-:S04]  /*8ed0*/  FMUL.FTZ R20, R4, UR5 ;  /* 0x0000000504147c20 */ /* 0x000fc80008410000 */
[--C-:B------:R-:W-:Y:S01]  /*8ee0*/  FFMA.FTZ R21, R184, UR5, -R20.reuse ;  /* 0x00000005b8157c23 */ /* 0x100fe20008010814 */
[--C-:B0-----:R-:W-:Y:S01]  /*8ef0*/  FFMA.FTZ R194, R154, UR5, -R20.reuse ;  /* 0x000000059ac27c23 */ /* 0x101fe20008010814 */
[----:B------:R-:W-:Y:S01]  /*8f00*/  FMUL.FTZ R154, R3, UR5 ;  /* 0x00000005039a7c20 */ /* 0x000fe20008410000 */
[--C-:B------:R-:W-:Y:S01]  /*8f10*/  FFMA.FTZ R208, R185, UR5, -R20.reuse ;  /* 0x00000005b9d07c23 */ /* 0x100fe20008010814 */
[----:B------:R-:W-:Y:S01]  /*8f20*/  MUFU.EX2 R2, R2 ;  /* 0x0000000200027308 */ /* 0x000fe20000000800 */
[----:B------:R-:W-:Y:S01]  /*8f30*/  FFMA.FTZ R210, R187, UR5, -R20 ;  /* 0x00000005bbd27c23 */ /* 0x000fe20008010814 */
[--C-:B------:R-:W-:Y:S01]  /*8f40*/  FFMA.FTZ R209, R193, UR5, -R154.reuse ;  /* 0x00000005c1d17c23 */ /* 0x100fe2000801089a */
[--C-:B------:R-:W-:Y:S01]  /*8f50*/  FFMA.FTZ R158, R186, UR5, -R154.reuse ;  /* 0x00000005ba9e7c23 */ /* 0x100fe2000801089a */
[----:B------:R-:W-:Y:S01]  /*8f60*/  FFMA.FTZ R211, R189, UR5, -R154 ;  /* 0x00000005bdd37c23 */ /* 0x000fe2000801089a */
[--C-:B------:R-:W-:Y:S01]  /*8f70*/  FFMA.FTZ R195, R188, UR5, -R20.reuse ;  /* 0x00000005bcc37c23 */ /* 0x100fe20008010814 */
[----:B------:R-:W-:Y:S01]  /*8f80*/  FFMA.FTZ R198, R164, UR5, -R20 ;  /* 0x00000005a4c67c23 */ /* 0x000fe20008010814 */
[----:B------:R-:W-:Y:S01]  /*8f90*/  FFMA.FTZ R164, R190, UR5, -R154 ;  /* 0x00000005bea47c23 */ /* 0x000fe2000801089a */
[----:B------:R-:W0:Y:S01]  /*8fa0*/  MUFU.EX2 R21, R21 ;  /* 0x0000001500157308 */ /* 0x000e220000000800 */
[--C-:B------:R-:W-:Y:S01]  /*8fb0*/  FFMA.FTZ R204, R176, UR5, -R20.reuse ;  /* 0x00000005b0cc7c23 */ /* 0x100fe20008010814 */
[----:B------:R-:W-:Y:S01]  /*8fc0*/  FFMA.FTZ R185, R181, UR5, -R20 ;  /* 0x00000005b5b97c23 */ /* 0x000fe20008010814 */
[----:B------:R-:W-:Y:S01]  /*8fd0*/  FFMA.FTZ R205, R178, UR5, -R154 ;  /* 0x00000005b2cd7c23 */ /* 0x000fe2000801089a */
[--C-:B------:R-:W-:Y:S01]  /*8fe0*/  FFMA.FTZ R181, R169, UR5, -R20.reuse ;  /* 0x00000005a9b57c23 */ /* 0x100fe20008010814 */
[--C-:B------:R-:W-:Y:S01]  /*8ff0*/  FFMA.FTZ R169, R192, UR5, -R20.reuse ;  /* 0x00000005c0a97c23 */ /* 0x100fe20008010814 */
[--C-:B------:R-:W-:Y:S01]  /*9000*/  FFMA.FTZ R187, R177, UR5, -R20.reuse ;  /* 0x00000005b1bb7c23 */ /* 0x100fe20008010814 */
[----:B------:R-:W-:Y:S01]  /*9010*/  FFMA.FTZ R192, R166, UR5, -R20 ;  /* 0x00000005a6c07c23 */ /* 0x000fe20008010814 */
[----:B------:R-:W1:Y:S01]  /*9020*/  MUFU.EX2 R209, R209 ;  /* 0x000000d100d17308 */ /* 0x000e620000000800 */
[----:B------:R-:W-:Y:S01]  /*9030*/  FFMA.FTZ R166, R179, UR5, -R154 ;  /* 0x00000005b3a67c23 */ /* 0x000fe2000801089a */
[----:B------:R-:W-:Y:S01]  /*9040*/  FFMA.FTZ R206, R180, UR5, -R20 ;  /* 0x00000005b4ce7c23 */ /* 0x000fe20008010814 */
[----:B------:R-:W-:Y:S01]  /*9050*/  FFMA.FTZ R207, R182, UR5, -R154 ;  /* 0x00000005b6cf7c23 */ /* 0x000fe2000801089a */
[--C-:B------:R-:W-:Y:S01]  /*9060*/  FFMA.FTZ R200, R168, UR5, -R20.reuse ;  /* 0x00000005a8c87c23 */ /* 0x100fe20008010814 */
[--C-:B------:R-:W-:Y:S01]  /*9070*/  FFMA.FTZ R202, R172, UR5, -R20.reuse ;  /* 0x00000005acca7c23 */ /* 0x100fe20008010814 */
[--C-:B------:R-:W-:Y:S01]  /*9080*/  FFMA.FTZ R177, R191, UR5, -R20.reuse ;  /* 0x00000005bfb17c23 */ /* 0x100fe20008010814 */
[--C-:B------:R-:W-:Y:S01]  /*9090*/  FFMA.FTZ R196, R175, UR5, -R20.reuse ;  /* 0x00000005afc47c23 */ /* 0x100fe20008010814 */
[----:B------:R-:W2:Y:S01]  /*90a0*/  MUFU.EX2 R208, R208 ;  /* 0x000000d000d07308 */ /* 0x000ea20000000800 */
[----:B0-----:R-:W-:Y:S01]  /*90b0*/  FFMA.FTZ R17, R0, R17, R21 ;  /* 0x0000001100117223 */ /* 0x001fe20000010015 */
[--C-:B------:R-:W-:Y:S01]  /*90c0*/  FFMA.FTZ R165, R165, UR5, -R20.reuse ;  /* 0x00000005a5a57c23 */ /* 0x100fe20008010814 */
[--C-:B------:R-:W-:Y:S01]  /*90d0*/  FFMA.FTZ R159, R167, UR5, -R20.reuse ;  /* 0x00000005a79f7c23 */ /* 0x100fe20008010814 */
[----:B------:R-:W-:Y:S01]  /*90e0*/  FFMA.FTZ R155, R155, UR5, -R20 ;  /* 0x000000059b9b7c23 */ /* 0x000fe20008010814 */
[--C-:B------:R-:W-:Y:S01]  /*90f0*/  FFMA.FTZ R168, R183, UR5, -R154.reuse ;  /* 0x00000005b7a87c23 */ /* 0x100fe2000801089a */
[--C-:B------:R-:W-:Y:S01]  /*9100*/  FFMA.FTZ R172, R174, UR5, -R154.reuse ;  /* 0x00000005aeac7c23 */ /* 0x100fe2000801089a */
[--C-:B------:R-:W-:Y:S01]  /*9110*/  FFMA.FTZ R201, R170, UR5, -R154.reuse ;  /* 0x00000005aac97c23 */ /* 0x100fe2000801089a */
[----:B------:R-:W0:Y:S01]  /*9120*/  MUFU.EX2 R158, R158 ;  /* 0x0000009e009e7308 */ /* 0x000e220000000800 */
[----:B-1----:R-:W-:Y:S01]  /*9130*/  FFMA.FTZ R5, R2, R5, R209 ;  /* 0x0000000502057223 */ /* 0x002fe200000100d1 */
[--C-:B------:R-:W-:Y:S01]  /*9140*/  FFMA.FTZ R170, R171, UR5, -R154.reuse ;  /* 0x00000005abaa7c23 */ /* 0x100fe2000801089a */
[--C-:B------:R-:W-:Y:S01]  /*9150*/  FFMA.FTZ R199, R162, UR5, -R154.reuse ;  /* 0x00000005a2c77c23 */ /* 0x100fe2000801089a */
[--C-:B------:R-:W-:Y:S01]  /*9160*/  FFMA.FTZ R203, R173, UR5, -R154.reuse ;  /* 0x00000005adcb7c23 */ /* 0x100fe2000801089a */
[--C-:B------:R-:W-:Y:S01]  /*9170*/  FFMA.FTZ R197, R160, UR5, -R154.reuse ;  /* 0x00000005a0c57c23 */ /* 0x100fe2000801089a */
[--C-:B------:R-:W-:Y:S01]  /*9180*/  FFMA.FTZ R160, R161, UR5, -R154.reuse ;  /* 0x00000005a1a07c23 */ /* 0x100fe2000801089a */
[----:B------:R-:W-:Y:S01]  /*9190*/  FFMA.FTZ R193, R152, UR5, -R154 ;  /* 0x0000000598c17c23 */ /* 0x000fe2000801089a */
[----:B------:R-:W1:Y:S01]  /*91a0*/  MUFU.EX2 R210, R210 ;  /* 0x000000d200d27308 */ /* 0x000e620000000800 */
[----:B--2---:R-:W-:-:S07]  /*91b0*/  FADD.FTZ R17, R208, R17 ;  /* 0x00000011d0117221 */ /* 0x004fce0000010000 */
[----:B------:R-:W2:Y:S01]  /*91c0*/  MUFU.EX2 R211, R211 ;  /* 0x000000d300d37308 */ /* 0x000ea20000000800 */
[----:B0-----:R-:W-:-:S07]  /*91d0*/  FADD.FTZ R20, R158, R5 ;  /* 0x000000059e147221 */ /* 0x001fce0000010000 */
[----:B------:R-:W0:Y:S01]  /*91e0*/  MUFU.EX2 R195, R195 ;  /* 0x000000c300c37308 */ /* 0x000e220000000800 */
[----:B-1----:R-:W-:-:S07]  /*91f0*/  FADD.FTZ R174, R210, R17 ;  /* 0x00000011d2ae7221 */ /* 0x002fce0000010000 */
        /* <DEDUP_REMOVED lines=11> */
[----:B-1----:R-:W-:Y:S01]  /*92b0*/  FADD.FTZ R17, R187, R162 ;  /* 0x000000a2bb117221 */ /* 0x002fe20000010000 */
[----:B------:R-:W-:-:S06]  /*92c0*/  FFMA.FTZ R162, R163, UR5, -R154 ;  /* 0x00000005a3a27c23 */ /* 0x000fcc000801089a */
        /* <DEDUP_REMOVED lines=15> */
[----:B0-----:R-:W-:Y:S01]  /*93c0*/  FADD.FTZ R17, R181, R152 ;  /* 0x00000098b5117221 */ /* 0x001fe20000010000 */
[--C-:B------:R-:W-:Y:S01]  /*93d0*/  FFMA.FTZ R152, R153, UR5, -R154.reuse ;  /* 0x0000000599987c23 */ /* 0x100fe2000801089a */
[----:B------:R-:W-:-:S05]  /*93e0*/  FFMA.FTZ R153, R157, UR5, -R154 ;  /* 0x000000059d997c23 */ /* 0x000fca000801089a */
[----:B------:R-:W0:Y:S01]  /*93f0*/  MUFU.EX2 R203, R203 ;  /* 0x000000cb00cb7308 */ /* 0x000e220000000800 */
[----:B-1----:R-:W-:-:S07]  /*9400*/  FADD.FTZ R20, R170, R5 ;  /* 0x00000005aa147221 */ /* 0x002fce0000010000 */
[----:B------:R-:W1:Y:S01]  /*9410*/  MUFU.EX2 R177, R177 ;  /* 0x000000b100b17308 */ /* 0x000e620000000800 */
[----:B--2---:R-:W-:-:S07]  /*9420*/  FADD.FTZ R174, R202, R17 ;  /* 0x00000011caae7221 */ /* 0x004fce0000010000 */
[----:B------:R-:W2:Y:S01]  /*9430*/  MUFU.EX2 R172, R172 ;  /* 0x000000ac00ac7308 */ /* 0x000ea20000000800 */
[----:B0-----:R-:W-:Y:S01]  /*9440*/  FADD.FTZ R5, R203, R20 ;  /* 0x00000014cb057221 */ /* 0x001fe20000010000 */
[----:B------:R-:W-:-:S06]  /*9450*/  FFMA.FTZ R20, R156, UR5, -R154 ;  /* 0x000000059c147c23 */ /* 0x000fcc000801089a */
        /* <DEDUP_REMOVED lines=32> */
[----:B--2---:R-:W-:-:S03]  /*9660*/  FADD.FTZ R17, R155, R154 ;  /* 0x0000009a9b117221 */ /* 0x004fc60000010000 */
[----:B0-----:R-:W-:Y:S01]  /*9670*/  FADD.FTZ R5, R153, R156 ;  /* 0x0000009c99057221 */ /* 0x001fe20000010000 */
[----:B------:R-:W-:Y:S06]  /*9680*/  @!P0 BRA `(.L_x_24) ;  /* 0x0000000000048947 */ /* 0x000fec0003800000 */
[----:B------:R-:W-:Y:S01]  /*9690*/  BPT.TRAP 0x1 ;  /* 0x000000040000795c */ /* 0x000fe20000300000 */
.L_x_24:
[----:B------:R-:W0:Y:S01]  /*96a0*/  S2UR UR7, SR_CgaCtaId ;  /* 0x00000000000779c3 */ /* 0x000e220000008800 */
[----:B------:R-:W-:Y:S01]  /*96b0*/  UIADD3 UR4, UR4, 0x38860, URZ ;  /* 0x0003886004047890 */ /* 0x000fe2000fffe03f */
[----:B------:R-:W-:Y:S01]  /*96c0*/  R2UR UR6, R228 ;  /* 0x00000000e40672ca */ /* 0x000fe200000e0000 */
[----:B------:R-:W-:Y:S01]  /*96d0*/  UMOV UR60, UR38 ;  /* 0x00000026003c7c82 */ /* 0x000fe20008000000 */
[----:B------:R-:W-:Y:S02]  /*96e0*/  F2FP.BF16.F32.PACK_AB R210, R195, R210 ;  /* 0x000000d2c3d2723e */ /* 0x000fe400000010ff */
[----:B------:R-:W-:Y:S01]  /*96f0*/  F2FP.BF16.F32.PACK_AB R208, R208, R21 ;  /* 0x00000015d0d0723e */ /* 0x000fe200000010ff */
[----:B------:R-:W-:Y:S01]  /*9700*/  IMAD.MOV.U32 R21, RZ, RZ, R4 ;  /* 0x000000ffff157224 */ /* 0x000fe200078e0004 */
[----:B------:R-:W-:Y:S02]  /*9710*/  F2FP.BF16.F32.PACK_AB R195, R153, R20 ;  /* 0x0000001499c3723e */ /* 0x000fe400000010ff */
[----:B------:R-:W-:-:S02]  /*9720*/  F2FP.BF16.F32.PACK_AB R209, R158, R209 ;  /* 0x000000d19ed1723e */ /* 0x000fc400000010ff */
[----:B------:R-:W-:Y:S02]  /*9730*/  F2FP.BF16.F32.PACK_AB R211, R164, R211 ;  /* 0x000000d3a4d3723e */ /* 0x000fe400000010ff */
[----:B------:R-:W-:Y:S02]  /*9740*/  F2FP.BF16.F32.PACK_AB R204, R187, R204 ;  /* 0x000000ccbbcc723e */ /* 0x000fe400000010ff */
[----:B------:R-:W-:Y:S02]  /*9750*/  ISETP.LT.AND P1, PT, RZ, UR6, PT ;  /* 0x00000006ff007c0c */ /* 0x000fe4000bf21270 */
[----:B------:R-:W-:Y:S02]  /*9760*/  F2FP.BF16.F32.PACK_AB R205, R166, R205 ;  /* 0x000000cda6cd723e */ /* 0x000fe400000010ff */
[----:B------:R-:W-:Y:S02]  /*9770*/  F2FP.BF16.F32.PACK_AB R206, R185, R206 ;  /* 0x000000ceb9ce723e */ /* 0x000fe400000010ff */
[----:B------:R-:W-:Y:S01]  /*9780*/  F2FP.BF16.F32.PACK_AB R207, R168, R207 ;  /* 0x000000cfa8cf723e */ /* 0x000fe200000010ff */
[----:B0-----:R-:W-:Y:S01]  /*9790*/  UPRMT UR4, UR7, 0x654, UR4 ;  /* 0x0000065407047896 */ /* 0x001fe20008000004 */
[----:B------:R-:W-:-:S02]  /*97a0*/  F2FP.BF16.F32.PACK_AB R200, R181, R200 ;  /* 0x000000c8b5c8723e */ /* 0x000fc400000010ff */
[----:B------:R-:W-:Y:S02]  /*97b0*/  F2FP.BF16.F32.PACK_AB R201, R170, R201 ;  /* 0x000000c9aac9723e */ /* 0x000fe400000010ff */
[----:B------:R-:W-:Y:S02]  /*97c0*/  F2FP.BF16.F32.PACK_AB R202, R177, R202 ;  /* 0x000000cab1ca723e */ /* 0x000fe400000010ff */
[----:B------:R-:W-:Y:S02]  /*97d0*/  F2FP.BF16.F32.PACK_AB R203, R172, R203 ;  /* 0x000000cbaccb723e */ /* 0x000fe400000010ff */
[----:B------:R-:W-:Y:S01]  /*97e0*/  SYNCS.ARRIVE.TRANS64.RED.A1T0 RZ, [UR4], RZ ;  /* 0x000000ffffff79a7 */ /* 0x000fe20008100404 */
[----:B------:R-:W-:Y:S01]  /*97f0*/  UIADD3 UR4, UR6, -0x1, URZ ;  /* 0xffffffff06047890 */ /* 0x000fe2000fffe03f */
[----:B------:R-:W-:Y:S02]  /*9800*/  R2UR UR6, R16 ;  /* 0x00000000100672ca */ /* 0x000fe400000e0000 */
[----:B------:R-:W-:-:S02]  /*9810*/  F2FP.BF16.F32.PACK_AB R196, R169, R196 ;  /* 0x000000c4a9c4723e */ /* 0x000fc400000010ff */
[----:B------:R-:W-:Y:S01]  /*9820*/  F2FP.BF16.F32.PACK_AB R197, R160, R197 ;  /* 0x000000c5a0c5723e */ /* 0x000fe200000010ff */
[----:B------:R-:W-:Y:S01]  /*9830*/  IMAD.U32 R228, RZ, RZ, UR4 ;  /* 0x00000004ffe47e24 */ /* 0x000fe2000f8e00ff */
[----:B------:R-:W-:Y:S02]  /*9840*/  F2FP.BF16.F32.PACK_AB R198, R165, R198 ;  /* 0x000000c6a5c6723e */ /* 0x000fe400000010ff */
[----:B------:R-:W-:Y:S02]  /*9850*/  F2FP.BF16.F32.PACK_AB R199, R162, R199 ;  /* 0x000000c7a2c7723e */ /* 0x000fe400000010ff */
[----:B------:R-:W-:Y:S02]  /*9860*/  F2FP.BF16.F32.PACK_AB R192, R159, R192 ;  /* 0x000000c09fc0723e */ /* 0x000fe400000010ff */
[----:B------:R-:W-:Y:S01]  /*9870*/  F2FP.BF16.F32.PACK_AB R193, R152, R193 ;  /* 0x000000c198c1723e */ /* 0x000fe200000010ff */
[----:B------:R-:W-:Y:S01]  /*9880*/  IMAD.U32 R229, RZ, RZ, UR6 ;  /* 0x00000006ffe57e24 */ /* 0x000fe2000f8e00ff */
[----:B------:R-:W-:-:S02]  /*9890*/  F2FP.BF16.F32.PACK_AB R194, R155, R194 ;  /* 0x000000c29bc2723e */ /* 0x000fc400000010ff */
[----:B------:R-:W-:Y:S01]  /*98a0*/  MOV R20, R3 ;  /* 0x0000000300147202 */ /* 0x000fe20000000f00 */
[----:B------:R-:W-:Y:S06]  /*98b0*/  @P1 BRA `(.L_x_25) ;  /* 0xffffffc000001947 */ /* 0x000fec000383ffff */
.L_x_14:
[----:B------:R-:W-:Y:S06]  /*98c0*/  BAR.ARV 0x8, 0x180 ;  /* 0x0206000000007b1d */ /* 0x000fec0000002000 */
        /* <DEDUP_REMOVED lines=128> */
[----:B------:R-:W-:Y:S06]  /*a0d0*/  @!P0 BRA `(.L_x_26) ;  /* 0x0000000000048947 */ /* 0x000fec0003800000 */
[----:B------:R-:W-:Y:S01]  /*a0e0*/  BPT.TRAP 0x1 ;  /* 0x000000040000795c */ /* 0x000fe20000300000 */
.L_x_26:
[----:B------:R-:W0:Y:S01]  /*a0f0*/  S2UR UR13, SR_CgaCtaId ;  /* 0x00000000000d79c3 */ /* 0x000e220000008800 */
[----:B------:R-:W-:Y:S01]  /*a100*/  R2UR UR6, R16 ;  /* 0x00000000100672ca */ /* 0x000fe200000e0000 */
[----:B------:R-:W-:-:S12]  /*a110*/  UMOV UR4, 0x400 ;  /* 0x0000040000047882 */ /* 0x000fd80000000000 */
[----:B------:R-:W-:-:S04]  /*a120*/  MOV R0, UR6 ;  /* 0x0000000600007c02 */ /* 0x000fc80008000f00 */
[----:B------:R-:W-:Y:S01]  /*a130*/  SHF.L.U32 R0, R0, 0x1f, RZ ;  /* 0x0000001f00007819 */ /* 0x000fe200000006ff */
[----:B0-----:R-:W-:-:S04]  /*a140*/  ULEA UR4, UR13, UR4, 0x18 ;  /* 0x000000040d047291 */ /* 0x001fc8000f8ec03f */
[----:B------:R-:W-:-:S09]  /*a150*/  ULEA UR12, UR38, UR4, 0x3 ;  /* 0x00000004260c7291 */ /* 0x000fd2000f8e183f */
[----:B------:R0:W1:Y:S01]  /*a160*/  SYNCS.PHASECHK.TRANS64.TRYWAIT P1, [UR12+0x38850], R0 ;  /* 0x03885000ff0075a7 */ /* 0x000062000802014c */
[----:B------:R-:W-:Y:S05]  /*a170*/  @!P0 BRA `(.L_x_27) ;  /* 0x0000000000048947 */ /* 0x000fea0003800000 */
[----:B------:R-:W-:Y:S01]  /*a180*/  BPT.TRAP 0x1 ;  /* 0x000000040000795c */ /* 0x000fe20000300000 */
.L_x_27:
[----:B-1----:R-:W-:Y:S05]  /*a190*/  @P1 BRA `(.L_x_28) ;  /* 0x0000000000081947 */ /* 0x002fea0003800000 */
[----:B------:R-:W1:Y:S02]  /*a1a0*/  SYNCS.PHASECHK.TRANS64.TRYWAIT P1, [UR12+0x38850], R0 ;  /* 0x03885000ff0075a7 */ /* 0x000e64000802014c */
[----:B-1----:R-:W-:Y:S05]  /*a1b0*/  @!P1 BRA `(.L_x_29) ;  /* 0x0000006400e09947 */ /* 0x002fea0003800000 */
.L_x_28:
[----:B------:R-:W-:Y:S01]  /*a1c0*/  UIADD3 UR6, UR4, 0x400, URZ ;  /* 0x0000040004067890 */ /* 0x000fe2000fffe03f */
[----:B------:R-:W-:Y:S01]  /*a1d0*/  WARPGROUP.ARRIVE ;  /* 0x00000000000079c5 */ /* 0x000fe20000000000 */
[----:B------:R-:W-:Y:S01]  /*a1e0*/  UMOV UR7, 0x40000040 ;  /* 0x4000004000077882 */ /* 0x000fe20000000000 */
[----:B------:R-:W-:Y:S01]  /*a1f0*/  UMOV UR11, 0x40000040 ;  /* 0x40000040000b7882 */ /* 0x000fe20000000000 */
[----:B------:R-:W-:Y:S01]  /*a200*/  USHF.R.U32.HI UR6, URZ, 0x4, UR6 ;  /* 0x000000043f067899 */ /* 0x000fe20008011606 */
[----:B01----:R-:W0:Y:S01]  /*a210*/  SHFL.BFLY PT, R0, R17, 0x2, 0x1f ;  /* 0x0c401f0011007f89 */ /* 0x003e2200000e0000 */
[----:B------:R-:W-:Y:S01]  /*a220*/  IMAD.MOV.U32 R6, RZ, RZ, RZ ;  /* 0x000000ffff067224 */ /* 0x000fe200078e00ff */
[----:B------:R-:W-:Y:S01]  /*a230*/  MOV R13, UR5 ;  /* 0x00000005000d7c02 */ /* 0x000fe20008000f00 */
[----:B------:R-:W-:Y:S01]  /*a240*/  ULOP3.LUT UR6, UR6, 0x3fff, URZ, 0xc0, !UPT ;  /* 0x00003fff06067892 */ /* 0x000fe2000f8ec03f */
[----:B------:R-:W1:Y:S03]  /*a250*/  SHFL.BFLY PT, R2, R5, 0x2, 0x1f ;  /* 0x0c401f0005027f89 */ /* 0x000e6600000e0000 */
[----:B------:R-:W-:-:S04]  /*a260*/  ULOP3.LUT UR6, UR6, 0x2800000, URZ, 0xfc, !UPT ;  /* 0x0280000006067892 */ /* 0x000fc8000f8efc3f */
[----:B------:R-:W-:-:S04]  /*a270*/  UIMAD UR6, UR38, 0xa00, UR6 ;  /* 0x00000a00260678a4 */ /* 0x000fc8000f8e0206 */
[----:B------:R-:W-:-:S05]  /*a280*/  UIADD3 UR8, UR6, 0x80, URZ ;  /* 0x0000008006087890 */ /* 0x000fca000fffe03f */
[----:B------:R-:W-:Y:S01]  /*a290*/  HGMMA.64x256x16.F32.BF16 R24, R208, gdesc[UR4].tnspB, R24, gsb0 ;  /* 0x43e00004d0187df0 */ /* 0x000fe20008001818 */
[----:B------:R-:W-:Y:S01]  /*a2a0*/  UMOV UR7, 0x40000040 ;  /* 0x4000004000077882 */ /* 0x000fe20000000000 */
[----:B------:R-:W-:Y:S01]  /*a2b0*/  UMOV UR10, UR8 ;  /* 0x00000008000a7c82 */ /* 0x000fe20008000000 */
[----:B------:R-:W-:Y:S01]  /*a2c0*/  UIADD3 UR8, UR6, 0x100, URZ ;  /* 0x0000010006087890 */ /* 0x000fe2000fffe03f */
[----:B0-----:R-:W-:Y:S01]  /*a2d0*/  FADD.FTZ R0, R0, R17 ;  /* 0x0000001100007221 */ /* 0x001fe20000010000 */
[----:B-1----:R-:W-:-:S04]  /*a2e0*/  FADD.FTZ R2, R2, R5 ;  /* 0x0000000502027221 */ /* 0x002fc80000010000 */
[----:B------:R-:W0:Y:S01]  /*a2f0*/  SHFL.BFLY PT, R7, R0, 0x1, 0x1f ;  /* 0x0c201f0000077f89 */ /* 0x000e2200000e0000 */
[----:B------:R-:W-:-:S03]  /*a300*/  IMAD.MOV.U32 R5, RZ, RZ, RZ ;  /* 0x000000ffff057224 */ /* 0x000fc600078e00ff */
[----:B------:R-:W1:Y:S01]  /*a310*/  SHFL.BFLY PT, R9, R2, 0x1, 0x1f ;  /* 0x0c201f0002097f89 */ /* 0x000e6200000e0000 */
[----:B0-----:R-:W-:Y:S01]  /*a320*/  FADD.FTZ R11, R0, R7 ;  /* 0x00000007000b7221 */ /* 0x001fe20000010000 */
[----:B------:R-:W-:Y:S02]  /*a330*/  IMAD.U32 R7, RZ, RZ, UR5 ;  /* 0x00000005ff077e24 */ /* 0x000fe4000f8e00ff */
[----:B------:R-:W-:Y:S02]  /*a340*/  IMAD.MOV.U32 R0, RZ, RZ, -0x800000 ;  /* 0xff800000ff007424 */ /* 0x000fe400078e00ff */
[----:B-1----:R-:W-:Y:S01]  /*a350*/  FADD.FTZ R12, R2, R9 ;  /* 0x00000009020c7221 */ /* 0x002fe20000010000 */
[----:B------:R-:W-:Y:S01]  /*a360*/  FSETP.NE.FTZ.AND P1, PT, R11, RZ, PT ;  /* 0x000000ff0b00720b */ /* 0x000fe20003f35000 */
[----:B------:R-:W-:-:S03]  /*a370*/  IMAD.MOV.U32 R2, RZ, RZ, -0x800000 ;  /* 0xff800000ff027424 */ /* 0x000fc600078e00ff */
[----:B------:R-:W-:-:S09]  /*a380*/  FSETP.NE.FTZ.AND P2, PT, R12, RZ, PT ;  /* 0x000000ff0c00720b */ /* 0x000fd20003f55000 */
[----:B------:R-:W0:Y:S01]  /*a390*/  @P1 MUFU.LG2 R8, R11 ;  /* 0x0000000b00081308 */ /* 0x000e220000000c00 */
[----:B------:R-:W-:-:S03]  /*a3a0*/  @P1 FMUL.FTZ R7, R7, 0.69314718246459960938 ;  /* 0x3f31721807071820 */ /* 0x000fc60000410000 */
[----:B------:R-:W-:-:S04]  /*a3b0*/  @P2 FMUL.FTZ R13, R13, 0.69314718246459960938 ;  /* 0x3f3172180d0d2820 */ /* 0x000fc80000410000 */
[----:B------:R-:W1:Y:S08]  /*a3c0*/  @P2 MUFU.LG2 R9, R12 ;  /* 0x0000000c00092308 */ /* 0x000e700000000c00 */
[----:B------:R2:W3:Y:S01]  /*a3d0*/  @P1 MUFU.RCP R6, R11 ;  /* 0x0000000b00061308 */ /* 0x0004e20000001000 */
[----:B0-----:R-:W-:-:S04]  /*a3e0*/  @P1 FMUL.FTZ R8, R8, 0.69314718246459960938 ;  /* 0x3f31721808081820 */ /* 0x001fc80000410000 */
[----:B------:R-:W-:-:S03]  /*a3f0*/  @P1 FFMA.FTZ R2, R7, R4, R8 ;  /* 0x0000000407021223 */ /* 0x000fc60000010008 */
[----:B------:R2:W0:Y:S01]  /*a400*/  @P2 MUFU.RCP R5, R12 ;  /* 0x0000000c00052308 */ /* 0x0004220000001000 */
[----:B-1----:R-:W-:-:S04]  /*a410*/  @P2 FMUL.FTZ R10, R9, 0.69314718246459960938 ;  /* 0x3f317218090a2820 */ /* 0x002fc80000410000 */
[----:B------:R-:W-:Y:S01]  /*a420*/  @P2 FFMA.FTZ R0, R13, R3, R10 ;  /* 0x000000030d002223 */ /* 0x000fe2000001000a */
[----:B------:R-:W-:Y:S02]  /*a430*/  WARPGROUP.DEPBAR.LE gsb0, 0x0 ;  /* 0x00008000000079c5 */ /* 0x000fe40000010000 */
[----:B------:R-:W-:-:S06]  /*a440*/  WARPGROUP.ARRIVE ;  /* 0x00000000000079c5 */ /* 0x000fcc0000000000 */
[----:B------:R-:W-:Y:S01]  /*a450*/  HGMMA.64x256x16.F32.BF16 R24, R204, gdesc[UR8].tnspB, R24, gsb0 ;  /* 0x43e00008cc187df0 */ /* 0x000fe20008001818 */
[----:B------:R-:W-:Y:S01]  /*a460*/  UMOV UR10, UR8 ;  /* 0x00000008000a7c82 */ /* 0x000fe20008000000 */
[----:B------:R-:W-:Y:S01]  /*a470*/  UMOV UR11, 0x40000040 ;  /* 0x40000040000b7882 */ /* 0x000fe20000000000 */
[----:B------:R-:W-:Y:S02]  /*a480*/  UIADD3 UR8, UR6, 0x180, URZ ;  /* 0x0000018006087890 */ /* 0x000fe4000fffe03f */
[----:B------:R-:W-:Y:S01]  /*a490*/  UIADD3 UR6, UR6, 0x200, URZ ;  /* 0x0000020006067890 */ /* 0x000fe2000fffe03f */
[----:B------:R-:W-:Y:S02]  /*a4a0*/  WARPGROUP.DEPBAR.LE gsb0, 0x0 ;  /* 0x00008000000079c5 */ /* 0x000fe40000010000 */
[----:B------:R-:W-:-:S15]  /*a4b0*/  WARPGROUP.ARRIVE ;  /* 0x00000000000079c5 */ /* 0x000fde0000000000 */
[----:B------:R-:W-:-:S05]  /*a4c0*/  NOP ;  /* 0x0000000000007918 */ /* 0x000fca0000000000 */
[----:B------:R-:W-:Y:S01]  /*a4d0*/  HGMMA.64x256x16.F32.BF16 R24, R200, gdesc[UR8].tnspB, R24, gsb0 ;  /* 0x43e00008c8187df0 */ /* 0x000fe20008001818 */
[----:B------:R-:W-:Y:S01]  /*a4e0*/  UMOV UR10, UR8 ;  /* 0x00000008000a7c82 */ /* 0x000fe20008000000 */
[----:B------:R-:W-:Y:S01]  /*a4f0*/  UMOV UR11, 0x40000040 ;  /* 0x40000040000b7882 */ /* 0x000fe20000000000 */
[----:B------:R-:W-:Y:S02]  /*a500*/  WARPGROUP.DEPBAR.LE gsb0, 0x0 ;  /* 0x00008000000079c5 */ /* 0x000fe40000010000 */
[----:B------:R-:W-:-:S15]  /*a510*/  WARPGROUP.ARRIVE ;  /* 0x00000000000079c5 */ /* 0x000fde0000000000 */
[----:B------:R-:W-:-:S08]  /*a520*/  NOP ;  /* 0x0000000000007918 */ /* 0x000fd00000000000 */
[----:B------:R-:W-:Y:S03]  /*a530*/  HGMMA.64x256x16.F32.BF16 R24, R196, gdesc[UR8].tnspB, R24, gsb0 ;  /* 0x43e00008c4187df0 */ /* 0x000fe60008001818 */
[----:B------:R-:W-:Y:S02]  /*a540*/  WARPGROUP.DEPBAR.LE gsb0, 0x0 ;  /* 0x00008000000079c5 */ /* 0x000fe40000010000 */
[----:B------:R-:W-:-:S15]  /*a550*/  WARPGROUP.ARRIVE ;  /* 0x00000000000079c5 */ /* 0x000fde0000000000 */
[----:B------:R-:W-:-:S08]  /*a560*/  NOP ;  /* 0x0000000000007918 */ /* 0x000fd00000000000 */
[----:B------:R-:W-:Y:S03]  /*a570*/  HGMMA.64x256x16.F32.BF16 R24, R192, gdesc[UR4].tnspB, R24, gsb0 ;  /* 0x43e00004c0187df0 */ /* 0x000fe60008001818 */
[----:B------:R-:W-:Y:S02]  /*a580*/  WARPGROUP.DEPBAR.LE gsb0, 0x0 ;  /* 0x00008000000079c5 */ /* 0x000fe40000010000 */
[----:B0-23--:R-:W-:Y:S05]  /*a590*/  @!P0 BRA `(.L_x_30) ;  /* 0x0000000000048947 */ /* 0x00dfea0003800000 */
[----:B------:R-:W-:Y:S01]  /*a5a0*/  BPT.TRAP 0x1 ;  /* 0x000000040000795c */ /* 0x000fe20000300000 */
.L_x_30:
[----:B------:R-:W0:Y:S01]  /*a5b0*/  S2UR UR5, SR_SWINHI ;  /* 0x00000000000579c3 */ /* 0x000e220000002f00 */
        /* <DEDUP_REMOVED lines=23> */
[----:B------:R-:W-:Y:S01]  /*a730*/  UMOV UR6, UR4 ;  /* 0x0000000400067c82 */ /* 0x000fe20008000000 */
[----:B0-----:R-:W-:Y:S01]  /*a740*/  UMOV UR7, UR5 ;  /* 0x0000000500077c82 */ /* 0x001fe20008000000 */
[----:B------:R-:W-:Y:S01]  /*a750*/  FMUL.FTZ R42, R42, R5 ;  /* 0x000000052a2a7220 */ /* 0x000fe20000410000 */
[----:B------:R-:W-:Y:S01]  /*a760*/  MOV R161, UR7 ;  /* 0x0000000700a17c02 */ /* 0x000fe20008000f00 */
[----:B------:R-:W-:-:S02]  /*a770*/  IMAD.U32 R160, RZ, RZ, UR6 ;  /* 0x00000006ffa07e24 */ /* 0x000fc4000f8e00ff */
[-C--:B------:R-:W-:Y:S01]  /*a780*/  FMUL.FTZ R47, R47, R5.reuse ;  /* 0x000000052f2f7220 */ /* 0x080fe20000410000 */
[-C--:B------:R-:W-:Y:S01]  /*a790*/  FMUL.FTZ R46, R46, R5.reuse ;  /* 0x000000052e2e7220 */ /* 0x080fe20000410000 */
[----:B------:R-:W-:Y:S01]  /*a7a0*/  FMUL.FTZ R51, R51, R5 ;  /* 0x0000000533337220 */ /* 0x000fe20000410000 */
[----:B------:R-:W-:-:S04]  /*a7b0*/  IMAD.WIDE R20, R224, 0x2, R160 ;  /* 0x00000002e0147825 */ /* 0x000fc800078e02a0 */
[-C--:B------:R-:W-:Y:S01]  /*a7c0*/  FMUL.FTZ R50, R50, R5.reuse ;  /* 0x0000000532327220 */ /* 0x080fe20000410000 */
[-C--:B------:R-:W-:Y:S01]  /*a7d0*/  FMUL.FTZ R55, R55, R5.reuse ;  /* 0x0000000537377220 */ /* 0x080fe20000410000 */
[-C--:B------:R-:W-:Y:S01]  /*a7e0*/  FMUL.FTZ R54, R54, R5.reuse ;  /* 0x0000000536367220 */ /* 0x080fe20000410000 */
[-C--:B------:R-:W-:Y:S01]  /*a7f0*/  FMUL.FTZ R59, R59, R5.reuse ;  /* 0x000000053b3b7220 */ /* 0x080fe20000410000 */
[----:B------:R-:W-:Y:S01]  /*a800*/  IADD3 R9, P3, R20, 0xc060, RZ ;  /* 0x0000c06014097810 */ /* 0x000fe20007f7e0ff */
[-C--:B------:R-:W-:Y:S01]  /*a810*/  FMUL.FTZ R58, R58, R5.reuse ;  /* 0x000000053a3a7220 */ /* 0x080fe20000410000 */
[-C--:B------:R-:W-:Y:S01]  /*a820*/  FMUL.FTZ R63, R63, R5.reuse ;  /* 0x000000053f3f7220 */ /* 0x080fe20000410000 */
[-C--:B------:R-:W-:Y:S01]  /*a830*/  FMUL.FTZ R62, R62, R5.reuse ;  /* 0x000000053e3e7220 */ /* 0x080fe20000410000 */
[----:B------:R-:W-:Y:S01]  /*a840*/  LOP3.LUT R4, R9, 0x380, RZ, 0xc0, !PT ;  /* 0x0000038009047812 */ /* 0x000fe200078ec0ff */
        /* <DEDUP_REMOVED lines=47> */
[----:B------:R-:W-:Y:S01]  /*ab40*/  FMUL.FTZ R192, R73, R6 ;  /* 0x0000000649c07220 */ /* 0x000fe20000410000 */
[----:B------:R-:W-:Y:S01]  /*ab50*/  IMAD R7, R218, 0x40, R19 ;  /* 0x00000040da077824 */ /* 0x000fe200078e0213 */
[----:B------:R-:W-:Y:S01]  /*ab60*/  SHF.R.U64 R4, R4, 0x3, RZ ;  /* 0x0000000304047819 */ /* 0x000fe200000012ff */
[----:B------:R-:W-:Y:S01]  /*ab70*/  IMAD.X R5, RZ, RZ, R21, P3 ;  /* 0x000000ffff057224 */ /* 0x000fe200018e0615 */
[C---:B------:R-:W-:Y:S01]  /*ab80*/  IADD3 R107, P4, R20.reuse, 0xc040, RZ ;  /* 0x0000c040146b7810 */ /* 0x040fe20007f9e0ff */
[----:B------:R-:W-:Y:S01]  /*ab90*/  IMAD.WIDE R160, R7, 0x2, R160 ;  /* 0x0000000207a07825 */ /* 0x000fe200078e02a0 */
[----:B------:R-:W-:-:S03]  /*aba0*/  IADD3 R65, P0, R20, 0x8060, RZ ;  /* 0x0000806014417810 */ /* 0x000fc60007f1e0ff */
[-C--:B------:R-:W-:Y:S01]  /*abb0*/  FMUL.FTZ R171, R32, R6.reuse ;  /* 0x0000000620ab7220 */ /* 0x080fe20000410000 */
[----:B------:R-:W-:Y:S01]  /*abc0*/  IADD3 R33, P1, R20, 0x20, RZ ;  /* 0x0000002014217810 */ /* 0x000fe20007f3e0ff */
[-C--:B------:R-:W-:Y:S01]  /*abd0*/  FMUL.FTZ R181, R52, R6.reuse ;  /* 0x0000000634b57220 */ /* 0x080fe20000410000 */
[C---:B------:R-:W-:Y:S01]  /*abe0*/  IADD3 R73, P5, R20.reuse, 0xc020, RZ ;  /* 0x0000c02014497810 */ /* 0x040fe20007fbe0ff */
[-C--:B------:R-:W-:Y:S01]  /*abf0*/  FMUL.FTZ R196, R57, R6.reuse ;  /* 0x0000000639c47220 */ /* 0x080fe20000410000 */
[----:B------:R-:W-:Y:S01]  /*ac00*/  IADD3 R69, P6, R20, 0xc000, RZ ;  /* 0x0000c00014457810 */ /* 0x000fe20007fde0ff */
[-C--:B------:R-:W-:Y:S01]  /*ac10*/  FMUL.FTZ R180, R56, R6.reuse ;  /* 0x0000000638b47220 */ /* 0x080fe20000410000 */
[----:B------:R-:W-:Y:S01]  /*ac20*/  IADD3 R64, P2, R20, 0x8040, RZ ;  /* 0x0000804014407810 */ /* 0x000fe20007f5e0ff */
[-C--:B------:R-:W-:Y:S01]  /*ac30*/  FMUL.FTZ R179, R60, R6.reuse ;  /* 0x000000063cb37220 */ /* 0x080fe20000410000 */
[C---:B------:R-:W-:Y:S01]  /*ac40*/  IADD3 R61, P3, R20.reuse, 0x8020, RZ ;  /* 0x00008020143d7810 */ /* 0x040fe20007f7e0ff */
[--C-:B------:R-:W-:Y:S01]  /*ac50*/  IMAD.X R7, RZ, RZ, R21.reuse, P4 ;  /* 0x000000ffff077224 */ /* 0x100fe200020e0615 */
[----:B------:R-:W-:Y:S01]  /*ac60*/  LOP3.LUT R131, R20, 0x380, RZ, 0xc0, !PT ;  /* 0x0000038014837812 */ /* 0x000fe200078ec0ff */
[--C-:B------:R-:W-:Y:S01]  /*ac70*/  IMAD.X R13, RZ, RZ, R21.reuse, P0 ;  /* 0x000000ffff0d7224 */ /* 0x100fe200000e0615 */
[----:B------:R-:W-:Y:S01]  /*ac80*/  LOP3.LUT R4, R4, R9, RZ, 0x3c, !PT ;  /* 0x0000000904047212 */ /* 0x000fe200078e3cff */
[--C-:B------:R-:W-:Y:S01]  /*ac90*/  IMAD.X R15, RZ, RZ, R21.reuse, P1 ;  /* 0x000000ffff0f7224 */ /* 0x100fe200008e0615 */
[-C--:B------:R-:W-:Y:S01]  /*aca0*/  IADD3.X R9, RZ, R21.reuse, RZ, P5, !PT ;  /* 0x00000015ff097210 */ /* 0x080fe20002ffe4ff */
[-C--:B------:R-:W-:Y:S01]  /*acb0*/  FMUL.FTZ R197, R53, R6.reuse ;  /* 0x0000000635c57220 */ /* 0x080fe20000410000 */
[-C--:B------:R-:W-:Y:S01]  /*acc0*/  IADD3.X R135, RZ, R21.reuse, RZ, P2, !PT ;  /* 0x00000015ff877210 */ /* 0x080fe200017fe4ff */
[--C-:B------:R-:W-:Y:S01]  /*acd0*/  IMAD.X R11, RZ, RZ, R21.reuse, P6 ;  /* 0x000000ffff0b7224 */ /* 0x100fe200030e0615 */
[----:B------:R-:W-:Y:S01]  /*ace0*/  R2UR UR14, R216 ;  /* 0x00000000d80e72ca */ /* 0x000fe200000e0000 */
[--C-:B------:R-:W-:Y:S01]  /*acf0*/  IMAD.X R139, RZ, RZ, R21.reuse, P3 ;  /* 0x000000ffff8b7224 */ /* 0x100fe200018e0615 */
[C---:B------:R-:W-:Y:S01]  /*ad00*/  IADD3 R60, P4, R20.reuse, 0x8000, RZ ;  /* 0x00008000143c7810 */ /* 0x040fe20007f9e0ff */
[----:B------:R-:W-:Y:S01]  /*ad10*/  ULDC UR10, c[0x0][0xc44] ;  /* 0x00031100000a7ab9 */ /* 0x000fe20000000800 */
[C---:B------:R-:W-:Y:S01]  /*ad20*/  IADD3 R57, P5, R20.reuse, 0x4060, RZ ;  /* 0x0000406014397810 */ /* 0x040fe20007fbe0ff */
[----:B------:R-:W-:Y:S01]  /*ad30*/  ULDC.64 UR8, c[0x0][0xb90] ;  /* 0x0002e40000087ab9 */ /* 0x000fe20000000a00 */
[C---:B------:R-:W-:Y:S01]  /*ad40*/  IADD3 R56, P0, R20.reuse, 0x4040, RZ ;  /* 0x0000404014387810 */ /* 0x040fe20007f1e0ff */
[--C-:B------:R-:W-:Y:S01]  /*ad50*/  IMAD.X R143, RZ, RZ, R21.reuse, P4 ;  /* 0x000000ffff8f7224 */ /* 0x100fe200020e0615 */
[C---:B------:R-:W-:Y:S01]  /*ad60*/  IADD3 R52, P1, R20.reuse, 0x4020, RZ ;  /* 0x0000402014347810 */ /* 0x040fe20007f3e0ff */
[--C-:B------:R-:W-:Y:S01]  /*ad70*/  IMAD.X R147, RZ, RZ, R21.reuse, P5 ;  /* 0x000000ffff937224 */ /* 0x100fe200028e0615 */
[C---:B------:R-:W-:Y:S01]  /*ad80*/  IADD3 R32, P2, R20.reuse, 0x4000, RZ ;  /* 0x0000400014207810 */ /* 0x040fe20007f5e0ff */
[--C-:B------:R-:W-:Y:S01]  /*ad90*/  IMAD.X R153, RZ, RZ, R21.reuse, P0 ;  /* 0x000000ffff997224 */ /* 0x100fe200000e0615 */
[----:B------:R-:W-:Y:S01]  /*ada0*/  SHF.R.U64 R131, R131, 0x3, RZ ;  /* 0x0000000383837819 */ /* 0x000fe200000012ff */
[--C-:B------:R-:W-:Y:S01]  /*adb0*/  IMAD.X R155, RZ, RZ, R21.reuse, P1 ;  /* 0x000000ffff9b7224 */ /* 0x100fe200008e0615 */
[C---:B------:R-:W-:Y:S01]  /*adc0*/  IADD3 R53, P6, R20.reuse, 0x40, RZ ;  /* 0x0000004014357810 */ /* 0x040fe20007fde0ff */
[--C-:B------:R-:W-:Y:S01]  /*add0*/  IMAD.X R157, RZ, RZ, R21.reuse, P2 ;  /* 0x000000ffff9d7224 */ /* 0x100fe200010e0615 */
[----:B------:R-:W-:Y:S01]  /*ade0*/  IADD3 R30, P3, R20, 0x60, RZ ;  /* 0x00000060141e7810 */ /* 0x000fe20007f7e0ff */
[----:B------:R-:W-:Y:S01]  /*adf0*/  UIADD3 UR5, -UR14, URZ, URZ ;  /* 0x0000003f0e057290 */ /* 0x000fe2000fffe13f */
[----:B------:R-:W-:Y:S01]  /*ae00*/  R2UR UR16, R217 ;  /* 0x00000000d91072ca */ /* 0x000fe200000e0000 */
[----:B------:R-:W-:Y:S01]  /*ae10*/  FMUL.FTZ R177, R68, R6 ;  /* 0x0000000644b17220 */ /* 0x000fe20000410000 */
[----:B------:R-:W-:Y:S01]  /*ae20*/  LOP3.LUT R130, R131, R20, RZ, 0x3c, !PT ;  /* 0x0000001483827212 */ /* 0x000fe200078e3cff */
[----:B------:R-:W-:Y:S01]  /*ae30*/  IMAD.MOV.U32 R131, RZ, RZ, R21 ;  /* 0x000000ffff837224 */ /* 0x000fe200078e0015 */
[-C--:B------:R-:W-:Y:S01]  /*ae40*/  IADD3.X R151, RZ, R21.reuse, RZ, P6, !PT ;  /* 0x00000015ff977210 */ /* 0x080fe200037fe4ff */
[----:B------:R-:W0:Y:S01]  /*ae50*/  LDC R198, c[0x0][0xbe8] ;  /* 0x0002fa00ffc67b82 */ /* 0x000e220000000800 */
[----:B------:R-:W-:Y:S01]  /*ae60*/  IADD3.X R159, RZ, R21, RZ, P3, !PT ;  /* 0x00000015ff9f7210 */ /* 0x000fe20001ffe4ff */
[-C--:B------:R-:W-:Y:S01]  /*ae70*/  FMUL.FTZ R25, R25, R6.reuse ;  /* 0x0000000619197220 */ /* 0x080fe20000410000 */
[----:B------:R-:W-:Y:S01]  /*ae80*/  LOP3.LUT R21, R64, 0x380, RZ, 0xc0, !PT ;  /* 0x0000038040157812 */ /* 0x000fe200078ec0ff */
[-C--:B------:R-:W-:Y:S01]  /*ae90*/  FMUL.FTZ R24, R24, R6.reuse ;  /* 0x0000000618187220 */ /* 0x080fe20000410000 */
[----:B------:R-:W-:Y:S01]  /*aea0*/  LOP3.LUT R20, R61, 0x380, RZ, 0xc0, !PT ;  /* 0x000003803d147812 */ /* 0x000fe200078ec0ff */
[-C--:B------:R-:W-:Y:S01]  /*aeb0*/  FMUL.FTZ R29, R29, R6.reuse ;  /* 0x000000061d1d7220 */ /* 0x080fe20000410000 */
[----:B------:R-:W-:Y:S01]  /*aec0*/  SHF.R.U64 R21, R21, 0x3, RZ ;  /* 0x0000000315157819 */ /* 0x000fe200000012ff */
[----:B------:R-:W-:Y:S01]  /*aed0*/  UIMAD UR10, UR10, UR5, UR16 ;  /* 0x000000050a0a72a4 */ /* 0x000fe2000f8e0210 */
[----:B------:R-:W-:Y:S01]  /*aee0*/  SHF.R.U64 R20, R20, 0x3, RZ ;  /* 0x0000000314147819 */ /* 0x000fe200000012ff */
[----:B------:R-:W-:Y:S01]  /*aef0*/  FMUL.FTZ R28, R28, R6 ;  /* 0x000000061c1c7220 */ /* 0x000fe20000410000 */
[----:B------:R-:W-:Y:S01]  /*af00*/  LOP3.LUT R134, R21, R64, RZ, 0x3c, !PT ;  /* 0x0000004015867212 */ /* 0x000fe200078e3cff */
[----:B------:R-:W-:Y:S01]  /*af10*/  USHF.R.S32.HI UR11, URZ, 0x1f, UR10 ;  /* 0x0000001f3f0b7899 */ /* 0x000fe2000801140a */
[----:B------:R-:W-:Y:S01]  /*af20*/  LOP3.LUT R21, R60, 0x380, RZ, 0xc0, !PT ;  /* 0x000003803c157812 */ /* 0x000fe200078ec0ff */
[----:B------:R-:W-:Y:S01]  /*af30*/  UIMAD.WIDE.U32 UR6, UR10, UR8, URZ ;  /* 0x000000080a0672a5 */ /* 0x000fe2000f8e003f */
[----:B------:R-:W-:Y:S01]  /*af40*/  LOP3.LUT R138, R20, R61, RZ, 0x3c, !PT ;  /* 0x0000003d148a7212 */ /* 0x000fe200078e3cff */
[----:B------:R-:W-:Y:S01]  /*af50*/  UIMAD UR5, UR11, UR8, URZ ;  /* 0x000000080b0572a4 */ /* 0x000fe2000f8e023f */
[----:B------:R-:W-:Y:S01]  /*af60*/  LOP3.LUT R20, R57, 0x380, RZ, 0xc0, !PT ;  /* 0x0000038039147812 */ /* 0x000fe200078ec0ff */
[----:B------:R-:W-:Y:S01]  /*af70*/  FMUL.FTZ R36, R36, R6 ;  /* 0x0000000624247220 */ /* 0x000fe20000410000 */
[----:B------:R-:W-:Y:S01]  /*af80*/  LOP3.LUT R14, R33, 0x380, RZ, 0xc0, !PT ;  /* 0x00000380210e7812 */ /* 0x000fe200078ec0ff */
[----:B------:R-:W-:Y:S01]  /*af90*/  UIMAD UR5, UR10, UR9, UR5 ;  /* 0x000000090a0572a4 */ /* 0x000fe2000f8e0205 */
[----:B------:R-:W-:Y:S01]  /*afa0*/  SHF.R.U64 R21, R21, 0x3, RZ ;  /* 0x0000000315157819 */ /* 0x000fe200000012ff */
[----:B------:R-:W-:Y:S01]  /*afb0*/  IMAD.U32 R126, RZ, RZ, UR6 ;  /* 0x00000006ff7e7e24 */ /* 0x000fe2000f8e00ff */
[----:B------:R-:W-:Y:S01]  /*afc0*/  SHF.R.U64 R20, R20, 0x3, RZ ;  /* 0x0000000314147819 */ /* 0x000fe200000012ff */
[----:B------:R-:W-:Y:S01]  /*afd0*/  UIADD3 UR6, UR7, UR5, URZ ;  /* 0x0000000507067290 */ /* 0x000fe2000fffe03f */
[----:B------:R-:W-:Y:S01]  /*afe0*/  SHF.R.U64 R14, R14, 0x3, RZ ;  /* 0x000000030e0e7819 */ /* 0x000fe200000012ff */
[----:B------:R-:W-:Y:S01]  /*aff0*/  UIADD3 UR5, UR12, 0x38860, URZ ;  /* 0x000388600c057890 */ /* 0x000fe2000fffe03f */
[----:B------:R-:W-:Y:S01]  /*b000*/  LOP3.LUT R142, R21, R60, RZ, 0x3c, !PT ;  /* 0x0000003c158e7212 */ /* 0x000fe200078e3cff */
[-C--:B------:R-:W-:Y:S01]  /*b010*/  FMUL.FTZ R41, R41, R6.reuse ;  /* 0x0000000629297220 */ /* 0x080fe20000410000 */
[----:B------:R-:W-:Y:S01]  /*b020*/  LOP3.LUT R10, R69, 0x380, RZ, 0xc0, !PT ;  /* 0x00000380450a7812 */ /* 0x000fe200078ec0ff */
[----:B------:R-:W-:Y:S01]  /*b030*/  UPRMT UR5, UR13, 0x654, UR5 ;  /* 0x000006540d057896 */ /* 0x000fe20008000005 */
[----:B------:R-:W-:Y:S01]  /*b040*/  LOP3.LUT R146, R20, R57, RZ, 0x3c, !PT ;  /* 0x0000003914927212 */ /* 0x000fe200078e3cff */
[-C--:B------:R-:W-:Y:S01]  /*b050*/  FMUL.FTZ R40, R40, R6.reuse ;  /* 0x0000000628287220 */ /* 0x080fe20000410000 */
[----:B------:R-:W-:Y:S01]  /*b060*/  LOP3.LUT R21, R52, 0x380, RZ, 0xc0, !PT ;  /* 0x0000038034157812 */ /* 0x000fe200078ec0ff */
[-C--:B------:R-:W-:Y:S01]  /*b070*/  FMUL.FTZ R44, R44, R6.reuse ;  /* 0x000000062c2c7220 */ /* 0x080fe20000410000 */
[----:B------:R-:W-:Y:S01]  /*b080*/  LOP3.LUT R57, R32, 0x380, RZ, 0xc0, !PT ;  /* 0x0000038020397812 */ /* 0x000fe200078ec0ff */
[-C--:B------:R-:W-:Y:S01]  /*b090*/  FMUL.FTZ R49, R49, R6.reuse ;  /* 0x0000000631317220 */ /* 0x080fe20000410000 */
[----:B------:R-:W-:Y:S01]  /*b0a0*/  LOP3.LUT R14, R14, R33, RZ, 0x3c, !PT ;  /* 0x000000210e0e7212 */ /* 0x000fe200078e3cff */
[-C--:B------:R-:W-:Y:S01]  /*b0b0*/  FMUL.FTZ R48, R48, R6.reuse ;  /* 0x0000000630307220 */ /* 0x080fe20000410000 */
[----:B------:R-:W-:Y:S01]  /*b0c0*/  LOP3.LUT R33, R56, 0x380, RZ, 0xc0, !PT ;  /* 0x0000038038217812 */ /* 0x000fe200078ec0ff */
[----:B------:R-:W-:Y:S01]  /*b0d0*/  SYNCS.ARRIVE.TRANS64.RED.A1T0 RZ, [UR5], RZ ;  /* 0x000000ffffff79a7 */ /* 0x000fe20008100405 */
[----:B------:R-:W-:Y:S01]  /*b0e0*/  SHF.R.U64 R10, R10, 0x3, RZ ;  /* 0x000000030a0a7819 */ /* 0x000fe200000012ff */
[-C--:B------:R-:W-:Y:S01]  /*b0f0*/  FMUL.FTZ R176, R72, R6.reuse ;  /* 0x0000000648b07220 */ /* 0x080fe20000410000 */
[----:B------:R-:W-:Y:S01]  /*b100*/  SHF.R.U64 R21, R21, 0x3, RZ ;  /* 0x0000000315157819 */ /* 0x000fe200000012ff */
[-C--:B------:R-:W-:Y:S01]  /*b110*/  FMUL.FTZ R76, R76, R6.reuse ;  /* 0x000000064c4c7220 */ /* 0x080fe20000410000 */
[----:B------:R-:W-:Y:S01]  /*b120*/  SHF.R.U64 R57, R57, 0x3, RZ ;  /* 0x0000000339397819 */ /* 0x000fe200000012ff */
[-C--:B------:R-:W-:Y:S01]  /*b130*/  FMUL.FTZ R81, R81, R6.reuse ;  /* 0x0000000651517220 */ /* 0x080fe20000410000 */
[----:B------:R-:W-:Y:S01]  /*b140*/  LOP3.LUT R20, R53, 0x380, RZ, 0xc0, !PT ;  /* 0x0000038035147812 */ /* 0x000fe200078ec0ff */
[-C--:B------:R-:W-:Y:S01]  /*b150*/  FMUL.FTZ R80, R80, R6.reuse ;  /* 0x0000000650507220 */ /* 0x080fe20000410000 */
[----:B------:R-:W-:Y:S01]  /*b160*/  SHF.R.U64 R33, R33, 0x3, RZ ;  /* 0x0000000321217819 */ /* 0x000fe200000012ff */
[-C--:B------:R-:W-:Y:S01]  /*b170*/  FMUL.FTZ R84, R84, R6.reuse ;  /* 0x0000000654547220 */ /* 0x080fe20000410000 */
[----:B------:R-:W-:Y:S01]  /*b180*/  LOP3.LUT R10, R10, R69, RZ, 0x3c, !PT ;  /* 0x000000450a0a7212 */ /* 0x000fe200078e3cff */
[----:B------:R-:W-:Y:S01]  /*b190*/  FMUL.FTZ R89, R89, R6 ;  /* 0x0000000659597220 */ /* 0x000fe20000410000 */
[----:B------:R-:W-:Y:S01]  /*b1a0*/  LOP3.LUT R154, R21, R52, RZ, 0x3c, !PT ;  /* 0x00000034159a7212 */ /* 0x000fe200078e3cff */
[-C--:B------:R-:W-:Y:S01]  /*b1b0*/  FMUL.FTZ R88, R88, R6.reuse ;  /* 0x0000000658587220 */ /* 0x080fe20000410000 */
[----:B------:R-:W-:Y:S01]  /*b1c0*/  IADD3 R52, P3, R160, 0x1000, RZ ;  /* 0x00001000a0347810 */ /* 0x000fe20007f7e0ff */
[----:B------:R-:W-:Y:S01]  /*b1d0*/  FMUL.FTZ R92, R92, R6 ;  /* 0x000000065c5c7220 */ /* 0x000fe20000410000 */
[----:B------:R-:W-:Y:S01]  /*b1e0*/  LOP3.LUT R156, R57, R32, RZ, 0x3c, !PT ;  /* 0x00000020399c7212 */ /* 0x000fe200078e3cff */
[-C--:B------:R-:W-:Y:S01]  /*b1f0*/  FMUL.FTZ R97, R97, R6.reuse ;  /* 0x0000000661617220 */ /* 0x080fe20000410000 */
[----:B------:R-:W-:Y:S01]  /*b200*/  IADD3 R69, P2, R160, 0x7000, RZ ;  /* 0x00007000a0457810 */ /* 0x000fe20007f5e0ff */
[-C--:B------:R-:W-:Y:S01]  /*b210*/  FMUL.FTZ R96, R96, R6.reuse ;  /* 0x0000000660607220 */ /* 0x080fe20000410000 */
[----:B------:R-:W-:Y:S01]  /*b220*/  IADD3 R57, P6, R160, 0x4000, RZ ;  /* 0x00004000a0397810 */ /* 0x000fe20007fde0ff */
[-C--:B------:R-:W-:Y:S01]  /*b230*/  FMUL.FTZ R100, R100, R6.reuse ;  /* 0x0000000664647220 */ /* 0x080fe20000410000 */
[----:B------:R-:W-:Y:S01]  /*b240*/  SHF.R.U64 R20, R20, 0x3, RZ ;  /* 0x0000000314147819 */ /* 0x000fe200000012ff */
[----:B------:R-:W-:Y:S01]  /*b250*/  FMUL.FTZ R104, R104, R6 ;  /* 0x0000000668687220 */ /* 0x000fe20000410000 */
[----:B------:R-:W-:Y:S01]  /*b260*/  LOP3.LUT R152, R33, R56, RZ, 0x3c, !PT ;  /* 0x0000003821987212 */ /* 0x000fe200078e3cff */
[-C--:B------:R-:W-:Y:S01]  /*b270*/  FMUL.FTZ R108, R108, R6.reuse ;  /* 0x000000066c6c7220 */ /* 0x080fe20000410000 */
[----:B------:R-:W-:Y:S01]  /*b280*/  IADD3 R33, P4, R160, 0x2000, RZ ;  /* 0x00002000a0217810 */ /* 0x000fe20007f9e0ff */
[-C--:B------:R-:W-:Y:S01]  /*b290*/  FMUL.FTZ R112, R112, R6.reuse ;  /* 0x0000000670707220 */ /* 0x080fe20000410000 */
[----:B------:R-:W-:Y:S01]  /*b2a0*/  LOP3.LUT R21, R52, 0x380, RZ, 0xc0, !PT ;  /* 0x0000038034157812 */ /* 0x000fe200078ec0ff */
        /* <DEDUP_REMOVED lines=8> */
[-C--:B------:R-:W-:Y:S01]  /*b330*/  FMUL.FTZ R128, R128, R6.reuse ;  /* 0x0000000680807220 */ /* 0x080fe20000410000 */
[----:B------:R-:W-:Y:S01]  /*b340*/  SHF.R.U64 R21, R21, 0x3, RZ ;  /* 0x0000000315157819 */ /* 0x000fe200000012ff */
[-C--:B------:R-:W-:Y:S01]  /*b350*/  FMUL.FTZ R133, R133, R6.reuse ;  /* 0x0000000685857220 */ /* 0x080fe20000410000 */
[----:B------:R-:W-:Y:S01]  /*b360*/  SHF.R.U64 R68, R68, 0x3, RZ ;  /* 0x0000000344447819 */ /* 0x000fe200000012ff */
[-C--:B------:R-:W-:Y:S01]  /*b370*/  FMUL.FTZ R132, R132, R6.reuse ;  /* 0x0000000684847220 */ /* 0x080fe20000410000 */
[----:B------:R-:W-:Y:S01]  /*b380*/  SHF.R.U64 R56, R56, 0x3, RZ ;  /* 0x0000000338387819 */ /* 0x000fe200000012ff */
[-C--:B------:R-:W-:Y:S01]  /*b390*/  FMUL.FTZ R137, R137, R6.reuse ;  /* 0x0000000689897220 */ /* 0x080fe20000410000 */
[----:B------:R-:W-:Y:S01]  /*b3a0*/  SHF.R.U64 R32, R20, 0x3, RZ ;  /* 0x0000000314207819 */ /* 0x000fe200000012ff */
[----:B------:R-:W-:Y:S01]  /*b3b0*/  FMUL.FTZ R136, R136, R6 ;  /* 0x0000000688887220 */ /* 0x000fe20000410000 */
[----:B------:R-:W-:Y:S01]  /*b3c0*/  LOP3.LUT R20, R21, R52, RZ, 0x3c, !PT ;  /* 0x0000003415147212 */ /* 0x000fe200078e3cff */
[--C-:B------:R-:W-:Y:S01]  /*b3d0*/  IMAD.X R21, RZ, RZ, R161.reuse, P3 ;  /* 0x000000ffff157224 */ /* 0x100fe200018e06a1 */
[----:B------:R-:W-:Y:S01]  /*b3e0*/  LOP3.LUT R68, R68, R69, RZ, 0x3c, !PT ;  /* 0x0000004544447212 */ /* 0x000fe200078e3cff */
[----:B------:R-:W-:Y:S01]  /*b3f0*/  IMAD.X R69, RZ, RZ, R161, P2 ;  /* 0x000000ffff457224 */ /* 0x000fe200010e06a1 */
[----:B------:R-:W-:Y:S01]  /*b400*/  LOP3.LUT R56, R56, R57, RZ, 0x3c, !PT ;  /* 0x0000003938387212 */ /* 0x000fe200078e3cff */
[-C--:B------:R-:W-:Y:S01]  /*b410*/  FMUL.FTZ R141, R141, R6.reuse ;  /* 0x000000068d8d7220 */ /* 0x080fe20000410000 */
[----:B------:R-:W-:Y:S01]  /*b420*/  IADD3 R57, P3, R160, 0x8000, RZ ;  /* 0x00008000a0397810 */ /* 0x000fe20007f7e0ff */
[-C--:B------:R-:W-:Y:S01]  /*b430*/  FMUL.FTZ R140, R140, R6.reuse ;  /* 0x000000068c8c7220 */ /* 0x080fe20000410000 */
[----:B------:R-:W-:Y:S01]  /*b440*/  IADD3 R123, P2, R160, 0xe000, RZ ;  /* 0x0000e000a07b7810 */ /* 0x000fe20007f5e0ff */
[----:B------:R-:W-:Y:S01]  /*b450*/  FMUL.FTZ R145, R145, R6 ;  /* 0x0000000691917220 */ /* 0x000fe20000410000 */
[----:B------:R-:W-:Y:S01]  /*b460*/  F2FP.BF16.F32.PACK_AB R24, R25, R24 ;  /* 0x000000181918723e */ /* 0x000fe200000010ff */
[----:B------:R-:W-:Y:S01]  /*b470*/  FMUL.FTZ R144, R144, R6 ;  /* 0x0000000690907220 */ /* 0x000fe20000410000 */
[----:B------:R-:W-:Y:S01]  /*b480*/  F2FP.BF16.F32.PACK_AB R25, R27, R26 ;  /* 0x0000001a1b19723e */ /* 0x000fe200000010ff */
[-C--:B------:R-:W-:Y:S01]  /*b490*/  FMUL.FTZ R149, R149, R6.reuse ;  /* 0x0000000695957220 */ /* 0x080fe20000410000 */
[----:B------:R-:W-:Y:S01]  /*b4a0*/  F2FP.BF16.F32.PACK_AB R27, R31, R17 ;  /* 0x000000111f1b723e */ /* 0x000fe200000010ff */
[----:B------:R-:W-:Y:S01]  /*b4b0*/  FMUL.FTZ R148, R148, R6 ;  /* 0x0000000694947220 */ /* 0x000fe20000410000 */
[----:B------:R-:W-:Y:S01]  /*b4c0*/  LOP3.LUT R122, R123, 0x380, RZ, 0xc0, !PT ;  /* 0x000003807b7a7812 */ /* 0x000fe200078ec0ff */
[----:B------:R-:W-:Y:S01]  /*b4d0*/  USHF.R.S32.HI UR12, URZ, 0x1f, UR14 ;  /* 0x0000001f3f0c7899 */ /* 0x000fe2000801140e */
[----:B------:R-:W-:Y:S01]  /*b4e0*/  MOV R199, R130 ;  /* 0x0000008200c77202 */ /* 0x000fe20000000f00 */
[----:B------:R-:W-:Y:S01]  /*b4f0*/  IMAD.U32 R127, RZ, RZ, UR7 ;  /* 0x00000007ff7f7e24 */ /* 0x000fe2000f8e00ff */
[----:B------:R-:W-:Y:S01]  /*b500*/  IADD3.X R31, RZ, R161, RZ, P3, !PT ;  /* 0x000000a1ff1f7210 */ /* 0x000fe20001ffe4ff */
[----:B------:R-:W-:Y:S01]  /*b510*/  ULDC UR5, c[0x0][0xa88] ;  /* 0x0002a20000057ab9 */ /* 0x000fe20000000800 */
[----:B------:R-:W-:Y:S01]  /*b520*/  IADD3 R130, P3, R160, 0xf000, RZ ;  /* 0x0000f000a0827810 */ /* 0x000fe20007f7e0ff */
[----:B------:R-:W-:Y:S01]  /*b530*/  ULDC.64 UR8, c[0x0][0xae8] ;  /* 0x0002ba0000087ab9 */ /* 0x000fe20000000a00 */
[----:B------:R-:W-:-:S02]  /*b540*/  SHF.R.U64 R122, R122, 0x3, RZ ;  /* 0x000000037a7a7819 */ /* 0x000fc400000012ff */
[----:B------:R-:W-:Y:S01]  /*b550*/  LOP3.LUT R17, R130, 0x380, RZ, 0xc0, !PT ;  /* 0x0000038082117812 */ /* 0x000fe200078ec0ff */
[--C-:B------:R-:W-:Y:S01]  /*b560*/  IMAD.X R131, RZ, RZ, R161.reuse, P3 ;  /* 0x000000ffff837224 */ /* 0x100fe200018e06a1 */
[----:B------:R-:W-:Y:S01]  /*b570*/  LOP3.LUT R122, R122, R123, RZ, 0x3c, !PT ;  /* 0x0000007b7a7a7212 */ /* 0x000fe200078e3cff */
[----:B------:R-:W-:Y:S01]  /*b580*/  IMAD.X R123, RZ, RZ, R161, P2 ;  /* 0x000000ffff7b7224 */ /* 0x000fe200010e06a1 */
[----:B------:R-:W-:Y:S02]  /*b590*/  LOP3.LUT R8, R73, 0x380, RZ, 0xc0, !PT ;  /* 0x0000038049087812 */ /* 0x000fe400078ec0ff */
[----:B------:R-:W-:Y:S02]  /*b5a0*/  SHF.R.U64 R17, R17, 0x3, RZ ;  /* 0x0000000311117819 */ /* 0x000fe400000012ff */
[----:B0-----:R-:W-:Y:S02]  /*b5b0*/  ISETP.NE.AND P2, PT, R198, 0x1, PT ;  /* 0x00000001c600780c */ /* 0x001fe40003f45270 */
[----:B------:R-:W-:-:S02]  /*b5c0*/  SHF.R.U64 R8, R8, 0x3, RZ ;  /* 0x0000000308087819 */ /* 0x000fc400000012ff */
[----:B------:R-:W-:Y:S02]  /*b5d0*/  LOP3.LUT R130, R17, R130, RZ, 0x3c, !PT ;  /* 0x0000008211827212 */ /* 0x000fe400078e3cff */
[----:B------:R-:W-:Y:S02]  /*b5e0*/  MOV R17, R4 ;  /* 0x0000000400117202 */ /* 0x000fe40000000f00 */
[----:B------:R-:W0:Y:S01]  /*b5f0*/  LDC R4, c[0x0][0xc38] ;  /* 0x00030e00ff047b82 */ /* 0x000e220000000800 */
[----:B------:R-:W-:-:S07]  /*b600*/  F2FP.BF16.F32.PACK_AB R26, R29, R28 ;  /* 0x0000001c1d1a723e */ /* 0x000fce00000010ff */
[----:B------:R-:W-:Y:S01]  /*b610*/  BAR.SYNC.DEFER_BLOCKING 0x1, 0x100 ;  /* 0x0044000000007b1d */ /* 0x000fe20000010000 */
[----:B------:R-:W-:Y:S02]  /*b620*/  LOP3.LUT R8, R8, R73, RZ, 0x3c, !PT ;  /* 0x0000004908087212 */ /* 0x000fe400078e3cff */
[----:B------:R-:W-:Y:S02]  /*b630*/  LOP3.LUT R12, R65, 0x380, RZ, 0xc0, !PT ;  /* 0x00000380410c7812 */ /* 0x000fe400078ec0ff */
[----:B------:R-:W-:Y:S02]  /*b640*/  LOP3.LUT R53, R30, 0x380, RZ, 0xc0, !PT ;  /* 0x000003801e357812 */ /* 0x000fe400078ec0ff */
[----:B------:R-:W-:Y:S02]  /*b650*/  SHF.R.U64 R12, R12, 0x3, RZ ;  /* 0x000000030c0c7819 */ /* 0x000fe400000012ff */
[----:B------:R-:W-:Y:S02]  /*b660*/  SHF.R.U64 R53, R53, 0x3, RZ ;  /* 0x0000000335357819 */ /* 0x000fe400000012ff */
[----:B------:R-:W-:-:S02]  /*b670*/  R2UR UR15, R215 ;  /* 0x00000000d70f72ca */ /* 0x000fc400000e0000 */
[----:B------:R-:W-:Y:S02]  /*b680*/  LOP3.LUT R12, R12, R65, RZ, 0x3c, !PT ;  /* 0x000000410c0c7212 */ /* 0x000fe400078e3cff */
[----:B------:R-:W-:Y:S02]  /*b690*/  LOP3.LUT R158, R53, R30, RZ, 0x3c, !PT ;  /* 0x0000001e359e7212 */ /* 0x000fe400078e3cff */
[C---:B------:R-:W-:Y:S02]  /*b6a0*/  IADD3 R53, P5, R160.reuse, 0x3000, RZ ;  /* 0x00003000a0357810 */ /* 0x040fe40007fbe0ff */
[C---:B------:R-:W-:Y:S02]  /*b6b0*/  IADD3 R61, P0, R160.reuse, 0x5000, RZ ;  /* 0x00005000a03d7810 */ /* 0x040fe40007f1e0ff */
[----:B------:R-:W-:Y:S02]  /*b6c0*/  IADD3 R65, P1, R160, 0x6000, RZ ;  /* 0x00006000a0417810 */ /* 0x000fe40007f3e0ff */
[----:B------:R-:W-:Y:S01]  /*b6d0*/  LOP3.LUT R52, R53, 0x380, RZ, 0xc0, !PT ;  /* 0x0000038035347812 */ /* 0x000fe200078ec0ff */
[----:B------:R1:W-:Y:S01]  /*b6e0*/  STSM.16.M88.4 [R199], R24 ;  /* 0x00000018c7007844 */ /* 0x0003e20000000200 */
[----:B------:R-:W-:-:S02]  /*b6f0*/  LOP3.LUT R60, R61, 0x380, RZ, 0xc0, !PT ;  /* 0x000003803d3c7812 */ /* 0x000fc400078ec0ff */
[----:B------:R-:W-:Y:S02]  /*b700*/  LOP3.LUT R64, R65, 0x380, RZ, 0xc0, !PT ;  /* 0x0000038041407812 */ /* 0x000fe400078ec0ff */
[----:B------:R-:W-:Y:S02]  /*b710*/  LOP3.LUT R30, R57, 0x380, RZ, 0xc0, !PT ;  /* 0x00000380391e7812 */ /* 0x000fe400078ec0ff */
[----:B------:R-:W-:Y:S01]  /*b720*/  MOV R134, R134 ;  /* 0x0000008600867202 */ /* 0x000fe20000000f00 */
[----:B------:R-:W-:Y:S01]  /*b730*/  IMAD R135, RZ, RZ, -UR16 ;  /* 0x80000010ff877e24 */ /* 0x000fe2000f8e02ff */
[----:B------:R-:W-:Y:S02]  /*b740*/  LOP3.LUT R6, R107, 0x380, RZ, 0xc0, !PT ;  /* 0x000003806b067812 */ /* 0x000fe400078ec0ff */
[----:B------:R-:W-:Y:S01]  /*b750*/  SHF.R.U64 R52, R52, 0x3, RZ ;  /* 0x0000000334347819 */ /* 0x000fe200000012ff */
[----:B0-----:R-:W-:Y:S01]  /*b760*/  IMAD R135, R4, R135, UR15 ;  /* 0x0000000f04877e24 */ /* 0x001fe2000f8e0287 */
[----:B------:R-:W-:-:S02]  /*b770*/  SHF.R.U64 R60, R60, 0x3, RZ ;  /* 0x000000033c3c7819 */ /* 0x000fc400000012ff */
[----:B------:R-:W-:Y:S01]  /*b780*/  SHF.R.U64 R64, R64, 0x3, RZ ;  /* 0x0000000340407819 */ /* 0x000fe200000012ff */
[----:B-1----:R-:W0:Y:S01]  /*b790*/  LDC.64 R24, c[0x0][0xb98] ;  /* 0x0002e600ff187b82 */ /* 0x002e220000000a00 */
[----:B------:R-:W-:Y:S02]  /*b7a0*/  MOV R27, R8 ;  /* 0x00000008001b7202 */ /* 0x000fe40000000f00 */
[----:B------:R-:W-:Y:S02]  /*b7b0*/  SHF.R.U64 R30, R30, 0x3, RZ ;  /* 0x000000031e1e7819 */ /* 0x000fe400000012ff */
[----:B------:R-:W-:Y:S02]  /*b7c0*/  SHF.R.U64 R6, R6, 0x3, RZ ;  /* 0x0000000306067819 */ /* 0x000fe400000012ff */
[----:B------:R-:W-:Y:S01]  /*b7d0*/  F2FP.BF16.F32.PACK_AB R40, R41, R40 ;  /* 0x000000282928723e */ /* 0x000fe200000010ff */
[----:B------:R-:W1:Y:S01]  /*b7e0*/  @P2 LDC R8, c[0x0][0xbec] ;  /* 0x0002fb00ff082b82 */ /* 0x000e620000000800 */
[----:B------:R-:W-:-:S02]  /*b7f0*/  F2FP.BF16.F32.PACK_AB R41, R43, R42 ;  /* 0x0000002a2b29723e */ /* 0x000fc400000010ff */
[----:B------:R-:W-:Y:S01]  /*b800*/  LOP3.LUT R32, R32, R33, RZ, 0x3c, !PT ;  /* 0x0000002120207212 */ /* 0x000fe200078e3cff */
[--C-:B------:R-:W-:Y:S01]  /*b810*/  IMAD.X R33, RZ, RZ, R161.reuse, P4 ;  /* 0x000000ffff217224 */ /* 0x100fe200020e06a1 */
[----:B------:R-:W-:Y:S01]  /*b820*/  LOP3.LUT R52, R52, R53, RZ, 0x3c, !PT ;  /* 0x0000003534347212 */ /* 0x000fe200078e3cff */
[--C-:B------:R-:W-:Y:S01]  /*b830*/  IMAD.X R53, RZ, RZ, R161.reuse, P5 ;  /* 0x000000ffff357224 */ /* 0x100fe200028e06a1 */
[----:B------:R-:W-:Y:S01]  /*b840*/  LOP3.LUT R60, R60, R61, RZ, 0x3c, !PT ;  /* 0x0000003d3c3c7212 */ /* 0x000fe200078e3cff */
[----:B------:R-:W2:Y:S01]  /*b850*/  @P2 LDC R9, c[0x0][0xbf0] ;  /* 0x0002fc00ff092b82 */ /* 0x000ea20000000800 */
[----:B------:R-:W-:Y:S01]  /*b860*/  LOP3.LUT R64, R64, R65, RZ, 0x3c, !PT ;  /* 0x0000004140407212 */ /* 0x000fe200078e3cff */
[--C-:B------:R-:W-:Y:S01]  /*b870*/  IMAD.X R61, RZ, RZ, R161.reuse, P0 ;  /* 0x000000ffff3d7224 */ /* 0x100fe200000e06a1 */
[----:B------:R-:W-:Y:S01]  /*b880*/  LOP3.LUT R30, R30, R57, RZ, 0x3c, !PT ;  /* 0x000000391e1e7212 */ /* 0x000fe200078e3cff */
[----:B------:R-:W-:Y:S01]  /*b890*/  IMAD.X R65, RZ, RZ, R161, P1 ;  /* 0x000000ffff417224 */ /* 0x000fe200008e06a1 */
[----:B------:R-:W-:Y:S01]  /*b8a0*/  F2FP.BF16.F32.PACK_AB R43, R47, R46 ;  /* 0x0000002e2f2b723e */ /* 0x000fe200000010ff */
[----:B------:R-:W-:Y:S01]  /*b8b0*/  IMAD R47, R135, 0x80, R223 ;  /* 0x00000080872f7824 */ /* 0x000fe200078e02df */
[----:B------:R-:W-:-:S02]  /*b8c0*/  LOP3.LUT R6, R6, R107, RZ, 0x3c, !PT ;  /* 0x0000006b06067212 */ /* 0x000fc400078e3cff */
[----:B------:R-:W-:Y:S02]  /*b8d0*/  IADD3.X R57, RZ, R161, RZ, P6, !PT ;  /* 0x000000a1ff397210 */ /* 0x000fe400037fe4ff */
[C---:B------:R-:W-:Y:S02]  /*b8e0*/  IADD3 R73, P4, R160.reuse, 0x9000, RZ ;  /* 0x00009000a0497810 */ /* 0x040fe40007f9e0ff */
[C---:B------:R-:W-:Y:S02]  /*b8f0*/  IADD3 R107, P5, R160.reuse, 0xa000, RZ ;  /* 0x0000a000a06b7810 */ /* 0x040fe40007fbe0ff */
[C---:B------:R-:W-:Y:S01]  /*b900*/  IADD3 R111, P6, R160.reuse, 0xb000, RZ ;  /* 0x0000b000a06f7810 */ /* 0x040fe20007fde0ff */
[----:B-1----:R-:W-:Y:S01]  /*b910*/  @P2 IMAD.HI.U32 R8, R47, R8, RZ ;  /* 0x000000082f082227 */ /* 0x002fe200078e00ff */
[C---:B------:R-:W-:Y:S02]  /*b920*/  IADD3 R115, P0, R160.reuse, 0xc000, RZ ;  /* 0x0000c000a0737810 */ /* 0x040fe40007f1e0ff */
[----:B------:R-:W-:-:S02]  /*b930*/  IADD3 R119, P1, R160, 0xd000, RZ ;  /* 0x0000d000a0777810 */ /* 0x000fc40007f3e0ff */
[----:B------:R-:W-:Y:S02]  /*b940*/  LOP3.LUT R72, R73, 0x380, RZ, 0xc0, !PT ;  /* 0x0000038049487812 */ /* 0x000fe400078ec0ff */
[----:B------:R-:W-:Y:S02]  /*b950*/  LOP3.LUT R106, R107, 0x380, RZ, 0xc0, !PT ;  /* 0x000003806b6a7812 */ /* 0x000fe400078ec0ff */
[----:B------:R-:W-:Y:S02]  /*b960*/  LOP3.LUT R110, R111, 0x380, RZ, 0xc0, !PT ;  /* 0x000003806f6e7812 */ /* 0x000fe400078ec0ff */
[----:B------:R-:W-:Y:S02]  /*b970*/  LOP3.LUT R114, R115, 0x380, RZ, 0xc0, !PT ;  /* 0x0000038073727812 */ /* 0x000fe400078ec0ff */
[----:B------:R-:W-:Y:S02]  /*b980*/  LOP3.LUT R118, R119, 0x380, RZ, 0xc0, !PT ;  /* 0x0000038077767812 */ /* 0x000fe400078ec0ff */
[----:B------:R-:W-:-:S02]  /*b990*/  LOP3.LUT R29, R160, 0x380, RZ, 0xc0, !PT ;  /* 0x00000380a01d7812 */ /* 0x000fc400078ec0ff */
[----:B------:R-:W-:Y:S01]  /*b9a0*/  F2FP.BF16.F32.PACK_AB R5, R35, R34 ;  /* 0x000000222305723e */ /* 0x000fe200000010ff */
[----:B------:R-:W-:Y:S01]  /*b9b0*/  IMAD.MOV.U32 R35, RZ, RZ, R47 ;  /* 0x000000ffff237224 */ /* 0x000fe200078e002f */
[----:B------:R-:W-:Y:S01]  /*b9c0*/  SHF.R.U64 R72, R72, 0x3, RZ ;  /* 0x0000000348487819 */ /* 0x000fe200000012ff */
[----:B0-----:R-:W-:Y:S01]  /*b9d0*/  IMAD R34, R24, UR12, RZ ;  /* 0x0000000c18227c24 */ /* 0x001fe2000f8e02ff */
[----:B------:R-:W-:Y:S02]  /*b9e0*/  SHF.R.U64 R106, R106, 0x3, RZ ;  /* 0x000000036a6a7819 */ /* 0x000fe400000012ff */
[----:B------:R-:W-:Y:S01]  /*b9f0*/  SHF.R.U64 R110, R110, 0x3, RZ ;  /* 0x000000036e6e7819 */ /* 0x000fe200000012ff */
[----:B------:R-:W-:Y:S01]  /*ba00*/  IMAD R34, R25, UR14, R34 ;  /* 0x0000000e19227c24 */ /* 0x000fe2000f8e0222 */
[----:B------:R-:W-:Y:S02]  /*ba10*/  SHF.R.U64 R114, R114, 0x3, RZ ;  /* 0x0000000372727819 */ /* 0x000fe400000012ff */
[----:B------:R-:W-:-:S02]  /*ba20*/  SHF.R.U64 R118, R118, 0x3, RZ ;  /* 0x0000000376767819 */ /* 0x000fc400000012ff */
[----:B------:R-:W-:Y:S02]  /*ba30*/  SHF.R.U64 R29, R29, 0x3, RZ ;  /* 0x000000031d1d7819 */ /* 0x000fe400000012ff */
[----:B------:R-:W-:Y:S02]  /*ba40*/  MOV R26, R6 ;  /* 0x00000006001a7202 */ /* 0x000fe40000000f00 */
[----:B--2---:R-:W-:Y:S02]  /*ba50*/  @P2 SHF.R.U32.HI R35, RZ, R9, R8 ;  /* 0x00000009ff232219 */ /* 0x004fe40000011608 */
[----:B------:R-:W-:Y:S02]  /*ba60*/  MOV R15, R14 ;  /* 0x0000000e000f7202 */ /* 0x000fe40000000f00 */
[----:B------:R-:W-:Y:S02]  /*ba70*/  F2FP.BF16.F32.PACK_AB R4, R175, R171 ;  /* 0x000000abaf04723e */ /* 0x000fe400000010ff */
[----:B------:R-:W-:-:S02]  /*ba80*/  F2FP.BF16.F32.PACK_AB R6, R174, R36 ;  /* 0x00000024ae06723e */ /* 0x000fc400000010ff */
[----:B------:R-:W-:Y:S02]  /*ba90*/  F2FP.BF16.F32.PACK_AB R7, R39, R38 ;  /* 0x000000262707723e */ /* 0x000fe400000010ff */
[----:B------:R-:W-:Y:S02]  /*baa0*/  F2FP.BF16.F32.PACK_AB R48, R49, R48 ;  /* 0x000000303130723e */ /* 0x000fe400000010ff */
[----:B------:R-:W-:Y:S01]  /*bab0*/  LOP3.LUT R72, R72, R73, RZ, 0x3c, !PT ;  /* 0x0000004948487212 */ /* 0x000fe200078e3cff */
[--C-:B------:R-:W-:Y:S01]  /*bac0*/  IMAD.X R73, RZ, RZ, R161.reuse, P4 ;  /* 0x000000ffff497224 */ /* 0x100fe200020e06a1 */
[----:B------:R-:W-:Y:S01]  /*bad0*/  LOP3.LUT R106, R106, R107, RZ, 0x3c, !PT ;  /* 0x0000006b6a6a7212 */ /* 0x000fe200078e3cff */
[--C-:B------:R-:W-:Y:S01]  /*bae0*/  IMAD.X R107, RZ, RZ, R161.reuse, P5 ;  /* 0x000000ffff6b7224 */ /* 0x100fe200028e06a1 */
[----:B------:R-:W-:Y:S01]  /*baf0*/  LOP3.LUT R110, R110, R111, RZ, 0x3c, !PT ;  /* 0x0000006f6e6e7212 */ /* 0x000fe200078e3cff */
[--C-:B------:R-:W-:Y:S01]  /*bb00*/  IMAD.X R111, RZ, RZ, R161.reuse, P6 ;  /* 0x000000ffff6f7224 */ /* 0x100fe200030e06a1 */
[----:B------:R-:W-:Y:S01]  /*bb10*/  LOP3.LUT R114, R114, R115, RZ, 0x3c, !PT ;  /* 0x0000007372727212 */ /* 0x000fe200078e3cff */
[----:B------:R0:W-:Y:S01]  /*bb20*/  STSM.16.M88.4 [R15], R4 ;  /* 0x000000040f007844 */ /* 0x0001e20000000200 */
[----:B------:R-:W-:Y:S01]  /*bb30*/  LOP3.LUT R118, R118, R119, RZ, 0x3c, !PT ;  /* 0x0000007776767212 */ /* 0x000fe200078e3cff */
[----:B------:R-:W-:Y:S01]  /*bb40*/  IMAD.X R119, RZ, RZ, R161, P1 ;  /* 0x000000ffff777224 */ /* 0x000fe200008e06a1 */
[----:B------:R-:W-:-:S02]  /*bb50*/  LOP3.LUT R28, R29, R160, RZ, 0x3c, !PT ;  /* 0x000000a01d1c7212 */ /* 0x000fc400078e3cff */
[----:B------:R-:W-:Y:S02]  /*bb60*/  MOV R150, R150 ;  /* 0x0000009600967202 */ /* 0x000fe40000000f00 */
[----:B------:R-:W-:Y:S02]  /*bb70*/  F2FP.BF16.F32.PACK_AB R42, R173, R44 ;  /* 0x0000002cad2a723e */ /* 0x000fe400000010ff */
[----:B------:R-:W-:Y:S02]  /*bb80*/  F2FP.BF16.F32.PACK_AB R49, R51, R50 ;  /* 0x000000323331723e */ /* 0x000fe400000010ff */
[----:B------:R-:W-:Y:S01]  /*bb90*/  IADD3 R39, -R35, RZ, RZ ;  /* 0x000000ff23277210 */ /* 0x000fe20007ffe1ff */
[----:B------:R-:W-:Y:S01]  /*bba0*/  STSM.16.M88.4 [R150], R40 ;  /* 0x0000002896007844 */ /* 0x000fe20000000200 */
[-C--:B------:R-:W-:Y:S02]  /*bbb0*/  IADD3.X R115, RZ, R161.reuse, RZ, P0, !PT ;  /* 0x000000a1ff737210 */ /* 0x080fe400007fe4ff */
[----:B------:R-:W-:Y:S01]  /*bbc0*/  MOV R29, R161 ;  /* 0x000000a1001d7202 */ /* 0x000fe20000000f00 */
[----:B------:R-:W-:Y:S01]  /*bbd0*/  IMAD R39, R198, R39, R47 ;  /* 0x00000027c6277224 */ /* 0x000fe200078e022f */
[----:B------:R-:W-:-:S02]  /*bbe0*/  MOV R160, R10 ;  /* 0x0000000a00a07202 */ /* 0x000fc40000000f00 */
[----:B------:R-:W-:Y:S02]  /*bbf0*/  MOV R158, R158 ;  /* 0x0000009e009e7202 */ /* 0x000fe40000000f00 */
[----:B------:R-:W-:Y:S02]  /*bc00*/  F2FP.BF16.F32.PACK_AB R50, R197, R181 ;  /* 0x000000b5c532723e */ /* 0x000fe400000010ff */
[----:B------:R-:W-:Y:S02]  /*bc10*/  F2FP.BF16.F32.PACK_AB R51, R55, R54 ;  /* 0x000000363733723e */ /* 0x000fe400000010ff */
[----:B------:R-:W-:Y:S01]  /*bc20*/  MOV R127, UR6 ;  /* 0x00000006007f7c02 */ /* 0x000fe20008000f00 */
[----:B------:R-:W-:Y:S01]  /*bc30*/  ULDC.64 UR6, c[0x0][0xb88] ;  /* 0x0002e20000067ab9 */ /* 0x000fe20000000a00 */
[----:B------:R-:W-:Y:S01]  /*bc40*/  MOV R161, R12 ;  /* 0x0000000c00a17202 */ /* 0x000fe20000000f00 */
[----:B------:R-:W-:Y:S01]  /*bc50*/  STSM.16.M88.4 [R158], R48 ;  /* 0x000000309e007844 */ /* 0x000fe20000000200 */
[----:B------:R-:W-:Y:S01]  /*bc60*/  MOV R156, R156 ;  /* 0x0000009c009c7202 */ /* 0x000fe20000000f00 */
[----:B------:R-:W-:Y:S01]  /*bc70*/  IMAD.WIDE.U32 R24, R24, UR14, R126 ;  /* 0x0000000e18187c25 */ /* 0x000fe2000f8e007e */
[----:B------:R-:W-:-:S02]  /*bc80*/  F2FP.BF16.F32.PACK_AB R8, R196, R180 ;  /* 0x000000b4c408723e */ /* 0x000fc400000010ff */
[----:B------:R-:W-:Y:S02]  /*bc90*/  F2FP.BF16.F32.PACK_AB R9, R59, R58 ;  /* 0x0000003a3b09723e */ /* 0x000fe400000010ff */
[----:B------:R-:W-:Y:S02]  /*bca0*/  F2FP.BF16.F32.PACK_AB R10, R195, R179 ;  /* 0x000000b3c30a723e */ /* 0x000fe400000010ff */
[----:B------:R-:W-:Y:S02]  /*bcb0*/  F2FP.BF16.F32.PACK_AB R11, R63, R62 ;  /* 0x0000003e3f0b723e */ /* 0x000fe400000010ff */
[----:B------:R-:W-:Y:S02]  /*bcc0*/  MOV R154, R154 ;  /* 0x0000009a009a7202 */ /* 0x000fe40000000f00 */
[----:B------:R-:W-:Y:S01]  /*bcd0*/  F2FP.BF16.F32.PACK_AB R12, R194, R178 ;  /* 0x000000b2c20c723e */ /* 0x000fe200000010ff */
[----:B------:R1:W-:Y:S01]  /*bce0*/  STSM.16.M88.4 [R156], R8 ;  /* 0x000000089c007844 */ /* 0x0003e20000000200 */
[----:B------:R-:W-:-:S02]  /*bcf0*/  F2FP.BF16.F32.PACK_AB R13, R67, R66 ;  /* 0x00000042430d723e */ /* 0x000fc400000010ff */
[----:B------:R-:W-:Y:S02]  /*bd00*/  F2FP.BF16.F32.PACK_AB R14, R193, R177 ;  /* 0x000000b1c10e723e */ /* 0x000fe400000010ff */
[----:B0-----:R-:W-:Y:S02]  /*bd10*/  F2FP.BF16.F32.PACK_AB R15, R71, R70 ;  /* 0x00000046470f723e */ /* 0x001fe400000010ff */
[----:B------:R-:W-:Y:S02]  /*bd20*/  MOV R152, R152 ;  /* 0x0000009800987202 */ /* 0x000fe40000000f00 */
[----:B------:R-:W-:Y:S01]  /*bd30*/  F2FP.BF16.F32.PACK_AB R4, R192, R176 ;  /* 0x000000b0c004723e */ /* 0x000fe200000010ff */
[----:B------:R0:W-:Y:S01]  /*bd40*/  STSM.16.M88.4 [R154], R12 ;  /* 0x0000000c9a007844 */ /* 0x0001e20000000200 */
[----:B------:R-:W-:Y:S02]  /*bd50*/  F2FP.BF16.F32.PACK_AB R5, R75, R74 ;  /* 0x0000004a4b05723e */ /* 0x000fe400000010ff */
[----:B------:R-:W-:-:S02]  /*bd60*/  F2FP.BF16.F32.PACK_AB R6, R191, R76 ;  /* 0x0000004cbf06723e */ /* 0x000fc400000010ff */
[----:B------:R-:W-:Y:S02]  /*bd70*/  F2FP.BF16.F32.PACK_AB R7, R79, R78 ;  /* 0x0000004e4f07723e */ /* 0x000fe400000010ff */
[----:B-1----:R-:W-:Y:S02]  /*bd80*/  IADD3 R8, P0, R35, R24, RZ ;  /* 0x0000001823087210 */ /* 0x002fe40007f1e0ff */
[----:B------:R-:W-:Y:S01]  /*bd90*/  F2FP.BF16.F32.PACK_AB R80, R81, R80 ;  /* 0x000000505150723e */ /* 0x000fe200000010ff */
[----:B------:R1:W-:Y:S01]  /*bda0*/  STSM.16.M88.4 [R152], R4 ;  /* 0x0000000498007844 */ /* 0x0003e20000000200 */
[----:B------:R-:W-:Y:S02]  /*bdb0*/  F2FP.BF16.F32.PACK_AB R81, R83, R82 ;  /* 0x000000525351723e */ /* 0x000fe400000010ff */
[----:B------:R-:W-:Y:S02]  /*bdc0*/  F2FP.BF16.F32.PACK_AB R88, R89, R88 ;  /* 0x000000585958723e */ /* 0x000fe400000010ff */
[----:B------:R-:W-:Y:S01]  /*bdd0*/  MOV R146, R146 ;  /* 0x0000009200927202 */ /* 0x000fe20000000f00 */
[----:B0-----:R-:W-:Y:S01]  /*bde0*/  IMAD R12, R135, 0x80, R222 ;  /* 0x00000080870c7824 */ /* 0x001fe200078e02de */
[----:B------:R-:W-:-:S02]  /*bdf0*/  F2FP.BF16.F32.PACK_AB R82, R190, R84 ;  /* 0x00000054be52723e */ /* 0x000fc400000010ff */
[----:B------:R-:W-:Y:S01]  /*be00*/  F2FP.BF16.F32.PACK_AB R83, R87, R86 ;  /* 0x000000565753723e */ /* 0x000fe200000010ff */
[----:B------:R-:W-:Y:S01]  /*be10*/  VIADD R10, R12, 0x8 ;  /* 0x000000080c0a7836 */ /* 0x000fe20000000000 */
[----:B------:R-:W-:Y:S02]  /*be20*/  F2FP.BF16.F32.PACK_AB R89, R91, R90 ;  /* 0x0000005a5b59723e */ /* 0x000fe400000010ff */
[----:B------:R-:W-:Y:S01]  /*be30*/  F2FP.BF16.F32.PACK_AB R96, R97, R96 ;  /* 0x000000606160723e */ /* 0x000fe200000010ff */
[----:B------:R-:W-:Y:S01]  /*be40*/  STSM.16.M88.4 [R146], R80 ;  /* 0x0000005092007844 */ /* 0x000fe20000000200 */
[----:B------:R-:W-:Y:S02]  /*be50*/  MOV R142, R142 ;  /* 0x0000008e008e7202 */ /* 0x000fe40000000f00 */
[----:B-1----:R-:W-:Y:S02]  /*be60*/  SHF.R.S32.HI R4, RZ, 0x1f, R39 ;  /* 0x0000001fff047819 */ /* 0x002fe40000011427 */
[----:B------:R-:W-:-:S02]  /*be70*/  SHF.R.S32.HI R5, RZ, 0x1f, R35 ;  /* 0x0000001fff057819 */ /* 0x000fc40000011423 */
[----:B------:R-:W-:Y:S01]  /*be80*/  F2FP.BF16.F32.PACK_AB R90, R189, R92 ;  /* 0x0000005cbd5a723e */ /* 0x000fe200000010ff */
[----:B------:R-:W-:Y:S01]  /*be90*/  IMAD R4, R4, UR6, RZ ;  /* 0x0000000604047c24 */ /* 0x000fe2000f8e02ff */
[----:B------:R-:W-:Y:S02]  /*bea0*/  IADD3.X R9, R5, R25, R34, P0, !PT ;  /* 0x0000001905097210 */ /* 0x000fe400007fe422 */
[----:B------:R-:W-:Y:S01]  /*beb0*/  F2FP.BF16.F32.PACK_AB R91, R95, R94 ;  /* 0x0000005e5f5b723e */ /* 0x000fe200000010ff */
[----:B------:R-:W-:Y:S01]  /*bec0*/  IMAD R11, R39, UR7, R4 ;  /* 0x00000007270b7c24 */ /* 0x000fe2000f8e0204 */
[----:B------:R-:W-:Y:S01]  /*bed0*/  F2FP.BF16.F32.PACK_AB R97, R99, R98 ;  /* 0x000000626361723e */ /* 0x000fe200000010ff */
[----:B------:R-:W-:Y:S01]  /*bee0*/  IMAD.WIDE.U32 R8, R39, UR6, R8 ;  /* 0x0000000627087c25 */ /* 0x000fe2000f8e0008 */
[----:B------:R-:W-:Y:S01]  /*bef0*/  MOV R138, R138 ;  /* 0x0000008a008a7202 */ /* 0x000fe20000000f00 */
[----:B------:R-:W-:Y:S01]  /*bf00*/  STSM.16.M88.4 [R142], R88 ;  /* 0x000000588e007844 */ /* 0x000fe20000000200 */
[----:B------:R-:W-:Y:S01]  /*bf10*/  F2FP.BF16.F32.PACK_AB R98, R188, R100 ;  /* 0x00000064bc62723e */ /* 0x000fe200000010ff */
[----:B------:R-:W-:Y:S01]  /*bf20*/  ULDC.64 UR6, c[0x0][0xb50] ;  /* 0x0002d40000067ab9 */ /* 0x000fe20000000a00 */
[----:B------:R-:W-:Y:S01]  /*bf30*/  F2FP.BF16.F32.PACK_AB R99, R103, R102 ;  /* 0x000000666763723e */ /* 0x000fe200000010ff */
[----:B------:R-:W-:Y:S01]  /*bf40*/  IMAD.IADD R9, R9, 0x1, R11 ;  /* 0x0000000109097824 */ /* 0x000fe200078e020b */
[----:B------:R-:W-:-:S02]  /*bf50*/  F2FP.BF16.F32.PACK_AB R4, R187, R104 ;  /* 0x00000068bb04723e */ /* 0x000fc400000010ff */
[----:B------:R-:W-:Y:S01]  /*bf60*/  F2FP.BF16.F32.PACK_AB R5, R3, R18 ;  /* 0x000000120305723e */ /* 0x000fe200000010ff */
[----:B------:R-:W-:Y:S01]  /*bf70*/  STSM.16.M88.4 [R138], R96 ;  /* 0x000000608a007844 */ /* 0x000fe20000000200 */
[----:B------:R-:W-:Y:S01]  /*bf80*/  F2FP.BF16.F32.PACK_AB R6, R186, R108 ;  /* 0x0000006cba06723e */ /* 0x000fe200000010ff */
[----:B------:R-:W-:Y:S01]  /*bf90*/  IMAD R3, R198, UR5, RZ ;  /* 0x00000005c6037c24 */ /* 0x000fe2000f8e02ff */
[----:B------:R-:W-:Y:S02]  /*bfa0*/  F2FP.BF16.F32.PACK_AB R7, R37, R45 ;  /* 0x0000002d2507723e */ /* 0x000fe400000010ff */
[----:B------:R-:W-:Y:S02]  /*bfb0*/  F2FP.BF16.F32.PACK_AB R76, R185, R112 ;  /* 0x00000070b94c723e */ /* 0x000fe400000010ff */
[----:B------:R-:W-:Y:S01]  /*bfc0*/  F2FP.BF16.F32.PACK_AB R77, R77, R85 ;  /* 0x000000554d4d723e */ /* 0x000fe200000010ff */
[----:B------:R0:W-:Y:S01]  /*bfd0*/  STSM.16.M88.4 [R134], R4 ;  /* 0x0000000486007844 */ /* 0x0001e20000000200 */
[----:B------:R-:W-:-:S02]  /*bfe0*/  F2FP.BF16.F32.PACK_AB R78, R184, R116 ;  /* 0x00000074b84e723e */ /* 0x000fc400000010ff */
[----:B------:R-:W-:Y:S02]  /*bff0*/  F2FP.BF16.F32.PACK_AB R79, R93, R101 ;  /* 0x000000655d4f723e */ /* 0x000fe400000010ff */
[----:B------:R-:W-:Y:S02]  /*c000*/  LEA R11, P3, R8, UR6, 0x2 ;  /* 0x00000006080b7c11 */ /* 0x000fe4000f8610ff */
[----:B------:R-:W-:Y:S01]  /*c010*/  F2FP.BF16.F32.PACK_AB R125, R121, R125 ;  /* 0x0000007d797d723e */ /* 0x000fe200000010ff */
[----:B------:R-:W-:Y:S01]  /*c020*/  STSM.16.M88.4 [R161], R76 ;  /* 0x0000004ca1007844 */ /* 0x000fe20000000200 */
[----:B------:R-:W-:Y:S02]  /*c030*/  F2FP.BF16.F32.PACK_AB R126, R133, R132 ;  /* 0x00000084857e723e */ /* 0x000fe400000010ff */
[----:B------:R-:W-:Y:S01]  /*c040*/  F2FP.BF16.F32.PACK_AB R127, R162, R163 ;  /* 0x000000a3a27f723e */ /* 0x000fe200000010ff */
[----:B------:R-:W-:Y:S01]  /*c050*/  SHFL.IDX PT, R24, R11, RZ, 0x1c1f ;  /* 0x001c1fff0b187589 */ /* 0x000fe200000e0000 */
[----:B------:R-:W-:-:S02]  /*c060*/  F2FP.BF16.F32.PACK_AB R136, R137, R136 ;  /* 0x000000888988723e */ /* 0x000fc400000010ff */
[----:B------:R-:W-:Y:S01]  /*c070*/  F2FP.BF16.F32.PACK_AB R137, R164, R165 ;  /* 0x000000a5a489723e */ /* 0x000fe200000010ff */
[----:B------:R-:W-:Y:S01]  /*c080*/  SHFL.IDX PT, R36, R11, 0x1, 0x1c1f ;  /* 0x003c1f000b247f89 */ /* 0x000fe200000e0000 */
[----:B0-----:R-:W-:Y:S02]  /*c090*/  F2FP.BF16.F32.PACK_AB R4, R183, R120 ;  /* 0x00000078b704723e */ /* 0x001fe400000010ff */
[----:B------:R-:W-:Y:S02]  /*c0a0*/  F2FP.BF16.F32.PACK_AB R5, R105, R109 ;  /* 0x0000006d6905723e */ /* 0x000fe400000010ff */
[----:B------:R-:W-:Y:S02]  /*c0b0*/  F2FP.BF16.F32.PACK_AB R6, R182, R124 ;  /* 0x0000007cb606723e */ /* 0x000fe400000010ff */
[----:B------:R-:W-:Y:S02]  /*c0c0*/  F2FP.BF16.F32.PACK_AB R7, R113, R117 ;  /* 0x000000757107723e */ /* 0x000fe400000010ff */
[----:B------:R-:W-:-:S02]  /*c0d0*/  F2FP.BF16.F32.PACK_AB R124, R129, R128 ;  /* 0x00000080817c723e */ /* 0x000fc400000010ff */
[----:B------:R-:W-:Y:S01]  /*c0e0*/  F2FP.BF16.F32.PACK_AB R138, R141, R140 ;  /* 0x0000008c8d8a723e */ /* 0x000fe200000010ff */
[----:B------:R-:W-:Y:S01]  /*c0f0*/  STSM.16.M88.4 [R160], R4 ;  /* 0x00000004a0007844 */ /* 0x000fe20000000200 */
[----:B------:R-:W-:Y:S02]  /*c100*/  F2FP.BF16.F32.PACK_AB R139, R166, R167 ;  /* 0x000000a7a68b723e */ /* 0x000fe400000010ff */
[----:B------:R-:W-:Y:S01]  /*c110*/  F2FP.BF16.F32.PACK_AB R144, R145, R144 ;  /* 0x000000909190723e */ /* 0x000fe200000010ff */
[----:B------:R-:W-:Y:S01]  /*c120*/  STSM.16.M88.4 [R27], R124 ;  /* 0x0000007c1b007844 */ /* 0x000fe20000000200 */
[----:B------:R-:W-:Y:S02]  /*c130*/  F2FP.BF16.F32.PACK_AB R145, R168, R169 ;  /* 0x000000a9a891723e */ /* 0x000fe400000010ff */
[----:B------:R-:W-:Y:S01]  /*c140*/  F2FP.BF16.F32.PACK_AB R146, R149, R148 ;  /* 0x000000949592723e */ /* 0x000fe200000010ff */
[----:B------:R0:W-:Y:S01]  /*c150*/  STSM.16.M88.4 [R26], R136 ;  /* 0x000000881a007844 */ /* 0x0001e20000000200 */
[----:B------:R-:W-:-:S02]  /*c160*/  F2FP.BF16.F32.PACK_AB R147, R170, R172 ;  /* 0x000000acaa93723e */ /* 0x000fc400000010ff */
[----:B------:R-:W-:Y:S02]  /*c170*/  LEA.HI.X R9, R8, UR7, R9, 0x2, P3 ;  /* 0x0000000708097c11 */ /* 0x000fe400098f1409 */
[----:B------:R-:W-:Y:S01]  /*c180*/  LOP3.LUT P0, RZ, R220, 0x3, RZ, 0xc0, !PT ;  /* 0x00000003dcff7812 */ /* 0x000fe2000780c0ff */
[----:B------:R1:W-:Y:S03]  /*c190*/  STSM.16.M88.4 [R17], R144 ;  /* 0x0000009011007844 */ /* 0x0003e60000000200 */
[-C--:B------:R-:W-:Y:S01]  /*c1a0*/  ISETP.GE.OR P1, PT, R12, R3.reuse, P0 ;  /* 0x000000030c00720c */ /* 0x080fe20000726670 */
[----:B------:R-:W2:Y:S01]  /*c1b0*/  SHFL.IDX PT, R25, R9, RZ, 0x1c1f ;  /* 0x001c1fff09197589 */ /* 0x000ea200000e0000 */
[----:B------:R-:W-:Y:S01]  /*c1c0*/  ISETP.GE.OR P0, PT, R10, R3, P0 ;  /* 0x000000030a00720c */ /* 0x000fe20000706670 */
[----:B------:R-:W-:Y:S08]  /*c1d0*/  BAR.SYNC.DEFER_BLOCKING 0x1, 0x100 ;  /* 0x0044000000007b1d */ /* 0x000ff00000010000 */
[----:B0-----:R-:W0:Y:S01]  /*c1e0*/  LDC.64 R26, c[0x0][0xae0] ;  /* 0x0002b800ff1a7b82 */ /* 0x001e220000000a00 */
[----:B------:R-:W3:Y:S07]  /*c1f0*/  SHFL.IDX PT, R37, R9, 0x1, 0x1c1f ;  /* 0x003c1f0009257f89 */ /* 0x000eee00000e0000 */
[----:B-1----:R-:W1:Y:S01]  /*c200*/  @P2 LDC R17, c[0x0][0xbec] ;  /* 0x0002fb00ff112b82 */ /* 0x002e620000000800 */
[----:B--2---:R-:W-:Y:S04]  /*c210*/  @!P1 ST.E desc[UR36][R24.64], R2 ;  /* 0x0000000218009985 */ /* 0x004fe8000c101924 */
[----:B---3--:R2:W-:Y:S04]  /*c220*/  @!P0 ST.E desc[UR36][R36.64], R0 ;  /* 0x0000000024008985 */ /* 0x0085e8000c101924 */
[----:B------:R3:W5:Y:S01]  /*c230*/  LD.E.128 R12, desc[UR36][R20.64] ;  /* 0x00000024140c7980 */ /* 0x000762000c101d00 */
[----:B------:R-:W-:-:S02]  /*c240*/  UIMAD UR5, UR11, UR8, URZ ;  /* 0x000000080b0572a4 */ /* 0x000fc4000f8e023f */
[----:B------:R-:W-:Y:S01]  /*c250*/  UIMAD.WIDE.U32 UR6, UR10, UR8, URZ ;  /* 0x000000080a0672a5 */ /* 0x000fe2000f8e003f */
[----:B------:R4:W5:Y:S01]  /*c260*/  LD.E.128 R8, desc[UR36][R28.64] ;  /* 0x000000241c087980 */ /* 0x000962000c101d00 */
[----:B--2---:R-:W-:-:S03]  /*c270*/  LEA R0, R213, R218, 0x5 ;  /* 0x000000dad5007211 */ /* 0x004fc600078e28ff */
[----:B------:R-:W5:Y:S01]  /*c280*/  LD.E.128 R32, desc[UR36][R32.64] ;  /* 0x0000002420207980 */ /* 0x000f62000c101d00 */
[----:B---3--:R-:W2:Y:S01]  /*c290*/  @P2 LDC R21, c[0x0][0xbf0] ;  /* 0x0002fc00ff152b82 */ /* 0x008ea20000000800 */
[----:B------:R-:W-:Y:S01]  /*c2a0*/  IMAD R2, R135, 0x80, R0 ;  /* 0x0000008087027824 */ /* 0x000fe200078e0200 */
[----:B------:R-:W-:Y:S01]  /*c2b0*/  UIMAD UR5, UR10, UR9, UR5 ;  /* 0x000000090a0572a4 */ /* 0x000fe2000f8e0205 */
[----:B------:R-:W5:Y:S02]  /*c2c0*/  LD.E.128 R52, desc[UR36][R52.64] ;  /* 0x0000002434347980 */ /* 0x000f64000c101d00 */
[----:B-1----:R-:W-:Y:S01]  /*c2d0*/  @P2 IMAD.HI.U32 R0, R2, R17, RZ ;  /* 0x0000001102002227 */ /* 0x002fe200078e00ff */
[----:B------:R-:W-:Y:S01]  /*c2e0*/  ULDC.64 UR8, c[0x0][0xaf0] ;  /* 0x0002bc0000087ab9 */ /* 0x000fe20000000a00 */
[----:B------:R-:W-:Y:S01]  /*c2f0*/  UIADD3 UR7, UR7, UR5, URZ ;  /* 0x0000000507077290 */ /* 0x000fe2000fffe03f */
[----:B------:R-:W5:Y:S01]  /*c300*/  LD.E.128 R56, desc[UR36][R56.64] ;  /* 0x0000002438387980 */ /* 0x000f62000c101d00 */
[----:B------:R-:W-:Y:S01]  /*c310*/  IMAD.MOV.U32 R17, RZ, RZ, R2 ;  /* 0x000000ffff117224 */ /* 0x000fe200078e0002 */
[----:B------:R-:W-:-:S02]  /*c320*/  UIMAD UR5, UR12, UR8, URZ ;  /* 0x000000080c0572a4 */ /* 0x000fc4000f8e023f */
[----:B------:R-:W-:Y:S01]  /*c330*/  UIMAD.WIDE.U32 UR6, UR14, UR8, UR6 ;  /* 0x000000080e0672a5 */ /* 0x000fe2000f8e0006 */
[----:B------:R-:W5:Y:S01]  /*c340*/  LD.E.128 R60, desc[UR36][R60.64] ;  /* 0x000000243c3c7980 */ /* 0x000f62000c101d00 */
[----:B------:R-:W-:-:S03]  /*c350*/  UIMAD UR5, UR14, UR9, UR5 ;  /* 0x000000090e0572a4 */ /* 0x000fc6000f8e0205 */
[----:B------:R-:W5:Y:S04]  /*c360*/  LD.E.128 R64, desc[UR36][R64.64] ;  /* 0x0000002440407980 */ /* 0x000f68000c101d00 */
[----:B------:R-:W5:Y:S01]  /*c370*/  LD.E.128 R68, desc[UR36][R68.64] ;  /* 0x0000002444447980 */ /* 0x000f62000c101d00 */
[----:B--2---:R-:W-:-:S03]  /*c380*/  @P2 SHF.R.U32.HI R17, RZ, R21, R0 ;  /* 0x00000015ff112219 */ /* 0x004fc60000011600 */
[----:B------:R4:W5:Y:S01]  /*c390*/  LD.E.128 R4, desc[UR36][R30.64] ;  /* 0x000000241e047980 */ /* 0x000962000c101d00 */
[--C-:B------:R-:W-:Y:S01]  /*c3a0*/  SHF.R.S32.HI R21, RZ, 0x1f, R17.reuse ;  /* 0x0000001fff157819 */ /* 0x100fe20000011411 */
[----:B------:R-:W-:Y:S01]  /*c3b0*/  IMAD.MOV R25, RZ, RZ, -R17 ;  /* 0x000000ffff197224 */ /* 0x000fe200078e0a11 */
[----:B------:R-:W-:Y:S01]  /*c3c0*/  UIADD3 UR7, UR7, UR5, URZ ;  /* 0x0000000507077290 */ /* 0x000fe2000fffe03f */
[----:B------:R-:W5:Y:S02]  /*c3d0*/  LD.E.128 R72, desc[UR36][R72.64] ;  /* 0x0000002448487980 */ /* 0x000f64000c101d00 */
[----:B0-----:R-:W-:Y:S01]  /*c3e0*/  IMAD R0, R21, R26, RZ ;  /* 0x0000001a15007224 */ /* 0x001fe200078e02ff */
[----:B------:R-:W-:Y:S01]  /*c3f0*/  R2UR UR9, R16 ;  /* 0x00000000100972ca */ /* 0x000fe200000e0000 */
[----:B------:R-:W-:Y:S01]  /*c400*/  IMAD R21, R198, R25, R2 ;  /* 0x00000019c6157224 */ /* 0x000fe200078e0202 */
[----:B------:R-:W5:Y:S01]  /*c410*/  LD.E.128 R104, desc[UR36][R106.64] ;  /* 0x000000246a687980 */ /* 0x000f62000c101d00 */
[----:B------:R-:W-:-:S02]  /*c420*/  IMAD R25, R17, R27, R0 ;  /* 0x0000001b11197224 */ /* 0x000fc400078e0200 */
[----:B------:R-:W-:Y:S01]  /*c430*/  IMAD.WIDE.U32 R16, R17, R26, UR6 ;  /* 0x0000000611107e25 */ /* 0x000fe2000f8e001a */
[----:B------:R-:W5:Y:S01]  /*c440*/  LD.E.128 R108, desc[UR36][R110.64] ;  /* 0x000000246e6c7980 */ /* 0x000f62000c101d00 */
[----:B------:R-:W-:Y:S01]  /*c450*/  SHF.R.S32.HI R0, RZ, 0x1f, R21 ;  /* 0x0000001fff007819 */ /* 0x000fe20000011415 */
[----:B------:R-:W-:Y:S02]  /*c460*/  ULDC.64 UR6, c[0x0][0xad8] ;  /* 0x0002b60000067ab9 */ /* 0x000fe40000000a00 */
[----:B------:R-:W5:Y:S04]  /*c470*/  LD.E.128 R112, desc[UR36][R114.64] ;  /* 0x0000002472707980 */ /* 0x000f68000c101d00 */
[----:B------:R-:W5:Y:S04]  /*c480*/  LD.E.128 R116, desc[UR36][R118.64] ;  /* 0x0000002476747980 */ /* 0x000f68000c101d00 */
[----:B------:R-:W5:Y:S04]  /*c490*/  LD.E.128 R120, desc[UR36][R122.64] ;  /* 0x000000247a787980 */ /* 0x000f68000c101d00 */
[----:B------:R-:W5:Y:S01]  /*c4a0*/  LD.E.128 R128, desc[UR36][R130.64] ;  /* 0x0000002482807980 */ /* 0x000f62000c101d00 */
[----:B------:R-:W-:Y:S01]  /*c4b0*/  IADD3 R17, R17, R25, RZ ;  /* 0x0000001911117210 */ /* 0x000fe20007ffe0ff */
[----:B------:R-:W-:Y:S01]  /*c4c0*/  @!PT LDS RZ, [RZ] ;  /* 0x00000000fffff984 */ /* 0x000fe20000000800 */
[----:B------:R-:W-:Y:S01]  /*c4d0*/  @!PT LDS RZ, [RZ] ;  /* 0x00000000fffff984 */ /* 0x000fe20000000800 */
[----:B------:R-:W-:Y:S01]  /*c4e0*/  @!PT LDS RZ, [RZ] ;  /* 0x00000000fffff984 */ /* 0x000fe20000000800 */
[----:B------:R-:W-:Y:S01]  /*c4f0*/  @!PT LDS RZ, [RZ] ;  /* 0x00000000fffff984 */ /* 0x000fe20000000800 */
[----:B------:R0:W-:Y:S06]  /*c500*/  MEMBAR.ALL.CTA ;  /* 0x0000000000007992 */ /* 0x0001ec0000008000 */
[----:B0-----:R-:W0:Y:S01]  /*c510*/  FENCE.VIEW.ASYNC.S ;  /* 0x00000000000073c6 */ /* 0x001e220000000000 */
[----:B------:R-:W-:Y:S01]  /*c520*/  R2UR UR10, R214 ;  /* 0x00000000d60a72ca */ /* 0x000fe200000e0000 */
[----:B------:R-:W-:Y:S01]  /*c530*/  IMAD R2, R0, UR6, RZ ;  /* 0x0000000600027c24 */ /* 0x000fe2000f8e02ff */
[----:B------:R-:W-:Y:S01]  /*c540*/  UIADD3 UR38, UR38, 0x1, URZ ;  /* 0x0000000126267890 */ /* 0x000fe2000fffe03f */
[----:B------:R-:W-:-:S02]  /*c550*/  IMAD R18, R135, 0x80, R218 ;  /* 0x0000008087127824 */ /* 0x000fc400078e02da */
[C---:B------:R-:W-:Y:S01]  /*c560*/  IMAD.WIDE.U32 R16, R21.reuse, UR6, R16 ;  /* 0x0000000615107c25 */ /* 0x040fe2000f8e0010 */
[----:B------:R-:W-:Y:S02]  /*c570*/  UISETP.NE.AND UP0, UPT, UR38, 0x2, UPT ;  /* 0x000000022600788c */ /* 0x000fe4000bf05270 */
[----:B------:R-:W-:Y:S01]  /*c580*/  UIADD3 UR4, UR4, 0x38820, URZ ;  /* 0x0003882004047890 */ /* 0x000fe2000fffe03f */
[----:B------:R-:W-:Y:S01]  /*c590*/  IMAD R25, R21, UR7, R2 ;  /* 0x0000000715197c24 */ /* 0x000fe2000f8e0202 */
[----:B------:R-:W-:Y:S01]  /*c5a0*/  ULDC.64 UR6, c[0x0][0xa80] ;  /* 0x0002a00000067ab9 */ /* 0x000fe20000000a00 */
[----:B------:R-:W-:Y:S02]  /*c5b0*/  ISETP.GE.AND P2, PT, R18, R3, PT ;  /* 0x000000031200720c */ /* 0x000fe40003f46270 */
[----:B------:R-:W-:Y:S01]  /*c5c0*/  LEA R2, P3, R16, UR6, 0x1 ;  /* 0x0000000610027c11 */ /* 0x000fe2000f8608ff */
[----:B------:R-:W-:Y:S01]  /*c5d0*/  USEL UR6, URZ, 0x1, UP0 ;  /* 0x000000013f067887 */ /* 0x000fe20008000000 */
[----:B------:R-:W-:Y:S01]  /*c5e0*/  IADD3 R17, R17, R25, RZ ;  /* 0x0000001911117210 */ /* 0x000fe20007ffe0ff */
[----:B------:R-:W-:Y:S01]  /*c5f0*/  UPRMT UR4, URZ, 0x654, UR4 ;  /* 0x000006543f047896 */ /* 0x000fe20008000004 */
[----:B------:R-:W-:Y:S01]  /*c600*/  VIADD R0, R18, 0x20 ;  /* 0x0000002012007836 */ /* 0x000fe20000000000 */
[----:B------:R-:W-:Y:S01]  /*c610*/  ULDC UR5, c[0x0][0xc] ;  /* 0x0000030000057ab9 */ /* 0x000fe20000000800 */
[----:B------:R-:W-:Y:S01]  /*c620*/  ULOP3.LUT UR9, UR9, UR6, URZ, 0x3c, !UPT ;  /* 0x0000000609097292 */ /* 0x000fe2000f8e3c3f */
[----:B------:R-:W-:Y:S01]  /*c630*/  LEA.HI.X R17, R16, UR7, R17, 0x1, P3 ;  /* 0x0000000710117c11 */ /* 0x000fe200098f0c11 */
[----:B------:R-:W-:Y:S01]  /*c640*/  UIADD3 UR10, UR5, UR10, URZ ;  /* 0x0000000a050a7290 */ /* 0x000fe2000fffe03f */
[-C--:B------:R-:W-:Y:S01]  /*c650*/  ISETP.GE.AND P1, PT, R0, R3.reuse, PT ;  /* 0x000000030000720c */ /* 0x080fe20003f26270 */
[----:B------:R-:W-:Y:S01]  /*c660*/  VIADD R0, R18, 0x40 ;  /* 0x0000004012007836 */ /* 0x000fe20000000000 */
[----:B------:R-:W-:Y:S01]  /*c670*/  USEL UR38, UR38, URZ, UP0 ;  /* 0x0000003f26267287 */ /* 0x000fe20008000000 */
[----:B0-----:R4:W0:Y:S01]  /*c680*/  SHFL.IDX PT, R24, R2, RZ, 0x181f ;  /* 0x00181fff02187589 */ /* 0x00182200000e0000 */
[----:B------:R-:W-:Y:S01]  /*c690*/  IMAD.U32 R16, RZ, RZ, UR9 ;  /* 0x00000009ff107e24 */ /* 0x000fe2000f8e00ff */
[----:B------:R-:W-:Y:S01]  /*c6a0*/  SYNCS.ARRIVE.TRANS64.RED.A1T0 RZ, [UR4], RZ ;  /* 0x000000ffffff79a7 */ /* 0x000fe20008100404 */
[----:B------:R-:W-:Y:S01]  /*c6b0*/  IMAD.U32 R214, RZ, RZ, UR10 ;  /* 0x0000000affd67e24 */ /* 0x000fe2000f8e00ff */
[----:B------:R4:W1:Y:S01]  /*c6c0*/  SHFL.IDX PT, R25, R17, RZ, 0x181f ;  /* 0x00181fff11197589 */ /* 0x00086200000e0000 */
[----:B------:R-:W-:Y:S01]  /*c6d0*/  BSSY B0, `(.L_x_31) ;  /* 0x0000015000007945 */ /* 0x000fe20003800000 */
[----:B------:R-:W-:-:S02]  /*c6e0*/  ISETP.GE.AND P0, PT, R0, R3, PT ;  /* 0x000000030000720c */ /* 0x000fc40003f06270 */
[----:B------:R-:W-:Y:S02]  /*c6f0*/  SHF.R.S32.HI R200, RZ, 0x1f, R23 ;  /* 0x0000001fffc87819 */ /* 0x000fe40000011417 */
[----:B------:R-:W-:Y:S01]  /*c700*/  SHF.R.S32.HI R201, RZ, 0x1f, R212 ;  /* 0x0000001fffc97819 */ /* 0x000fe200000114d4 */
[----:B------:R-:W-:Y:S08]  /*c710*/  @P2 BRA `(.L_x_32) ;  /* 0x0000000000402947 */ /* 0x000ff00003800000 */
[----:B------:R-:W-:Y:S02]  /*c720*/  ULDC UR4, c[0x0][0xac8] ;  /* 0x0002b20000047ab9 */ /* 0x000fe40000000800 */
[----:B------:R-:W-:Y:S02]  /*c730*/  ISETP.GE.AND P4, PT, R212, UR4, PT ;  /* 0x00000004d4007c0c */ /* 0x000fe4000bf86270 */
[----:B------:R-:W-:Y:S02]  /*c740*/  ISETP.GE.AND P3, PT, R23, UR4, PT ;  /* 0x0000000417007c0c */ /* 0x000fe4000bf66270 */
[----:B------:R-:W-:Y:S02]  /*c750*/  ISETP.GE.AND P2, PT, R22, UR4, PT ;  /* 0x0000000416007c0c */ /* 0x000fe4000bf46270 */
[----:B------:R-:W-:-:S07]  /*c760*/  ISETP.GE.AND P5, PT, R19, UR4, PT ;  /* 0x0000000413007c0c */ /* 0x000fce000bfa6270 */
[----:B0-----:R-:W-:-:S04]  /*c770*/  @!P4 LEA R26, P6, R212, R24, 0x1 ;  /* 0x00000018d41ac211 */ /* 0x001fc800078c08ff */
[----:B-1----:R-:W-:Y:S02]  /*c780*/  @!P4 LEA.HI.X R27, R212, R25, R201, 0x1, P6 ;  /* 0x00000019d41bc211 */ /* 0x002fe400030f0cc9 */
[----:B----4-:R-:W-:Y:S01]  /*c790*/  @!P3 LEA R28, P6, R23, R24, 0x1 ;  /* 0x00000018171cb211 */ /* 0x010fe200078c08ff */
[----:B------:R-:W-:-:S03]  /*c7a0*/  @!P5 IMAD.WIDE R20, R19, 0x2, R24 ;  /* 0x000000021314d825 */ /* 0x000fc600078e0218 */
[-C--:B------:R-:W-:Y:S02]  /*c7b0*/  @!P3 LEA.HI.X R29, R23, R25.reuse, R200, 0x1, P6 ;  /* 0x00000019171db211 */ /* 0x080fe400030f0cc8 */
[C---:B------:R-:W-:Y:S01]  /*c7c0*/  @!P2 LEA R30, P6, R22.reuse, R24, 0x1 ;  /* 0x00000018161ea211 */ /* 0x040fe200078c08ff */
[----:B-----5:R2:W-:Y:S03]  /*c7d0*/  @!P5 ST.E.128 desc[UR36][R20.64], R8 ;  /* 0x000000081400d985 */ /* 0x0205e6000c101d24 */
[----:B------:R-:W-:Y:S01]  /*c7e0*/  @!P2 LEA.HI.X R31, R22, R25, R227, 0x1, P6 ;  /* 0x00000019161fa211 */ /* 0x000fe200030f0ce3 */
[----:B------:R2:W-:Y:S04]  /*c7f0*/  @!P4 ST.E.128 desc[UR36][R26.64], R56 ;  /* 0x000000381a00c985 */ /* 0x0005e8000c101d24 */
[----:B------:R2:W-:Y:S04]  /*c800*/  @!P3 ST.E.128 desc[UR36][R28.64], R4 ;  /* 0x000000041c00b985 */ /* 0x0005e8000c101d24 */
[----:B------:R2:W-:Y:S02]  /*c810*/  @!P2 ST.E.128 desc[UR36][R30.64], R112 ;  /* 0x000000701e00a985 */ /* 0x0005e4000c101d24 */
.L_x_32:
[----:B------:R-:W-:Y:S05]  /*c820*/  BSYNC B0 ;  /* 0x0000000000007941 */ /* 0x000fea0003800000 */
.L_x_31:
[----:B--2--5:R2:W3:Y:S01]  /*c830*/  SHFL.IDX PT, R7, R17, 0x1, 0x181f ;  /* 0x00381f0011077f89 */ /* 0x0244e200000e0000 */
[----:B------:R-:W-:Y:S03]  /*c840*/  BSSY B0, `(.L_x_33) ;  /* 0x0000013000007945 */ /* 0x000fe60003800000 */
[----:B------:R2:W0:Y:S01]  /*c850*/  SHFL.IDX PT, R6, R2, 0x1, 0x181f ;  /* 0x00381f0002067f89 */ /* 0x00042200000e0000 */
[----:B------:R-:W-:Y:S05]  /*c860*/  @P1 BRA `(.L_x_34) ;  /* 0x0000000000401947 */ /* 0x000fea0003800000 */
[----:B------:R-:W-:Y:S02]  /*c870*/  ULDC UR4, c[0x0][0xac8] ;  /* 0x0002b20000047ab9 */ /* 0x000fe40000000800 */
[----:B------:R-:W-:Y:S02]  /*c880*/  ISETP.GE.AND P3, PT, R212, UR4, PT ;  /* 0x00000004d4007c0c */ /* 0x000fe4000bf66270 */
[----:B------:R-:W-:Y:S02]  /*c890*/  ISETP.GE.AND P2, PT, R23, UR4, PT ;  /* 0x0000000417007c0c */ /* 0x000fe4000bf46270 */
[----:B------:R-:W-:Y:S02]  /*c8a0*/  ISETP.GE.AND P1, PT, R22, UR4, PT ;  /* 0x0000000416007c0c */ /* 0x000fe4000bf26270 */
[----:B------:R-:W-:-:S07]  /*c8b0*/  ISETP.GE.AND P4, PT, R19, UR4, PT ;  /* 0x0000000413007c0c */ /* 0x000fce000bf86270 */
[CC--:B0-----:R-:W-:Y:S02]  /*c8c0*/  @!P3 LEA R8, P6, R212.reuse, R6.reuse, 0x1 ;  /* 0x00000006d408b211 */ /* 0x0c1fe400078c08ff */
[-C--:B------:R-:W-:Y:S02]  /*c8d0*/  @!P2 LEA R10, P5, R23, R6.reuse, 0x1 ;  /* 0x00000006170aa211 */ /* 0x080fe400078a08ff */
[-C--:B---3--:R-:W-:Y:S02]  /*c8e0*/  @!P3 LEA.HI.X R9, R212, R7.reuse, R201, 0x1, P6 ;  /* 0x00000007d409b211 */ /* 0x088fe400030f0cc9 */
[C---:B------:R-:W-:Y:S01]  /*c8f0*/  @!P1 LEA R20, P6, R22.reuse, R6, 0x1 ;  /* 0x0000000616149211 */ /* 0x040fe200078c08ff */
[----:B------:R-:W-:Y:S01]  /*c900*/  @!P4 IMAD.WIDE R4, R19, 0x2, R6 ;  /* 0x000000021304c825 */ /* 0x000fe200078e0206 */
[-C--:B------:R-:W-:Y:S02]  /*c910*/  @!P2 LEA.HI.X R11, R23, R7.reuse, R200, 0x1, P5 ;  /* 0x00000007170ba211 */ /* 0x080fe400028f0cc8 */
[----:B------:R-:W-:-:S02]  /*c920*/  @!P1 LEA.HI.X R21, R22, R7, R227, 0x1, P6 ;  /* 0x0000000716159211 */ /* 0x000fc400030f0ce3 */
[----:B------:R0:W-:Y:S04]  /*c930*/  @!P4 ST.E.128 desc[UR36][R4.64], R12 ;  /* 0x0000000c0400c985 */ /* 0x0001e8000c101d24 */
[----:B------:R0:W-:Y:S04]  /*c940*/  @!P3 ST.E.128 desc[UR36][R8.64], R60 ;  /* 0x0000003c0800b985 */ /* 0x0001e8000c101d24 */
[----:B------:R0:W-:Y:S04]  /*c950*/  @!P2 ST.E.128 desc[UR36][R10.64], R72 ;  /* 0x000000480a00a985 */ /* 0x0001e8000c101d24 */
[----:B------:R0:W-:Y:S02]  /*c960*/  @!P1 ST.E.128 desc[UR36][R20.64], R116 ;  /* 0x0000007414009985 */ /* 0x0001e4000c101d24 */
.L_x_34:
[----:B------:R-:W-:Y:S05]  /*c970*/  BSYNC B0 ;  /* 0x0000000000007941 */ /* 0x000fea0003800000 */
.L_x_33:
[----:B---3--:R3:W1:Y:S01]  /*c980*/  SHFL.IDX PT, R7, R17, 0x2, 0x181f ;  /* 0x00581f0011077f89 */ /* 0x00866200000e0000 */
[----:B------:R-:W-:Y:S03]  /*c990*/  BSSY B0, `(.L_x_35) ;  /* 0x0000013000007945 */ /* 0x000fe60003800000 */
[----:B0-----:R3:W0:Y:S01]  /*c9a0*/  SHFL.IDX PT, R6, R2, 0x2, 0x181f ;  /* 0x00581f0002067f89 */ /* 0x00162200000e0000 */
[----:B------:R-:W-:Y:S05]  /*c9b0*/  @P0 BRA `(.L_x_36) ;  /* 0x0000000000400947 */ /* 0x000fea0003800000 */
[----:B------:R-:W-:Y:S02]  /*c9c0*/  ULDC UR4, c[0x0][0xac8] ;  /* 0x0002b20000047ab9 */ /* 0x000fe40000000800 */
[----:B------:R-:W-:Y:S02]  /*c9d0*/  ISETP.GE.AND P4, PT, R212, UR4, PT ;  /* 0x00000004d4007c0c */ /* 0x000fe4000bf86270 */
[----:B------:R-:W-:Y:S02]  /*c9e0*/  ISETP.GE.AND P5, PT, R23, UR4, PT ;  /* 0x0000000417007c0c */ /* 0x000fe4000bfa6270 */
[----:B------:R-:W-:Y:S02]  /*c9f0*/  ISETP.GE.AND P6, PT, R22, UR4, PT ;  /* 0x0000000416007c0c */ /* 0x000fe4000bfc6270 */
[----:B------:R-:W-:-:S07]  /*ca00*/  ISETP.GE.AND P3, PT, R19, UR4, PT ;  /* 0x0000000413007c0c */ /* 0x000fce000bf66270 */
[-C--:B0-----:R-:W-:Y:S02]  /*ca10*/  @!P4 LEA R8, P0, R212, R6.reuse, 0x1 ;  /* 0x00000006d408c211 */ /* 0x081fe400078008ff */
[-C--:B------:R-:W-:Y:S02]  /*ca20*/  @!P5 LEA R10, P1, R23, R6.reuse, 0x1 ;  /* 0x00000006170ad211 */ /* 0x080fe400078208ff */
[----:B------:R-:W-:Y:S02]  /*ca30*/  @!P6 LEA R12, P2, R22, R6, 0x1 ;  /* 0x00000006160ce211 */ /* 0x000fe400078408ff */
[----:B-1----:R-:W-:Y:S01]  /*ca40*/  @!P3 IMAD.WIDE R4, R19, 0x2, R6 ;  /* 0x000000021304b825 */ /* 0x002fe200078e0206 */
[-C--:B------:R-:W-:Y:S02]  /*ca50*/  @!P4 LEA.HI.X R9, R212, R7.reuse, R201, 0x1, P0 ;  /* 0x00000007d409c211 */ /* 0x080fe400000f0cc9 */
[-C--:B------:R-:W-:Y:S02]  /*ca60*/  @!P5 LEA.HI.X R11, R23, R7.reuse, R200, 0x1, P1 ;  /* 0x00000007170bd211 */ /* 0x080fe400008f0cc8 */
[----:B------:R-:W-:Y:S01]  /*ca70*/  @!P6 LEA.HI.X R13, R22, R7, R227, 0x1, P2 ;  /* 0x00000007160de211 */ /* 0x000fe200010f0ce3 */
[----:B------:R0:W-:Y:S04]  /*ca80*/  @!P3 ST.E.128 desc[UR36][R4.64], R32 ;  /* 0x000000200400b985 */ /* 0x0001e8000c101d24 */
[----:B------:R0:W-:Y:S04]  /*ca90*/  @!P4 ST.E.128 desc[UR36][R8.64], R64 ;  /* 0x000000400800c985 */ /* 0x0001e8000c101d24 */
[----:B------:R0:W-:Y:S04]  /*caa0*/  @!P5 ST.E.128 desc[UR36][R10.64], R104 ;  /* 0x000000680a00d985 */ /* 0x0001e8000c101d24 */
[----:B------:R0:W-:Y:S02]  /*cab0*/  @!P6 ST.E.128 desc[UR36][R12.64], R120 ;  /* 0x000000780c00e985 */ /* 0x0001e4000c101d24 */
.L_x_36:
[----:B------:R-:W-:Y:S05]  /*cac0*/  BSYNC B0 ;  /* 0x0000000000007941 */ /* 0x000fea0003800000 */
.L_x_35:
[----:B------:R-:W-:Y:S01]  /*cad0*/  R2UR UR4, R219 ;  /* 0x00000000db0472ca */ /* 0x000fe200000e0000 */
[----:B0-----:R0:W0:Y:S01]  /*cae0*/  SHFL.IDX PT, R5, R17, 0x3, 0x181f ;  /* 0x00781f0011057f89 */ /* 0x00102200000e0000 */
[----:B------:R-:W-:Y:S01]  /*caf0*/  IADD3 R0, R18, 0x60, RZ ;  /* 0x0000006012007810 */ /* 0x000fe20007ffe0ff */
[----:B------:R-:W-:Y:S02]  /*cb00*/  BSSY B0, `(.L_x_37) ;  /* 0x0000016000007945 */ /* 0x000fe40003800000 */
[----:B------:R0:W0:Y:S01]  /*cb10*/  SHFL.IDX PT, R4, R2, 0x3, 0x181f ;  /* 0x00781f0002047f89 */ /* 0x00002200000e0000 */
[----:B------:R-:W-:-:S07]  /*cb20*/  ISETP.GE.AND P0, PT, R0, R3, PT ;  /* 0x000000030000720c */ /* 0x000fce0003f06270 */
[----:B------:R-:W-:-:S06]  /*cb30*/  UIADD3 UR4, UR4, 0x1, URZ ;  /* 0x0000000104047890 */ /* 0x000fcc000fffe03f */
[----:B------:R-:W-:Y:S01]  /*cb40*/  IMAD.U32 R219, RZ, RZ, UR4 ;  /* 0x00000004ffdb7e24 */ /* 0x000fe2000f8e00ff */
[----:B------:R-:W-:Y:S06]  /*cb50*/  @P0 BRA `(.L_x_38) ;  /* 0x0000000000400947 */ /* 0x000fec0003800000 */
        /* <DEDUP_REMOVED lines=8> */
[----:B--234-:R-:W-:Y:S01]  /*cbe0*/  @!P3 IMAD.WIDE R2, R19, 0x2, R4 ;  /* 0x000000021302b825 */ /* 0x01cfe200078e0204 */
[-C--:B-1----:R-:W-:Y:S02]  /*cbf0*/  @!P4 LEA.HI.X R7, R212, R5.reuse, R201, 0x1, P0 ;  /* 0x00000005d407c211 */ /* 0x082fe400000f0cc9 */
[-C--:B------:R-:W-:Y:S02]  /*cc00*/  @!P5 LEA.HI.X R9, R23, R5.reuse, R200, 0x1, P1 ;  /* 0x000000051709d211 */ /* 0x080fe400008f0cc8 */
[----:B------:R-:W-:Y:S01]  /*cc10*/  @!P6 LEA.HI.X R11, R22, R5, R227, 0x1, P2 ;  /* 0x00000005160be211 */ /* 0x000fe200010f0ce3 */
[----:B------:R0:W-:Y:S04]  /*cc20*/  @!P3 ST.E.128 desc[UR36][R2.64], R52 ;  /* 0x000000340200b985 */ /* 0x0001e8000c101d24 */
[----:B------:R0:W-:Y:S04]  /*cc30*/  @!P4 ST.E.128 desc[UR36][R6.64], R68 ;  /* 0x000000440600c985 */ /* 0x0001e8000c101d24 */
[----:B------:R0:W-:Y:S04]  /*cc40*/  @!P5 ST.E.128 desc[UR36][R8.64], R108 ;  /* 0x0000006c0800d985 */ /* 0x0001e8000c101d24 */
[----:B------:R0:W-:Y:S02]  /*cc50*/  @!P6 ST.E.128 desc[UR36][R10.64], R128 ;  /* 0x000000800a00e985 */ /* 0x0001e4000c101d24 */
.L_x_38:
[----:B------:R-:W-:Y:S05]  /*cc60*/  BSYNC B0 ;  /* 0x0000000000007941 */ /* 0x000fea0003800000 */
.L_x_37:
[----:B------:R-:W5:Y:S01]  /*cc70*/  LDC R0, c[0x0][0xc34] ;  /* 0x00030d00ff007b82 */ /* 0x000f620000000800 */
[----:B------:R-:W-:-:S13]  /*cc80*/  R2UR UR4, R214 ;  /* 0x00000000d60472ca */ /* 0x000fda00000e0000 */
[----:B-----5:R-:W-:-:S13]  /*cc90*/  ISETP.LE.AND P0, PT, R0, UR4, PT ;  /* 0x0000000400007c0c */ /* 0x020fda000bf03270 */
[----:B------:R-:W-:Y:S05]  /*cca0*/  @!P0 BRA `(.L_x_39) ;  /* 0xffffff4000248947 */ /* 0x000fea000383ffff */
[----:B------:R-:W-:Y:S05]  /*ccb0*/  EXIT ;  /* 0x000000000000794d */ /* 0x000fea0003800000 */
.L_x_5:
[----:B------:R-:W-:-:S08]  /*ccc0*/  NOP ;  /* 0x0000000000007918 */ /* 0x000fd00000000000 */
[----:B0-----:R-:W0:-:S00]  /*ccd0*/  USETMAXREG.DEALLOC.CTAPOOL 0x28 ;  /* 0x00000028000079c8 */ /* 0x001e0000080e0500 */
[----:B------:R-:W1:Y:S01]  /*cce0*/  S2UR UR9, SR_CTAID.X ;  /* 0x00000000000979c3 */ /* 0x000e620000002500 */
[----:B0-----:R-:W-:Y:S01]  /*ccf0*/  IMAD.MOV.U32 R0, RZ, RZ, 0x1 ;  /* 0x00000001ff007424 */ /* 0x001fe200078e00ff */
[----:B------:R-:W-:Y:S01]  /*cd00*/  MOV R22, RZ ;  /* 0x000000ff00167202 */ /* 0x000fe20000000f00 */
[----:B------:R-:W-:-:S05]  /*cd10*/  IMAD.MOV.U32 R25, RZ, RZ, 0x1 ;  /* 0x00000001ff197424 */ /* 0x000fca00078e00ff */
[----:B------:R-:W1:Y:S02]  /*cd20*/  LDC R2, c[0x0][0xc34] ;  /* 0x00030d00ff027b82 */ /* 0x000e640000000800 */
[----:B-1----:R-:W-:-:S13]  /*cd30*/  ISETP.LE.AND P0, PT, R2, UR9, PT ;  /* 0x0000000902007c0c */ /* 0x002fda000bf03270 */
[----:B------:R-:W-:Y:S05]  /*cd40*/  @P0 BRA `(.L_x_40) ;  /* 0x0000003400c40947 */ /* 0x000fea0003800000 */
[----:B------:R-:W2:Y:S01]  /*cd50*/  LDL R3, [R1+0xc] ;  /* 0x00000c0001037983 */ /* 0x000ea20000100800 */
[----:B------:R-:W-:Y:S01]  /*cd60*/  IMAD.SHL.U32 R26, R27, 0x8, RZ ;  /* 0x000000081b1a7824 */ /* 0x000fe200078e00ff */
[----:B------:R-:W-:Y:S01]  /*cd70*/  ULDC.64 UR6, c[0x0][0x2f0] ;  /* 0x0000bc0000067ab9 */ /* 0x000fe20000000a00 */
[----:B------:R-:W-:Y:S01]  /*cd80*/  ULDC.64 UR4, c[0x0][0x418] ;  /* 0x0001060000047ab9 */ /* 0x000fe20000000a00 */
[----:B------:R-:W-:Y:S01]  /*cd90*/  ULDC UR8, c[0x0][0x2b8] ;  /* 0x0000ae0000087ab9 */ /* 0x000fe20000000800 */
[----:B------:R-:W-:Y:S01]  /*cda0*/  UISETP.NE.U32.AND UP0, UPT, UR4, URZ, UPT ;  /* 0x0000003f0400728c */ /* 0x000fe2000bf05070 */
[C---:B------:R-:W-:Y:S01]  /*cdb0*/  LOP3.LUT R0, R26.reuse, 0x1f8, RZ, 0xc0, !PT ;  /* 0x000001f81a007812 */ /* 0x040fe200078ec0ff */
[----:B------:R-:W-:Y:S01]  /*cdc0*/  UMOV UR39, 0x400 ;  /* 0x0000040000277882 */ /* 0x000fe20000000000 */
[----:B------:R-:W-:Y:S01]  /*cdd0*/  LOP3.LUT R37, R26, 0x38, RZ, 0xc0, !PT ;  /* 0x000000381a257812 */ /* 0x000fe200078ec0ff */
[----:B------:R-:W-:Y:S01]  /*cde0*/  UISETP.NE.AND.EX UP0, UPT, UR5, URZ, UPT, UP0 ;  /* 0x0000003f0500728c */ /* 0x000fe2000bf05300 */
[----:B------:R-:W-:Y:S01]  /*cdf0*/  LOP3.LUT R16, R16, 0xfffffffb, RZ, 0xc0, !PT ;  /* 0xfffffffb10107812 */ /* 0x000fe200078ec0ff */
[----:B------:R-:W-:Y:S01]  /*ce00*/  ULDC UR4, c[0x0][0x424] ;  /* 0x0001090000047ab9 */ /* 0x000fe20000000800 */
[----:B------:R-:W-:Y:S01]  /*ce10*/  SHF.R.U32.HI R34, RZ, 0x3, R27 ;  /* 0x00000003ff227819 */ /* 0x000fe2000001161b */
[----:B------:R-:W-:Y:S01]  /*ce20*/  USEL UR4, UR4, 0x1, UP0 ;  /* 0x0000000104047887 */ /* 0x000fe20008000000 */
[----:B------:R-:W-:Y:S01]  /*ce30*/  STL [R1], RZ ;  /* 0x000000ff01007387 */ /* 0x000fe20000100800 */
[----:B------:R-:W-:Y:S01]  /*ce40*/  IMAD.U32 R36, RZ, RZ, UR9 ;  /* 0x00000009ff247e24 */ /* 0x000fe2000f8e00ff */
[----:B------:R-:W-:Y:S01]  /*ce50*/  LOP3.LUT R34, R34, 0xf, RZ, 0xc0, !PT ;  /* 0x0000000f22227812 */ /* 0x000fe200078ec0ff */
[----:B------:R-:W-:Y:S01]  /*ce60*/  UIMAD UR38, UR4, UR6, URZ ;  /* 0x00000006042672a4 */ /* 0x000fe2000f8e023f */
[----:B------:R-:W0:Y:S01]  /*ce70*/  S2UR UR6, SR_CgaCtaId ;  /* 0x00000000000679c3 */ /* 0x000e220000008800 */
[----:B------:R-:W-:Y:S01]  /*ce80*/  MOV R25, 0x1 ;  /* 0x0000000100197802 */ /* 0x000fe20000000f00 */
[----:B------:R-:W-:Y:S01]  /*ce90*/  IMAD.MOV.U32 R22, RZ, RZ, RZ ;  /* 0x000000ffff167224 */ /* 0x000fe200078e00ff */
[----:B------:R-:W-:Y:S01]  /*cea0*/  UIADD3 UR4, UR38, 0x4f, URZ ;  /* 0x0000004f26047890 */ /* 0x000fe2000fffe03f */
[----:B------:R-:W-:Y:S01]  /*ceb0*/  ULDC UR40, c[0x0][0x448] ;  /* 0x0001120000287ab9 */ /* 0x000fe20000000800 */
[----:B------:R-:W-:-:S02]  /*cec0*/  ULDC UR43, c[0x0][0xc] ;  /* 0x00000300002b7ab9 */ /* 0x000fc40000000800 */
[----:B------:R-:W-:-:S04]  /*ced0*/  UIMAD.WIDE UR4, UR4, 0x66666667, URZ ;  /* 0x66666667040478a5 */ /* 0x000fc8000f8e023f */
[----:B------:R-:W-:-:S04]  /*cee0*/  USHF.R.U32.HI UR4, URZ, 0x1f, UR5 ;  /* 0x0000001f3f047899 */ /* 0x000fc80008011605 */
[----:B------:R-:W-:-:S03]  /*cef0*/  ULEA.HI.SX32 UR5, UR5, UR4, 0x1b ;  /* 0x0000000405057291 */ /* 0x000fc6000f8fda3f */
[----:B------:R-:W-:Y:S01]  /*cf00*/  ULDC UR4, c[0x0][0x288] ;  /* 0x0000a20000047ab9 */ /* 0x000fe20000000800 */
[----:B------:R-:W-:Y:S02]  /*cf10*/  UIADD3 UR44, UR5, -0x1, URZ ;  /* 0xffffffff052c7890 */ /* 0x000fe4000fffe03f */
[----:B------:R-:W-:Y:S02]  /*cf20*/  UIMAD UR40, UR40, UR4, URZ ;  /* 0x00000004282872a4 */ /* 0x000fe4000f8e023f */
[----:B------:R-:W-:Y:S02]  /*cf30*/  UIADD3 UR41, UR5, -0x2, URZ ;  /* 0xfffffffe05297890 */ /* 0x000fe4000fffe03f */
[----:B0-----:R-:W-:Y:S02]  /*cf40*/  ULEA UR39, UR6, UR39, 0x18 ;  /* 0x0000002706277291 */ /* 0x001fe4000f8ec03f */
[----:B------:R-:W-:-:S06]  /*cf50*/  UIMAD UR6, UR44, -0x50, UR38 ;  /* 0xffffffb02c0678a4 */ /* 0x000fcc000f8e0226 */
[----:B------:R-:W-:Y:S02]  /*cf60*/  IADD3 R33, -R34, UR6, RZ ;  /* 0x0000000622217c10 */ /* 0x000fe4000fffe1ff */
[----:B--2---:R-:W-:Y:S02]  /*cf70*/  R2UR UR10, R3 ;  /* 0x00000000030a72ca */ /* 0x004fe400000e0000 */
[----:B------:R-:W-:Y:S02]  /*cf80*/  LOP3.LUT R3, R0, 0x38, R27, 0x78, !PT ;  /* 0x0000003800037812 */ /* 0x000fe400078e781b */
[----:B------:R-:W-:Y:S02]  /*cf90*/  LOP3.LUT R0, R37, 0x40, RZ, 0xfc, !PT ;  /* 0x0000004025007812 */ /* 0x000fe400078efcff */
[----:B------:R-:W-:Y:S02]  /*cfa0*/  SHF.L.U32 R27, R27, 0x4, RZ ;  /* 0x000000041b1b7819 */ /* 0x000fe400000006ff */
[----:B------:R-:W-:-:S02]  /*cfb0*/  ISETP.GE.AND P2, PT, R0, UR7, PT ;  /* 0x0000000700007c0c */ /* 0x000fc4000bf46270 */
[C---:B------:R-:W-:Y:S02]  /*cfc0*/  ISETP.GE.AND P1, PT, R0.reuse, UR8, PT ;  /* 0x0000000800007c0c */ /* 0x040fe4000bf26270 */
[----:B------:R-:W-:Y:S01]  /*cfd0*/  ISETP.GE.AND P0, PT, R0, UR7, PT ;  /* 0x0000000700007c0c */ /* 0x000fe2000bf06270 */
[----:B------:R-:W-:Y:S01]  /*cfe0*/  ULOP3.LUT UR42, UR10, 0x2, URZ, 0xfc, !UPT ;  /* 0x000000020a2a7892 */ /* 0x000fe2000f8efc3f */
[----:B------:R-:W-:Y:S02]  /*cff0*/  LOP3.LUT R0, R37, 0x80, RZ, 0xfc, !PT ;  /* 0x0000008025007812 */ /* 0x000fe400078efcff */
[----:B------:R-:W-:Y:S02]  /*d000*/  LOP3.LUT R27, R34, 0x70, R27, 0xf8, !PT ;  /* 0x00000070221b7812 */ /* 0x000fe400078ef81b */
[----:B------:R-:W-:-:S03]  /*d010*/  LOP3.LUT R26, R3, 0x200, R26, 0xf8, !PT ;  /* 0x00000200031a7812 */ /* 0x000fc600078ef81a */
[----:B------:R-:W-:Y:S02]  /*d020*/  @P2 LOP3.LUT R16, R16, 0x4, RZ, 0xfc, !PT ;  /* 0x0000000410102812 */ /* 0x000fe400078efcff */
[----:B------:R-:W-:Y:S02]  /*d030*/  ISETP.GE.AND P2, PT, R0, UR7, PT ;  /* 0x0000000700007c0c */ /* 0x000fe4000bf46270 */
[----:B------:R-:W-:-:S04]  /*d040*/  LOP3.LUT R16, R16, 0xffffdfff, RZ, 0xc0, !PT ;  /* 0xffffdfff10107812 */ /* 0x000fc800078ec0ff */
[----:B------:R-:W-:Y:S02]  /*d050*/  @P1 LOP3.LUT R16, R16, 0x2000, RZ, 0xfc, !PT ;  /* 0x0000200010101812 */ /* 0x000fe400078efcff */
[----:B------:R-:W-:Y:S02]  /*d060*/  ISETP.GE.AND P1, PT, R0, UR8, PT ;  /* 0x0000000800007c0c */ /* 0x000fe4000bf26270 */
[----:B------:R-:W-:-:S04]  /*d070*/  LOP3.LUT R16, R16, 0xffffffbf, RZ, 0xc0, !PT ;  /* 0xffffffbf10107812 */ /* 0x000fc800078ec0ff */
[----:B------:R-:W-:Y:S02]  /*d080*/  @P0 LOP3.LUT R16, R16, 0x40, RZ, 0xfc, !PT ;  /* 0x0000004010100812 */ /* 0x000fe400078efcff */
[----:B------:R-:W-:Y:S01]  /*d090*/  ISETP.GE.AND P0, PT, R0, UR7, PT ;  /* 0x0000000700007c0c */ /* 0x000fe2000bf06270 */
[----:B------:R-:W-:Y:S01]  /*d0a0*/  IMAD.U32 R0, RZ, RZ, UR44 ;  /* 0x0000002cff007e24 */ /* 0x000fe2000f8e00ff */
[----:B------:R-:W-:-:S03]  /*d0b0*/  LOP3.LUT R16, R16, 0xfffffffd, RZ, 0xc0, !PT ;  /* 0xfffffffd10107812 */ /* 0x000fc600078ec0ff */
[----:B------:R-:W-:Y:S01]  /*d0c0*/  IMAD R2, R0, 0x50, R27 ;  /* 0x0000005000027824 */ /* 0x000fe200078e021b */
[----:B------:R-:W-:Y:S02]  /*d0d0*/  @P2 LOP3.LUT R16, R16, 0x2, RZ, 0xfc, !PT ;  /* 0x0000000210102812 */ /* 0x000fe400078efcff */
[C---:B------:R-:W-:Y:S02]  /*d0e0*/  LOP3.LUT R0, R37.reuse, 0xc0, RZ, 0xfc, !PT ;  /* 0x000000c025007812 */ /* 0x040fe400078efcff */
[----:B------:R-:W-:Y:S01]  /*d0f0*/  LOP3.LUT R16, R16, 0xffffefff, RZ, 0xc0, !PT ;  /* 0xffffefff10107812 */ /* 0x000fe200078ec0ff */
[----:B------:R0:W-:Y:S01]  /*d100*/  STL [R1+0x8], R2 ;  /* 0x0000080201007387 */ /* 0x0001e20000100800 */
[----:B------:R-:W-:Y:S02]  /*d110*/  ISETP.GE.AND P2, PT, R37, UR7, PT ;  /* 0x0000000725007c0c */ /* 0x000fe4000bf46270 */
[----:B------:R-:W-:-:S04]  /*d120*/  @P1 LOP3.LUT R16, R16, 0x1000, RZ, 0xfc, !PT ;  /* 0x0000100010101812 */ /* 0x000fc800078efcff */
[----:B------:R-:W-:-:S04]  /*d130*/  LOP3.LUT R16, R16, 0xffffffdf, RZ, 0xc0, !PT ;  /* 0xffffffdf10107812 */ /* 0x000fc800078ec0ff */
[----:B------:R-:W-:Y:S02]  /*d140*/  @P0 LOP3.LUT R16, R16, 0x20, RZ, 0xfc, !PT ;  /* 0x0000002010100812 */ /* 0x000fe400078efcff */
[----:B------:R-:W-:Y:S02]  /*d150*/  ISETP.GE.AND P0, PT, R2, UR38, PT ;  /* 0x0000002602007c0c */ /* 0x000fe4000bf06270 */
[----:B------:R-:W-:Y:S02]  /*d160*/  LOP3.LUT R16, R16, 0xfffffffe, RZ, 0xc0, !PT ;  /* 0xfffffffe10107812 */ /* 0x000fe400078ec0ff */
[----:B------:R-:W-:Y:S02]  /*d170*/  ISETP.LT.U32.AND P1, PT, R27, 0x50, !P0 ;  /* 0x000000501b00780c */ /* 0x000fe40004721070 */
[----:B------:R-:W-:Y:S02]  /*d180*/  ISETP.GE.AND P0, PT, R0, UR7, PT ;  /* 0x0000000700007c0c */ /* 0x000fe4000bf06270 */
[----:B------:R-:W-:-:S02]  /*d190*/  LOP3.LUT R16, R16, 0xfffffbff, RZ, 0xc0, !PT ;  /* 0xfffffbff10107812 */ /* 0x000fc400078ec0ff */
[----:B0-----:R-:W-:-:S05]  /*d1a0*/  LEA R2, R26, UR39, 0x1 ;  /* 0x000000271a027c11 */ /* 0x001fca000f8e08ff */
[----:B------:R0:W-:Y:S02]  /*d1b0*/  STL [R1+0x4], R2 ;  /* 0x0000040201007387 */ /* 0x0001e40000100800 */
[----:B------:R-:W-:Y:S02]  /*d1c0*/  @P1 LOP3.LUT R16, R16, 0x400, RZ, 0xfc, !PT ;  /* 0x0000040010101812 */ /* 0x000fe400078efcff */
[----:B------:R-:W-:Y:S02]  /*d1d0*/  ISETP.GE.AND P1, PT, R0, UR8, PT ;  /* 0x0000000800007c0c */ /* 0x000fe4000bf26270 */
[----:B------:R-:W-:Y:S02]  /*d1e0*/  @P0 LOP3.LUT R16, R16, 0x1, RZ, 0xfc, !PT ;  /* 0x0000000110100812 */ /* 0x000fe400078efcff */
[----:B------:R-:W-:Y:S02]  /*d1f0*/  ISETP.GE.AND P0, PT, R0, UR7, PT ;  /* 0x0000000700007c0c */ /* 0x000fe4000bf06270 */
[----:B------:R-:W-:-:S07]  /*d200*/  LOP3.LUT R16, R16, 0xfffff7ff, RZ, 0xc0, !PT ;  /* 0xfffff7ff10107812 */ /* 0x000fce00078ec0ff */
[----:B------:R-:W-:Y:S02]  /*d210*/  @P1 LOP3.LUT R16, R16, 0x800, RZ, 0xfc, !PT ;  /* 0x0000080010101812 */ /* 0x000fe400078efcff */
[----:B------:R-:W-:Y:S02]  /*d220*/  ISETP.GE.AND P1, PT, R37, UR7, PT ;  /* 0x0000000725007c0c */ /* 0x000fe4000bf26270 */
[----:B------:R-:W-:-:S04]  /*d230*/  LOP3.LUT R16, R16, 0xffffffef, RZ, 0xc0, !PT ;  /* 0xffffffef10107812 */ /* 0x000fc800078ec0ff */
[----:B------:R-:W-:Y:S02]  /*d240*/  @P0 LOP3.LUT R16, R16, 0x10, RZ, 0xfc, !PT ;  /* 0x0000001010100812 */ /* 0x000fe400078efcff */
[----:B------:R-:W-:Y:S02]  /*d250*/  ISETP.GE.AND P0, PT, R37, UR8, PT ;  /* 0x0000000825007c0c */ /* 0x000fe4000bf06270 */
[----:B------:R-:W-:-:S04]  /*d260*/  LOP3.LUT R16, R16, 0xfffffff7, RZ, 0xc0, !PT ;  /* 0xfffffff710107812 */ /* 0x000fc800078ec0ff */
[----:B------:R-:W-:-:S04]  /*d270*/  @P2 LOP3.LUT R16, R16, 0x8, RZ, 0xfc, !PT ;  /* 0x0000000810102812 */ /* 0x000fc800078efcff */
[----:B------:R-:W-:-:S04]  /*d280*/  LOP3.LUT R16, R16, 0xffffbfff, RZ, 0xc0, !PT ;  /* 0xffffbfff10107812 */ /* 0x000fc800078ec0ff */
[----:B------:R-:W-:-:S04]  /*d290*/  LOP3.LUT R16, R16, 0xffffff7f, RZ, 0xc0, !PT ;  /* 0xffffff7f10107812 */ /* 0x000fc800078ec0ff */
[----:B------:R-:W-:-:S04]  /*d2a0*/  @P1 LOP3.LUT R16, R16, 0x80, RZ, 0xfc, !PT ;  /* 0x0000008010101812 */ /* 0x000fc800078efcff */
[----:B0-----:R-:W-:-:S07]  /*d2b0*/  @P0 LOP3.LUT R16, R16, 0x4000, RZ, 0xfc, !PT ;  /* 0x0000400010100812 */ /* 0x001fce00078efcff */
.L_x_77:
[----:B0-----:R-:W0:Y:S01]  /*d2c0*/  LDC R0, c[0x0][0xc38] ;  /* 0x00030e00ff007b82 */ /* 0x001e220000000800 */
[----:B------:R-:W-:Y:S01]  /*d2d0*/  IMAD.MOV.U32 R24, RZ, RZ, R36 ;  /* 0x000000ffff187224 */ /* 0x000fe200078e0024 */
[----:B------:R-:W-:Y:S05]  /*d2e0*/  YIELD ;  /* 0x0000000000007946 */ /* 0x000fea0003800000 */
[----:B------:R-:W-:Y:S01]  /*d2f0*/  ULDC.64 UR4, c[0x0][0xa28] ;  /* 0x00028a0000047ab9 */ /* 0x000fe20000000a00 */
[----:B------:R-:W-:Y:S01]  /*d300*/  IMAD.MOV.U32 R31, RZ, RZ, RZ ;  /* 0x000000ffff1f7224 */ /* 0x000fe200078e00ff */
[----:B0-----:R-:W-:-:S13]  /*d310*/  ISETP.NE.AND P0, PT, R0, 0x1, PT ;  /* 0x000000010000780c */ /* 0x001fda0003f05270 */
[----:B------:R-:W0:Y:S08]  /*d320*/  @P0 LDC R3, c[0x0][0xc3c] ;  /* 0x00030f00ff030b82 */ /* 0x000e300000000800 */
[----:B------:R-:W1:Y:S01]  /*d330*/  @P0 LDC R5, c[0x0][0xc40] ;  /* 0x00031000ff050b82 */ /* 0x000e620000000800 */
[----:B0-----:R-:W-:-:S05]  /*d340*/  @P0 IMAD.HI.U32 R0, R36, R3, RZ ;  /* 0x0000000324000227 */ /* 0x001fca00078e00ff */
[----:B-1----:R-:W-:Y:S02]  /*d350*/  @P0 SHF.R.U32.HI R24, RZ, R5, R0 ;  /* 0x00000005ff180219 */ /* 0x002fe40000011600 */
[----:B------:R-:W0:Y:S02]  /*d360*/  LDC R0, c[0x0][0xc44] ;  /* 0x00031100ff007b82 */ /* 0x000e240000000800 */
[----:B------:R-:W-:Y:S02]  /*d370*/  MOV R23, R24 ;  /* 0x0000001800177202 */ /* 0x000fe40000000f00 */
[----:B0-----:R-:W-:-:S13]  /*d380*/  ISETP.NE.AND P0, PT, R0, 0x1, PT ;  /* 0x000000010000780c */ /* 0x001fda0003f05270 */
[----:B------:R-:W0:Y:S02]  /*d390*/  @P0 LDC.64 R2, c[0x0][0xc48] ;  /* 0x00031200ff020b82 */ /* 0x000e240000000a00 */
[----:B0-----:R-:W-:-:S05]  /*d3a0*/  @P0 IMAD.HI.U32 R0, R24, R2, RZ ;  /* 0x0000000218000227 */ /* 0x001fca00078e00ff */
[----:B------:R-:W-:Y:S02]  /*d3b0*/  @P0 SHF.R.U32.HI R23, RZ, R3, R0 ;  /* 0x00000003ff170219 */ /* 0x000fe40000011600 */
[----:B------:R-:W-:-:S04]  /*d3c0*/  ISETP.NE.U32.AND P0, PT, RZ, UR4, PT ;  /* 0x00000004ff007c0c */ /* 0x000fc8000bf05070 */
[----:B------:R-:W-:-:S13]  /*d3d0*/  ISETP.NE.AND.EX P0, PT, RZ, UR5, PT, P0 ;  /* 0x00000005ff007c0c */ /* 0x000fda000bf05300 */
[----:B------:R-:W0:Y:S01]  /*d3e0*/  @P0 LDC.64 R2, c[0x0][0xa28] ;  /* 0x00028a00ff020b82 */ /* 0x000e220000000a00 */
[----:B------:R-:W-:-:S04]  /*d3f0*/  UIADD3 UR4, UR39, 0x24400, URZ ;  /* 0x0002440027047890 */ /* 0x000fc8000fffe03f */
[----:B------:R-:W-:Y:S01]  /*d400*/  ULOP3.LUT UP0, URZ, UR4, 0x3ff, URZ, 0xc0, !UPT ;  /* 0x000003ff043f7892 */ /* 0x000fe2000f80c03f */
[----:B0-----:R-:W-:-:S05]  /*d410*/  @P0 IMAD.WIDE R2, R23, 0x4, R2 ;  /* 0x0000000417020825 */ /* 0x001fca00078e0202 */
[----:B------:R0:W5:Y:S01]  /*d420*/  @P0 LDG.E R31, desc[UR36][R2.64] ;  /* 0x00000024021f0981 */ /* 0x000162000c1e1900 */
[----:B------:R-:W-:-:S13]  /*d430*/  PLOP3.LUT P0, PT, PT, PT, UP0, 0x80, 0x0 ;  /* 0x000000000000781c */ /* 0x000fda0003f0f008 */
[----:B0-----:R-:W-:Y:S05]  /*d440*/  @!P0 BRA `(.L_x_41) ;  /* 0x0000000000408947 */ /* 0x001fea0003800000 */
[----:B------:R-:W-:Y:S01]  /*d450*/  MOV R2, 0x0 ;  /* 0x0000000000027802 */ /* 0x000fe20000000f00 */
[----:B------:R-:W-:Y:S01]  /*d460*/  ULDC.64 UR4, c[0x4][0xa8] ;  /* 0x01002a0000047ab9 */ /* 0x000fe20000000a00 */
[----:B------:R-:W-:Y:S01]  /*d470*/  ULDC.64 UR6, c[0x4][0xb0] ;  /* 0x01002c0000067ab9 */ /* 0x000fe20000000a00 */
[----:B------:R-:W-:Y:S01]  /*d480*/  IMAD.U32 R4, RZ, RZ, UR4 ;  /* 0x00000004ff047e24 */ /* 0x000fe2000f8e00ff */
[----:B------:R-:W-:Y:S01]  /*d490*/  MOV R5, UR5 ;  /* 0x0000000500057c02 */ /* 0x000fe20008000f00 */
[----:B------:R-:W-:Y:S01]  /*d4a0*/  ULDC.64 UR4, c[0x4][0x8] ;  /* 0x0100020000047ab9 */ /* 0x000fe20000000a00 */
[----:B------:R-:W0:Y:S01]  /*d4b0*/  LDC.64 R2, c[0x4][R2] ;  /* 0x0100000002027b82 */ /* 0x000e220000000a00 */
[----:B------:R-:W-:Y:S01]  /*d4c0*/  IMAD.U32 R6, RZ, RZ, UR6 ;  /* 0x00000006ff067e24 */ /* 0x000fe2000f8e00ff */
[----:B------:R-:W-:Y:S01]  /*d4d0*/  MOV R10, UR4 ;  /* 0x00000004000a7c02 */ /* 0x000fe20008000f00 */
[----:B------:R-:W-:Y:S01]  /*d4e0*/  IMAD.U32 R7, RZ, RZ, UR7 ;  /* 0x00000007ff077e24 */ /* 0x000fe2000f8e00ff */
[----:B------:R-:W-:Y:S01]  /*d4f0*/  MOV R12, 0x1 ;  /* 0x00000001000c7802 */ /* 0x000fe20000000f00 */
[----:B------:R-:W-:-:S02]  /*d500*/  IMAD.U32 R11, RZ, RZ, UR5 ;  /* 0x00000005ff0b7e24 */ /* 0x000fc4000f8e00ff */
[----:B------:R-:W-:Y:S02]  /*d510*/  IMAD.MOV.U32 R8, RZ, RZ, 0x70 ;  /* 0x00000070ff087424 */ /* 0x000fe400078e00ff */
[----:B------:R-:W-:-:S07]  /*d520*/  IMAD.MOV.U32 R13, RZ, RZ, RZ ;  /* 0x000000ffff0d7224 */ /* 0x000fce00078e00ff */
[----:B------:R-:W-:-:S07]  /*d530*/  LEPC R20, `(.L_x_41) ;  /* 0x000000001014794e */ /* 0x000fce0000000000 */
[----:B0----5:R-:W-:Y:S05]  /*d540*/  CALL.ABS.NOINC R2 ;  /* 0x0000000002007343 */ /* 0x021fea0003c00000 */
.L_x_41:
[----:B------:R-:W-:-:S04]  /*d550*/  UIADD3 UR4, UR39, 0x400, URZ ;  /* 0x0000040027047890 */ /* 0x000fc8000fffe03f */
[----:B------:R-:W-:-:S06]  /*d560*/  ULOP3.LUT UP0, URZ, UR4, 0x3ff, URZ, 0xc0, !UPT ;  /* 0x000003ff043f7892 */ /* 0x000fcc000f80c03f */
[----:B------:R-:W-:-:S13]  /*d570*/  PLOP3.LUT P0, PT, PT, PT, UP0, 0x80, 0x0 ;  /* 0x000000000000781c */ /* 0x000fda0003f0f008 */
[----:B------:R-:W-:Y:S05]  /*d580*/  @!P0 BRA `(.L_x_42) ;  /* 0x00000000007c8947 */ /* 0x000fea0003800000 */
[----:B------:R-:W-:Y:S01]  /*d590*/  MOV R17, 0x0 ;  /* 0x0000000000117802 */ /* 0x000fe20000000f00 */
[----:B------:R-:W-:Y:S01]  /*d5a0*/  ULDC.64 UR6, c[0x4][0xa8] ;  /* 0x01002a0000067ab9 */ /* 0x000fe20000000a00 */
[----:B------:R-:W-:Y:S01]  /*d5b0*/  ULDC.64 UR8, c[0x4][0xb0] ;  /* 0x01002c0000087ab9 */ /* 0x000fe20000000a00 */
[----:B------:R-:W-:Y:S01]  /*d5c0*/  ULDC.64 UR4, c[0x4][0x10] ;  /* 0x0100040000047ab9 */ /* 0x000fe20000000a00 */
[----:B------:R0:W1:Y:S01]  /*d5d0*/  LDC.64 R2, c[0x4][R17] ;  /* 0x0100000011027b82 */ /* 0x0000620000000a00 */
[----:B------:R-:W-:Y:S01]  /*d5e0*/  IMAD.U32 R4, RZ, RZ, UR6 ;  /* 0x00000006ff047e24 */ /* 0x000fe2000f8e00ff */
[----:B------:R-:W-:Y:S01]  /*d5f0*/  MOV R5, UR7 ;  /* 0x0000000700057c02 */ /* 0x000fe20008000f00 */
[----:B------:R-:W-:Y:S01]  /*d600*/  IMAD.U32 R6, RZ, RZ, UR8 ;  /* 0x00000008ff067e24 */ /* 0x000fe2000f8e00ff */
[----:B------:R-:W-:Y:S01]  /*d610*/  MOV R10, UR4 ;  /* 0x00000004000a7c02 */ /* 0x000fe20008000f00 */
[----:B------:R-:W-:Y:S01]  /*d620*/  IMAD.U32 R7, RZ, RZ, UR9 ;  /* 0x00000009ff077e24 */ /* 0x000fe2000f8e00ff */
[----:B------:R-:W-:Y:S01]  /*d630*/  MOV R12, 0x1 ;  /* 0x00000001000c7802 */ /* 0x000fe20000000f00 */
[----:B------:R-:W-:-:S02]  /*d640*/  IMAD.U32 R11, RZ, RZ, UR5 ;  /* 0x00000005ff0b7e24 */ /* 0x000fc4000f8e00ff */
[----:B------:R-:W-:Y:S02]  /*d650*/  IMAD.MOV.U32 R8, RZ, RZ, 0x70 ;  /* 0x00000070ff087424 */ /* 0x000fe400078e00ff */
[----:B0-----:R-:W-:-:S07]  /*d660*/  IMAD.MOV.U32 R13, RZ, RZ, RZ ;  /* 0x000000ffff0d7224 */ /* 0x001fce00078e00ff */
[----:B------:R-:W-:-:S07]  /*d670*/  LEPC R20, `(.L_x_43) ;  /* 0x000000001014794e */ /* 0x000fce0000000000 */
[----:B-1---5:R-:W-:Y:S05]  /*d680*/  CALL.ABS.NOINC R2 ;  /* 0x0000000002007343 */ /* 0x022fea0003c00000 */
.L_x_43:
[----:B------:R0:W1:Y:S01]  /*d690*/  LDC.64 R2, c[0x4][R17] ;  /* 0x0100000011027b82 */ /* 0x0000620000000a00 */
[----:B------:R-:W-:Y:S01]  /*d6a0*/  ULDC.64 UR4, c[0x4][0xa8] ;  /* 0x01002a0000047ab9 */ /* 0x000fe20000000a00 */
[----:B------:R-:W-:Y:S01]  /*d6b0*/  ULDC.64 UR6, c[0x4][0xb0] ;  /* 0x01002c0000067ab9 */ /* 0x000fe20000000a00 */
[----:B------:R-:W-:Y:S01]  /*d6c0*/  IMAD.U32 R4, RZ, RZ, UR4 ;  /* 0x00000004ff047e24 */ /* 0x000fe2000f8e00ff */
[----:B------:R-:W-:Y:S01]  /*d6d0*/  MOV R5, UR5 ;  /* 0x0000000500057c02 */ /* 0x000fe20008000f00 */
[----:B------:R-:W-:Y:S01]  /*d6e0*/  ULDC.64 UR4, c[0x4][0x18] ;  /* 0x0100060000047ab9 */ /* 0x000fe20000000a00 */
        /* <DEDUP_REMOVED lines=8> */
[----:B-1----:R-:W-:Y:S05]  /*d770*/  CALL.ABS.NOINC R2 ;  /* 0x0000000002007343 */ /* 0x002fea0003c00000 */
.L_x_42:
[----:B------:R-:W-:Y:S01]  /*d780*/  ULDC.64 UR4, c[0x0][0x9f8] ;  /* 0x00027e0000047ab9 */ /* 0x000fe20000000a00 */
[----:B------:R-:W-:Y:S01]  /*d790*/  IMAD.MOV.U32 R30, RZ, RZ, R23 ;  /* 0x000000ffff1e7224 */ /* 0x000fe200078e0017 */
[----:B------:R-:W-:Y:S01]  /*d7a0*/  ISETP.NE.U32.AND P0, PT, RZ, UR4, PT ;  /* 0x00000004ff007c0c */ /* 0x000fe2000bf05070 */
[----:B------:R-:W0:Y:S01]  /*d7b0*/  LDC R8, c[0x0][0x430] ;  /* 0x00010c00ff087b82 */ /* 0x000e220000000800 */
[----:B------:R-:W-:Y:S01]  /*d7c0*/  IADD3 R19, -R23, RZ, RZ ;  /* 0x000000ff17137210 */ /* 0x000fe20007ffe1ff */
[----:B------:R-:W-:Y:S01]  /*d7d0*/  ULDC UR4, c[0x0][0xc44] ;  /* 0x0003110000047ab9 */ /* 0x000fe20000000800 */
[----:B------:R-:W-:-:S13]  /*d7e0*/  ISETP.NE.AND.EX P0, PT, RZ, UR5, PT, P0 ;  /* 0x00000005ff007c0c */ /* 0x000fda000bf05300 */
[----:B------:R-:W1:Y:S02]  /*d7f0*/  @P0 LDC.64 R2, c[0x0][0x9f8] ;  /* 0x00027e00ff020b82 */ /* 0x000e640000000a00 */
[----:B-1----:R-:W-:-:S05]  /*d800*/  @P0 IMAD.WIDE R2, R23, 0x4, R2 ;  /* 0x0000000417020825 */ /* 0x002fca00078e0202 */
[----:B------:R1:W5:Y:S01]  /*d810*/  @P0 LDG.E R30, desc[UR36][R2.64] ;  /* 0x00000024021e0981 */ /* 0x000362000c1e1900 */
[----:B------:R-:W-:Y:S01]  /*d820*/  UMOV UR5, 0xffffffff ;  /* 0xffffffff00057882 */ /* 0x000fe20000000000 */
[----:B------:R-:W-:Y:S02]  /*d830*/  IMAD R19, R19, UR4, R24 ;  /* 0x0000000413137c24 */ /* 0x000fe4000f8e0218 */
[----:B0-----:R-:W-:Y:S05]  /*d840*/  BRA.DIV UR5, `(.L_x_44) ;  /* 0x0000003205547947 */ /* 0x001fea000b800000 */
.L_x_94:
[----:B------:R-:W2:Y:S01]  /*d850*/  LDL R0, [R1+0x8] ;  /* 0x0000080001007983 */ /* 0x000ea20000100800 */
[----:B------:R-:W-:Y:S02]  /*d860*/  ISETP.NE.AND P0, PT, R8, 0x1, PT ;  /* 0x000000010800780c */ /* 0x000fe40003f05270 */
[C---:B------:R-:W-:Y:S02]  /*d870*/  LOP3.LUT P1, RZ, R16.reuse, 0x400, RZ, 0xc0, !PT ;  /* 0x0000040010ff7812 */ /* 0x040fe4000782c0ff */
[----:B-----5:R-:W-:Y:S02]  /*d880*/  SHF.R.S32.HI R32, RZ, 0x1f, R30 ;  /* 0x0000001fff207819 */ /* 0x020fe4000001141e */
[----:B------:R-:W-:-:S07]  /*d890*/  LOP3.LUT R16, R16, 0xfffffdff, RZ, 0xc0, !PT ;  /* 0xfffffdff10107812 */ /* 0x000fce00078ec0ff */
[----:B-1----:R-:W0:Y:S01]  /*d8a0*/  @P0 LDC R3, c[0x0][0x434] ;  /* 0x00010d00ff030b82 */ /* 0x002e220000000800 */
[----:B------:R-:W-:-:S07]  /*d8b0*/  @P0 LOP3.LUT R16, R16, 0x200, RZ, 0xfc, !PT ;  /* 0x0000020010100812 */ /* 0x000fce00078efcff */
[----:B------:R-:W1:Y:S08]  /*d8c0*/  @P0 LDC R5, c[0x0][0x438] ;  /* 0x00010e00ff050b82 */ /* 0x000e700000000800 */
[----:B------:R-:W3:Y:S01]  /*d8d0*/  @P1 LDC.64 R6, c[0x0][0x428] ;  /* 0x00010a00ff061b82 */ /* 0x000ee20000000a00 */
[----:B------:R-:W-:Y:S02]  /*d8e0*/  LOP3.LUT R16, R16, 0xfffffeff, RZ, 0xc0, !PT ;  /* 0xfffffeff10107812 */ /* 0x000fe400078ec0ff */
[----:B------:R-:W-:Y:S01]  /*d8f0*/  SHF.R.S32.HI R29, RZ, 0x1f, R19 ;  /* 0x0000001fff1d7819 */ /* 0x000fe20000011413 */
[----:B--2---:R-:W-:-:S04]  /*d900*/  IMAD.IADD R0, R0, 0x1, R31 ;  /* 0x0000000100007824 */ /* 0x004fc800078e021f */
[----:B0-----:R-:W-:-:S04]  /*d910*/  @P0 IMAD.HI.U32 R2, R0, R3, RZ ;  /* 0x0000000300020227 */ /* 0x001fc800078e00ff */
[----:B------:R-:W-:Y:S01]  /*d920*/  IMAD.MOV.U32 R9, RZ, RZ, R0 ;  /* 0x000000ffff097224 */ /* 0x000fe200078e0000 */
[----:B-1----:R-:W-:Y:S01]  /*d930*/  @P0 SHF.R.U32.HI R9, RZ, R5, R2 ;  /* 0x00000005ff090219 */ /* 0x002fe20000011602 */
[----:B---3--:R-:W-:Y:S01]  /*d940*/  @P1 IMAD R2, R32, R6, RZ ;  /* 0x0000000620021224 */ /* 0x008fe200078e02ff */
[----:B------:R-:W0:Y:S02]  /*d950*/  @P1 LDC.64 R4, c[0x0][0x418] ;  /* 0x00010600ff041b82 */ /* 0x000e240000000a00 */
[----:B------:R-:W-:Y:S01]  /*d960*/  @P1 SHF.R.S32.HI R3, RZ, 0x1f, R9 ;  /* 0x0000001fff031819 */ /* 0x000fe20000011409 */
[----:B------:R-:W-:Y:S01]  /*d970*/  @P1 IMAD R7, R30, R7, R2 ;  /* 0x000000071e071224 */ /* 0x000fe200078e0202 */
[----:B------:R-:W-:-:S05]  /*d980*/  @P1 MOV R2, R9 ;  /* 0x0000000900021202 */ /* 0x000fca0000000f00 */
[----:B------:R-:W-:-:S04]  /*d990*/  @P1 IMAD.WIDE.U32 R2, R30, R6, R2 ;  /* 0x000000061e021225 */ /* 0x000fc800078e0002 */
[----:B------:R-:W-:Y:S02]  /*d9a0*/  @P1 IMAD.IADD R3, R3, 0x1, R7 ;  /* 0x0000000103031824 */ /* 0x000fe400078e0207 */
[----:B------:R-:W-:Y:S01]  /*d9b0*/  IMAD.MOV.U32 R6, RZ, RZ, RZ ;  /* 0x000000ffff067224 */ /* 0x000fe200078e00ff */
[----:B0-----:R-:W-:-:S04]  /*d9c0*/  @P1 LEA R4, P0, R2, R4, 0x2 ;  /* 0x0000000402041211 */ /* 0x001fc800078010ff */
[----:B------:R-:W-:Y:S02]  /*d9d0*/  @P1 LEA.HI.X R5, R2, R5, R3, 0x2, P0 ;  /* 0x0000000502051211 */ /* 0x000fe400000f1403 */
[----:B------:R-:W-:-:S03]  /*d9e0*/  IADD3 R3, -R9, RZ, RZ ;  /* 0x000000ff09037210 */ /* 0x000fc60007ffe1ff */
[----:B------:R0:W5:Y:S02]  /*d9f0*/  @P1 LDG.E R6, desc[UR36][R4.64] ;  /* 0x0000002404061981 */ /* 0x000164000c1e1900 */
[----:B0-----:R-:W-:Y:S02]  /*da00*/  IMAD R5, R8, R3, R0 ;  /* 0x0000000308057224 */ /* 0x001fe400078e0200 */
[----:B------:R-:W-:-:S05]  /*da10*/  IMAD.U32 R0, RZ, RZ, UR42 ;  /* 0x0000002aff007e24 */ /* 0x000fca000f8e00ff */
[----:B------:R-:W-:-:S13]  /*da20*/  ISETP.NE.AND P0, PT, R0, 0x3, PT ;  /* 0x000000030000780c */ /* 0x000fda0003f05270 */
[----:B------:R-:W-:Y:S01]  /*da30*/  @P0 LOP3.LUT R16, R16, 0x100, RZ, 0xfc, !PT ;  /* 0x0000010010100812 */ /* 0x000fe200078efcff */
[----:B------:R-:W-:Y:S06]  /*da40*/  @!P0 BRA `(.L_x_45) ;  /* 0x0000000000048947 */ /* 0x000fec0003800000 */
[----:B------:R-:W-:Y:S01]  /*da50*/  BPT.TRAP 0x1 ;  /* 0x000000040000795c */ /* 0x000fe20000300000 */
.L_x_45:
[----:B------:R-:W-:Y:S01]  /*da60*/  SHF.R.S32.HI R7, RZ, 0x1f, R5 ;  /* 0x0000001fff077819 */ /* 0x000fe20000011405 */
[----:B------:R-:W-:Y:S01]  /*da70*/  ULDC.64 UR4, c[0x0][0x328] ;  /* 0x0000ca0000047ab9 */ /* 0x000fe20000000a00 */
[----:B-----5:R-:W-:Y:S01]  /*da80*/  SHF.R.S32.HI R4, RZ, 0x1f, R6 ;  /* 0x0000001fff047819 */ /* 0x020fe20000011406 */
[----:B------:R-:W-:Y:S01]  /*da90*/  IMAD.WIDE.U32 R2, R5, UR4, RZ ;  /* 0x0000000405027c25 */ /* 0x000fe2000f8e00ff */
[----:B------:R-:W-:Y:S03]  /*daa0*/  BSSY B0, `(.L_x_46) ;  /* 0x0000015000007945 */ /* 0x000fe60003800000 */
[----:B------:R-:W-:-:S04]  /*dab0*/  IMAD R0, R7, UR4, RZ ;  /* 0x0000000407007c24 */ /* 0x000fc8000f8e02ff */
[----:B------:R-:W-:Y:S01]  /*dac0*/  IMAD R9, R5, UR5, R0 ;  /* 0x0000000505097c24 */ /* 0x000fe2000f8e0200 */
[----:B------:R-:W-:-:S03]  /*dad0*/  ULDC.64 UR4, c[0x0][0x338] ;  /* 0x0000ce0000047ab9 */ /* 0x000fc60000000a00 */
[----:B------:R-:W-:Y:S02]  /*dae0*/  IMAD.IADD R3, R3, 0x1, R9 ;  /* 0x0000000103037824 */ /* 0x000fe400078e0209 */
[----:B------:R-:W-:Y:S02]  /*daf0*/  IMAD R9, R4, UR4, RZ ;  /* 0x0000000404097c24 */ /* 0x000fe4000f8e02ff */
[----:B------:R-:W-:-:S04]  /*db00*/  IMAD.WIDE.U32 R2, R6, UR4, R2 ;  /* 0x0000000406027c25 */ /* 0x000fc8000f8e0002 */
[----:B------:R-:W-:Y:S01]  /*db10*/  IMAD R9, R6, UR5, R9 ;  /* 0x0000000506097c24 */ /* 0x000fe2000f8e0209 */
[----:B------:R-:W-:Y:S02]  /*db20*/  ULDC.64 UR4, c[0x0][0x330] ;  /* 0x0000cc0000047ab9 */ /* 0x000fe40000000a00 */
[----:B------:R-:W-:Y:S02]  /*db30*/  IMAD R0, R29, UR4, RZ ;  /* 0x000000041d007c24 */ /* 0x000fe4000f8e02ff */
[----:B------:R-:W-:Y:S02]  /*db40*/  IADD3 R3, R3, R9, RZ ;  /* 0x0000000903037210 */ /* 0x000fe40007ffe0ff */
[C---:B------:R-:W-:Y:S01]  /*db50*/  IMAD R9, R19.reuse, UR5, R0 ;  /* 0x0000000513097c24 */ /* 0x040fe2000f8e0200 */
[----:B------:R-:W-:Y:S01]  /*db60*/  LEA R0, R22, UR39, 0x3 ;  /* 0x0000002716007c11 */ /* 0x000fe2000f8e18ff */
[----:B------:R-:W-:Y:S01]  /*db70*/  IMAD.WIDE.U32 R2, R19, UR4, R2 ;  /* 0x0000000413027c25 */ /* 0x000fe2000f8e0002 */
[----:B------:R-:W-:-:S03]  /*db80*/  ULDC.64 UR4, c[0x0][0x318] ;  /* 0x0000c60000047ab9 */ /* 0x000fc60000000a00 */
[----:B------:R-:W-:Y:S01]  /*db90*/  IMAD.IADD R3, R3, 0x1, R9 ;  /* 0x0000000103037824 */ /* 0x000fe200078e0209 */
[----:B------:R-:W-:-:S04]  /*dba0*/  LEA R17, P0, R2, UR4, 0x1 ;  /* 0x0000000402117c11 */ /* 0x000fc8000f8008ff */
[----:B------:R-:W-:Y:S02]  /*dbb0*/  LEA.HI.X R18, R2, UR5, R3, 0x1, P0 ;  /* 0x0000000502127c11 */ /* 0x000fe400080f0c03 */
[----:B------:R-:W-:-:S06]  /*dbc0*/  SHF.L.U32 R3, R25, 0x1f, RZ ;  /* 0x0000001f19037819 */ /* 0x000fcc00000006ff */
[----:B------:R-:W0:Y:S02]  /*dbd0*/  SYNCS.PHASECHK.TRANS64.TRYWAIT P0, [R0+URZ+0x38840], R3 ;  /* 0x03884003000075a7 */ /* 0x000e24000800017f */
[----:B0-----:R-:W-:Y:S05]  /*dbe0*/  @!P0 BRA `(.L_x_47) ;  /* 0x0000002c00a08947 */ /* 0x001fea0003800000 */
.L_x_95:
[----:B------:R-:W-:Y:S05]  /*dbf0*/  BSYNC B0 ;  /* 0x0000000000007941 */ /* 0x000fea0003800000 */
.L_x_46:
[----:B------:R-:W-:Y:S02]  /*dc00*/  ULDC.64 UR4, c[0x0][0x300] ;  /* 0x0000c00000047ab9 */ /* 0x000fe40000000a00 */
[----:B------:R-:W-:-:S04]  /*dc10*/  IMAD R2, R7, UR4, RZ ;  /* 0x0000000407027c24 */ /* 0x000fc8000f8e02ff */
[C---:B------:R-:W-:Y:S02]  /*dc20*/  IMAD R7, R5.reuse, UR5, R2 ;  /* 0x0000000505077c24 */ /* 0x040fe4000f8e0202 */
[----:B0-----:R-:W-:Y:S01]  /*dc30*/  IMAD.WIDE.U32 R2, R5, UR4, RZ ;  /* 0x0000000405027c25 */ /* 0x001fe2000f8e00ff */
        /* <DEDUP_REMOVED lines=8> */
[C---:B------:R-:W-:Y:S02]  /*dcc0*/  IMAD R5, R19.reuse, UR5, R4 ;  /* 0x0000000513057c24 */ /* 0x040fe4000f8e0204 */
[----:B------:R-:W-:Y:S01]  /*dcd0*/  IMAD.WIDE.U32 R2, R19, UR4, R2 ;  /* 0x0000000413027c25 */ /* 0x000fe2000f8e0002 */
[----:B------:R-:W-:-:S03]  /*dce0*/  ULDC.64 UR4, c[0x0][0x2e8] ;  /* 0x0000ba0000047ab9 */ /* 0x000fc60000000a00 */
[----:B------:R-:W-:Y:S01]  /*dcf0*/  IMAD.IADD R3, R3, 0x1, R5 ;  /* 0x0000000103037824 */ /* 0x000fe200078e0205 */
[----:B------:R-:W-:Y:S01]  /*dd00*/  LEA R4, P0, R2, UR4, 0x1 ;  /* 0x0000000402047c11 */ /* 0x000fe2000f8008ff */
[----:B------:R-:W-:Y:S01]  /*dd10*/  UMOV UR4, 0xffffffff ;  /* 0xffffffff00047882 */ /* 0x000fe20000000000 */
[----:B------:R-:W-:Y:S02]  /*dd20*/  IMAD R5, R22, 0x5000, R26 ;  /* 0x0000500016057824 */ /* 0x000fe400078e021a */
[----:B------:R-:W-:Y:S01]  /*dd30*/  LEA.HI.X R6, R2, UR5, R3, 0x1, P0 ;  /* 0x0000000502067c11 */ /* 0x000fe200080f0c03 */
[----:B------:R-:W-:Y:S08]  /*dd40*/  BRA.DIV UR4, `(.L_x_48) ;  /* 0x0000002e045c7947 */ /* 0x000ff0000b800000 */
[----:B------:R-:W0:Y:S01]  /*dd50*/  SHFL.IDX PT, R14, R4, RZ, 0x181f ;  /* 0x00181fff040e7589 */ /* 0x000e2200000e0000 */
[----:B------:R-:W-:Y:S02]  /*dd60*/  ISETP.GE.AND P0, PT, R33, 0x1, PT ;  /* 0x000000012100780c */ /* 0x000fe40003f06270 */
[C---:B------:R-:W-:Y:S01]  /*dd70*/  LOP3.LUT P5, RZ, R16.reuse, 0x8, RZ, 0xc0, !PT ;  /* 0x0000000810ff7812 */ /* 0x040fe200078ac0ff */
[----:B------:R-:W1:Y:S01]  /*dd80*/  SHFL.IDX PT, R2, R6, RZ, 0x181f ;  /* 0x00181fff06027589 */ /* 0x000e6200000e0000 */
[C---:B------:R-:W-:Y:S02]  /*dd90*/  LOP3.LUT P4, RZ, R16.reuse, 0x4, RZ, 0xc0, !PT ;  /* 0x0000000410ff7812 */ /* 0x040fe4000788c0ff */
[C---:B------:R-:W-:Y:S01]  /*dda0*/  LOP3.LUT P3, RZ, R16.reuse, 0x2, RZ, 0xc0, !PT ;  /* 0x0000000210ff7812 */ /* 0x040fe2000786c0ff */
[----:B------:R-:W-:Y:S01]  /*ddb0*/  SHFL.IDX PT, R8, R6, 0x1, 0x181f ;  /* 0x00381f0006087f89 */ /* 0x000fe200000e0000 */
[----:B------:R-:W-:-:S05]  /*ddc0*/  LOP3.LUT P2, RZ, R16, 0x1, RZ, 0xc0, !PT ;  /* 0x0000000110ff7812 */ /* 0x000fca000784c0ff */
[----:B------:R-:W-:Y:S02]  /*ddd0*/  @P0 LEA R7, R5, UR39, 0x1 ;  /* 0x0000002705070c11 */ /* 0x000fe4000f8e08ff */
[----:B0-----:R-:W-:-:S05]  /*dde0*/  @P0 LEA R14, P1, R37, R14, 0x1 ;  /* 0x0000000e250e0211 */ /* 0x001fca00078208ff */
[----:B-1----:R-:W-:Y:S01]  /*ddf0*/  @P0 IMAD.X R3, RZ, RZ, R2, P1 ;  /* 0x000000ffff030224 */ /* 0x002fe200008e0602 */
[----:B------:R-:W-:Y:S02]  /*de00*/  @P0 MOV R2, R14 ;  /* 0x0000000e00020202 */ /* 0x000fe40000000f00 */
[----:B------:R-:W0:Y:S04]  /*de10*/  SHFL.IDX PT, R14, R4, 0x1, 0x181f ;  /* 0x00381f00040e7f89 */ /* 0x000e2800000e0000 */
[----:B------:R-:W-:Y:S04]  /*de20*/  @P0 LDGSTS.E.BYPASS.LTC128B.128 [R7+0x24400], desc[UR36][R2.64], !P5 ;  /* 0x2440000002070fae */ /* 0x000fe8000e901d64 */
[----:B------:R-:W-:Y:S04]  /*de30*/  @P0 LDGSTS.E.BYPASS.LTC128B.128 [R7+0x26c00], desc[UR36][R2.64+0x80], !P4 ;  /* 0x26c0008002070fae */ /* 0x000fe8000e101d64 */
[----:B------:R-:W-:Y:S04]  /*de40*/  @P0 LDGSTS.E.BYPASS.LTC128B.128 [R7+0x29400], desc[UR36][R2.64+0x100], !P3 ;  /* 0x2940010002070fae */ /* 0x000fe8000d901d64 */
[----:B------:R1:W-:Y:S01]  /*de50*/  @P0 LDGSTS.E.BYPASS.LTC128B.128 [R7+0x2bc00], desc[UR36][R2.64+0x180], !P2 ;  /* 0x2bc0018002070fae */ /* 0x0003e2000d101d64 */
[----:B------:R-:W-:-:S03]  /*de60*/  ISETP.GE.AND P0, PT, R33, 0x11, PT ;  /* 0x000000112100780c */ /* 0x000fc60003f06270 */
[----:B-1----:R-:W-:Y:S10]  /*de70*/  SHFL.IDX PT, R7, R6, 0x2, 0x181f ;  /* 0x00581f0006077f89 */ /* 0x002ff400000e0000 */
[----:B0-----:R-:W-:-:S02]  /*de80*/  @P0 LEA R14, P1, R37, R14, 0x1 ;  /* 0x0000000e250e0211 */ /* 0x001fc400078208ff */
[----:B------:R-:W-:-:S03]  /*de90*/  @P0 LEA R21, R5, UR39, 0x1 ;  /* 0x0000002705150c11 */ /* 0x000fc6000f8e08ff */
[----:B------:R-:W-:Y:S02]  /*dea0*/  @P0 IMAD.X R9, RZ, RZ, R8, P1 ;  /* 0x000000ffff090224 */ /* 0x000fe400008e0608 */
[----:B------:R-:W-:Y:S02]  /*deb0*/  @P0 IMAD.MOV.U32 R2, RZ, RZ, R14 ;  /* 0x000000ffff020224 */ /* 0x000fe400078e000e */
[----:B------:R-:W0:Y:S01]  /*dec0*/  SHFL.IDX PT, R14, R4, 0x2, 0x181f ;  /* 0x00581f00040e7f89 */ /* 0x000e2200000e0000 */
[----:B------:R-:W-:-:S05]  /*ded0*/  @P0 MOV R3, R9 ;  /* 0x0000000900030202 */ /* 0x000fca0000000f00 */
[----:B------:R-:W-:Y:S04]  /*dee0*/  @P0 LDGSTS.E.BYPASS.LTC128B.128 [R21+0x24c00], desc[UR36][R2.64], !P5 ;  /* 0x24c0000002150fae */ /* 0x000fe8000e901d64 */
[----:B------:R-:W-:Y:S04]  /*def0*/  @P0 LDGSTS.E.BYPASS.LTC128B.128 [R21+0x27400], desc[UR36][R2.64+0x80], !P4 ;  /* 0x2740008002150fae */ /* 0x000fe8000e101d64 */
[----:B------:R-:W-:Y:S04]  /*df00*/  @P0 LDGSTS.E.BYPASS.LTC128B.128 [R21+0x29c00], desc[UR36][R2.64+0x100], !P3 ;  /* 0x29c0010002150fae */ /* 0x000fe8000d901d64 */
[----:B------:R1:W-:Y:S01]  /*df10*/  @P0 LDGSTS.E.BYPASS.LTC128B.128 [R21+0x2c400], desc[UR36][R2.64+0x180], !P2 ;  /* 0x2c40018002150fae */ /* 0x0003e2000d101d64 */
[----:B------:R-:W-:-:S13]  /*df20*/  ISETP.GE.AND P0, PT, R33, 0x21, PT ;  /* 0x000000212100780c */ /* 0x000fda0003f06270 */
[----:B0-----:R-:W-:Y:S02]  /*df30*/  @P0 LEA R14, P1, R37, R14, 0x1 ;  /* 0x0000000e250e0211 */ /* 0x001fe400078208ff */
[----:B------:R-:W-:-:S03]  /*df40*/  @P0 LEA R9, R5, UR39, 0x1 ;  /* 0x0000002705090c11 */ /* 0x000fc6000f8e08ff */
[----:B------:R-:W-:Y:S02]  /*df50*/  @P0 IMAD.X R7, RZ, RZ, R7, P1 ;  /* 0x000000ffff070224 */ /* 0x000fe400008e0607 */
[----:B-1----:R-:W-:Y:S02]  /*df60*/  @P0 IMAD.MOV.U32 R2, RZ, RZ, R14 ;  /* 0x000000ffff020224 */ /* 0x002fe400078e000e */
[----:B------:R-:W0:Y:S01]  /*df70*/  SHFL.IDX PT, R14, R4, 0x3, 0x181f ;  /* 0x00781f00040e7f89 */ /* 0x000e2200000e0000 */
[----:B------:R-:W-:-:S03]  /*df80*/  @P0 MOV R3, R7 ;  /* 0x0000000700030202 */ /* 0x000fc60000000f00 */
[----:B------:R-:W1:Y:S04]  /*df90*/  SHFL.IDX PT, R7, R6, 0x3, 0x181f ;  /* 0x00781f0006077f89 */ /* 0x000e6800000e0000 */
[----:B------:R-:W-:Y:S04]  /*dfa0*/  @P0 LDGSTS.E.BYPASS.LTC128B.128 [R9+0x25400], desc[UR36][R2.64], !P5 ;  /* 0x2540000002090fae */ /* 0x000fe8000e901d64 */
[----:B------:R-:W-:Y:S04]  /*dfb0*/  @P0 LDGSTS.E.BYPASS.LTC128B.128 [R9+0x27c00], desc[UR36][R2.64+0x80], !P4 ;  /* 0x27c0008002090fae */ /* 0x000fe8000e101d64 */
[----:B------:R-:W-:Y:S04]  /*dfc0*/  @P0 LDGSTS.E.BYPASS.LTC128B.128 [R9+0x2a400], desc[UR36][R2.64+0x100], !P3 ;  /* 0x2a40010002090fae */ /* 0x000fe8000d901d64 */
[----:B------:R2:W-:Y:S01]  /*dfd0*/  @P0 LDGSTS.E.BYPASS.LTC128B.128 [R9+0x2cc00], desc[UR36][R2.64+0x180], !P2 ;  /* 0x2cc0018002090fae */ /* 0x0005e2000d101d64 */
[----:B------:R-:W-:-:S13]  /*dfe0*/  ISETP.GE.AND P0, PT, R33, 0x31, PT ;  /* 0x000000312100780c */ /* 0x000fda0003f06270 */
[----:B0-----:R-:W-:Y:S02]  /*dff0*/  @P0 LEA R14, P1, R37, R14, 0x1 ;  /* 0x0000000e250e0211 */ /* 0x001fe400078208ff */
[----:B------:R-:W-:-:S03]  /*e000*/  @P0 LEA R21, R5, UR39, 0x1 ;  /* 0x0000002705150c11 */ /* 0x000fc6000f8e08ff */
[----:B-1----:R-:W-:Y:S02]  /*e010*/  @P0 IMAD.X R7, RZ, RZ, R7, P1 ;  /* 0x000000ffff070224 */ /* 0x002fe400008e0607 */
[----:B--2---:R-:W-:Y:S02]  /*e020*/  @P0 IMAD.MOV.U32 R2, RZ, RZ, R14 ;  /* 0x000000ffff020224 */ /* 0x004fe400078e000e */
[----:B------:R0:W1:Y:S01]  /*e030*/  SHFL.IDX PT, R14, R4, 0x4, 0x181f ;  /* 0x00981f00040e7f89 */ /* 0x00006200000e0000 */
[----:B------:R-:W-:-:S03]  /*e040*/  @P0 MOV R3, R7 ;  /* 0x0000000700030202 */ /* 0x000fc60000000f00 */
[----:B------:R0:W2:Y:S04]  /*e050*/  SHFL.IDX PT, R7, R6, 0x4, 0x181f ;  /* 0x00981f0006077f89 */ /* 0x0000a800000e0000 */
[----:B------:R0:W-:Y:S04]  /*e060*/  @P0 LDGSTS.E.BYPASS.LTC128B.128 [R21+0x25c00], desc[UR36][R2.64], !P5 ;  /* 0x25c0000002150fae */ /* 0x0001e8000e901d64 */
[----:B------:R0:W-:Y:S04]  /*e070*/  @P0 LDGSTS.E.BYPASS.LTC128B.128 [R21+0x28400], desc[UR36][R2.64+0x80], !P4 ;  /* 0x2840008002150fae */ /* 0x0001e8000e101d64 */
[----:B------:R0:W-:Y:S04]  /*e080*/  @P0 LDGSTS.E.BYPASS.LTC128B.128 [R21+0x2ac00], desc[UR36][R2.64+0x100], !P3 ;  /* 0x2ac0010002150fae */ /* 0x0001e8000d901d64 */
[----:B------:R0:W-:Y:S02]  /*e090*/  @P0 LDGSTS.E.BYPASS.LTC128B.128 [R21+0x2d400], desc[UR36][R2.64+0x180], !P2 ;  /* 0x2d40018002150fae */ /* 0x0001e4000d101d64 */
.L_x_107:
[----:B------:R-:W-:Y:S01]  /*e0a0*/  ISETP.GE.AND P0, PT, R33, 0x41, PT ;  /* 0x000000412100780c */ /* 0x000fe20003f06270 */
[----:B------:R-:W-:-:S12]  /*e0b0*/  BSSY B0, `(.L_x_49) ;  /* 0x0000010000007945 */ /* 0x000fd80003800000 */
[----:B------:R-:W-:Y:S05]  /*e0c0*/  @!P0 BRA `(.L_x_50) ;  /* 0x0000000000388947 */ /* 0x000fea0003800000 */
[C---:B------:R-:W-:Y:S02]  /*e0d0*/  LOP3.LUT P4, RZ, R16.reuse, 0x8, RZ, 0xc0, !PT ;  /* 0x0000000810ff7812 */ /* 0x040fe4000788c0ff */
[C---:B------:R-:W-:Y:S02]  /*e0e0*/  LOP3.LUT P3, RZ, R16.reuse, 0x4, RZ, 0xc0, !PT ;  /* 0x0000000410ff7812 */ /* 0x040fe4000786c0ff */
[C---:B------:R-:W-:Y:S02]  /*e0f0*/  LOP3.LUT P2, RZ, R16.reuse, 0x2, RZ, 0xc0, !PT ;  /* 0x0000000210ff7812 */ /* 0x040fe4000784c0ff */
[----:B------:R-:W-:Y:S02]  /*e100*/  LOP3.LUT P1, RZ, R16, 0x1, RZ, 0xc0, !PT ;  /* 0x0000000110ff7812 */ /* 0x000fe4000782c0ff */
[----:B01----:R-:W-:Y:S02]  /*e110*/  LEA R2, P0, R37, R14, 0x1 ;  /* 0x0000000e25027211 */ /* 0x003fe400078008ff */
[----:B------:R-:W-:-:S03]  /*e120*/  LEA R5, R5, UR39, 0x1 ;  /* 0x0000002705057c11 */ /* 0x000fc6000f8e08ff */
[----:B--2---:R-:W-:-:S05]  /*e130*/  IMAD.X R3, RZ, RZ, R7, P0 ;  /* 0x000000ffff037224 */ /* 0x004fca00000e0607 */
[----:B------:R-:W-:Y:S01]  /*e140*/  @!PT LDS RZ, [RZ] ;  /* 0x00000000fffff984 */ /* 0x000fe20000000800 */
[----:B------:R-:W-:Y:S01]  /*e150*/  @!PT LDS RZ, [RZ] ;  /* 0x00000000fffff984 */ /* 0x000fe20000000800 */
[----:B------:R-:W-:Y:S01]  /*e160*/  @!PT LDS RZ, [RZ] ;  /* 0x00000000fffff984 */ /* 0x000fe20000000800 */
[----:B------:R3:W-:Y:S04]  /*e170*/  LDGSTS.E.BYPASS.LTC128B.128 [R5+0x26400], desc[UR36][R2.64], !P4 ;  /* 0x2640000002057fae */ /* 0x0007e8000e101d64 */
[----:B------:R3:W-:Y:S04]  /*e180*/  LDGSTS.E.BYPASS.LTC128B.128 [R5+0x28c00], desc[UR36][R2.64+0x80], !P3 ;  /* 0x28c0008002057fae */ /* 0x0007e8000d901d64 */
[----:B------:R3:W-:Y:S04]  /*e190*/  LDGSTS.E.BYPASS.LTC128B.128 [R5+0x2b400], desc[UR36][R2.64+0x100], !P2 ;  /* 0x2b40010002057fae */ /* 0x0007e8000d101d64 */
[----:B------:R3:W-:Y:S02]  /*e1a0*/  LDGSTS.E.BYPASS.LTC128B.128 [R5+0x2dc00], desc[UR36][R2.64+0x180], !P1 ;  /* 0x2dc0018002057fae */ /* 0x0007e4000c901d64 */
.L_x_50:
[----:B------:R-:W-:Y:S05]  /*e1b0*/  BSYNC B0 ;  /* 0x0000000000007941 */ /* 0x000fea0003800000 */
.L_x_49:
[----:B------:R-:W-:Y:S01]  /*e1c0*/  NOP ;  /* 0x0000000000007918 */ /* 0x000fe20000000000 */
[----:B------:R-:W-:-:S13]  /*e1d0*/  PLOP3.LUT P0, PT, PT, PT, PT, 0x80, 0x0 ;  /* 0x000000000000781c */ /* 0x000fda0003f0f070 */
.L_x_51:
[----:B------:R-:W-:Y:S02]  /*e1e0*/  PLOP3.LUT P1, PT, P1, P0, PT, 0xa2, 0x0 ;  /* 0x000000000000781c */ /* 0x000fe40000f21472 */
[----:B------:R-:W-:-:S08]  /*e1f0*/  @P0 R2UR P1, UR4, R0 ;  /* 0x00000000000402ca */ /* 0x000fd00000020000 */
[----:B------:R-:W-:-:S05]  /*e200*/  @P0 PLOP3.LUT P0, PT, P1, PT, PT, 0x80, 0x0 ;  /* 0x000000000000081c */ /* 0x000fca0000f0f070 */
[----:B------:R-:W-:Y:S01]  /*e210*/  @!P1 SYNCS.ARRIVE.TRANS64.RED.A0T1 RZ, [UR4+0x38830], RZ ;  /* 0x038830ffffff99a7 */ /* 0x000fe20008200404 */
[----:B------:R-:W-:Y:S07]  /*e220*/  @!P1 ARRIVES.LDGSTSBAR.64.TRANSCNT [UR4+0x38830] ;  /* 0x03883000ff0099b0 */ /* 0x000fee0008000a84 */
[----:B------:R-:W-:Y:S05]  /*e230*/  @P0 BRA.U.ANY `(.L_x_51) ;  /* 0xfffffffd00e80947 */ /* 0x000fea000393ffff */
[----:B------:R-:W-:Y:S01]  /*e240*/  NOP ;  /* 0x0000000000007918 */ /* 0x000fe20000000000 */
[----:B------:R-:W-:-:S13]  /*e250*/  LOP3.LUT P2, RZ, R16, 0x100, RZ, 0xc0, !PT ;  /* 0x0000010010ff7812 */ /* 0x000fda000784c0ff */
[----:B------:R-:W-:Y:S05]  /*e260*/  @!P2 BRA `(.L_x_52) ;  /* 0x000000000004a947 */ /* 0x000fea0003800000 */
[----:B------:R-:W-:Y:S01]  /*e270*/  BPT.TRAP 0x1 ;  /* 0x000000040000795c */ /* 0x000fe20000300000 */
.L_x_52:
[----:B------:R4:W-:Y:S02]  /*e280*/  SYNCS.ARRIVE.TRANS64.A1T0 RZ, [R0+URZ+0x38830], RZ ;  /* 0x038830ff00ff79a7 */ /* 0x0009e4000810003f */
[----:B------:R-:W-:Y:S05]  /*e290*/  WARPSYNC.ALL ;  /* 0x0000000000007948 */ /* 0x000fea0003800000 */
[----:B------:R-:W-:-:S04]  /*e2a0*/  UIADD3 UR4, UR39, 0x14400, URZ ;  /* 0x0001440027047890 */ /* 0x000fc8000fffe03f */
[----:B------:R-:W-:Y:S01]  /*e2b0*/  ULOP3.LUT UP0, URZ, UR4, 0x3ff, URZ, 0xc0, !UPT ;  /* 0x000003ff043f7892 */ /* 0x000fe2000f80c03f */
[----:B------:R-:W-:Y:S05]  /*e2c0*/  BAR.SYNC.DEFER_BLOCKING 0x8, 0x180 ;  /* 0x0206000000007b1d */ /* 0x000fea0000010000 */
[----:B------:R-:W-:-:S13]  /*e2d0*/  PLOP3.LUT P0, PT, PT, PT, UP0, 0x80, 0x0 ;  /* 0x000000000000781c */ /* 0x000fda0003f0f008 */
[----:B------:R-:W-:Y:S05]  /*e2e0*/  @!P0 BRA `(.L_x_53) ;  /* 0x0000000000408947 */ /* 0x000fea0003800000 */
[----:B0--3--:R-:W-:Y:S01]  /*e2f0*/  MOV R2, 0x0 ;  /* 0x0000000000027802 */ /* 0x009fe20000000f00 */
[----:B------:R-:W-:Y:S01]  /*e300*/  ULDC.64 UR6, c[0x4][0xa8] ;  /* 0x01002a0000067ab9 */ /* 0x000fe20000000a00 */
[----:B------:R-:W-:Y:S01]  /*e310*/  ULDC.64 UR8, c[0x4][0xb0] ;  /* 0x01002c0000087ab9 */ /* 0x000fe20000000a00 */
[----:B------:R-:W-:Y:S01]  /*e320*/  ULDC.64 UR4, c[0x4][0x20] ;  /* 0x0100080000047ab9 */ /* 0x000fe20000000a00 */
[----:B------:R-:W-:Y:S01]  /*e330*/  IMAD.U32 R4, RZ, RZ, UR6 ;  /* 0x00000006ff047e24 */ /* 0x000fe2000f8e00ff */
[----:B------:R-:W-:Y:S01]  /*e340*/  MOV R5, UR7 ;  /* 0x0000000700057c02 */ /* 0x000fe20008000f00 */
[----:B------:R-:W0:Y:S01]  /*e350*/  LDC.64 R2, c[0x4][R2] ;  /* 0x0100000002027b82 */ /* 0x000e220000000a00 */
[----:B------:R-:W-:Y:S01]  /*e360*/  IMAD.U32 R6, RZ, RZ, UR8 ;  /* 0x00000008ff067e24 */ /* 0x000fe2000f8e00ff */
[----:B------:R-:W-:Y:S01]  /*e370*/  MOV R10, UR4 ;  /* 0x00000004000a7c02 */ /* 0x000fe20008000f00 */
[----:B--2---:R-:W-:Y:S01]  /*e380*/  IMAD.U32 R7, RZ, RZ, UR9 ;  /* 0x00000009ff077e24 */ /* 0x004fe2000f8e00ff */
[----:B------:R-:W-:Y:S01]  /*e390*/  MOV R12, 0x1 ;  /* 0x00000001000c7802 */ /* 0x000fe20000000f00 */
[----:B------:R-:W-:-:S02]  /*e3a0*/  IMAD.U32 R11, RZ, RZ, UR5 ;  /* 0x00000005ff0b7e24 */ /* 0x000fc4000f8e00ff */
[----:B------:R-:W-:Y:S02]  /*e3b0*/  IMAD.MOV.U32 R8, RZ, RZ, 0x70 ;  /* 0x00000070ff087424 */ /* 0x000fe400078e00ff */
[----:B------:R-:W-:-:S07]  /*e3c0*/  IMAD.MOV.U32 R13, RZ, RZ, RZ ;  /* 0x000000ffff0d7224 */ /* 0x000fce00078e00ff */
[----:B------:R-:W-:-:S07]  /*e3d0*/  LEPC R20, `(.L_x_53) ;  /* 0x000000001014794e */ /* 0x000fce0000000000 */
[----:B01--4-:R-:W-:Y:S05]  /*e3e0*/  CALL.ABS.NOINC R2 ;  /* 0x0000000002007343 */ /* 0x013fea0003c00000 */
.L_x_53:
[----:B------:R1:W5:Y:S01]  /*e3f0*/  LDL R20, [R1+0x4] ;  /* 0x0000040001147983 */ /* 0x0003620000100800 */
[----:B----4-:R-:W4:Y:S01]  /*e400*/  LDC R0, c[0x0][0x448] ;  /* 0x00011200ff007b82 */ /* 0x010f220000000800 */
[----:B0--3--:R-:W-:Y:S01]  /*e410*/  IMAD.MOV R3, RZ, RZ, -R24 ;  /* 0x000000ffff037224 */ /* 0x009fe200078e0a18 */
[----:B------:R-:W-:Y:S01]  /*e420*/  ULDC UR4, c[0x0][0xc38] ;  /* 0x00030e0000047ab9 */ /* 0x000fe20000000800 */
[----:B------:R-:W-:Y:S02]  /*e430*/  SHF.R.S32.HI R6, RZ, 0x1f, R23 ;  /* 0x0000001fff067819 */ /* 0x000fe40000011417 */
[----:B------:R-:W-:Y:S01]  /*e440*/  IMAD R4, R3, UR4, R36 ;  /* 0x0000000403047c24 */ /* 0x000fe2000f8e0224 */
[----:B------:R-:W-:Y:S01]  /*e450*/  ULDC.64 UR4, c[0x0][0x2d8] ;  /* 0x0000b60000047ab9 */ /* 0x000fe20000000a00 */
[C---:B------:R-:W-:Y:S02]  /*e460*/  LOP3.LUT P2, RZ, R16.reuse, 0x4000, RZ, 0xc0, !PT ;  /* 0x0000400010ff7812 */ /* 0x040fe4000784c0ff */
[----:B------:R-:W-:-:S02]  /*e470*/  LOP3.LUT P3, RZ, R16, 0x2000, RZ, 0xc0, !PT ;  /* 0x0000200010ff7812 */ /* 0x000fc4000786c0ff */
[----:B------:R-:W-:Y:S02]  /*e480*/  SHF.L.U32 R4, R4, 0x7, RZ ;  /* 0x0000000704047819 */ /* 0x000fe400000006ff */
[C---:B------:R-:W-:Y:S02]  /*e490*/  LOP3.LUT P4, RZ, R16.reuse, 0x1000, RZ, 0xc0, !PT ;  /* 0x0000100010ff7812 */ /* 0x040fe4000788c0ff */
[----:B--2---:R-:W-:Y:S02]  /*e4a0*/  LOP3.LUT R7, R27, R4, RZ, 0xfc, !PT ;  /* 0x000000041b077212 */ /* 0x004fe400078efcff */
[----:B------:R-:W-:-:S03]  /*e4b0*/  LOP3.LUT P5, RZ, R16, 0x800, RZ, 0xc0, !PT ;  /* 0x0000080010ff7812 */ /* 0x000fc600078ac0ff */
[----:B------:R-:W-:Y:S01]  /*e4c0*/  IMAD.MOV.U32 R5, RZ, RZ, R7 ;  /* 0x000000ffff057224 */ /* 0x000fe200078e0007 */
[----:B----4-:R-:W-:-:S13]  /*e4d0*/  ISETP.NE.AND P0, PT, R0, 0x1, PT ;  /* 0x000000010000780c */ /* 0x010fda0003f05270 */
[----:B------:R-:W0:Y:S08]  /*e4e0*/  @P0 LDC R2, c[0x0][0x44c] ;  /* 0x00011300ff020b82 */ /* 0x000e300000000800 */
[----:B------:R-:W2:Y:S01]  /*e4f0*/  @P0 LDC R9, c[0x0][0x450] ;  /* 0x00011400ff090b82 */ /* 0x000ea20000000800 */
[----:B0-----:R-:W-:-:S05]  /*e500*/  @P0 IMAD.HI.U32 R2, R7, R2, RZ ;  /* 0x0000000207020227 */ /* 0x001fca00078e00ff */
[----:B--2---:R-:W-:Y:S01]  /*e510*/  @P0 SHF.R.U32.HI R5, RZ, R9, R2 ;  /* 0x00000009ff050219 */ /* 0x004fe20000011602 */
[----:B------:R-:W-:-:S04]  /*e520*/  IMAD R2, R29, UR4, RZ ;  /* 0x000000041d027c24 */ /* 0x000fc8000f8e02ff */
[C---:B------:R-:W-:Y:S02]  /*e530*/  IMAD R9, R19.reuse, UR5, R2 ;  /* 0x0000000513097c24 */ /* 0x040fe4000f8e0202 */
[----:B------:R-:W-:Y:S01]  /*e540*/  IMAD.WIDE.U32 R2, R19, UR4, RZ ;  /* 0x0000000413027c25 */ /* 0x000fe2000f8e00ff */
[----:B------:R-:W-:-:S03]  /*e550*/  ULDC.64 UR4, c[0x0][0x2e0] ;  /* 0x0000b80000047ab9 */ /* 0x000fc60000000a00 */
[----:B------:R-:W-:Y:S02]  /*e560*/  IMAD R6, R6, UR4, RZ ;  /* 0x0000000406067c24 */ /* 0x000fe4000f8e02ff */
[----:B------:R-:W-:Y:S02]  /*e570*/  IMAD.IADD R3, R3, 0x1, R9 ;  /* 0x0000000103037824 */ /* 0x000fe400078e0209 */
[----:B------:R-:W-:Y:S01]  /*e580*/  IMAD R9, R23, UR5, R6 ;  /* 0x0000000517097c24 */ /* 0x000fe2000f8e0206 */
[----:B------:R-:W-:Y:S01]  /*e590*/  IADD3 R6, -R5, RZ, RZ ;  /* 0x000000ff05067210 */ /* 0x000fe20007ffe1ff */
[----:B------:R-:W-:Y:S01]  /*e5a0*/  IMAD.WIDE.U32 R2, R23, UR4, R2 ;  /* 0x0000000417027c25 */ /* 0x000fe2000f8e0002 */
[----:B------:R-:W-:-:S03]  /*e5b0*/  ULDC.64 UR4, c[0x0][0x2d0] ;  /* 0x0000b40000047ab9 */ /* 0x000fc60000000a00 */
[----:B------:R-:W-:Y:S01]  /*e5c0*/  IMAD R7, R0, R6, R7 ;  /* 0x0000000600077224 */ /* 0x000fe200078e0207 */
[----:B------:R-:W-:Y:S01]  /*e5d0*/  SHF.R.S32.HI R0, RZ, 0x1f, R5 ;  /* 0x0000001fff007819 */ /* 0x000fe20000011405 */
[----:B------:R-:W-:-:S04]  /*e5e0*/  IMAD.IADD R3, R3, 0x1, R9 ;  /* 0x0000000103037824 */ /* 0x000fc800078e0209 */
[----:B------:R-:W-:Y:S02]  /*e5f0*/  IMAD R0, R0, UR4, RZ ;  /* 0x0000000400007c24 */ /* 0x000fe4000f8e02ff */
[----:B------:R-:W-:-:S04]  /*e600*/  IMAD.WIDE.U32 R2, R5, UR4, R2 ;  /* 0x0000000405027c25 */ /* 0x000fc8000f8e0002 */
[----:B------:R-:W-:Y:S01]  /*e610*/  IMAD R5, R5, UR5, R0 ;  /* 0x0000000505057c24 */ /* 0x000fe2000f8e0200 */
[----:B------:R-:W-:Y:S01]  /*e620*/  SHF.R.S32.HI R0, RZ, 0x1f, R7 ;  /* 0x0000001fff007819 */ /* 0x000fe20000011407 */
[----:B------:R-:W-:Y:S02]  /*e630*/  ULDC.64 UR4, c[0x0][0x2c8] ;  /* 0x0000b20000047ab9 */ /* 0x000fe40000000a00 */
[----:B------:R-:W-:Y:S02]  /*e640*/  IMAD.IADD R3, R3, 0x1, R5 ;  /* 0x0000000103037824 */ /* 0x000fe400078e0205 */
[----:B------:R-:W-:Y:S02]  /*e650*/  IMAD R0, R0, UR4, RZ ;  /* 0x0000000400007c24 */ /* 0x000fe4000f8e02ff */
[----:B------:R-:W-:-:S04]  /*e660*/  IMAD.WIDE.U32 R2, R7, UR4, R2 ;  /* 0x0000000407027c25 */ /* 0x000fc8000f8e0002 */
[----:B------:R-:W-:Y:S01]  /*e670*/  IMAD R5, R7, UR5, R0 ;  /* 0x0000000507057c24 */ /* 0x000fe2000f8e0200 */
[----:B------:R-:W-:Y:S02]  /*e680*/  ULDC.64 UR4, c[0x0][0x280] ;  /* 0x0000a00000047ab9 */ /* 0x000fe40000000a00 */
[----:B------:R-:W-:Y:S01]  /*e690*/  LEA R0, P0, R2, UR4, 0x1 ;  /* 0x0000000402007c11 */ /* 0x000fe2000f8008ff */
[----:B------:R-:W-:Y:S01]  /*e6a0*/  UMOV UR4, 0xffffffff ;  /* 0xffffffff00047882 */ /* 0x000fe20000000000 */
[----:B------:R-:W-:-:S04]  /*e6b0*/  IADD3 R5, R3, R5, RZ ;  /* 0x0000000503057210 */ /* 0x000fc80007ffe0ff */
[----:B------:R-:W-:Y:S01]  /*e6c0*/  LEA.HI.X R5, R2, UR5, R5, 0x1, P0 ;  /* 0x0000000502057c11 */ /* 0x000fe200080f0c05 */
[----:B-1----:R-:W-:Y:S06]  /*e6d0*/  BRA.DIV UR4, `(.L_x_54) ;  /* 0x0000002a04bc7947 */ /* 0x002fec000b800000 */
[----:B------:R-:W0:Y:S01]  /*e6e0*/  SHFL.IDX PT, R14, R0, RZ, 0x181f ;  /* 0x00181fff000e7589 */ /* 0x000e2200000e0000 */
[----:B------:R-:W-:-:S03]  /*e6f0*/  IMAD.IADD R4, R34, 0x1, R4 ;  /* 0x0000000122047824 */ /* 0x000fc600078e0204 */
[----:B------:R-:W1:Y:S01]  /*e700*/  SHFL.IDX PT, R2, R5, RZ, 0x181f ;  /* 0x00181fff05027589 */ /* 0x000e6200000e0000 */
[C---:B------:R-:W-:Y:S01]  /*e710*/  VIADD R7, R4.reuse, 0x10 ;  /* 0x0000001004077836 */ /* 0x040fe20000000000 */
[----:B------:R-:W-:Y:S02]  /*e720*/  ISETP.GE.AND P0, PT, R4, UR40, PT ;  /* 0x0000002804007c0c */ /* 0x000fe4000bf06270 */
[----:B------:R-:W-:Y:S11]  /*e730*/  SHFL.IDX PT, R6, R5, 0x1, 0x181f ;  /* 0x00381f0005067f89 */ /* 0x000ff600000e0000 */
[----:B0-----:R-:W-:-:S05]  /*e740*/  @!P0 LEA R14, P1, R37, R14, 0x1 ;  /* 0x0000000e250e8211 */ /* 0x001fca00078208ff */
[----:B-1----:R-:W-:Y:S01]  /*e750*/  @!P0 IMAD.X R3, RZ, RZ, R2, P1 ;  /* 0x000000ffff038224 */ /* 0x002fe200008e0602 */
[----:B------:R-:W-:Y:S02]  /*e760*/  @!P0 MOV R2, R14 ;  /* 0x0000000e00028202 */ /* 0x000fe40000000f00 */
[----:B------:R-:W0:Y:S04]  /*e770*/  SHFL.IDX PT, R14, R0, 0x1, 0x181f ;  /* 0x00381f00000e7f89 */ /* 0x000e2800000e0000 */
[----:B-----5:R-:W-:Y:S04]  /*e780*/  @!P0 LDGSTS.E.BYPASS.LTC128B.128 [R20+0x14400], desc[UR36][R2.64], !P2 ;  /* 0x1440000002148fae */ /* 0x020fe8000d101d64 */
[----:B------:R-:W-:Y:S04]  /*e790*/  @!P0 LDGSTS.E.BYPASS.LTC128B.128 [R20+0x18400], desc[UR36][R2.64+0x80], !P3 ;  /* 0x1840008002148fae */ /* 0x000fe8000d901d64 */
[----:B------:R-:W-:Y:S04]  /*e7a0*/  @!P0 LDGSTS.E.BYPASS.LTC128B.128 [R20+0x1c400], desc[UR36][R2.64+0x100], !P4 ;  /* 0x1c40010002148fae */ /* 0x000fe8000e101d64 */
[----:B------:R1:W-:Y:S01]  /*e7b0*/  @!P0 LDGSTS.E.BYPASS.LTC128B.128 [R20+0x20400], desc[UR36][R2.64+0x180], !P5 ;  /* 0x2040018002148fae */ /* 0x0003e2000e901d64 */
[----:B------:R-:W-:-:S13]  /*e7c0*/  ISETP.GE.AND P0, PT, R7, UR40, PT ;  /* 0x0000002807007c0c */ /* 0x000fda000bf06270 */
[----:B0-----:R-:W-:-:S04]  /*e7d0*/  @!P0 LEA R14, P1, R37, R14, 0x1 ;  /* 0x0000000e250e8211 */ /* 0x001fc800078208ff */
[----:B-1----:R-:W-:Y:S01]  /*e7e0*/  @!P0 MOV R2, R14 ;  /* 0x0000000e00028202 */ /* 0x002fe20000000f00 */
[----:B------:R-:W-:Y:S01]  /*e7f0*/  @!P0 IMAD.X R7, RZ, RZ, R6, P1 ;  /* 0x000000ffff078224 */ /* 0x000fe200008e0606 */
[----:B------:R-:W0:Y:S03]  /*e800*/  SHFL.IDX PT, R14, R0, 0x2, 0x181f ;  /* 0x00581f00000e7f89 */ /* 0x000e2600000e0000 */
[----:B------:R-:W-:Y:S01]  /*e810*/  @!P0 IMAD.MOV.U32 R3, RZ, RZ, R7 ;  /* 0x000000ffff038224 */ /* 0x000fe200078e0007 */
[----:B------:R-:W1:Y:S01]  /*e820*/  SHFL.IDX PT, R6, R5, 0x2, 0x181f ;  /* 0x00581f0005067f89 */ /* 0x000e6200000e0000 */
[----:B------:R-:W-:-:S03]  /*e830*/  VIADD R7, R4, 0x20 ;  /* 0x0000002004077836 */ /* 0x000fc60000000000 */
[----:B------:R-:W-:Y:S04]  /*e840*/  @!P0 LDGSTS.E.BYPASS.LTC128B.128 [R20+0x14c00], desc[UR36][R2.64], !P2 ;  /* 0x14c0000002148fae */ /* 0x000fe8000d101d64 */
[----:B------:R-:W-:Y:S04]  /*e850*/  @!P0 LDGSTS.E.BYPASS.LTC128B.128 [R20+0x18c00], desc[UR36][R2.64+0x80], !P3 ;  /* 0x18c0008002148fae */ /* 0x000fe8000d901d64 */
[----:B------:R-:W-:Y:S04]  /*e860*/  @!P0 LDGSTS.E.BYPASS.LTC128B.128 [R20+0x1cc00], desc[UR36][R2.64+0x100], !P4 ;  /* 0x1cc0010002148fae */ /* 0x000fe8000e101d64 */
[----:B------:R2:W-:Y:S01]  /*e870*/  @!P0 LDGSTS.E.BYPASS.LTC128B.128 [R20+0x20c00], desc[UR36][R2.64+0x180], !P5 ;  /* 0x20c0018002148fae */ /* 0x0005e2000e901d64 */
[----:B------:R-:W-:-:S13]  /*e880*/  ISETP.GE.AND P0, PT, R7, UR40, PT ;  /* 0x0000002807007c0c */ /* 0x000fda000bf06270 */
[----:B0-----:R-:W-:-:S04]  /*e890*/  @!P0 LEA R14, P1, R37, R14, 0x1 ;  /* 0x0000000e250e8211 */ /* 0x001fc800078208ff */
[----:B-1----:R-:W-:Y:S01]  /*e8a0*/  @!P0 IADD3.X R7, RZ, R6, RZ, P1, !PT ;  /* 0x00000006ff078210 */ /* 0x002fe20000ffe4ff */
[----:B--2---:R-:W-:Y:S01]  /*e8b0*/  @!P0 IMAD.MOV.U32 R2, RZ, RZ, R14 ;  /* 0x000000ffff028224 */ /* 0x004fe200078e000e */
[----:B------:R-:W-:Y:S03]  /*e8c0*/  SHFL.IDX PT, R6, R5, 0x3, 0x181f ;  /* 0x00781f0005067f89 */ /* 0x000fe600000e0000 */
[----:B------:R-:W-:Y:S01]  /*e8d0*/  @!P0 IMAD.MOV.U32 R3, RZ, RZ, R7 ;  /* 0x000000ffff038224 */ /* 0x000fe200078e0007 */
[----:B------:R-:W0:Y:S01]  /*e8e0*/  SHFL.IDX PT, R14, R0, 0x3, 0x181f ;  /* 0x00781f00000e7f89 */ /* 0x000e2200000e0000 */
[----:B------:R-:W-:-:S03]  /*e8f0*/  IADD3 R7, R4, 0x30, RZ ;  /* 0x0000003004077810 */ /* 0x000fc60007ffe0ff */
[----:B------:R-:W-:Y:S04]  /*e900*/  @!P0 LDGSTS.E.BYPASS.LTC128B.128 [R20+0x15400], desc[UR36][R2.64], !P2 ;  /* 0x1540000002148fae */ /* 0x000fe8000d101d64 */
[----:B------:R-:W-:Y:S04]  /*e910*/  @!P0 LDGSTS.E.BYPASS.LTC128B.128 [R20+0x19400], desc[UR36][R2.64+0x80], !P3 ;  /* 0x1940008002148fae */ /* 0x000fe8000d901d64 */
[----:B------:R-:W-:Y:S04]  /*e920*/  @!P0 LDGSTS.E.BYPASS.LTC128B.128 [R20+0x1d400], desc[UR36][R2.64+0x100], !P4 ;  /* 0x1d40010002148fae */ /* 0x000fe8000e101d64 */
[----:B------:R1:W-:Y:S01]  /*e930*/  @!P0 LDGSTS.E.BYPASS.LTC128B.128 [R20+0x21400], desc[UR36][R2.64+0x180], !P5 ;  /* 0x2140018002148fae */ /* 0x0003e2000e901d64 */
[----:B------:R-:W-:-:S13]  /*e940*/  ISETP.GE.AND P0, PT, R7, UR40, PT ;  /* 0x0000002807007c0c */ /* 0x000fda000bf06270 */
[----:B0-----:R-:W-:-:S05]  /*e950*/  @!P0 LEA R14, P1, R37, R14, 0x1 ;  /* 0x0000000e250e8211 */ /* 0x001fca00078208ff */
[----:B------:R-:W-:Y:S02]  /*e960*/  @!P0 IMAD.X R7, RZ, RZ, R6, P1 ;  /* 0x000000ffff078224 */ /* 0x000fe400008e0606 */
[----:B-1----:R-:W-:Y:S01]  /*e970*/  @!P0 IMAD.MOV.U32 R2, RZ, RZ, R14 ;  /* 0x000000ffff028224 */ /* 0x002fe200078e000e */
[----:B------:R-:W-:Y:S02]  /*e980*/  SHFL.IDX PT, R6, R5, 0x4, 0x181f ;  /* 0x00981f0005067f89 */ /* 0x000fe400000e0000 */
[----:B------:R-:W-:Y:S01]  /*e990*/  @!P0 MOV R3, R7 ;  /* 0x0000000700038202 */ /* 0x000fe20000000f00 */
[----:B------:R-:W-:Y:S01]  /*e9a0*/  VIADD R7, R4, 0x40 ;  /* 0x0000004004077836 */ /* 0x000fe20000000000 */
[----:B------:R-:W0:Y:S04]  /*e9b0*/  SHFL.IDX PT, R14, R0, 0x4, 0x181f ;  /* 0x00981f00000e7f89 */ /* 0x000e2800000e0000 */
[----:B------:R-:W-:Y:S04]  /*e9c0*/  @!P0 LDGSTS.E.BYPASS.LTC128B.128 [R20+0x15c00], desc[UR36][R2.64], !P2 ;  /* 0x15c0000002148fae */ /* 0x000fe8000d101d64 */
        /* <DEDUP_REMOVED lines=31> */
[----:B------:R0:W1:Y:S02]  /*ebc0*/  SHFL.IDX PT, R6, R5, 0x7, 0x181f ;  /* 0x00f81f0005067f89 */ /* 0x00006400000e0000 */
[----:B------:R-:W-:Y:S02]  /*ebd0*/  @!P0 MOV R3, R7 ;  /* 0x0000000700038202 */ /* 0x000fe40000000f00 */
[----:B------:R0:W2:Y:S04]  /*ebe0*/  SHFL.IDX PT, R14, R0, 0x7, 0x181f ;  /* 0x00f81f00000e7f89 */ /* 0x0000a800000e0000 */
[----:B------:R0:W-:Y:S04]  /*ebf0*/  @!P0 LDGSTS.E.BYPASS.LTC128B.128 [R20+0x17400], desc[UR36][R2.64], !P2 ;  /* 0x1740000002148fae */ /* 0x0001e8000d101d64 */
[----:B------:R0:W-:Y:S04]  /*ec00*/  @!P0 LDGSTS.E.BYPASS.LTC128B.128 [R20+0x1b400], desc[UR36][R2.64+0x80], !P3 ;  /* 0x1b40008002148fae */ /* 0x0001e8000d901d64 */
[----:B------:R0:W-:Y:S04]  /*ec10*/  @!P0 LDGSTS.E.BYPASS.LTC128B.128 [R20+0x1f400], desc[UR36][R2.64+0x100], !P4 ;  /* 0x1f40010002148fae */ /* 0x0001e8000e101d64 */
[----:B------:R0:W-:Y:S02]  /*ec20*/  @!P0 LDGSTS.E.BYPASS.LTC128B.128 [R20+0x23400], desc[UR36][R2.64+0x180], !P5 ;  /* 0x2340018002148fae */ /* 0x0001e4000e901d64 */
.L_x_124:
[----:B0-----:R-:W3:Y:S01]  /*ec30*/  LDL R0, [R1] ;  /* 0x0000000001007983 */ /* 0x001ee20000100800 */
[----:B------:R-:W-:-:S05]  /*ec40*/  VIADD R4, R4, 0x70 ;  /* 0x0000007004047836 */ /* 0x000fca0000000000 */
[----:B------:R-:W-:-:S13]  /*ec50*/  ISETP.GE.AND P0, PT, R4, UR40, PT ;  /* 0x0000002804007c0c */ /* 0x000fda000bf06270 */
[----:B--2---:R-:W-:-:S05]  /*ec60*/  @!P0 LEA R2, P1, R37, R14, 0x1 ;  /* 0x0000000e25028211 */ /* 0x004fca00078208ff */
[----:B-1----:R-:W-:-:S05]  /*ec70*/  @!P0 IMAD.X R3, RZ, RZ, R6, P1 ;  /* 0x000000ffff038224 */ /* 0x002fca00008e0606 */
[----:B------:R-:W-:Y:S01]  /*ec80*/  @!PT LDS RZ, [RZ] ;  /* 0x00000000fffff984 */ /* 0x000fe20000000800 */
[----:B------:R-:W-:Y:S01]  /*ec90*/  @!PT LDS RZ, [RZ] ;  /* 0x00000000fffff984 */ /* 0x000fe20000000800 */
[----:B------:R-:W-:Y:S01]  /*eca0*/  @!PT LDS RZ, [RZ] ;  /* 0x00000000fffff984 */ /* 0x000fe20000000800 */
[----:B------:R0:W-:Y:S04]  /*ecb0*/  @!P0 LDGSTS.E.BYPASS.LTC128B.128 [R20+0x17c00], desc[UR36][R2.64], !P2 ;  /* 0x17c0000002148fae */ /* 0x0001e8000d101d64 */
[----:B------:R0:W-:Y:S04]  /*ecc0*/  @!P0 LDGSTS.E.BYPASS.LTC128B.128 [R20+0x1bc00], desc[UR36][R2.64+0x80], !P3 ;  /* 0x1bc0008002148fae */ /* 0x0001e8000d901d64 */
[----:B------:R0:W-:Y:S04]  /*ecd0*/  @!P0 LDGSTS.E.BYPASS.LTC128B.128 [R20+0x1fc00], desc[UR36][R2.64+0x100], !P4 ;  /* 0x1fc0010002148fae */ /* 0x0001e8000e101d64 */
[----:B------:R0:W-:Y:S01]  /*ece0*/  @!P0 LDGSTS.E.BYPASS.LTC128B.128 [R20+0x23c00], desc[UR36][R2.64+0x180], !P5 ;  /* 0x23c0018002148fae */ /* 0x0001e2000e901d64 */
[----:B------:R-:W-:Y:S01]  /*ecf0*/  NOP ;  /* 0x0000000000007918 */ /* 0x000fe20000000000 */
[----:B------:R-:W-:Y:S02]  /*ed00*/  SYNCS.ARRIVE.TRANS64.RED.A0T1 RZ, [UR39+0x38800], RZ ;  /* 0x038800ffffff79a7 */ /* 0x000fe40008200427 */
[----:B------:R-:W-:Y:S01]  /*ed10*/  ARRIVES.LDGSTSBAR.64.TRANSCNT [UR39+0x38800] ;  /* 0x03880000ff0079b0 */ /* 0x000fe20008000aa7 */
[----:B---3--:R-:W-:-:S04]  /*ed20*/  LOP3.LUT R0, R0, 0x1, RZ, 0xc, !PT ;  /* 0x0000000100007812 */ /* 0x008fc800078e0cff */
[----:B------:R-:W-:Y:S01]  /*ed30*/  SHF.L.U32 R0, R0, 0x1f, RZ ;  /* 0x0000001f00007819 */ /* 0x000fe200000006ff */
[----:B------:R-:W-:Y:S01]  /*ed40*/  NOP ;  /* 0x0000000000007918 */ /* 0x000fe20000000000 */
[----:B------:R-:W-:Y:S01]  /*ed50*/  SYNCS.ARRIVE.TRANS64.A1T0 RZ, [UR39+0x38800], RZ ;  /* 0x038800ffffff79a7 */ /* 0x000fe20008100027 */
[----:B------:R-:W-:Y:S01]  /*ed60*/  BSSY B0, `(.L_x_55) ;  /* 0x0000003000007945 */ /* 0x000fe20003800000 */
[----:B------:R-:W1:Y:S03]  /*ed70*/  SYNCS.PHASECHK.TRANS64.TRYWAIT P0, [UR39+0x38820], R0 ;  /* 0x03882000ff0075a7 */ /* 0x000e660008000167 */
[----:B01----:R-:W-:Y:S05]  /*ed80*/  @!P0 BRA `(.L_x_56) ;  /* 0x0000002c00c48947 */ /* 0x003fea0003800000 */
.L_x_125:
[----:B------:R-:W-:Y:S05]  /*ed90*/  BSYNC B0 ;  /* 0x0000000000007941 */ /* 0x000fea0003800000 */
.L_x_55:
[----:B------:R-:W-:Y:S01]  /*eda0*/  UISETP.GE.AND UP0, UPT, UR38, 0x51, UPT ;  /* 0x000000512600788c */ /* 0x000fe2000bf06270 */
[----:B------:R-:W-:-:S05]  /*edb0*/  MOV R8, UR44 ;  /* 0x0000002c00087c02 */ /* 0x000fca0008000f00 */
[----:B------:R-:W-:-:S13]  /*edc0*/  PLOP3.LUT P0, PT, PT, PT, UP0, 0x40, 0x0 ;  /* 0x000000000000781c */ /* 0x000fda0003f0e808 */
[----:B------:R-:W-:Y:S05]  /*edd0*/  @P0 BRA `(.L_x_57) ;  /* 0x0000000c00e80947 */ /* 0x000fea0003800000 */
[----:B------:R-:W-:Y:S01]  /*ede0*/  BSSY B0, `(.L_x_57) ;  /* 0x00000f9000007945 */ /* 0x000fe20003800000 */
[----:B------:R-:W-:Y:S01]  /*edf0*/  IMAD.MOV.U32 R10, RZ, RZ, R25 ;  /* 0x000000ffff0a7224 */ /* 0x000fe200078e0019 */
[----:B0-----:R-:W-:Y:S01]  /*ee00*/  MOV R0, UR41 ;  /* 0x0000002900007c02 */ /* 0x001fe20008000f00 */
[----:B------:R-:W-:Y:S02]  /*ee10*/  IMAD.MOV.U32 R6, RZ, RZ, R22 ;  /* 0x000000ffff067224 */ /* 0x000fe400078e0016 */
[----:B------:R-:W-:-:S07]  /*ee20*/  IMAD.U32 R28, RZ, RZ, UR44 ;  /* 0x0000002cff1c7e24 */ /* 0x000fce000f8e00ff */
.L_x_70:
[----:B------:R-:W0:Y:S01]  /*ee30*/  LDC R2, c[0x0][0x430] ;  /* 0x00010c00ff027b82 */ /* 0x000e220000000800 */
[----:B------:R-:W-:Y:S02]  /*ee40*/  ISETP.GT.U32.AND P0, PT, R27, 0x4f, PT ;  /* 0x0000004f1b00780c */ /* 0x000fe40003f04070 */
[----:B------:R-:W-:Y:S01]  /*ee50*/  LOP3.LUT P2, RZ, R16, 0x100, RZ, 0xc0, !PT ;  /* 0x0000010010ff7812 */ /* 0x000fe2000784c0ff */
[----:B------:R-:W-:Y:S01]  /*ee60*/  VIADD R22, R6, 0x1 ;  /* 0x0000000106167836 */ /* 0x000fe20000000000 */
[----:B------:R-:W-:-:S09]  /*ee70*/  ULDC UR4, c[0x0][0x430] ;  /* 0x00010c0000047ab9 */ /* 0x000fd20000000800 */
[----:B------:R-:W1:Y:S01]  /*ee80*/  @!P0 LDC.64 R4, c[0x0][0x428] ;  /* 0x00010a00ff048b82 */ /* 0x000e620000000a00 */
[----:B0-----:R-:W-:Y:S01]  /*ee90*/  ISETP.NE.AND P1, PT, R2, 0x1, PT ;  /* 0x000000010200780c */ /* 0x001fe20003f25270 */
[----:B------:R-:W-:-:S04]  /*eea0*/  IMAD R2, R0, 0x50, R31 ;  /* 0x0000005000027824 */ /* 0x000fc800078e021f */
[----:B------:R-:W-:-:S05]  /*eeb0*/  IMAD.IADD R7, R27, 0x1, R2 ;  /* 0x000000011b077824 */ /* 0x000fca00078e0202 */
[----:B------:R-:W-:-:S03]  /*eec0*/  MOV R11, R7 ;  /* 0x00000007000b7202 */ /* 0x000fc60000000f00 */
[----:B------:R-:W0:Y:S08]  /*eed0*/  @P1 LDC R8, c[0x0][0x434] ;  /* 0x00010d00ff081b82 */ /* 0x000e300000000800 */
[----:B------:R-:W2:Y:S01]  /*eee0*/  @P1 LDC R3, c[0x0][0x438] ;  /* 0x00010e00ff031b82 */ /* 0x000ea20000000800 */
[----:B0-----:R-:W-:-:S07]  /*eef0*/  @P1 IMAD.HI.U32 R2, R7, R8, RZ ;  /* 0x0000000807021227 */ /* 0x001fce00078e00ff */
[----:B------:R-:W0:Y:S01]  /*ef00*/  @!P0 LDC.64 R8, c[0x0][0x418] ;  /* 0x00010600ff088b82 */ /* 0x000e220000000a00 */
[----:B--2---:R-:W-:Y:S01]  /*ef10*/  @P1 SHF.R.U32.HI R11, RZ, R3, R2 ;  /* 0x00000003ff0b1219 */ /* 0x004fe20000011602 */
[----:B-1----:R-:W-:-:S03]  /*ef20*/  @!P0 IMAD R2, R32, R4, RZ ;  /* 0x0000000420028224 */ /* 0x002fc600078e02ff */
[--C-:B------:R-:W-:Y:S01]  /*ef30*/  @!P0 SHF.R.S32.HI R3, RZ, 0x1f, R11.reuse ;  /* 0x0000001fff038819 */ /* 0x100fe2000001140b */
[----:B------:R-:W-:Y:S02]  /*ef40*/  @!P0 IMAD R5, R30, R5, R2 ;  /* 0x000000051e058224 */ /* 0x000fe400078e0202 */
[----:B------:R-:W-:-:S04]  /*ef50*/  @!P0 IMAD.MOV.U32 R2, RZ, RZ, R11 ;  /* 0x000000ffff028224 */ /* 0x000fc800078e000b */
[----:B------:R-:W-:Y:S01]  /*ef60*/  @!P0 IMAD.WIDE.U32 R2, R30, R4, R2 ;  /* 0x000000041e028225 */ /* 0x000fe200078e0002 */
[----:B------:R-:W-:-:S03]  /*ef70*/  MOV R4, RZ ;  /* 0x000000ff00047202 */ /* 0x000fc60000000f00 */
[----:B------:R-:W-:Y:S01]  /*ef80*/  @!P0 IMAD.IADD R3, R5, 0x1, R3 ;  /* 0x0000000105038824 */ /* 0x000fe200078e0203 */
[----:B0-----:R-:W-:-:S04]  /*ef90*/  @!P0 LEA R8, P1, R2, R8, 0x2 ;  /* 0x0000000802088211 */ /* 0x001fc800078210ff */
[----:B------:R-:W-:Y:S01]  /*efa0*/  @!P0 LEA.HI.X R9, R2, R9, R3, 0x2, P1 ;  /* 0x0000000902098211 */ /* 0x000fe200008f1403 */
[----:B------:R-:W-:-:S04]  /*efb0*/  IMAD.MOV R2, RZ, RZ, -R11 ;  /* 0x000000ffff027224 */ /* 0x000fc800078e0a0b */
[----:B------:R0:W5:Y:S01]  /*efc0*/  @!P0 LDG.E R4, desc[UR36][R8.64] ;  /* 0x0000002408048981 */ /* 0x000162000c1e1900 */
[----:B------:R-:W-:Y:S01]  /*efd0*/  ISETP.NE.AND P0, PT, R22, 0x2, PT ;  /* 0x000000021600780c */ /* 0x000fe20003f05270 */
[----:B------:R-:W-:-:S03]  /*efe0*/  IMAD R5, R2, UR4, R7 ;  /* 0x0000000402057c24 */ /* 0x000fc6000f8e0207 */
[----:B------:R-:W-:Y:S02]  /*eff0*/  SEL R25, RZ, 0x1, P0 ;  /* 0x00000001ff197807 */ /* 0x000fe40000000000 */
[----:B------:R-:W-:Y:S02]  /*f000*/  SEL R22, R22, RZ, P0 ;  /* 0x000000ff16167207 */ /* 0x000fe40000000000 */
[----:B------:R-:W-:Y:S02]  /*f010*/  LOP3.LUT R25, R10, R25, RZ, 0x3c, !PT ;  /* 0x000000190a197212 */ /* 0x000fe400078e3cff */
[----:B0-----:R-:W-:Y:S01]  /*f020*/  MOV R8, R0 ;  /* 0x0000000000087202 */ /* 0x001fe20000000f00 */
[----:B------:R-:W-:Y:S06]  /*f030*/  @!P2 BRA `(.L_x_58) ;  /* 0x000000000004a947 */ /* 0x000fec0003800000 */
[----:B------:R-:W-:Y:S01]  /*f040*/  BPT.TRAP 0x1 ;  /* 0x000000040000795c */ /* 0x000fe20000300000 */
.L_x_58:
[----:B------:R-:W-:Y:S01]  /*f050*/  LEA R7, R22, UR39, 0x3 ;  /* 0x0000002716077c11 */ /* 0x000fe2000f8e18ff */
[----:B------:R-:W-:Y:S01]  /*f060*/  BSSY B1, `(.L_x_59) ;  /* 0x0000004000017945 */ /* 0x000fe20003800000 */
[----:B------:R-:W-:-:S04]  /*f070*/  SHF.L.U32 R0, R25, 0x1f, RZ ;  /* 0x0000001f19007819 */ /* 0x000fc800000006ff */
[----:B------:R-:W0:Y:S02]  /*f080*/  SYNCS.PHASECHK.TRANS64.TRYWAIT P0, [R7+URZ+0x38840], R0 ;  /* 0x03884000070075a7 */ /* 0x000e24000800017f */
[----:B0-----:R-:W-:Y:S05]  /*f090*/  @!P0 BRA `(.L_x_60) ;  /* 0x0000002c00188947 */ /* 0x001fea0003800000 */
.L_x_126:
[----:B------:R-:W-:Y:S05]  /*f0a0*/  BSYNC B1 ;  /* 0x0000000000017941 */ /* 0x000fea0003800000 */
.L_x_59:
[----:B------:R-:W-:Y:S01]  /*f0b0*/  SHF.R.S32.HI R21, RZ, 0x1f, R5 ;  /* 0x0000001fff157819 */ /* 0x000fe20000011405 */
[----:B------:R-:W-:Y:S01]  /*f0c0*/  ULDC.64 UR4, c[0x0][0x300] ;  /* 0x0000c00000047ab9 */ /* 0x000fe20000000a00 */
[----:B-----5:R-:W-:Y:S01]  /*f0d0*/  SHF.R.S32.HI R24, RZ, 0x1f, R4 ;  /* 0x0000001fff187819 */ /* 0x020fe20000011404 */
[----:B------:R-:W-:Y:S01]  /*f0e0*/  IMAD.WIDE.U32 R2, R5, UR4, RZ ;  /* 0x0000000405027c25 */ /* 0x000fe2000f8e00ff */
[C---:B------:R-:W-:Y:S02]  /*f0f0*/  LOP3.LUT P4, RZ, R16.reuse, 0x8, RZ, 0xc0, !PT ;  /* 0x0000000810ff7812 */ /* 0x040fe4000788c0ff */
[C---:B------:R-:W-:Y:S01]  /*f100*/  LOP3.LUT P3, RZ, R16.reuse, 0x4, RZ, 0xc0, !PT ;  /* 0x0000000410ff7812 */ /* 0x040fe2000786c0ff */
[----:B0-----:R-:W-:Y:S01]  /*f110*/  IMAD R0, R21, UR4, RZ ;  /* 0x0000000415007c24 */ /* 0x001fe2000f8e02ff */
[----:B------:R-:W-:Y:S01]  /*f120*/  LOP3.LUT P2, RZ, R16, 0x2, RZ, 0xc0, !PT ;  /* 0x0000000210ff7812 */ /* 0x000fe2000784c0ff */
[----:B------:R-:W-:Y:S01]  /*f130*/  IMAD R20, R22, 0x5000, R26 ;  /* 0x0000500016147824 */ /* 0x000fe200078e021a */
[----:B------:R-:W-:Y:S01]  /*f140*/  LOP3.LUT P1, RZ, R16, 0x1, RZ, 0xc0, !PT ;  /* 0x0000000110ff7812 */ /* 0x000fe2000782c0ff */
        /* <DEDUP_REMOVED lines=8> */
[----:B------:R-:W-:Y:S02]  /*f1d0*/  IMAD.IADD R3, R3, 0x1, R9 ;  /* 0x0000000103037824 */ /* 0x000fe400078e0209 */
[C---:B------:R-:W-:Y:S02]  /*f1e0*/  IMAD R23, R19.reuse, UR5, R0 ;  /* 0x0000000513177c24 */ /* 0x040fe4000f8e0200 */
[----:B------:R-:W-:Y:S01]  /*f1f0*/  IMAD.WIDE.U32 R2, R19, UR4, R2 ;  /* 0x0000000413027c25 */ /* 0x000fe2000f8e0002 */
[----:B------:R-:W-:-:S04]  /*f200*/  ULDC.64 UR4, c[0x0][0x2e8] ;  /* 0x0000ba0000047ab9 */ /* 0x000fc80000000a00 */
[----:B------:R-:W-:Y:S02]  /*f210*/  IADD3 R23, R23, R3, RZ ;  /* 0x0000000317177210 */ /* 0x000fe40007ffe0ff */
[----:B------:R-:W-:Y:S01]  /*f220*/  LEA R9, P0, R2, UR4, 0x1 ;  /* 0x0000000402097c11 */ /* 0x000fe2000f8008ff */
[----:B------:R-:W-:-:S03]  /*f230*/  UMOV UR4, 0xffffffff ;  /* 0xffffffff00047882 */ /* 0x000fc60000000000 */
[----:B------:R-:W-:Y:S01]  /*f240*/  LEA.HI.X R23, R2, UR5, R23, 0x1, P0 ;  /* 0x0000000502177c11 */ /* 0x000fe200080f0c17 */
[----:B------:R-:W-:Y:S08]  /*f250*/  BRA.DIV UR4, `(.L_x_61) ;  /* 0x0000002a04bc7947 */ /* 0x000ff0000b800000 */
[----:B------:R-:W0:Y:S01]  /*f260*/  SHFL.IDX PT, R14, R9, RZ, 0x181f ;  /* 0x00181fff090e7589 */ /* 0x000e2200000e0000 */
[----:B------:R-:W-:Y:S01]  /*f270*/  IMAD.SHL.U32 R0, R37, 0x2, RZ ;  /* 0x0000000225007824 */ /* 0x000fe200078e00ff */
[----:B------:R-:W-:Y:S02]  /*f280*/  LEA R20, R20, UR39, 0x1 ;  /* 0x0000002714147c11 */ /* 0x000fe4000f8e08ff */
[----:B------:R-:W1:Y:S04]  /*f290*/  SHFL.IDX PT, R3, R23, RZ, 0x181f ;  /* 0x00181fff17037589 */ /* 0x000e6800000e0000 */
[----:B------:R-:W-:Y:S01]  /*f2a0*/  SHFL.IDX PT, R35, R23, 0x1, 0x181f ;  /* 0x00381f0017237f89 */ /* 0x000fe200000e0000 */
[----:B0-----:R-:W-:-:S03]  /*f2b0*/  IADD3 R2, P0, R14, R0, RZ ;  /* 0x000000000e027210 */ /* 0x001fc60007f1e0ff */
[----:B------:R-:W0:Y:S02]  /*f2c0*/  SHFL.IDX PT, R14, R9, 0x1, 0x181f ;  /* 0x00381f00090e7f89 */ /* 0x000e2400000e0000 */
[----:B-1----:R-:W-:-:S05]  /*f2d0*/  IMAD.X R3, RZ, RZ, R3, P0 ;  /* 0x000000ffff037224 */ /* 0x002fca00000e0603 */
[----:B------:R-:W-:Y:S04]  /*f2e0*/  LDGSTS.E.BYPASS.LTC128B.128 [R20+0x24400], desc[UR36][R2.64], !P4 ;  /* 0x2440000002147fae */ /* 0x000fe8000e101d64 */
[----:B------:R-:W-:Y:S04]  /*f2f0*/  LDGSTS.E.BYPASS.LTC128B.128 [R20+0x26c00], desc[UR36][R2.64+0x80], !P3 ;  /* 0x26c0008002147fae */ /* 0x000fe8000d901d64 */
[----:B------:R-:W-:Y:S04]  /*f300*/  LDGSTS.E.BYPASS.LTC128B.128 [R20+0x29400], desc[UR36][R2.64+0x100], !P2 ;  /* 0x2940010002147fae */ /* 0x000fe8000d101d64 */
[----:B------:R0:W-:Y:S02]  /*f310*/  LDGSTS.E.BYPASS.LTC128B.128 [R20+0x2bc00], desc[UR36][R2.64+0x180], !P1 ;  /* 0x2bc0018002147fae */ /* 0x0001e4000c901d64 */
[----:B0-----:R-:W-:-:S02]  /*f320*/  IADD3 R2, P0, R14, R0, RZ ;  /* 0x000000000e027210 */ /* 0x001fc40007f1e0ff */
[----:B------:R-:W0:Y:S02]  /*f330*/  SHFL.IDX PT, R14, R9, 0x2, 0x181f ;  /* 0x00581f00090e7f89 */ /* 0x000e2400000e0000 */
[----:B------:R-:W-:Y:S02]  /*f340*/  IADD3.X R3, RZ, R35, RZ, P0, !PT ;  /* 0x00000023ff037210 */ /* 0x000fe400007fe4ff */
[----:B------:R-:W1:Y:S04]  /*f350*/  SHFL.IDX PT, R35, R23, 0x2, 0x181f ;  /* 0x00581f0017237f89 */ /* 0x000e6800000e0000 */
[----:B------:R-:W-:Y:S04]  /*f360*/  LDGSTS.E.BYPASS.LTC128B.128 [R20+0x24c00], desc[UR36][R2.64], !P4 ;  /* 0x24c0000002147fae */ /* 0x000fe8000e101d64 */
[----:B------:R-:W-:Y:S04]  /*f370*/  LDGSTS.E.BYPASS.LTC128B.128 [R20+0x27400], desc[UR36][R2.64+0x80], !P3 ;  /* 0x2740008002147fae */ /* 0x000fe8000d901d64 */
[----:B------:R-:W-:Y:S04]  /*f380*/  LDGSTS.E.BYPASS.LTC128B.128 [R20+0x29c00], desc[UR36][R2.64+0x100], !P2 ;  /* 0x29c0010002147fae */ /* 0x000fe8000d101d64 */
[----:B------:R0:W-:Y:S02]  /*f390*/  LDGSTS.E.BYPASS.LTC128B.128 [R20+0x2c400], desc[UR36][R2.64+0x180], !P1 ;  /* 0x2c40018002147fae */ /* 0x0001e4000c901d64 */
[----:B0-----:R-:W-:-:S02]  /*f3a0*/  IADD3 R2, P0, R14, R0, RZ ;  /* 0x000000000e027210 */ /* 0x001fc40007f1e0ff */
[----:B------:R-:W0:Y:S03]  /*f3b0*/  SHFL.IDX PT, R14, R9, 0x3, 0x181f ;  /* 0x00781f00090e7f89 */ /* 0x000e2600000e0000 */
[----:B-1----:R-:W-:Y:S02]  /*f3c0*/  IMAD.X R3, RZ, RZ, R35, P0 ;  /* 0x000000ffff037224 */ /* 0x002fe400000e0623 */
[----:B------:R-:W1:Y:S04]  /*f3d0*/  SHFL.IDX PT, R35, R23, 0x3, 0x181f ;  /* 0x00781f0017237f89 */ /* 0x000e6800000e0000 */
[----:B------:R-:W-:Y:S04]  /*f3e0*/  LDGSTS.E.BYPASS.LTC128B.128 [R20+0x25400], desc[UR36][R2.64], !P4 ;  /* 0x2540000002147fae */ /* 0x000fe8000e101d64 */
[----:B------:R-:W-:Y:S04]  /*f3f0*/  LDGSTS.E.BYPASS.LTC128B.128 [R20+0x27c00], desc[UR36][R2.64+0x80], !P3 ;  /* 0x27c0008002147fae */ /* 0x000fe8000d901d64 */
[----:B------:R-:W-:Y:S04]  /*f400*/  LDGSTS.E.BYPASS.LTC128B.128 [R20+0x2a400], desc[UR36][R2.64+0x100], !P2 ;  /* 0x2a40010002147fae */ /* 0x000fe8000d101d64 */
[----:B------:R0:W-:Y:S02]  /*f410*/  LDGSTS.E.BYPASS.LTC128B.128 [R20+0x2cc00], desc[UR36][R2.64+0x180], !P1 ;  /* 0x2cc0018002147fae */ /* 0x0001e4000c901d64 */
[----:B0-----:R-:W-:-:S02]  /*f420*/  IADD3 R2, P0, R14, R0, RZ ;  /* 0x000000000e027210 */ /* 0x001fc40007f1e0ff */
[----:B------:R0:W2:Y:S03]  /*f430*/  SHFL.IDX PT, R14, R9, 0x4, 0x181f ;  /* 0x00981f00090e7f89 */ /* 0x0000a600000e0000 */
[----:B-1----:R-:W-:Y:S02]  /*f440*/  IMAD.X R3, RZ, RZ, R35, P0 ;  /* 0x000000ffff037224 */ /* 0x002fe400000e0623 */
[----:B------:R0:W1:Y:S04]  /*f450*/  SHFL.IDX PT, R35, R23, 0x4, 0x181f ;  /* 0x00981f0017237f89 */ /* 0x00006800000e0000 */
[----:B------:R0:W-:Y:S04]  /*f460*/  LDGSTS.E.BYPASS.LTC128B.128 [R20+0x25c00], desc[UR36][R2.64], !P4 ;  /* 0x25c0000002147fae */ /* 0x0001e8000e101d64 */
[----:B------:R0:W-:Y:S04]  /*f470*/  LDGSTS.E.BYPASS.LTC128B.128 [R20+0x28400], desc[UR36][R2.64+0x80], !P3 ;  /* 0x2840008002147fae */ /* 0x0001e8000d901d64 */
[----:B------:R0:W-:Y:S04]  /*f480*/  LDGSTS.E.BYPASS.LTC128B.128 [R20+0x2ac00], desc[UR36][R2.64+0x100], !P2 ;  /* 0x2ac0010002147fae */ /* 0x0001e8000d101d64 */
[----:B------:R0:W-:Y:S02]  /*f490*/  LDGSTS.E.BYPASS.LTC128B.128 [R20+0x2d400], desc[UR36][R2.64+0x180], !P1 ;  /* 0x2d40018002147fae */ /* 0x0001e4000c901d64 */
.L_x_138:
[----:B0-2---:R-:W-:-:S04]  /*f4a0*/  IADD3 R2, P0, R14, R0, RZ ;  /* 0x000000000e027210 */ /* 0x005fc80007f1e0ff */
[----:B-1----:R-:W-:Y:S02]  /*f4b0*/  IADD3.X R3, RZ, R35, RZ, P0, !PT ;  /* 0x00000023ff037210 */ /* 0x002fe400007fe4ff */
[----:B------:R-:W-:-:S03]  /*f4c0*/  PLOP3.LUT P0, PT, PT, PT, PT, 0x80, 0x0 ;  /* 0x000000000000781c */ /* 0x000fc60003f0f070 */
[----:B------:R-:W-:Y:S01]  /*f4d0*/  @!PT LDS RZ, [RZ] ;  /* 0x00000000fffff984 */ /* 0x000fe20000000800 */
[----:B------:R-:W-:Y:S01]  /*f4e0*/  @!PT LDS RZ, [RZ] ;  /* 0x00000000fffff984 */ /* 0x000fe20000000800 */
[----:B------:R-:W-:Y:S01]  /*f4f0*/  @!PT LDS RZ, [RZ] ;  /* 0x00000000fffff984 */ /* 0x000fe20000000800 */
[----:B------:R0:W-:Y:S04]  /*f500*/  LDGSTS.E.BYPASS.LTC128B.128 [R20+0x26400], desc[UR36][R2.64], !P4 ;  /* 0x2640000002147fae */ /* 0x0001e8000e101d64 */
[----:B------:R0:W-:Y:S04]  /*f510*/  LDGSTS.E.BYPASS.LTC128B.128 [R20+0x28c00], desc[UR36][R2.64+0x80], !P3 ;  /* 0x28c0008002147fae */ /* 0x0001e8000d901d64 */
[----:B------:R0:W-:Y:S04]  /*f520*/  LDGSTS.E.BYPASS.LTC128B.128 [R20+0x2b400], desc[UR36][R2.64+0x100], !P2 ;  /* 0x2b40010002147fae */ /* 0x0001e8000d101d64 */
[----:B------:R0:W-:Y:S01]  /*f530*/  LDGSTS.E.BYPASS.LTC128B.128 [R20+0x2dc00], desc[UR36][R2.64+0x180], !P1 ;  /* 0x2dc0018002147fae */ /* 0x0001e2000c901d64 */
[----:B------:R-:W-:Y:S01]  /*f540*/  NOP ;  /* 0x0000000000007918 */ /* 0x000fe20000000000 */
.L_x_62:
        /* <DEDUP_REMOVED lines=10> */
.L_x_63:
[----:B------:R1:W-:Y:S01]  /*f5f0*/  SYNCS.ARRIVE.TRANS64.A1T0 RZ, [R7+URZ+0x38830], RZ ;  /* 0x038830ff07ff79a7 */ /* 0x0003e2000810003f */
[----:B------:R-:W-:Y:S05]  /*f600*/  @!P2 BRA `(.L_x_64) ;  /* 0x000000000004a947 */ /* 0x000fea0003800000 */
[----:B------:R-:W-:Y:S01]  /*f610*/  BPT.TRAP 0x1 ;  /* 0x000000040000795c */ /* 0x000fe20000300000 */
.L_x_64:
[----:B0-----:R-:W-:Y:S01]  /*f620*/  SHF.L.U32 R2, R10, 0x1f, RZ ;  /* 0x0000001f0a027819 */ /* 0x001fe200000006ff */
[----:B------:R-:W-:Y:S01]  /*f630*/  IMAD.MOV.U32 R9, RZ, RZ, -0x50 ;  /* 0xffffffb0ff097424 */ /* 0x000fe200078e00ff */
[----:B-1----:R-:W-:Y:S01]  /*f640*/  LEA R7, R6, UR39, 0x3 ;  /* 0x0000002706077c11 */ /* 0x002fe2000f8e18ff */
[----:B------:R-:W-:Y:S02]  /*f650*/  BSSY B1, `(.L_x_65) ;  /* 0x0000004000017945 */ /* 0x000fe40003800000 */
[----:B------:R-:W-:Y:S01]  /*f660*/  IMAD R9, R28, R9, UR38 ;  /* 0x000000261c097e24 */ /* 0x000fe2000f8e0209 */
[----:B------:R-:W0:Y:S02]  /*f670*/  SYNCS.PHASECHK.TRANS64.TRYWAIT P0, [R7+URZ+0x38860], R2 ;  /* 0x03886002070075a7 */ /* 0x000e24000800017f */
[----:B0-----:R-:W-:Y:S05]  /*f680*/  @!P0 BRA `(.L_x_66) ;  /* 0x0000002c00308947 */ /* 0x001fea0003800000 */
.L_x_139:
[----:B------:R-:W-:Y:S05]  /*f690*/  BSYNC B1 ;  /* 0x0000000000017941 */ /* 0x000fea0003800000 */
.L_x_65:
[----:B------:R-:W-:Y:S01]  /*f6a0*/  UMOV UR4, 0xffffffff ;  /* 0xffffffff00047882 */ /* 0x000fe20000000000 */
[----:B------:R-:W-:Y:S01]  /*f6b0*/  LOP3.LUT P4, RZ, R16, 0x80, RZ, 0xc0, !PT ;  /* 0x0000008010ff7812 */ /* 0x000fe2000788c0ff */
[----:B------:R-:W-:Y:S01]  /*f6c0*/  IMAD R6, R6, 0x5000, R26 ;  /* 0x0000500006067824 */ /* 0x000fe200078e021a */
[C---:B------:R-:W-:Y:S01]  /*f6d0*/  LOP3.LUT P3, RZ, R16.reuse, 0x40, RZ, 0xc0, !PT ;  /* 0x0000004010ff7812 */ /* 0x040fe2000786c0ff */
[----:B------:R-:W-:Y:S01]  /*f6e0*/  IMAD.IADD R9, R9, 0x1, -R34 ;  /* 0x0000000109097824 */ /* 0x000fe200078e0a22 */
[C---:B------:R-:W-:Y:S02]  /*f6f0*/  LOP3.LUT P2, RZ, R16.reuse, 0x20, RZ, 0xc0, !PT ;  /* 0x0000002010ff7812 */ /* 0x040fe4000784c0ff */
[----:B------:R-:W-:Y:S01]  /*f700*/  LOP3.LUT P1, RZ, R16, 0x10, RZ, 0xc0, !PT ;  /* 0x0000001010ff7812 */ /* 0x000fe2000782c0ff */
[----:B------:R-:W-:-:S12]  /*f710*/  BRA.DIV UR4, `(.L_x_67) ;  /* 0x0000002e04207947 */ /* 0x000fd8000b800000 */
[----:B------:R-:W0:Y:S01]  /*f720*/  SHFL.IDX PT, R14, R17, RZ, 0x181f ;  /* 0x00181fff110e7589 */ /* 0x000e2200000e0000 */
[----:B------:R-:W-:-:S03]  /*f730*/  LEA R6, R6, UR39, 0x1 ;  /* 0x0000002706067c11 */ /* 0x000fc6000f8e08ff */
[----:B------:R-:W1:Y:S01]  /*f740*/  SHFL.IDX PT, R3, R18, RZ, 0x181f ;  /* 0x00181fff12037589 */ /* 0x000e6200000e0000 */
[----:B0-----:R-:W-:-:S03]  /*f750*/  IADD3 R2, P0, R14, R0, RZ ;  /* 0x000000000e027210 */ /* 0x001fc60007f1e0ff */
[----:B------:R-:W0:Y:S01]  /*f760*/  SHFL.IDX PT, R14, R17, 0x1, 0x181f ;  /* 0x00381f00110e7f89 */ /* 0x000e2200000e0000 */
[----:B-1----:R-:W-:Y:S02]  /*f770*/  IADD3.X R3, RZ, R3, RZ, P0, !PT ;  /* 0x00000003ff037210 */ /* 0x002fe400007fe4ff */
[----:B------:R-:W-:-:S13]  /*f780*/  ISETP.LT.OR P0, PT, R9, 0x1, P4 ;  /* 0x000000010900780c */ /* 0x000fda0002701670 */
[----:B------:R-:W-:Y:S01]  /*f790*/  LDGSTS.E.BYPASS.LTC128B.128 [R6+0x400], desc[UR36][R2.64], !P0 ;  /* 0x0040000002067fae */ /* 0x000fe2000c101d64 */
[----:B------:R-:W-:-:S13]  /*f7a0*/  ISETP.LT.OR P0, PT, R9, 0x1, P3 ;  /* 0x000000010900780c */ /* 0x000fda0001f01670 */
[----:B------:R-:W-:Y:S01]  /*f7b0*/  LDGSTS.E.BYPASS.LTC128B.128 [R6+0x2c00], desc[UR36][R2.64+0x80], !P0 ;  /* 0x02c0008002067fae */ /* 0x000fe2000c101d64 */
[----:B------:R-:W-:-:S13]  /*f7c0*/  ISETP.LT.OR P0, PT, R9, 0x1, P2 ;  /* 0x000000010900780c */ /* 0x000fda0001701670 */
[----:B------:R-:W-:Y:S01]  /*f7d0*/  LDGSTS.E.BYPASS.LTC128B.128 [R6+0x5400], desc[UR36][R2.64+0x100], !P0 ;  /* 0x0540010002067fae */ /* 0x000fe2000c101d64 */
[----:B------:R-:W-:-:S13]  /*f7e0*/  ISETP.LT.OR P0, PT, R9, 0x1, P1 ;  /* 0x000000010900780c */ /* 0x000fda0000f01670 */
[----:B------:R1:W-:Y:S04]  /*f7f0*/  LDGSTS.E.BYPASS.LTC128B.128 [R6+0x7c00], desc[UR36][R2.64+0x180], !P0 ;  /* 0x07c0018002067fae */ /* 0x0003e8000c101d64 */
[----:B-1----:R-:W1:Y:S01]  /*f800*/  SHFL.IDX PT, R3, R18, 0x1, 0x181f ;  /* 0x00381f0012037f89 */ /* 0x002e6200000e0000 */
[----:B0-----:R-:W-:-:S03]  /*f810*/  IADD3 R2, P0, R14, R0, RZ ;  /* 0x000000000e027210 */ /* 0x001fc60007f1e0ff */
[----:B------:R-:W0:Y:S02]  /*f820*/  SHFL.IDX PT, R14, R17, 0x2, 0x181f ;  /* 0x00581f00110e7f89 */ /* 0x000e2400000e0000 */
[----:B-1----:R-:W-:Y:S01]  /*f830*/  IMAD.X R3, RZ, RZ, R3, P0 ;  /* 0x000000ffff037224 */ /* 0x002fe200000e0603 */
        /* <DEDUP_REMOVED lines=22> */
[----:B------:R-:W2:Y:S04]  /*f9a0*/  SHFL.IDX PT, R18, R18, 0x4, 0x181f ;  /* 0x00981f0012127f89 */ /* 0x000ea800000e0000 */
[----:B------:R3:W4:Y:S01]  /*f9b0*/  SHFL.IDX PT, R14, R17, 0x4, 0x181f ;  /* 0x00981f00110e7f89 */ /* 0x00072200000e0000 */
[----:B-1----:R-:W-:Y:S02]  /*f9c0*/  IADD3.X R3, RZ, R3, RZ, P0, !PT ;  /* 0x00000003ff037210 */ /* 0x002fe400007fe4ff */
[----:B------:R-:W-:-:S13]  /*f9d0*/  ISETP.LT.OR P0, PT, R9, 0x31, P4 ;  /* 0x000000310900780c */ /* 0x000fda0002701670 */
[----:B------:R3:W-:Y:S01]  /*f9e0*/  LDGSTS.E.BYPASS.LTC128B.128 [R6+0x1c00], desc[UR36][R2.64], !P0 ;  /* 0x01c0000002067fae */ /* 0x0007e2000c101d64 */
[----:B------:R-:W-:-:S13]  /*f9f0*/  ISETP.LT.OR P0, PT, R9, 0x31, P3 ;  /* 0x000000310900780c */ /* 0x000fda0001f01670 */
[----:B------:R3:W-:Y:S01]  /*fa00*/  LDGSTS.E.BYPASS.LTC128B.128 [R6+0x4400], desc[UR36][R2.64+0x80], !P0 ;  /* 0x0440008002067fae */ /* 0x0007e2000c101d64 */
[----:B------:R-:W-:-:S13]  /*fa10*/  ISETP.LT.OR P0, PT, R9, 0x31, P2 ;  /* 0x000000310900780c */ /* 0x000fda0001701670 */
[----:B------:R3:W-:Y:S01]  /*fa20*/  LDGSTS.E.BYPASS.LTC128B.128 [R6+0x6c00], desc[UR36][R2.64+0x100], !P0 ;  /* 0x06c0010002067fae */ /* 0x0007e2000c101d64 */
[----:B------:R-:W-:-:S13]  /*fa30*/  ISETP.LT.OR P0, PT, R9, 0x31, P1 ;  /* 0x000000310900780c */ /* 0x000fda0000f01670 */
[----:B--2-4-:R3:W-:Y:S02]  /*fa40*/  LDGSTS.E.BYPASS.LTC128B.128 [R6+0x9400], desc[UR36][R2.64+0x180], !P0 ;  /* 0x0940018002067fae */ /* 0x0147e4000c101d64 */
.L_x_151:
[----:B0--3--:R-:W-:Y:S01]  /*fa50*/  IADD3 R2, P0, R14, R0, RZ ;  /* 0x000000000e027210 */ /* 0x009fe20007f1e0ff */
[----:B------:R-:W-:Y:S02]  /*fa60*/  ULDC.64 UR4, c[0x0][0x328] ;  /* 0x0000ca0000047ab9 */ /* 0x000fe40000000a00 */
[----:B------:R-:W-:Y:S02]  /*fa70*/  IMAD R0, R21, UR4, RZ ;  /* 0x0000000415007c24 */ /* 0x000fe4000f8e02ff */
[----:B------:R-:W-:Y:S01]  /*fa80*/  IMAD.X R3, RZ, RZ, R18, P0 ;  /* 0x000000ffff037224 */ /* 0x000fe200000e0612 */
[----:B------:R-:W-:-:S13]  /*fa90*/  ISETP.LT.OR P0, PT, R9, 0x41, P4 ;  /* 0x000000410900780c */ /* 0x000fda0002701670 */
[----:B------:R-:W-:Y:S01]  /*faa0*/  @!PT LDS RZ, [RZ] ;  /* 0x00000000fffff984 */ /* 0x000fe20000000800 */
[----:B------:R-:W-:Y:S01]  /*fab0*/  @!PT LDS RZ, [RZ] ;  /* 0x00000000fffff984 */ /* 0x000fe20000000800 */
[----:B------:R-:W-:Y:S01]  /*fac0*/  @!PT LDS RZ, [RZ] ;  /* 0x00000000fffff984 */ /* 0x000fe20000000800 */
[----:B------:R-:W-:Y:S01]  /*fad0*/  LDGSTS.E.BYPASS.LTC128B.128 [R6+0x2400], desc[UR36][R2.64], !P0 ;  /* 0x0240000002067fae */ /* 0x000fe2000c101d64 */
[----:B------:R-:W-:-:S13]  /*fae0*/  ISETP.LT.OR P0, PT, R9, 0x41, P3 ;  /* 0x000000410900780c */ /* 0x000fda0001f01670 */
[----:B------:R-:W-:Y:S01]  /*faf0*/  LDGSTS.E.BYPASS.LTC128B.128 [R6+0x4c00], desc[UR36][R2.64+0x80], !P0 ;  /* 0x04c0008002067fae */ /* 0x000fe2000c101d64 */
[----:B------:R-:W-:-:S13]  /*fb00*/  ISETP.LT.OR P0, PT, R9, 0x41, P2 ;  /* 0x000000410900780c */ /* 0x000fda0001701670 */
[----:B------:R-:W-:Y:S01]  /*fb10*/  LDGSTS.E.BYPASS.LTC128B.128 [R6+0x7400], desc[UR36][R2.64+0x100], !P0 ;  /* 0x0740010002067fae */ /* 0x000fe2000c101d64 */
[----:B------:R-:W-:Y:S01]  /*fb20*/  ISETP.LT.OR P0, PT, R9, 0x41, P1 ;  /* 0x000000410900780c */ /* 0x000fe20000f01670 */
[----:B------:R-:W-:-:S12]  /*fb30*/  IMAD R9, R5, UR5, R0 ;  /* 0x0000000505097c24 */ /* 0x000fd8000f8e0200 */
[----:B------:R0:W-:Y:S02]  /*fb40*/  LDGSTS.E.BYPASS.LTC128B.128 [R6+0x9c00], desc[UR36][R2.64+0x180], !P0 ;  /* 0x09c0018002067fae */ /* 0x0001e4000c101d64 */
        /* <DEDUP_REMOVED lines=10> */
[----:B------:R-:W-:Y:S01]  /*fbf0*/  NOP ;  /* 0x0000000000007918 */ /* 0x000fe20000000000 */
[----:B------:R-:W-:Y:S01]  /*fc00*/  IMAD.WIDE.U32 R2, R19, UR4, R2 ;  /* 0x0000000413027c25 */ /* 0x000fe2000f8e0002 */
[----:B------:R-:W-:-:S03]  /*fc10*/  ULDC.64 UR4, c[0x0][0x318] ;  /* 0x0000c60000047ab9 */ /* 0x000fc60000000a00 */
[----:B------:R-:W-:Y:S01]  /*fc20*/  IMAD.IADD R3, R5, 0x1, R3 ;  /* 0x0000000105037824 */ /* 0x000fe200078e0203 */
[----:B------:R-:W-:-:S04]  /*fc30*/  LEA R17, P0, R2, UR4, 0x1 ;  /* 0x0000000402117c11 */ /* 0x000fc8000f8008ff */
[----:B------:R-:W-:Y:S02]  /*fc40*/  LEA.HI.X R18, R2, UR5, R3, 0x1, P0 ;  /* 0x0000000502127c11 */ /* 0x000fe400080f0c03 */
[----:B------:R-:W-:-:S13]  /*fc50*/  PLOP3.LUT P0, PT, PT, PT, PT, 0x80, 0x0 ;  /* 0x000000000000781c */ /* 0x000fda0003f0f070 */
.L_x_68:
        /* <DEDUP_REMOVED lines=10> */
.L_x_69:
[C---:B------:R-:W-:Y:S01]  /*fd00*/  ISETP.GT.AND P0, PT, R8.reuse, RZ, PT ;  /* 0x000000ff0800720c */ /* 0x040fe20003f04270 */
[----:B------:R0:W-:Y:S01]  /*fd10*/  SYNCS.ARRIVE.TRANS64.A1T0 RZ, [R7+URZ+0x38850], RZ ;  /* 0x038850ff07ff79a7 */ /* 0x0001e2000810003f */
[----:B------:R-:W-:Y:S01]  /*fd20*/  VIADD R0, R8, 0xffffffff ;  /* 0xffffffff08007836 */ /* 0x000fe20000000000 */
[----:B------:R-:W-:Y:S01]  /*fd30*/  MOV R10, R25 ;  /* 0x00000019000a7202 */ /* 0x000fe20000000f00 */
[----:B------:R-:W-:Y:S02]  /*fd40*/  IMAD.MOV.U32 R6, RZ, RZ, R22 ;  /* 0x000000ffff067224 */ /* 0x000fe400078e0016 */
[----:B------:R-:W-:-:S07]  /*fd50*/  IMAD.MOV.U32 R28, RZ, RZ, R8 ;  /* 0x000000ffff1c7224 */ /* 0x000fce00078e0008 */
[----:B0-----:R-:W-:Y:S05]  /*fd60*/  @P0 BRA `(.L_x_70) ;  /* 0xfffffff000300947 */ /* 0x001fea000383ffff */
[----:B------:R-:W-:Y:S05]  /*fd70*/  BSYNC B0 ;  /* 0x0000000000007941 */ /* 0x000fea0003800000 */
.L_x_57:
[----:B------:R-:W-:-:S13]  /*fd80*/  LOP3.LUT P0, RZ, R16, 0x100, RZ, 0xc0, !PT ;  /* 0x0000010010ff7812 */ /* 0x000fda000780c0ff */
[----:B------:R-:W-:Y:S05]  /*fd90*/  @!P0 BRA `(.L_x_71) ;  /* 0x0000000000048947 */ /* 0x000fea0003800000 */
[----:B------:R-:W-:Y:S01]  /*fda0*/  BPT.TRAP 0x1 ;  /* 0x000000040000795c */ /* 0x000fe20000300000 */
.L_x_71:
[----:B------:R-:W-:Y:S01]  /*fdb0*/  LEA R4, R22, UR39, 0x3 ;  /* 0x0000002716047c11 */ /* 0x000fe2000f8e18ff */
[----:B------:R-:W-:Y:S01]  /*fdc0*/  BSSY B0, `(.L_x_72) ;  /* 0x0000006000007945 */ /* 0x000fe20003800000 */
[----:B0-----:R-:W-:Y:S02]  /*fdd0*/  SHF.L.U32 R3, R25, 0x1f, RZ ;  /* 0x0000001f19037819 */ /* 0x001fe400000006ff */
[----:B------:R-:W-:Y:S02]  /*fde0*/  MOV R5, 0xffffffb0 ;  /* 0xffffffb000057802 */ /* 0x000fe40000000f00 */
[----:B------:R-:W0:Y:S03]  /*fdf0*/  SYNCS.PHASECHK.TRANS64.TRYWAIT P0, [R4+URZ+0x38860], R3 ;  /* 0x03886003040075a7 */ /* 0x000e26000800017f */
[----:B------:R-:W-:Y:S01]  /*fe00*/  IMAD R5, R8, R5, UR38 ;  /* 0x0000002608057e24 */ /* 0x000fe2000f8e0205 */
[----:B0-----:R-:W-:Y:S06]  /*fe10*/  @!P0 BRA `(.L_x_73) ;  /* 0x0000002c00288947 */ /* 0x001fec0003800000 */
.L_x_152:
[----:B------:R-:W-:Y:S05]  /*fe20*/  BSYNC B0 ;  /* 0x0000000000007941 */ /* 0x000fea0003800000 */
.L_x_72:
        /* <DEDUP_REMOVED lines=8> */
[----:B------:R-:W1:Y:S01]  /*feb0*/  SHFL.IDX PT, R14, R17, RZ, 0x181f ;  /* 0x00181fff110e7589 */ /* 0x000e6200000e0000 */
[----:B------:R-:W-:-:S03]  /*fec0*/  IMAD.SHL.U32 R6, R37, 0x2, RZ ;  /* 0x0000000225067824 */ /* 0x000fc600078e00ff */
[----:B------:R-:W0:Y:S02]  /*fed0*/  SHFL.IDX PT, R0, R18, RZ, 0x181f ;  /* 0x00181fff12007589 */ /* 0x000e2400000e0000 */
[----:B-1----:R-:W-:Y:S02]  /*fee0*/  IADD3 R2, P0, R14, R6, RZ ;  /* 0x000000060e027210 */ /* 0x002fe40007f1e0ff */
[----:B------:R-:W1:Y:S02]  /*fef0*/  SHFL.IDX PT, R14, R17, 0x1, 0x181f ;  /* 0x00381f00110e7f89 */ /* 0x000e6400000e0000 */
[----:B0-----:R-:W-:Y:S02]  /*ff00*/  IADD3.X R3, RZ, R0, RZ, P0, !PT ;  /* 0x00000000ff037210 */ /* 0x001fe400007fe4ff */
[----:B------:R-:W-:Y:S02]  /*ff10*/  ISETP.LT.OR P0, PT, R5, 0x1, P4 ;  /* 0x000000010500780c */ /* 0x000fe40002701670 */
[----:B------:R-:W-:-:S02]  /*ff20*/  LEA R0, R7, UR39, 0x1 ;  /* 0x0000002707007c11 */ /* 0x000fc4000f8e08ff */
[----:B------:R-:W0:Y:S09]  /*ff30*/  SHFL.IDX PT, R7, R18, 0x1, 0x181f ;  /* 0x00381f0012077f89 */ /* 0x000e3200000e0000 */
[----:B------:R-:W-:Y:S01]  /*ff40*/  LDGSTS.E.BYPASS.LTC128B.128 [R0+0x400], desc[UR36][R2.64], !P0 ;  /* 0x0040000002007fae */ /* 0x000fe2000c101d64 */
[----:B------:R-:W-:-:S13]  /*ff50*/  ISETP.LT.OR P0, PT, R5, 0x1, P3 ;  /* 0x000000010500780c */ /* 0x000fda0001f01670 */
[----:B------:R-:W-:Y:S01]  /*ff60*/  LDGSTS.E.BYPASS.LTC128B.128 [R0+0x2c00], desc[UR36][R2.64+0x80], !P0 ;  /* 0x02c0008002007fae */ /* 0x000fe2000c101d64 */
[----:B------:R-:W-:-:S13]  /*ff70*/  ISETP.LT.OR P0, PT, R5, 0x1, P2 ;  /* 0x000000010500780c */ /* 0x000fda0001701670 */
[----:B------:R-:W-:Y:S01]  /*ff80*/  LDGSTS.E.BYPASS.LTC128B.128 [R0+0x5400], desc[UR36][R2.64+0x100], !P0 ;  /* 0x0540010002007fae */ /* 0x000fe2000c101d64 */
[----:B------:R-:W-:-:S13]  /*ff90*/  ISETP.LT.OR P0, PT, R5, 0x1, P1 ;  /* 0x000000010500780c */ /* 0x000fda0000f01670 */
[----:B------:R1:W-:Y:S02]  /*ffa0*/  LDGSTS.E.BYPASS.LTC128B.128 [R0+0x7c00], desc[UR36][R2.64+0x180], !P0 ;  /* 0x07c0018002007fae */ /* 0x0003e4000c101d64 */
[----:B-1----:R-:W-:Y:S02]  /*ffb0*/  IADD3 R2, P0, R14, R6, RZ ;  /* 0x000000060e027210 */ /* 0x002fe40007f1e0ff */
[----:B------:R-:W1:Y:S03]  /*ffc0*/  SHFL.IDX PT, R14, R17, 0x2, 0x181f ;  /* 0x00581f00110e7f89 */ /* 0x000e6600000e0000 */
[----:B0-----:R-:W-:Y:S01]  /*ffd0*/  IMAD.X R3, RZ, RZ, R7, P0 ;  /* 0x000000ffff037224 */ /* 0x001fe200000e0607 */
[----:B------:R-:W-:Y:S01]  /*ffe0*/  ISETP.LT.OR P0, PT, R5, 0x11, P4 ;  /* 0x000000110500780c */ /* 0x000fe20002701670 */
[----:B------:R-:W0:-:S12]  /*fff0*/  SHFL.IDX PT, R7, R18, 0x2, 0x181f ;  /* 0x00581f0012077f89 */ /* 0x000e1800000e0000 */
        /* <DEDUP_REMOVED lines=10> */
[C---:B------:R-:W-:Y:S01]  /*100a0*/  ISETP.LT.OR P0, PT, R5.reuse, 0x21, P4 ;  /* 0x000000210500780c */ /* 0x040fe20002701670 */
[----:B------:R-:W0:Y:S04]  /*100b0*/  SHFL.IDX PT, R7, R18, 0x3, 0x181f ;  /* 0x00781f0012077f89 */ /* 0x000e2800000e0000 */
[----:B------:R-:W2:Y:S08]  /*100c0*/  SHFL.IDX PT, R18, R18, 0x4, 0x181f ;  /* 0x00981f0012127f89 */ /* 0x000eb000000e0000 */
        /* <DEDUP_REMOVED lines=8> */
[----:B------:R1:W3:Y:S02]  /*10150*/  SHFL.IDX PT, R14, R17, 0x4, 0x181f ;  /* 0x00981f00110e7f89 */ /* 0x0002e400000e0000 */
[----:B0-----:R-:W-:Y:S02]  /*10160*/  IADD3.X R3, RZ, R7, RZ, P0, !PT ;  /* 0x00000007ff037210 */ /* 0x001fe400007fe4ff */
[----:B------:R-:W-:-:S13]  /*10170*/  ISETP.LT.OR P0, PT, R5, 0x31, P4 ;  /* 0x000000310500780c */ /* 0x000fda0002701670 */
[----:B------:R1:W-:Y:S01]  /*10180*/  LDGSTS.E.BYPASS.LTC128B.128 [R0+0x1c00], desc[UR36][R2.64], !P0 ;  /* 0x01c0000002007fae */ /* 0x0003e2000c101d64 */
[----:B------:R-:W-:-:S13]  /*10190*/  ISETP.LT.OR P0, PT, R5, 0x31, P3 ;  /* 0x000000310500780c */ /* 0x000fda0001f01670 */
[----:B------:R1:W-:Y:S01]  /*101a0*/  LDGSTS.E.BYPASS.LTC128B.128 [R0+0x4400], desc[UR36][R2.64+0x80], !P0 ;  /* 0x0440008002007fae */ /* 0x0003e2000c101d64 */
[----:B------:R-:W-:-:S13]  /*101b0*/  ISETP.LT.OR P0, PT, R5, 0x31, P2 ;  /* 0x000000310500780c */ /* 0x000fda0001701670 */
[----:B------:R1:W-:Y:S01]  /*101c0*/  LDGSTS.E.BYPASS.LTC128B.128 [R0+0x6c00], desc[UR36][R2.64+0x100], !P0 ;  /* 0x06c0010002007fae */ /* 0x0003e2000c101d64 */
[----:B------:R-:W-:-:S13]  /*101d0*/  ISETP.LT.OR P0, PT, R5, 0x31, P1 ;  /* 0x000000310500780c */ /* 0x000fda0000f01670 */
[----:B--23--:R1:W-:Y:S02]  /*101e0*/  LDGSTS.E.BYPASS.LTC128B.128 [R0+0x9400], desc[UR36][R2.64+0x180], !P0 ;  /* 0x0940018002007fae */ /* 0x00c3e4000c101d64 */
.L_x_164:
[----:B01----:R-:W-:-:S05]  /*101f0*/  IADD3 R2, P0, R14, R6, RZ ;  /* 0x000000060e027210 */ /* 0x003fca0007f1e0ff */
[----:B------:R-:W-:Y:S01]  /*10200*/  IMAD.X R3, RZ, RZ, R18, P0 ;  /* 0x000000ffff037224 */ /* 0x000fe200000e0612 */
[----:B------:R-:W-:-:S13]  /*10210*/  ISETP.LT.OR P0, PT, R5, 0x41, P4 ;  /* 0x000000410500780c */ /* 0x000fda0002701670 */
[----:B------:R-:W-:Y:S01]  /*10220*/  @!PT LDS RZ, [RZ] ;  /* 0x00000000fffff984 */ /* 0x000fe20000000800 */
[----:B------:R-:W-:Y:S01]  /*10230*/  @!PT LDS RZ, [RZ] ;  /* 0x00000000fffff984 */ /* 0x000fe20000000800 */
[----:B------:R-:W-:Y:S01]  /*10240*/  @!PT LDS RZ, [RZ] ;  /* 0x00000000fffff984 */ /* 0x000fe20000000800 */
[----:B------:R0:W-:Y:S01]  /*10250*/  LDGSTS.E.BYPASS.LTC128B.128 [R0+0x2400], desc[UR36][R2.64], !P0 ;  /* 0x0240000002007fae */ /* 0x0001e2000c101d64 */
[----:B------:R-:W-:-:S13]  /*10260*/  ISETP.LT.OR P0, PT, R5, 0x41, P3 ;  /* 0x000000410500780c */ /* 0x000fda0001f01670 */
[----:B------:R0:W-:Y:S01]  /*10270*/  LDGSTS.E.BYPASS.LTC128B.128 [R0+0x4c00], desc[UR36][R2.64+0x80], !P0 ;  /* 0x04c0008002007fae */ /* 0x0001e2000c101d64 */
[----:B------:R-:W-:-:S13]  /*10280*/  ISETP.LT.OR P0, PT, R5, 0x41, P2 ;  /* 0x000000410500780c */ /* 0x000fda0001701670 */
[----:B------:R0:W-:Y:S01]  /*10290*/  LDGSTS.E.BYPASS.LTC128B.128 [R0+0x7400], desc[UR36][R2.64+0x100], !P0 ;  /* 0x0740010002007fae */ /* 0x0001e2000c101d64 */
[----:B------:R-:W-:-:S13]  /*102a0*/  ISETP.LT.OR P0, PT, R5, 0x41, P1 ;  /* 0x000000410500780c */ /* 0x000fda0000f01670 */
[----:B------:R0:W-:Y:S01]  /*102b0*/  LDGSTS.E.BYPASS.LTC128B.128 [R0+0x9c00], desc[UR36][R2.64+0x180], !P0 ;  /* 0x09c0018002007fae */ /* 0x0001e2000c101d64 */
[----:B------:R-:W-:Y:S01]  /*102c0*/  PLOP3.LUT P0, PT, PT, PT, PT, 0x80, 0x0 ;  /* 0x000000000000781c */ /* 0x000fe20003f0f070 */
[----:B------:R-:W-:-:S12]  /*102d0*/  NOP ;  /* 0x0000000000007918 */ /* 0x000fd80000000000 */
.L_x_75:
        /* <DEDUP_REMOVED lines=10> */
.L_x_76:
[----:B0-----:R-:W2:Y:S01]  /*10380*/  LDL.LU R2, [R1] ;  /* 0x0000000001027983 */ /* 0x001ea20000300800 */
[----:B------:R-:W-:Y:S01]  /*10390*/  VIADD R22, R22, 0x1 ;  /* 0x0000000116167836 */ /* 0x000fe20000000000 */
[----:B------:R-:W-:Y:S01]  /*103a0*/  IADD3 R36, R36, UR43, RZ ;  /* 0x0000002b24247c10 */ /* 0x000fe2000fffe0ff */
[----:B------:R-:W-:Y:S01]  /*103b0*/  ULDC UR4, c[0x0][0xc34] ;  /* 0x00030d0000047ab9 */ /* 0x000fe20000000800 */
[----:B------:R0:W-:Y:S02]  /*103c0*/  SYNCS.ARRIVE.TRANS64.A1T0 RZ, [R4+URZ+0x38850], RZ ;  /* 0x038850ff04ff79a7 */ /* 0x0001e4000810003f */
[----:B------:R-:W-:-:S04]  /*103d0*/  ISETP.NE.AND P0, PT, R22, 0x2, PT ;  /* 0x000000021600780c */ /* 0x000fc80003f05270 */
[----:B------:R-:W-:Y:S02]  /*103e0*/  SEL R22, R22, RZ, P0 ;  /* 0x000000ff16167207 */ /* 0x000fe40000000000 */
[----:B------:R-:W-:Y:S02]  /*103f0*/  SEL R0, RZ, 0x1, P0 ;  /* 0x00000001ff007807 */ /* 0x000fe40000000000 */
[----:B------:R-:W-:Y:S02]  /*10400*/  ISETP.GE.AND P0, PT, R36, UR4, PT ;  /* 0x0000000424007c0c */ /* 0x000fe4000bf06270 */
[----:B------:R-:W-:Y:S01]  /*10410*/  LOP3.LUT R25, R25, R0, RZ, 0x3c, !PT ;  /* 0x0000000019197212 */ /* 0x000fe200078e3cff */
[----:B--2---:R-:W-:-:S05]  /*10420*/  VIADD R2, R2, 0x1 ;  /* 0x0000000102027836 */ /* 0x004fca0000000000 */
[----:B------:R0:W-:Y:S05]  /*10430*/  STL [R1], R2 ;  /* 0x0000000201007387 */ /* 0x0001ea0000100800 */
[----:B------:R-:W-:Y:S05]  /*10440*/  @!P0 BRA `(.L_x_77) ;  /* 0xffffffcc009c8947 */ /* 0x000fea000383ffff */
[----:B------:R-:W-:-:S07]  /*10450*/  LOP3.LUT R0, R2, 0x1, RZ, 0xc, !PT ;  /* 0x0000000102007812 */ /* 0x000fce00078e0cff */
.L_x_40:
[----:B------:R-:W1:Y:S01]  /*10460*/  S2R R3, SR_CgaCtaId ;  /* 0x0000000000037919 */ /* 0x000e620000008800 */
[----:B0-----:R-:W-:Y:S01]  /*10470*/  MOV R2, 0x400 ;  /* 0x0000040000027802 */ /* 0x001fe20000000f00 */
[----:B------:R-:W-:Y:S01]  /*10480*/  BSSY B0, `(.L_x_78) ;  /* 0x0000005000007945 */ /* 0x000fe20003800000 */
[----:B------:R-:W-:Y:S02]  /*10490*/  SHF.L.U32 R0, R0, 0x1f, RZ ;  /* 0x0000001f00007819 */ /* 0x000fe400000006ff */
[----:B-1----:R-:W-:-:S04]  /*104a0*/  LEA R5, R3, R2, 0x18 ;  /* 0x0000000203057211 */ /* 0x002fc800078ec0ff */
[----:B------:R-:W0:Y:S02]  /*104b0*/  SYNCS.PHASECHK.TRANS64.TRYWAIT P0, [R5+URZ+0x38820], R0 ;  /* 0x03882000050075a7 */ /* 0x000e24000800017f */
[----:B0-----:R-:W-:Y:S05]  /*104c0*/  @!P0 BRA `(.L_x_79) ;  /* 0x0000002c00808947 */ /* 0x001fea0003800000 */
.L_x_165:
[----:B------:R-:W-:Y:S05]  /*104d0*/  BSYNC B0 ;  /* 0x0000000000007941 */ /* 0x000fea0003800000 */
.L_x_78:
[----:B------:R-:W-:-:S03]  /*104e0*/  UMOV UR4, 0xffffffff ;  /* 0xffffffff00047882 */ /* 0x000fc60000000000 */
[----:B------:R-:W-:Y:S05]  /*104f0*/  BRA.DIV UR4, `(.L_x_80) ;  /* 0x0000002e04887947 */ /* 0x000fea000b800000 */
[----:B0-----:R-:W0:Y:S02]  /*10500*/  S2R R0, SR_TID.X ;  /* 0x0000000000007919 */ /* 0x001e240000002100 */
[----:B0-----:R-:W-:-:S04]  /*10510*/  SHF.R.U32.HI R0, RZ, 0x5, R0 ;  /* 0x00000005ff007819 */ /* 0x001fc80000011600 */
[----:B------:R-:W-:-:S05]  /*10520*/  LOP3.LUT R0, R0, 0x3, RZ, 0xc0, !PT ;  /* 0x0000000300007812 */ /* 0x000fca00078ec0ff */
[----:B------:R0:W1:Y:S02]  /*10530*/  SHFL.IDX PT, R14, R0, RZ, 0x1f ;  /* 0x00001fff000e7589 */ /* 0x00006400000e0000 */
.L_x_168:
[----:B-1----:R-:W-:Y:S01]  /*10540*/  ISETP.NE.AND P0, PT, R14, RZ, PT ;  /* 0x000000ff0e00720c */ /* 0x002fe20003f05270 */
[----:B------:R-:W-:-:S12]  /*10550*/  BSSY B0, `(.L_x_81) ;  /* 0x0000026000007945 */ /* 0x000fd80003800000 */
[----:B------:R-:W-:Y:S05]  /*10560*/  @P0 BRA `(.L_x_82) ;  /* 0x0000000000900947 */ /* 0x000fea0003800000 */
[----:B------:R-:W-:-:S03]  /*10570*/  UMOV UR4, 0xffffffff ;  /* 0xffffffff00047882 */ /* 0x000fc60000000000 */
[----:B------:R-:W-:Y:S05]  /*10580*/  BRA.DIV UR4, `(.L_x_83) ;  /* 0x0000002e04987947 */ /* 0x000fea000b800000 */
[----:B------:R-:W-:-:S13]  /*10590*/  ELECT P6, URZ, PT ;  /* 0x00000000003f782f */ /* 0x000fda00038c0000 */
.L_x_171:
[----:B------:R-:W-:Y:S05]  /*105a0*/  @!P6 BRA `(.L_x_82) ;  /* 0x000000000080e947 */ /* 0x000fea0003800000 */
[----:B0-----:R-:W2:Y:S02]  /*105b0*/  LDL R0, [R1+0xc] ;  /* 0x00000c0001007983 */ /* 0x001ea40000100800 */
[----:B--2---:R-:W-:-:S13]  /*105c0*/  R2UR UR4, R0 ;  /* 0x00000000000472ca */ /* 0x004fda00000e0000 */
[----:B------:R-:W-:-:S06]  /*105d0*/  ULOP3.LUT UR4, UR4, 0x2, URZ, 0xfc, !UPT ;  /* 0x0000000204047892 */ /* 0x000fcc000f8efc3f */
[----:B------:R-:W-:-:S05]  /*105e0*/  IMAD.U32 R0, RZ, RZ, UR4 ;  /* 0x00000004ff007e24 */ /* 0x000fca000f8e00ff */
[----:B------:R-:W-:-:S13]  /*105f0*/  ISETP.NE.AND P0, PT, R0, 0x3, PT ;  /* 0x000000030000780c */ /* 0x000fda0003f05270 */
[----:B------:R-:W-:Y:S05]  /*10600*/  @!P0 BRA `(.L_x_84) ;  /* 0x0000000000048947 */ /* 0x000fea0003800000 */
[----:B------:R-:W-:Y:S01]  /*10610*/  BPT.TRAP 0x1 ;  /* 0x000000040000795c */ /* 0x000fe20000300000 */
.L_x_84:
[C---:B------:R-:W-:Y:S01]  /*10620*/  LEA R3, R22.reuse, R5, 0x3 ;  /* 0x0000000516037211 */ /* 0x040fe200078e18ff */
[----:B------:R-:W-:Y:S01]  /*10630*/  VIADD R22, R22, 0x1 ;  /* 0x0000000116167836 */ /* 0x000fe20000000000 */
[----:B------:R-:W-:-:S04]  /*10640*/  SHF.L.U32 R2, R25, 0x1f, RZ ;  /* 0x0000001f19027819 */ /* 0x000fc800000006ff */
[----:B------:R-:W0:Y:S01]  /*10650*/  SYNCS.PHASECHK.TRANS64.TRYWAIT P1, [R3+URZ+0x38840], R2 ;  /* 0x03884002030075a7 */ /* 0x000e22000802017f */
[----:B------:R-:W-:-:S04]  /*10660*/  ISETP.NE.AND P2, PT, R22, 0x2, PT ;  /* 0x000000021600780c */ /* 0x000fc80003f45270 */
[----:B------:R-:W-:Y:S01]  /*10670*/  SEL R0, RZ, 0x1, P2 ;  /* 0x00000001ff007807 */ /* 0x000fe20001000000 */
[----:B0-----:R-:W-:Y:S08]  /*10680*/  @!P1 BRA `(.L_x_85) ;  /* 0x0000002c00789947 */ /* 0x001ff00003800000 */
.L_x_172:
[----:B------:R-:W-:Y:S02]  /*10690*/  SEL R22, R22, RZ, P2 ;  /* 0x000000ff16167207 */ /* 0x000fe40001000000 */
[----:B------:R-:W-:Y:S01]  /*106a0*/  LOP3.LUT R0, R25, R0, RZ, 0x3c, !PT ;  /* 0x0000000019007212 */ /* 0x000fe200078e3cff */
[----:B------:R-:W-:Y:S06]  /*106b0*/  @!P0 BRA `(.L_x_86) ;  /* 0x0000000000048947 */ /* 0x000fec0003800000 */
[----:B------:R-:W-:Y:S01]  /*106c0*/  BPT.TRAP 0x1 ;  /* 0x000000040000795c */ /* 0x000fe20000300000 */
.L_x_86:
[----:B------:R-:W-:Y:S01]  /*106d0*/  IMAD R5, R22, 0x8, R5 ;  /* 0x0000000816057824 */ /* 0x000fe200078e0205 */
[----:B------:R-:W-:-:S04]  /*106e0*/  SHF.L.U32 R0, R0, 0x1f, RZ ;  /* 0x0000001f00007819 */ /* 0x000fc800000006ff */
[----:B------:R-:W1:Y:S02]  /*106f0*/  SYNCS.PHASECHK.TRANS64.TRYWAIT P1, [R5+URZ+0x38840], R0 ;  /* 0x03884000050075a7 */ /* 0x000e64000802017f */
[----:B-1----:R-:W-:Y:S05]  /*10700*/  @!P1 BRA `(.L_x_87) ;  /* 0x0000002c006c9947 */ /* 0x002fea0003800000 */
.L_x_173:
[----:B------:R-:W-:Y:S05]  /*10710*/  @!P0 BRA `(.L_x_88) ;  /* 0x0000000000048947 */ /* 0x000fea0003800000 */
[----:B------:R-:W-:Y:S01]  /*10720*/  BPT.TRAP 0x1 ;  /* 0x000000040000795c */ /* 0x000fe20000300000 */
.L_x_88:
[----:B------:R-:W2:Y:S02]  /*10730*/  SYNCS.PHASECHK.TRANS64.TRYWAIT P1, [R3+URZ+0x38860], R2 ;  /* 0x03886002030075a7 */ /* 0x000ea4000802017f */
[----:B--2---:R-:W-:Y:S05]  /*10740*/  @!P1 BRA `(.L_x_89) ;  /* 0x0000002c00709947 */ /* 0x004fea0003800000 */
.L_x_174:
[----:B------:R-:W-:Y:S05]  /*10750*/  @!P0 BRA `(.L_x_90) ;  /* 0x0000000000048947 */ /* 0x000fea0003800000 */
[----:B------:R-:W-:Y:S01]  /*10760*/  BPT.TRAP 0x1 ;  /* 0x000000040000795c */ /* 0x000fe20000300000 */
.L_x_90:
[----:B---3--:R3:W4:Y:S02]  /*10770*/  SYNCS.PHASECHK.TRANS64.TRYWAIT P0, [R5+URZ+0x38860], R0 ;  /* 0x03886000050075a7 */ /* 0x008724000800017f */
[----:B----4-:R-:W-:Y:S05]  /*10780*/  @!P0 NANOSLEEP.SYNCS 0x989680 ;  /* 0x009896800000895d */ /* 0x010fea0003900000 */
[----:B------:R-:W4:Y:S02]  /*10790*/  @!P0 SYNCS.PHASECHK.TRANS64 P0, [R5+URZ+0x38860], R0 ;  /* 0x03886000050085a7 */ /* 0x000f24000800007f */
[----:B----4-:R-:W-:Y:S05]  /*107a0*/  @!P0 BRA `(.L_x_90) ;  /* 0xfffffffc00f08947 */ /* 0x010fea000383ffff */
.L_x_82:
[----:B------:R-:W-:Y:S05]  /*107b0*/  BSYNC B0 ;  /* 0x0000000000007941 */ /* 0x000fea0003800000 */
.L_x_81:
[----:B------:R-:W-:Y:S05]  /*107c0*/  EXIT ;  /* 0x000000000000794d */ /* 0x000fea0003800000 */
.L_x_8:
[----:B0-----:R-:W-:-:S04]  /*107d0*/  MOV R3, UR40 ;  /* 0x0000002800037c02 */ /* 0x001fc80008000f00 */
[----:B------:R0:W1:Y:S03]  /*107e0*/  SYNCS.PHASECHK.TRANS64.TRYWAIT P1, [R3+URZ+0x38800], R0 ;  /* 0x03880000030075a7 */ /* 0x000066000802017f */
[----:B-1----:R-:W-:Y:S05]  /*107f0*/  @!P1 NANOSLEEP.SYNCS 0x989680 ;  /* 0x009896800000995d */ /* 0x002fea0003900000 */
[----:B------:R-:W1:Y:S02]  /*10800*/  @!P1 SYNCS.PHASECHK.TRANS64 P1, [R3+URZ+0x38800], R0 ;  /* 0x03880000030095a7 */ /* 0x000e64000802007f */
[----:B-1----:R-:W-:Y:S05]  /*10810*/  @!P1 BRA `(.L_x_8) ;  /* 0xfffffffc00ec9947 */ /* 0x002fea000383ffff */
[----:B------:R-:W-:Y:S05]  /*10820*/  BRA `(.L_x_91) ;  /* 0xffffff0800587947 */ /* 0x000fea000383ffff */
.L_x_12:
[----:B-1----:R1:W2:Y:S02]  /*10830*/  SYNCS.PHASECHK.TRANS64.TRYWAIT P1, [R0+URZ+0x38830], R3 ;  /* 0x03883003000075a7 */ /* 0x0022a4000802017f */
[----:B--2---:R-:W-:Y:S05]  /*10840*/  @!P1 NANOSLEEP.SYNCS 0x989680 ;  /* 0x009896800000995d */ /* 0x004fea0003900000 */
[----:B------:R-:W2:Y:S02]  /*10850*/  @!P1 SYNCS.PHASECHK.TRANS64 P1, [R0+URZ+0x38830], R3 ;  /* 0x03883003000095a7 */ /* 0x000ea4000802007f */
[----:B--2---:R-:W-:Y:S05]  /*10860*/  @!P1 BRA `(.L_x_12) ;  /* 0xfffffffc00f09947 */ /* 0x004fea000383ffff */
[----:B------:R-:W-:Y:S05]  /*10870*/  BRA `(.L_x_11) ;  /* 0xffffff08007c7947 */ /* 0x000fea000383ffff */
.L_x_18:
[----:B-1----:R-:W-:-:S04]  /*10880*/  IMAD.U32 R153, RZ, RZ, UR61 ;  /* 0x0000003dff997e24 */ /* 0x002fc8000f8e00ff */
[----:B------:R1:W2:Y:S03]  /*10890*/  SYNCS.PHASECHK.TRANS64.TRYWAIT P1, [R153+URZ+0x38830], R4 ;  /* 0x03883004990075a7 */ /* 0x0002a6000802017f */
[----:B--2---:R-:W-:Y:S05]  /*108a0*/  @!P1 NANOSLEEP.SYNCS 0x989680 ;  /* 0x009896800000995d */ /* 0x004fea0003900000 */
[----:B------:R-:W2:Y:S02]  /*108b0*/  @!P1 SYNCS.PHASECHK.TRANS64 P1, [R153+URZ+0x38830], R4 ;  /* 0x03883004990095a7 */ /* 0x000ea4000802007f */
[----:B--2---:R-:W-:Y:S05]  /*108c0*/  @!P1 BRA `(.L_x_18) ;  /* 0xfffffffc00ec9947 */ /* 0x004fea000383ffff */
[----:B------:R-:W-:Y:S05]  /*108d0*/  BRA `(.L_x_17) ;  /* 0xffffff5000587947 */ /* 0x000fea000383ffff */
.L_x_22:
[----:B--2---:R-:W-:-:S04]  /*108e0*/  IMAD.U32 R2, RZ, RZ, UR4 ;  /* 0x00000004ff027e24 */ /* 0x004fc8000f8e00ff */
[----:B------:R2:W3:Y:S03]  /*108f0*/  SYNCS.PHASECHK.TRANS64.TRYWAIT P1, [R2+URZ+0x38850], R0 ;  /* 0x03885000020075a7 */ /* 0x0004e6000802017f */
[----:B---3--:R-:W-:Y:S05]  /*10900*/  @!P1 NANOSLEEP.SYNCS 0x989680 ;  /* 0x009896800000995d */ /* 0x008fea0003900000 */
[----:B------:R-:W3:Y:S02]  /*10910*/  @!P1 SYNCS.PHASECHK.TRANS64 P1, [R2+URZ+0x38850], R0 ;  /* 0x03885000020095a7 */ /* 0x000ee4000802007f */
[----:B---3--:R-:W-:Y:S05]  /*10920*/  @!P1 BRA `(.L_x_22) ;  /* 0xfffffffc00ec9947 */ /* 0x008fea000383ffff */
[----:B------:R-:W-:Y:S05]  /*10930*/  BRA `(.L_x_21) ;  /* 0xffffff7800a87947 */ /* 0x000fea000383ffff */
.L_x_29:
[----:B-1----:R-:W-:-:S04]  /*10940*/  MOV R7, UR12 ;  /* 0x0000000c00077c02 */ /* 0x002fc80008000f00 */
[----:B------:R1:W2:Y:S03]  /*10950*/  SYNCS.PHASECHK.TRANS64.TRYWAIT P1, [R7+URZ+0x38850], R0 ;  /* 0x03885000070075a7 */ /* 0x0002a6000802017f */
[----:B--2---:R-:W-:Y:S05]  /*10960*/  @!P1 NANOSLEEP.SYNCS 0x989680 ;  /* 0x009896800000995d */ /* 0x004fea0003900000 */
[----:B------:R-:W2:Y:S02]  /*10970*/  @!P1 SYNCS.PHASECHK.TRANS64 P1, [R7+URZ+0x38850], R0 ;  /* 0x03885000070095a7 */ /* 0x000ea4000802007f */
[----:B--2---:R-:W-:Y:S05]  /*10980*/  @!P1 BRA `(.L_x_29) ;  /* 0xfffffffc00ec9947 */ /* 0x004fea000383ffff */
[----:B------:R-:W-:Y:S05]  /*10990*/  BRA `(.L_x_28) ;  /* 0xffffff9800087947 */ /* 0x000fea000383ffff */
.L_x_44:
[----:B------:R-:W0:Y:S01]  /*109a0*/  S2R R17, SR_TID.X ;  /* 0x0000000000117919 */ /* 0x000e220000002100 */
[----:B------:R-:W-:Y:S01]  /*109b0*/  BSSY B0, `(.L_x_92) ;  /* 0x000000a000007945 */ /* 0x000fe20003800000 */
[----:B------:R-:W-:Y:S01]  /*109c0*/  IMAD.MOV.U32 R12, RZ, RZ, RZ ;  /* 0x000000ffff0c7224 */ /* 0x000fe200078e00ff */
[----:B------:R-:W-:Y:S01]  /*109d0*/  MOV R11, 0x1f ;  /* 0x0000001f000b7802 */ /* 0x000fe20000000f00 */
[----:B------:R-:W-:Y:S01]  /*109e0*/  IMAD.MOV.U32 R15, RZ, RZ, -0x1 ;  /* 0xffffffffff0f7424 */ /* 0x000fe200078e00ff */
[----:B0-----:R-:W-:-:S04]  /*109f0*/  SHF.R.U32.HI R17, RZ, 0x5, R17 ;  /* 0x00000005ff117819 */ /* 0x001fc80000011611 */
[----:B------:R-:W-:-:S05]  /*10a00*/  LOP3.LUT R17, R17, 0x3, RZ, 0xc0, !PT ;  /* 0x0000000311117812 */ /* 0x000fca00078ec0ff */
[----:B------:R-:W-:-:S07]  /*10a10*/  IMAD.MOV.U32 R13, RZ, RZ, R17 ;  /* 0x000000ffff0d7224 */ /* 0x000fce00078e0011 */
[----:B-1---5:R-:W-:Y:S05]  /*10a20*/  WARPSYNC.COLLECTIVE R15, `(.L_x_93) ;  /* 0x000000000f087348 */ /* 0x022fea0003c00000 */
[----:B------:R0:W2:Y:S02]  /*10a30*/  SHFL.IDX P6, R14, R13, R12, R11 ;  /* 0x0000000c0d0e7389 */ /* 0x0000a400000c000b */
[----:B012--5:R-:W-:Y:S01]  /*10a40*/  ENDCOLLECTIVE ;  /* 0x000000000000791b */ /* 0x027fe20003800000 */
.L_x_93:
[----:B------:R-:W-:Y:S05]  /*10a50*/  BSYNC B0 ;  /* 0x0000000000007941 */ /* 0x000fea0003800000 */
.L_x_92:
[----:B------:R-:W-:Y:S05]  /*10a60*/  BRA `(.L_x_94) ;  /* 0xffffffcc00787947 */ /* 0x000fea000383ffff */
.L_x_47:
[----:B0-----:R0:W1:Y:S02]  /*10a70*/  SYNCS.PHASECHK.TRANS64.TRYWAIT P0, [R0+URZ+0x38840], R3 ;  /* 0x03884003000075a7 */ /* 0x001064000800017f */
[----:B-1----:R-:W-:Y:S05]  /*10a80*/  @!P0 NANOSLEEP.SYNCS 0x989680 ;  /* 0x009896800000895d */ /* 0x002fea0003900000 */
[----:B------:R-:W1:Y:S02]  /*10a90*/  @!P0 SYNCS.PHASECHK.TRANS64 P0, [R0+URZ+0x38840], R3 ;  /* 0x03884003000085a7 */ /* 0x000e64000800007f */
[----:B-1----:R-:W-:Y:S05]  /*10aa0*/  @!P0 BRA `(.L_x_47) ;  /* 0xfffffffc00f08947 */ /* 0x002fea000383ffff */
[----:B------:R-:W-:Y:S05]  /*10ab0*/  BRA `(.L_x_95) ;  /* 0xffffffd0004c7947 */ /* 0x000fea000383ffff */
.L_x_48:
[----:B------:R-:W-:Y:S01]  /*10ac0*/  BSSY B0, `(.L_x_96) ;  /* 0x0000008000007945 */ /* 0x000fe20003800000 */
[----:B------:R-:W-:Y:S01]  /*10ad0*/  IMAD.MOV.U32 R13, RZ, RZ, R6 ;  /* 0x000000ffff0d7224 */ /* 0x000fe200078e0006 */
[----:B------:R-:W-:Y:S01]  /*10ae0*/  MOV R12, RZ ;  /* 0x000000ff000c7202 */ /* 0x000fe20000000f00 */
[----:B------:R-:W-:Y:S02]  /*10af0*/  IMAD.MOV.U32 R11, RZ, RZ, 0x181f ;  /* 0x0000181fff0b7424 */ /* 0x000fe400078e00ff */
[----:B------:R-:W-:-:S07]  /*10b00*/  IMAD.MOV.U32 R15, RZ, RZ, -0x1 ;  /* 0xffffffffff0f7424 */ /* 0x000fce00078e00ff */
[----:B------:R-:W-:Y:S05]  /*10b10*/  WARPSYNC.COLLECTIVE R15, `(.L_x_97) ;  /* 0x000000000f087348 */ /* 0x000fea0003c00000 */
[----:B------:R0:W1:Y:S02]  /*10b20*/  SHFL.IDX P6, R14, R13, R12, R11 ;  /* 0x0000000c0d0e7389 */ /* 0x00006400000c000b */
[----:B01----:R-:W-:Y:S01]  /*10b30*/  ENDCOLLECTIVE ;  /* 0x000000000000791b */ /* 0x003fe20003800000 */
.L_x_97:
[----:B------:R-:W-:Y:S05]  /*10b40*/  BSYNC B0 ;  /* 0x0000000000007941 */ /* 0x000fea0003800000 */
.L_x_96:
[----:B------:R-:W-:Y:S01]  /*10b50*/  IMAD.MOV.U32 R13, RZ, RZ, R4 ;  /* 0x000000ffff0d7224 */ /* 0x000fe200078e0004 */
[----:B------:R-:W-:Y:S01]  /*10b60*/  MOV R11, 0x181f ;  /* 0x0000181f000b7802 */ /* 0x000fe20000000f00 */
[----:B------:R-:W-:Y:S01]  /*10b70*/  IMAD.MOV.U32 R12, RZ, RZ, RZ ;  /* 0x000000ffff0c7224 */ /* 0x000fe200078e00ff */
[----:B------:R-:W-:Y:S01]  /*10b80*/  MOV R2, R14 ;  /* 0x0000000e00027202 */ /* 0x000fe20000000f00 */
[----:B------:R-:W-:Y:S01]  /*10b90*/  IMAD.MOV.U32 R15, RZ, RZ, -0x1 ;  /* 0xffffffffff0f7424 */ /* 0x000fe200078e00ff */
[----:B------:R-:W-:Y:S02]  /*10ba0*/  ISETP.GE.AND P0, PT, R33, 0x1, PT ;  /* 0x000000012100780c */ /* 0x000fe40003f06270 */
[----:B------:R-:W-:-:S13]  /*10bb0*/  LOP3.LUT P5, RZ, R16, 0x8, RZ, 0xc0, !PT ;  /* 0x0000000810ff7812 */ /* 0x000fda00078ac0ff */
[----:B------:R-:W-:Y:S05]  /*10bc0*/  WARPSYNC.COLLECTIVE R15, `(.L_x_98) ;  /* 0x000000000f087348 */ /* 0x000fea0003c00000 */
[----:B------:R0:W1:Y:S02]  /*10bd0*/  SHFL.IDX P6, R14, R13, R12, R11 ;  /* 0x0000000c0d0e7389 */ /* 0x00006400000c000b */
[----:B01----:R-:W-:Y:S01]  /*10be0*/  ENDCOLLECTIVE ;  /* 0x000000000000791b */ /* 0x003fe20003800000 */
.L_x_98:
[C---:B------:R-:W-:Y:S02]  /*10bf0*/  LOP3.LUT P4, RZ, R16.reuse, 0x4, RZ, 0xc0, !PT ;  /* 0x0000000410ff7812 */ /* 0x040fe4000788c0ff */
[C---:B------:R-:W-:Y:S02]  /*10c00*/  LOP3.LUT P3, RZ, R16.reuse, 0x2, RZ, 0xc0, !PT ;  /* 0x0000000210ff7812 */ /* 0x040fe4000786c0ff */
[----:B------:R-:W-:Y:S02]  /*10c10*/  LOP3.LUT P2, RZ, R16, 0x1, RZ, 0xc0, !PT ;  /* 0x0000000110ff7812 */ /* 0x000fe4000784c0ff */
[----:B------:R-:W-:Y:S01]  /*10c20*/  @P0 LEA R7, R5, UR39, 0x1 ;  /* 0x0000002705070c11 */ /* 0x000fe2000f8e08ff */
[----:B------:R-:W-:Y:S02]  /*10c30*/  IMAD.MOV.U32 R13, RZ, RZ, R6 ;  /* 0x000000ffff0d7224 */ /* 0x000fe400078e0006 */
[----:B------:R-:W-:Y:S01]  /*10c40*/  IMAD.MOV.U32 R12, RZ, RZ, 0x1 ;  /* 0x00000001ff0c7424 */ /* 0x000fe200078e00ff */
[----:B------:R-:W-:-:S05]  /*10c50*/  @P0 LEA R14, P1, R37, R14, 0x1 ;  /* 0x0000000e250e0211 */ /* 0x000fca00078208ff */
[----:B------:R-:W-:Y:S01]  /*10c60*/  @P0 IMAD.X R3, RZ, RZ, R2, P1 ;  /* 0x000000ffff030224 */ /* 0x000fe200008e0602 */
[----:B------:R-:W-:-:S07]  /*10c70*/  @P0 MOV R2, R14 ;  /* 0x0000000e00020202 */ /* 0x000fce0000000f00 */
[----:B------:R-:W-:Y:S05]  /*10c80*/  WARPSYNC.COLLECTIVE R15, `(.L_x_99) ;  /* 0x000000000f087348 */ /* 0x000fea0003c00000 */
[----:B------:R0:W1:Y:S02]  /*10c90*/  SHFL.IDX P6, R14, R13, R12, R11 ;  /* 0x0000000c0d0e7389 */ /* 0x00006400000c000b */
[----:B01----:R-:W-:Y:S01]  /*10ca0*/  ENDCOLLECTIVE ;  /* 0x000000000000791b */ /* 0x003fe20003800000 */
.L_x_99:
[----:B------:R-:W-:Y:S01]  /*10cb0*/  @!PT LDS RZ, [RZ] ;  /* 0x00000000fffff984 */ /* 0x000fe20000000800 */
[----:B------:R-:W-:Y:S01]  /*10cc0*/  @!PT LDS RZ, [RZ] ;  /* 0x00000000fffff984 */ /* 0x000fe20000000800 */
[----:B------:R-:W-:Y:S01]  /*10cd0*/  @!PT LDS RZ, [RZ] ;  /* 0x00000000fffff984 */ /* 0x000fe20000000800 */
[----:B------:R0:W-:Y:S04]  /*10ce0*/  @P0 LDGSTS.E.BYPASS.LTC128B.128 [R7+0x24400], desc[UR36][R2.64], !P5 ;  /* 0x2440000002070fae */ /* 0x0001e8000e901d64 */
[----:B------:R0:W-:Y:S04]  /*10cf0*/  @P0 LDGSTS.E.BYPASS.LTC128B.128 [R7+0x26c00], desc[UR36][R2.64+0x80], !P4 ;  /* 0x26c0008002070fae */ /* 0x0001e8000e101d64 */
[----:B------:R0:W-:Y:S01]  /*10d00*/  @P0 LDGSTS.E.BYPASS.LTC128B.128 [R7+0x29400], desc[UR36][R2.64+0x100], !P3 ;  /* 0x2940010002070fae */ /* 0x0001e2000d901d64 */
[----:B------:R-:W-:-:S03]  /*10d10*/  IMAD.MOV.U32 R13, RZ, RZ, R4 ;  /* 0x000000ffff0d7224 */ /* 0x000fc600078e0004 */
[----:B------:R0:W-:Y:S01]  /*10d20*/  @P0 LDGSTS.E.BYPASS.LTC128B.128 [R7+0x2bc00], desc[UR36][R2.64+0x180], !P2 ;  /* 0x2bc0018002070fae */ /* 0x0001e2000d101d64 */
[----:B------:R-:W-:Y:S02]  /*10d30*/  ISETP.GE.AND P0, PT, R33, 0x11, PT ;  /* 0x000000112100780c */ /* 0x000fe40003f06270 */
[----:B------:R-:W-:-:S11]  /*10d40*/  MOV R8, R14 ;  /* 0x0000000e00087202 */ /* 0x000fd60000000f00 */
[----:B0-----:R-:W-:Y:S05]  /*10d50*/  WARPSYNC.COLLECTIVE R15, `(.L_x_100) ;  /* 0x000000000f087348 */ /* 0x001fea0003c00000 */
[----:B------:R1:W2:Y:S02]  /*10d60*/  SHFL.IDX P6, R14, R13, R12, R11 ;  /* 0x0000000c0d0e7389 */ /* 0x0002a400000c000b */
[----:B012---:R-:W-:Y:S01]  /*10d70*/  ENDCOLLECTIVE ;  /* 0x000000000000791b */ /* 0x007fe20003800000 */
.L_x_100:
[----:B------:R-:W-:Y:S01]  /*10d80*/  @P0 LEA R21, R5, UR39, 0x1 ;  /* 0x0000002705150c11 */ /* 0x000fe2000f8e08ff */
[----:B------:R-:W-:Y:S01]  /*10d90*/  IMAD.MOV.U32 R13, RZ, RZ, R6 ;  /* 0x000000ffff0d7224 */ /* 0x000fe200078e0006 */
[----:B------:R-:W-:Y:S02]  /*10da0*/  MOV R12, 0x2 ;  /* 0x00000002000c7802 */ /* 0x000fe40000000f00 */
[----:B------:R-:W-:-:S04]  /*10db0*/  @P0 LEA R14, P1, R37, R14, 0x1 ;  /* 0x0000000e250e0211 */ /* 0x000fc800078208ff */
[----:B------:R-:W-:Y:S01]  /*10dc0*/  @P0 MOV R2, R14 ;  /* 0x0000000e00020202 */ /* 0x000fe20000000f00 */
[----:B------:R-:W-:-:S08]  /*10dd0*/  @P0 IMAD.X R9, RZ, RZ, R8, P1 ;  /* 0x000000ffff090224 */ /* 0x000fd000008e0608 */
[----:B------:R-:W-:Y:S05]  /*10de0*/  WARPSYNC.COLLECTIVE R15, `(.L_x_101) ;  /* 0x000000000f087348 */ /* 0x000fea0003c00000 */
[----:B------:R0:W1:Y:S02]  /*10df0*/  SHFL.IDX P6, R14, R13, R12, R11 ;  /* 0x0000000c0d0e7389 */ /* 0x00006400000c000b */
[----:B01----:R-:W-:Y:S01]  /*10e00*/  ENDCOLLECTIVE ;  /* 0x000000000000791b */ /* 0x003fe20003800000 */
.L_x_101:
[----:B------:R-:W-:-:S05]  /*10e10*/  @P0 IMAD.MOV.U32 R3, RZ, RZ, R9 ;  /* 0x000000ffff030224 */ /* 0x000fca00078e0009 */
[----:B------:R-:W-:Y:S01]  /*10e20*/  @!PT LDS RZ, [RZ] ;  /* 0x00000000fffff984 */ /* 0x000fe20000000800 */
[----:B------:R-:W-:Y:S01]  /*10e30*/  @!PT LDS RZ, [RZ] ;  /* 0x00000000fffff984 */ /* 0x000fe20000000800 */
[----:B------:R-:W-:Y:S01]  /*10e40*/  @!PT LDS RZ, [RZ] ;  /* 0x00000000fffff984 */ /* 0x000fe20000000800 */
[----:B------:R0:W-:Y:S04]  /*10e50*/  @P0 LDGSTS.E.BYPASS.LTC128B.128 [R21+0x24c00], desc[UR36][R2.64], !P5 ;  /* 0x24c0000002150fae */ /* 0x0001e8000e901d64 */
[----:B------:R0:W-:Y:S01]  /*10e60*/  @P0 LDGSTS.E.BYPASS.LTC128B.128 [R21+0x27400], desc[UR36][R2.64+0x80], !P4 ;  /* 0x2740008002150fae */ /* 0x0001e2000e101d64 */
[----:B------:R-:W-:-:S03]  /*10e70*/  IMAD.MOV.U32 R13, RZ, RZ, R4 ;  /* 0x000000ffff0d7224 */ /* 0x000fc600078e0004 */
[----:B------:R0:W-:Y:S04]  /*10e80*/  @P0 LDGSTS.E.BYPASS.LTC128B.128 [R21+0x29c00], desc[UR36][R2.64+0x100], !P3 ;  /* 0x29c0010002150fae */ /* 0x0001e8000d901d64 */
[----:B------:R0:W-:Y:S01]  /*10e90*/  @P0 LDGSTS.E.BYPASS.LTC128B.128 [R21+0x2c400], desc[UR36][R2.64+0x180], !P2 ;  /* 0x2c40018002150fae */ /* 0x0001e2000d101d64 */
[----:B------:R-:W-:Y:S01]  /*10ea0*/  ISETP.GE.AND P0, PT, R33, 0x21, PT ;  /* 0x000000212100780c */ /* 0x000fe20003f06270 */
[----:B------:R-:W-:-:S12]  /*10eb0*/  IMAD.MOV.U32 R7, RZ, RZ, R14 ;  /* 0x000000ffff077224 */ /* 0x000fd800078e000e */
[----:B0-----:R-:W-:Y:S05]  /*10ec0*/  WARPSYNC.COLLECTIVE R15, `(.L_x_102) ;  /* 0x000000000f087348 */ /* 0x001fea0003c00000 */
[----:B------:R1:W2:Y:S02]  /*10ed0*/  SHFL.IDX P6, R14, R13, R12, R11 ;  /* 0x0000000c0d0e7389 */ /* 0x0002a400000c000b */
[----:B012---:R-:W-:Y:S01]  /*10ee0*/  ENDCOLLECTIVE ;  /* 0x000000000000791b */ /* 0x007fe20003800000 */
.L_x_102:
[----:B------:R-:W-:Y:S02]  /*10ef0*/  @P0 LEA R9, R5, UR39, 0x1 ;  /* 0x0000002705090c11 */ /* 0x000fe4000f8e08ff */
[----:B------:R-:W-:Y:S01]  /*10f00*/  MOV R13, R6 ;  /* 0x00000006000d7202 */ /* 0x000fe20000000f00 */
[----:B------:R-:W-:Y:S01]  /*10f10*/  IMAD.MOV.U32 R12, RZ, RZ, 0x3 ;  /* 0x00000003ff0c7424 */ /* 0x000fe200078e00ff */
[----:B------:R-:W-:-:S04]  /*10f20*/  @P0 LEA R14, P1, R37, R14, 0x1 ;  /* 0x0000000e250e0211 */ /* 0x000fc800078208ff */
[----:B------:R-:W-:Y:S01]  /*10f30*/  @P0 IADD3.X R7, RZ, R7, RZ, P1, !PT ;  /* 0x00000007ff070210 */ /* 0x000fe20000ffe4ff */
[----:B------:R-:W-:-:S08]  /*10f40*/  @P0 IMAD.MOV.U32 R2, RZ, RZ, R14 ;  /* 0x000000ffff020224 */ /* 0x000fd000078e000e */
[----:B------:R-:W-:Y:S05]  /*10f50*/  WARPSYNC.COLLECTIVE R15, `(.L_x_103) ;  /* 0x000000000f087348 */ /* 0x000fea0003c00000 */
[----:B------:R0:W1:Y:S02]  /*10f60*/  SHFL.IDX P6, R14, R13, R12, R11 ;  /* 0x0000000c0d0e7389 */ /* 0x00006400000c000b */
[----:B01----:R-:W-:Y:S01]  /*10f70*/  ENDCOLLECTIVE ;  /* 0x000000000000791b */ /* 0x003fe20003800000 */
.L_x_103:
[----:B------:R-:W-:-:S05]  /*10f80*/  @P0 IMAD.MOV.U32 R3, RZ, RZ, R7 ;  /* 0x000000ffff030224 */ /* 0x000fca00078e0007 */
[----:B------:R-:W-:Y:S01]  /*10f90*/  @!PT LDS RZ, [RZ] ;  /* 0x00000000fffff984 */ /* 0x000fe20000000800 */
[----:B------:R-:W-:Y:S01]  /*10fa0*/  @!PT LDS RZ, [RZ] ;  /* 0x00000000fffff984 */ /* 0x000fe20000000800 */
[----:B------:R-:W-:Y:S01]  /*10fb0*/  @!PT LDS RZ, [RZ] ;  /* 0x00000000fffff984 */ /* 0x000fe20000000800 */
[----:B------:R0:W-:Y:S04]  /*10fc0*/  @P0 LDGSTS.E.BYPASS.LTC128B.128 [R9+0x25400], desc[UR36][R2.64], !P5 ;  /* 0x2540000002090fae */ /* 0x0001e8000e901d64 */
[----:B------:R0:W-:Y:S01]  /*10fd0*/  @P0 LDGSTS.E.BYPASS.LTC128B.128 [R9+0x27c00], desc[UR36][R2.64+0x80], !P4 ;  /* 0x27c0008002090fae */ /* 0x0001e2000e101d64 */
[----:B------:R-:W-:-:S03]  /*10fe0*/  MOV R13, R4 ;  /* 0x00000004000d7202 */ /* 0x000fc60000000f00 */
[----:B------:R0:W-:Y:S04]  /*10ff0*/  @P0 LDGSTS.E.BYPASS.LTC128B.128 [R9+0x2a400], desc[UR36][R2.64+0x100], !P3 ;  /* 0x2a40010002090fae */ /* 0x0001e8000d901d64 */
[----:B------:R0:W-:Y:S01]  /*11000*/  @P0 LDGSTS.E.BYPASS.LTC128B.128 [R9+0x2cc00], desc[UR36][R2.64+0x180], !P2 ;  /* 0x2cc0018002090fae */ /* 0x0001e2000d101d64 */
[----:B------:R-:W-:Y:S01]  /*11010*/  ISETP.GE.AND P0, PT, R33, 0x31, PT ;  /* 0x000000312100780c */ /* 0x000fe20003f06270 */
[----:B------:R-:W-:-:S12]  /*11020*/  IMAD.MOV.U32 R7, RZ, RZ, R14 ;  /* 0x000000ffff077224 */ /* 0x000fd800078e000e */
[----:B0-----:R-:W-:Y:S05]  /*11030*/  WARPSYNC.COLLECTIVE R15, `(.L_x_104) ;  /* 0x000000000f087348 */ /* 0x001fea0003c00000 */
[----:B------:R1:W2:Y:S02]  /*11040*/  SHFL.IDX P6, R14, R13, R12, R11 ;  /* 0x0000000c0d0e7389 */ /* 0x0002a400000c000b */
[----:B012---:R-:W-:Y:S01]  /*11050*/  ENDCOLLECTIVE ;  /* 0x000000000000791b */ /* 0x007fe20003800000 */
.L_x_104:
[----:B------:R-:W-:Y:S01]  /*11060*/  @P0 LEA R21, R5, UR39, 0x1 ;  /* 0x0000002705150c11 */ /* 0x000fe2000f8e08ff */
[----:B------:R-:W-:Y:S02]  /*11070*/  IMAD.MOV.U32 R13, RZ, RZ, R6 ;  /* 0x000000ffff0d7224 */ /* 0x000fe400078e0006 */
[----:B------:R-:W-:Y:S01]  /*11080*/  IMAD.MOV.U32 R12, RZ, RZ, 0x4 ;  /* 0x00000004ff0c7424 */ /* 0x000fe200078e00ff */
[----:B------:R-:W-:-:S05]  /*11090*/  @P0 LEA R14, P1, R37, R14, 0x1 ;  /* 0x0000000e250e0211 */ /* 0x000fca00078208ff */
[----:B------:R-:W-:-:S08]  /*110a0*/  @P0 IMAD.MOV.U32 R2, RZ, RZ, R14 ;  /* 0x000000ffff020224 */ /* 0x000fd000078e000e */
[----:B------:R-:W-:Y:S05]  /*110b0*/  WARPSYNC.COLLECTIVE R15, `(.L_x_105) ;  /* 0x000000000f087348 */ /* 0x000fea0003c00000 */
[----:B------:R0:W1:Y:S02]  /*110c0*/  SHFL.IDX P6, R14, R13, R12, R11 ;  /* 0x0000000c0d0e7389 */ /* 0x00006400000c000b */
[----:B01----:R-:W-:Y:S01]  /*110d0*/  ENDCOLLECTIVE ;  /* 0x000000000000791b */ /* 0x003fe20003800000 */
.L_x_105:
[----:B------:R-:W-:-:S05]  /*110e0*/  @P0 IMAD.X R7, RZ, RZ, R7, P1 ;  /* 0x000000ffff070224 */ /* 0x000fca00008e0607 */
[----:B------:R-:W-:-:S05]  /*110f0*/  @P0 MOV R3, R7 ;  /* 0x0000000700030202 */ /* 0x000fca0000000f00 */
[----:B------:R-:W-:Y:S01]  /*11100*/  @!PT LDS RZ, [RZ] ;  /* 0x00000000fffff984 */ /* 0x000fe20000000800 */
[----:B------:R-:W-:Y:S01]  /*11110*/  @!PT LDS RZ, [RZ] ;  /* 0x00000000fffff984 */ /* 0x000fe20000000800 */
[----:B------:R-:W-:Y:S01]  /*11120*/  @!PT LDS RZ, [RZ] ;  /* 0x00000000fffff984 */ /* 0x000fe20000000800 */
[----:B------:R0:W-:Y:S01]  /*11130*/  @P0 LDGSTS.E.BYPASS.LTC128B.128 [R21+0x25c00], desc[UR36][R2.64], !P5 ;  /* 0x25c0000002150fae */ /* 0x0001e2000e901d64 */
[----:B------:R-:W-:-:S03]  /*11140*/  IMAD.MOV.U32 R13, RZ, RZ, R4 ;  /* 0x000000ffff0d7224 */ /* 0x000fc600078e0004 */
[----:B------:R0:W-:Y:S04]  /*11150*/  @P0 LDGSTS.E.BYPASS.LTC128B.128 [R21+0x28400], desc[UR36][R2.64+0x80], !P4 ;  /* 0x2840008002150fae */ /* 0x0001e8000e101d64 */
[----:B------:R0:W-:Y:S04]  /*11160*/  @P0 LDGSTS.E.BYPASS.LTC128B.128 [R21+0x2ac00], desc[UR36][R2.64+0x100], !P3 ;  /* 0x2ac0010002150fae */ /* 0x0001e8000d901d64 */
[----:B------:R0:W-:Y:S01]  /*11170*/  @P0 LDGSTS.E.BYPASS.LTC128B.128 [R21+0x2d400], desc[UR36][R2.64+0x180], !P2 ;  /* 0x2d40018002150fae */ /* 0x0001e2000d101d64 */
[----:B------:R-:W-:-:S07]  /*11180*/  MOV R7, R14 ;  /* 0x0000000e00077202 */ /* 0x000fce0000000f00 */
[----:B0-----:R-:W-:Y:S05]  /*11190*/  WARPSYNC.COLLECTIVE R15, `(.L_x_106) ;  /* 0x000000000f087348 */ /* 0x001fea0003c00000 */
[----:B------:R1:W2:Y:S02]  /*111a0*/  SHFL.IDX P6, R14, R13, R12, R11 ;  /* 0x0000000c0d0e7389 */ /* 0x0002a400000c000b */
[----:B012---:R-:W-:Y:S01]  /*111b0*/  ENDCOLLECTIVE ;  /* 0x000000000000791b */ /* 0x007fe20003800000 */
.L_x_106:
[----:B------:R-:W-:Y:S05]  /*111c0*/  BRA `(.L_x_107) ;  /* 0xffffffcc00b47947 */ /* 0x000fea000383ffff */
.L_x_54:
[----:B------:R-:W-:Y:S01]  /*111d0*/  IMAD.MOV.U32 R13, RZ, RZ, R5 ;  /* 0x000000ffff0d7224 */ /* 0x000fe200078e0005 */
[----:B------:R-:W-:Y:S01]  /*111e0*/  MOV R12, RZ ;  /* 0x000000ff000c7202 */ /* 0x000fe20000000f00 */
[----:B------:R-:W-:Y:S02]  /*111f0*/  IMAD.MOV.U32 R11, RZ, RZ, 0x181f ;  /* 0x0000181fff0b7424 */ /* 0x000fe400078e00ff */
[----:B------:R-:W-:Y:S02]  /*11200*/  IMAD.MOV.U32 R15, RZ, RZ, -0x1 ;  /* 0xffffffffff0f7424 */ /* 0x000fe400078e00ff */
[----:B------:R-:W-:-:S07]  /*11210*/  IMAD.IADD R4, R34, 0x1, R4 ;  /* 0x0000000122047824 */ /* 0x000fce00078e0204 */
[----:B-----5:R-:W-:Y:S05]  /*11220*/  WARPSYNC.COLLECTIVE R15, `(.L_x_108) ;  /* 0x000000000f087348 */ /* 0x020fea0003c00000 */
[----:B------:R0:W1:Y:S02]  /*11230*/  SHFL.IDX P6, R14, R13, R12, R11 ;  /* 0x0000000c0d0e7389 */ /* 0x00006400000c000b */
[----:B01---5:R-:W-:Y:S01]  /*11240*/  ENDCOLLECTIVE ;  /* 0x000000000000791b */ /* 0x023fe20003800000 */
.L_x_108:
[C---:B------:R-:W-:Y:S01]  /*11250*/  VIADD R6, R4.reuse, 0x10 ;  /* 0x0000001004067836 */ /* 0x040fe20000000000 */
[----:B------:R-:W-:Y:S01]  /*11260*/  ISETP.GE.AND P0, PT, R4, UR40, PT ;  /* 0x0000002804007c0c */ /* 0x000fe2000bf06270 */
[----:B------:R-:W-:Y:S01]  /*11270*/  IMAD.MOV.U32 R13, RZ, RZ, R0 ;  /* 0x000000ffff0d7224 */ /* 0x000fe200078e0000 */
[----:B------:R-:W-:-:S11]  /*11280*/  MOV R2, R14 ;  /* 0x0000000e00027202 */ /* 0x000fd60000000f00 */
[----:B------:R-:W-:Y:S05]  /*11290*/  WARPSYNC.COLLECTIVE R15, `(.L_x_109) ;  /* 0x000000000f087348 */ /* 0x000fea0003c00000 */
[----:B------:R0:W1:Y:S02]  /*112a0*/  SHFL.IDX P6, R14, R13, R12, R11 ;  /* 0x0000000c0d0e7389 */ /* 0x00006400000c000b */
[----:B01----:R-:W-:Y:S01]  /*112b0*/  ENDCOLLECTIVE ;  /* 0x000000000000791b */ /* 0x003fe20003800000 */
.L_x_109:
[----:B------:R-:W-:Y:S01]  /*112c0*/  MOV R13, R5 ;  /* 0x00000005000d7202 */ /* 0x000fe20000000f00 */
[----:B------:R-:W-:Y:S01]  /*112d0*/  IMAD.MOV.U32 R12, RZ, RZ, 0x1 ;  /* 0x00000001ff0c7424 */ /* 0x000fe200078e00ff */
[----:B------:R-:W-:-:S04]  /*112e0*/  @!P0 LEA R14, P1, R37, R14, 0x1 ;  /* 0x0000000e250e8211 */ /* 0x000fc800078208ff */
[----:B------:R-:W-:Y:S01]  /*112f0*/  @!P0 IADD3.X R3, RZ, R2, RZ, P1, !PT ;  /* 0x00000002ff038210 */ /* 0x000fe20000ffe4ff */
[----:B------:R-:W-:-:S08]  /*11300*/  @!P0 IMAD.MOV.U32 R2, RZ, RZ, R14 ;  /* 0x000000ffff028224 */ /* 0x000fd000078e000e */
[----:B------:R-:W-:Y:S05]  /*11310*/  WARPSYNC.COLLECTIVE R15, `(.L_x_110) ;  /* 0x000000000f087348 */ /* 0x000fea0003c00000 */
[----:B------:R0:W1:Y:S02]  /*11320*/  SHFL.IDX P6, R14, R13, R12, R11 ;  /* 0x0000000c0d0e7389 */ /* 0x00006400000c000b */
[----:B01----:R-:W-:Y:S01]  /*11330*/  ENDCOLLECTIVE ;  /* 0x000000000000791b */ /* 0x003fe20003800000 */
.L_x_110:
[----:B------:R-:W-:Y:S01]  /*11340*/  @!PT LDS RZ, [RZ] ;  /* 0x00000000fffff984 */ /* 0x000fe20000000800 */
[----:B------:R-:W-:Y:S01]  /*11350*/  @!PT LDS RZ, [RZ] ;  /* 0x00000000fffff984 */ /* 0x000fe20000000800 */
[----:B------:R-:W-:Y:S01]  /*11360*/  @!PT LDS RZ, [RZ] ;  /* 0x00000000fffff984 */ /* 0x000fe20000000800 */
[----:B------:R0:W-:Y:S04]  /*11370*/  @!P0 LDGSTS.E.BYPASS.LTC128B.128 [R20+0x14400], desc[UR36][R2.64], !P2 ;  /* 0x1440000002148fae */ /* 0x0001e8000d101d64 */
[----:B------:R0:W-:Y:S04]  /*11380*/  @!P0 LDGSTS.E.BYPASS.LTC128B.128 [R20+0x18400], desc[UR36][R2.64+0x80], !P3 ;  /* 0x1840008002148fae */ /* 0x0001e8000d901d64 */
[----:B------:R0:W-:Y:S01]  /*11390*/  @!P0 LDGSTS.E.BYPASS.LTC128B.128 [R20+0x1c400], desc[UR36][R2.64+0x100], !P4 ;  /* 0x1c40010002148fae */ /* 0x0001e2000e101d64 */
[----:B------:R-:W-:-:S03]  /*113a0*/  MOV R13, R0 ;  /* 0x00000000000d7202 */ /* 0x000fc60000000f00 */
[----:B------:R0:W-:Y:S01]  /*113b0*/  @!P0 LDGSTS.E.BYPASS.LTC128B.128 [R20+0x20400], desc[UR36][R2.64+0x180], !P5 ;  /* 0x2040018002148fae */ /* 0x0001e2000e901d64 */
[----:B------:R-:W-:Y:S01]  /*113c0*/  ISETP.GE.AND P0, PT, R6, UR40, PT ;  /* 0x0000002806007c0c */ /* 0x000fe2000bf06270 */
[----:B------:R-:W-:-:S12]  /*113d0*/  IMAD.MOV.U32 R6, RZ, RZ, R14 ;  /* 0x000000ffff067224 */ /* 0x000fd800078e000e */
[----:B0-----:R-:W-:Y:S05]  /*113e0*/  WARPSYNC.COLLECTIVE R15, `(.L_x_111) ;  /* 0x000000000f087348 */ /* 0x001fea0003c00000 */
[----:B------:R1:W2:Y:S02]  /*113f0*/  SHFL.IDX P6, R14, R13, R12, R11 ;  /* 0x0000000c0d0e7389 */ /* 0x0002a400000c000b */
[----:B012---:R-:W-:Y:S01]  /*11400*/  ENDCOLLECTIVE ;  /* 0x000000000000791b */ /* 0x007fe20003800000 */
.L_x_111:
[----:B------:R-:W-:Y:S01]  /*11410*/  IMAD.MOV.U32 R13, RZ, RZ, R5 ;  /* 0x000000ffff0d7224 */ /* 0x000fe200078e0005 */
[----:B------:R-:W-:Y:S02]  /*11420*/  MOV R12, 0x2 ;  /* 0x00000002000c7802 */ /* 0x000fe40000000f00 */
[----:B------:R-:W-:-:S05]  /*11430*/  @!P0 LEA R14, P1, R37, R14, 0x1 ;  /* 0x0000000e250e8211 */ /* 0x000fca00078208ff */
[----:B------:R-:W-:-:S08]  /*11440*/  @!P0 IMAD.MOV.U32 R2, RZ, RZ, R14 ;  /* 0x000000ffff028224 */ /* 0x000fd000078e000e */
[----:B------:R-:W-:Y:S05]  /*11450*/  WARPSYNC.COLLECTIVE R15, `(.L_x_112) ;  /* 0x000000000f087348 */ /* 0x000fea0003c00000 */
[----:B------:R0:W1:Y:S02]  /*11460*/  SHFL.IDX P6, R14, R13, R12, R11 ;  /* 0x0000000c0d0e7389 */ /* 0x00006400000c000b */
[----:B01----:R-:W-:Y:S01]  /*11470*/  ENDCOLLECTIVE ;  /* 0x000000000000791b */ /* 0x003fe20003800000 */
.L_x_112:
[----:B------:R-:W-:Y:S02]  /*11480*/  @!P0 IMAD.X R7, RZ, RZ, R6, P1 ;  /* 0x000000ffff078224 */ /* 0x000fe400008e0606 */
[----:B------:R-:W-:-:S03]  /*11490*/  VIADD R6, R4, 0x20 ;  /* 0x0000002004067836 */ /* 0x000fc60000000000 */
[----:B------:R-:W-:-:S05]  /*114a0*/  @!P0 MOV R3, R7 ;  /* 0x0000000700038202 */ /* 0x000fca0000000f00 */
[----:B------:R-:W-:Y:S01]  /*114b0*/  @!PT LDS RZ, [RZ] ;  /* 0x00000000fffff984 */ /* 0x000fe20000000800 */
[----:B------:R-:W-:Y:S01]  /*114c0*/  @!PT LDS RZ, [RZ] ;  /* 0x00000000fffff984 */ /* 0x000fe20000000800 */
[----:B------:R-:W-:Y:S01]  /*114d0*/  @!PT LDS RZ, [RZ] ;  /* 0x00000000fffff984 */ /* 0x000fe20000000800 */
[----:B------:R0:W-:Y:S01]  /*114e0*/  @!P0 LDGSTS.E.BYPASS.LTC128B.128 [R20+0x14c00], desc[UR36][R2.64], !P2 ;  /* 0x14c0000002148fae */ /* 0x0001e2000d101d64 */
[----:B------:R-:W-:-:S03]  /*114f0*/  IMAD.MOV.U32 R13, RZ, RZ, R0 ;  /* 0x000000ffff0d7224 */ /* 0x000fc600078e0000 */
[----:B------:R0:W-:Y:S04]  /*11500*/  @!P0 LDGSTS.E.BYPASS.LTC128B.128 [R20+0x18c00], desc[UR36][R2.64+0x80], !P3 ;  /* 0x18c0008002148fae */ /* 0x0001e8000d901d64 */
[----:B------:R0:W-:Y:S04]  /*11510*/  @!P0 LDGSTS.E.BYPASS.LTC128B.128 [R20+0x1cc00], desc[UR36][R2.64+0x100], !P4 ;  /* 0x1cc0010002148fae */ /* 0x0001e8000e101d64 */
[----:B------:R0:W-:Y:S01]  /*11520*/  @!P0 LDGSTS.E.BYPASS.LTC128B.128 [R20+0x20c00], desc[UR36][R2.64+0x180], !P5 ;  /* 0x20c0018002148fae */ /* 0x0001e2000e901d64 */
[----:B------:R-:W-:Y:S01]  /*11530*/  ISETP.GE.AND P0, PT, R6, UR40, PT ;  /* 0x0000002806007c0c */ /* 0x000fe2000bf06270 */
[----:B------:R-:W-:-:S12]  /*11540*/  IMAD.MOV.U32 R6, RZ, RZ, R14 ;  /* 0x000000ffff067224 */ /* 0x000fd800078e000e */
[----:B0-----:R-:W-:Y:S05]  /*11550*/  WARPSYNC.COLLECTIVE R15, `(.L_x_113) ;  /* 0x000000000f087348 */ /* 0x001fea0003c00000 */
[----:B------:R1:W2:Y:S02]  /*11560*/  SHFL.IDX P6, R14, R13, R12, R11 ;  /* 0x0000000c0d0e7389 */ /* 0x0002a400000c000b */
[----:B012---:R-:W-:Y:S01]  /*11570*/  ENDCOLLECTIVE ;  /* 0x000000000000791b */ /* 0x007fe20003800000 */
.L_x_113:
[----:B------:R-:W-:Y:S02]  /*11580*/  IMAD.MOV.U32 R13, RZ, RZ, R5 ;  /* 0x000000ffff0d7224 */ /* 0x000fe400078e0005 */
[----:B------:R-:W-:Y:S01]  /*11590*/  IMAD.MOV.U32 R12, RZ, RZ, 0x3 ;  /* 0x00000003ff0c7424 */ /* 0x000fe200078e00ff */
[----:B------:R-:W-:-:S04]  /*115a0*/  @!P0 LEA R14, P1, R37, R14, 0x1 ;  /* 0x0000000e250e8211 */ /* 0x000fc800078208ff */
[----:B------:R-:W-:Y:S01]  /*115b0*/  @!P0 IADD3.X R7, RZ, R6, RZ, P1, !PT ;  /* 0x00000006ff078210 */ /* 0x000fe20000ffe4ff */
[----:B------:R-:W-:Y:S01]  /*115c0*/  @!P0 IMAD.MOV.U32 R2, RZ, RZ, R14 ;  /* 0x000000ffff028224 */ /* 0x000fe200078e000e */
[----:B------:R-:W-:-:S07]  /*115d0*/  IADD3 R6, R4, 0x30, RZ ;  /* 0x0000003004067810 */ /* 0x000fce0007ffe0ff */
[----:B------:R-:W-:Y:S05]  /*115e0*/  WARPSYNC.COLLECTIVE R15, `(.L_x_114) ;  /* 0x000000000f087348 */ /* 0x000fea0003c00000 */
[----:B------:R0:W1:Y:S02]  /*115f0*/  SHFL.IDX P6, R14, R13, R12, R11 ;  /* 0x0000000c0d0e7389 */ /* 0x00006400000c000b */
[----:B01----:R-:W-:Y:S01]  /*11600*/  ENDCOLLECTIVE ;  /* 0x000000000000791b */ /* 0x003fe20003800000 */
.L_x_114:
[----:B------:R-:W-:-:S05]  /*11610*/  @!P0 IMAD.MOV.U32 R3, RZ, RZ, R7 ;  /* 0x000000ffff038224 */ /* 0x000fca00078e0007 */
[----:B------:R-:W-:Y:S01]  /*11620*/  @!PT LDS RZ, [RZ] ;  /* 0x00000000fffff984 */ /* 0x000fe20000000800 */
[----:B------:R-:W-:Y:S01]  /*11630*/  @!PT LDS RZ, [RZ] ;  /* 0x00000000fffff984 */ /* 0x000fe20000000800 */
[----:B------:R-:W-:Y:S01]  /*11640*/  @!PT LDS RZ, [RZ] ;  /* 0x00000000fffff984 */ /* 0x000fe20000000800 */
[----:B------:R0:W-:Y:S04]  /*11650*/  @!P0 LDGSTS.E.BYPASS.LTC128B.128 [R20+0x15400], desc[UR36][R2.64], !P2 ;  /* 0x1540000002148fae */ /* 0x0001e8000d101d64 */
[----:B------:R0:W-:Y:S01]  /*11660*/  @!P0 LDGSTS.E.BYPASS.LTC128B.128 [R20+0x19400], desc[UR36][R2.64+0x80], !P3 ;  /* 0x1940008002148fae */ /* 0x0001e2000d901d64 */
[----:B------:R-:W-:-:S03]  /*11670*/  IMAD.MOV.U32 R13, RZ, RZ, R0 ;  /* 0x000000ffff0d7224 */ /* 0x000fc600078e0000 */
[----:B------:R0:W-:Y:S04]  /*11680*/  @!P0 LDGSTS.E.BYPASS.LTC128B.128 [R20+0x1d400], desc[UR36][R2.64+0x100], !P4 ;  /* 0x1d40010002148fae */ /* 0x0001e8000e101d64 */
[----:B------:R0:W-:Y:S01]  /*11690*/  @!P0 LDGSTS.E.BYPASS.LTC128B.128 [R20+0x21400], desc[UR36][R2.64+0x180], !P5 ;  /* 0x2140018002148fae */ /* 0x0001e2000e901d64 */
[----:B------:R-:W-:Y:S02]  /*116a0*/  ISETP.GE.AND P0, PT, R6, UR40, PT ;  /* 0x0000002806007c0c */ /* 0x000fe4000bf06270 */
[----:B------:R-:W-:-:S11]  /*116b0*/  MOV R6, R14 ;  /* 0x0000000e00067202 */ /* 0x000fd60000000f00 */
[----:B0-----:R-:W-:Y:S05]  /*116c0*/  WARPSYNC.COLLECTIVE R15, `(.L_x_115) ;  /* 0x000000000f087348 */ /* 0x001fea0003c00000 */
[----:B------:R1:W2:Y:S02]  /*116d0*/  SHFL.IDX P6, R14, R13, R12, R11 ;  /* 0x0000000c0d0e7389 */ /* 0x0002a400000c000b */
[----:B012---:R-:W-:Y:S01]  /*116e0*/  ENDCOLLECTIVE ;  /* 0x000000000000791b */ /* 0x007fe20003800000 */
.L_x_115:
[----:B------:R-:W-:Y:S01]  /*116f0*/  MOV R13, R5 ;  /* 0x00000005000d7202 */ /* 0x000fe20000000f00 */
[----:B------:R-:W-:Y:S01]  /*11700*/  IMAD.MOV.U32 R12, RZ, RZ, 0x4 ;  /* 0x00000004ff0c7424 */ /* 0x000fe200078e00ff */
[----:B------:R-:W-:-:S04]  /*11710*/  @!P0 LEA R14, P1, R37, R14, 0x1 ;  /* 0x0000000e250e8211 */ /* 0x000fc800078208ff */
[----:B------:R-:W-:Y:S01]  /*11720*/  @!P0 MOV R2, R14 ;  /* 0x0000000e00028202 */ /* 0x000fe20000000f00 */
[----:B------:R-:W-:-:S08]  /*11730*/  @!P0 IMAD.X R7, RZ, RZ, R6, P1 ;  /* 0x000000ffff078224 */ /* 0x000fd000008e0606 */
[----:B------:R-:W-:Y:S05]  /*11740*/  WARPSYNC.COLLECTIVE R15, `(.L_x_116) ;  /* 0x000000000f087348 */ /* 0x000fea0003c00000 */
[----:B------:R0:W1:Y:S02]  /*11750*/  SHFL.IDX P6, R14, R13, R12, R11 ;  /* 0x0000000c0d0e7389 */ /* 0x00006400000c000b */
[----:B01----:R-:W-:Y:S01]  /*11760*/  ENDCOLLECTIVE ;  /* 0x000000000000791b */ /* 0x003fe20003800000 */
.L_x_116:
[----:B------:R-:W-:Y:S02]  /*11770*/  VIADD R6, R4, 0x40 ;  /* 0x0000004004067836 */ /* 0x000fe40000000000 */
[----:B------:R-:W-:-:S05]  /*11780*/  @!P0 IMAD.MOV.U32 R3, RZ, RZ, R7 ;  /* 0x000000ffff038224 */ /* 0x000fca00078e0007 */
[----:B------:R-:W-:Y:S01]  /*11790*/  @!PT LDS RZ, [RZ] ;  /* 0x00000000fffff984 */ /* 0x000fe20000000800 */
[----:B------:R-:W-:Y:S01]  /*117a0*/  @!PT LDS RZ, [RZ] ;  /* 0x00000000fffff984 */ /* 0x000fe20000000800 */
[----:B------:R-:W-:Y:S01]  /*117b0*/  @!PT LDS RZ, [RZ] ;  /* 0x00000000fffff984 */ /* 0x000fe20000000800 */
[----:B------:R0:W-:Y:S04]  /*117c0*/  @!P0 LDGSTS.E.BYPASS.LTC128B.128 [R20+0x15c00], desc[UR36][R2.64], !P2 ;  /* 0x15c0000002148fae */ /* 0x0001e8000d101d64 */
[----:B------:R0:W-:Y:S01]  /*117d0*/  @!P0 LDGSTS.E.BYPASS.LTC128B.128 [R20+0x19c00], desc[UR36][R2.64+0x80], !P3 ;  /* 0x19c0008002148fae */ /* 0x0001e2000d901d64 */
[----:B------:R-:W-:-:S03]  /*117e0*/  MOV R13, R0 ;  /* 0x00000000000d7202 */ /* 0x000fc60000000f00 */
[----:B------:R0:W-:Y:S04]  /*117f0*/  @!P0 LDGSTS.E.BYPASS.LTC128B.128 [R20+0x1dc00], desc[UR36][R2.64+0x100], !P4 ;  /* 0x1dc0010002148fae */ /* 0x0001e8000e101d64 */
[----:B------:R0:W-:Y:S01]  /*11800*/  @!P0 LDGSTS.E.BYPASS.LTC128B.128 [R20+0x21c00], desc[UR36][R2.64+0x180], !P5 ;  /* 0x21c0018002148fae */ /* 0x0001e2000e901d64 */
[----:B------:R-:W-:Y:S01]  /*11810*/  ISETP.GE.AND P0, PT, R6, UR40, PT ;  /* 0x0000002806007c0c */ /* 0x000fe2000bf06270 */
[----:B------:R-:W-:-:S12]  /*11820*/  IMAD.MOV.U32 R6, RZ, RZ, R14 ;  /* 0x000000ffff067224 */ /* 0x000fd800078e000e */
[----:B0-----:R-:W-:Y:S05]  /*11830*/  WARPSYNC.COLLECTIVE R15, `(.L_x_117) ;  /* 0x000000000f087348 */ /* 0x001fea0003c00000 */
[----:B------:R1:W2:Y:S02]  /*11840*/  SHFL.IDX P6, R14, R13, R12, R11 ;  /* 0x0000000c0d0e7389 */ /* 0x0002a400000c000b */
[----:B012---:R-:W-:Y:S01]  /*11850*/  ENDCOLLECTIVE ;  /* 0x000000000000791b */ /* 0x007fe20003800000 */
.L_x_117:
[----:B------:R-:W-:Y:S01]  /*11860*/  IMAD.MOV.U32 R13, RZ, RZ, R5 ;  /* 0x000000ffff0d7224 */ /* 0x000fe200078e0005 */
[----:B------:R-:W-:Y:S02]  /*11870*/  MOV R12, 0x5 ;  /* 0x00000005000c7802 */ /* 0x000fe40000000f00 */
[----:B------:R-:W-:-:S05]  /*11880*/  @!P0 LEA R14, P1, R37, R14, 0x1 ;  /* 0x0000000e250e8211 */ /* 0x000fca00078208ff */
[----:B------:R-:W-:-:S08]  /*11890*/  @!P0 IMAD.MOV.U32 R2, RZ, RZ, R14 ;  /* 0x000000ffff028224 */ /* 0x000fd000078e000e */
[----:B------:R-:W-:Y:S05]  /*118a0*/  WARPSYNC.COLLECTIVE R15, `(.L_x_118) ;  /* 0x000000000f087348 */ /* 0x000fea0003c00000 */
[----:B------:R0:W1:Y:S02]  /*118b0*/  SHFL.IDX P6, R14, R13, R12, R11 ;  /* 0x0000000c0d0e7389 */ /* 0x00006400000c000b */
[----:B01----:R-:W-:Y:S01]  /*118c0*/  ENDCOLLECTIVE ;  /* 0x000000000000791b */ /* 0x003fe20003800000 */
.L_x_118:
        /* <DEDUP_REMOVED lines=16> */
.L_x_119:
        /* <DEDUP_REMOVED lines=9> */
.L_x_120:
        /* <DEDUP_REMOVED lines=14> */
.L_x_121:
[----:B------:R-:W-:Y:S01]  /*11b40*/  IMAD.MOV.U32 R13, RZ, RZ, R5 ;  /* 0x000000ffff0d7224 */ /* 0x000fe200078e0005 */
[----:B------:R-:W-:Y:S02]  /*11b50*/  MOV R12, 0x7 ;  /* 0x00000007000c7802 */ /* 0x000fe40000000f00 */
[----:B------:R-:W-:-:S04]  /*11b60*/  @!P0 LEA R14, P1, R37, R14, 0x1 ;  /* 0x0000000e250e8211 */ /* 0x000fc800078208ff */
[----:B------:R-:W-:Y:S01]  /*11b70*/  @!P0 MOV R2, R14 ;  /* 0x0000000e00028202 */ /* 0x000fe20000000f00 */
[----:B------:R-:W-:-:S08]  /*11b80*/  @!P0 IMAD.X R7, RZ, RZ, R6, P1 ;  /* 0x000000ffff078224 */ /* 0x000fd000008e0606 */
[----:B------:R-:W-:Y:S05]  /*11b90*/  WARPSYNC.COLLECTIVE R15, `(.L_x_122) ;  /* 0x000000000f087348 */ /* 0x000fea0003c00000 */
[----:B------:R0:W1:Y:S02]  /*11ba0*/  SHFL.IDX P6, R14, R13, R12, R11 ;  /* 0x0000000c0d0e7389 */ /* 0x00006400000c000b */
[----:B01----:R-:W-:Y:S01]  /*11bb0*/  ENDCOLLECTIVE ;  /* 0x000000000000791b */ /* 0x003fe20003800000 */
.L_x_122:
        /* <DEDUP_REMOVED lines=9> */
[----:B------:R-:W-:-:S07]  /*11c50*/  IMAD.MOV.U32 R6, RZ, RZ, R14 ;  /* 0x000000ffff067224 */ /* 0x000fce00078e000e */
[----:B0-----:R-:W-:Y:S05]  /*11c60*/  WARPSYNC.COLLECTIVE R15, `(.L_x_123) ;  /* 0x000000000f087348 */ /* 0x001fea0003c00000 */
[----:B------:R1:W2:Y:S02]  /*11c70*/  SHFL.IDX P6, R14, R13, R12, R11 ;  /* 0x0000000c0d0e7389 */ /* 0x0002a400000c000b */
[----:B012---:R-:W-:Y:S01]  /*11c80*/  ENDCOLLECTIVE ;  /* 0x000000000000791b */ /* 0x007fe20003800000 */
.L_x_123:
[----:B------:R-:W-:Y:S05]  /*11c90*/  BRA `(.L_x_124) ;  /* 0xffffffcc00e47947 */ /* 0x000fea000383ffff */
.L_x_56:
[----:B0-----:R-:W-:-:S04]  /*11ca0*/  MOV R3, UR39 ;  /* 0x0000002700037c02 */ /* 0x001fc80008000f00 */
[----:B------:R0:W1:Y:S03]  /*11cb0*/  SYNCS.PHASECHK.TRANS64.TRYWAIT P0, [R3+URZ+0x38820], R0 ;  /* 0x03882000030075a7 */ /* 0x000066000800017f */
[----:B-1----:R-:W-:Y:S05]  /*11cc0*/  @!P0 NANOSLEEP.SYNCS 0x989680 ;  /* 0x009896800000895d */ /* 0x002fea0003900000 */
[----:B------:R-:W1:Y:S02]  /*11cd0*/  @!P0 SYNCS.PHASECHK.TRANS64 P0, [R3+URZ+0x38820], R0 ;  /* 0x03882000030085a7 */ /* 0x000e64000800007f */
[----:B-1----:R-:W-:Y:S05]  /*11ce0*/  @!P0 BRA `(.L_x_56) ;  /* 0xfffffffc00ec8947 */ /* 0x002fea000383ffff */
[----:B------:R-:W-:Y:S05]  /*11cf0*/  BRA `(.L_x_125) ;  /* 0xffffffd000247947 */ /* 0x000fea000383ffff */
.L_x_60:
[----:B0-----:R0:W1:Y:S02]  /*11d00*/  SYNCS.PHASECHK.TRANS64.TRYWAIT P0, [R7+URZ+0x38840], R0 ;  /* 0x03884000070075a7 */ /* 0x001064000800017f */
[----:B-1----:R-:W-:Y:S05]  /*11d10*/  @!P0 NANOSLEEP.SYNCS 0x989680 ;  /* 0x009896800000895d */ /* 0x002fea0003900000 */
[----:B------:R-:W1:Y:S02]  /*11d20*/  @!P0 SYNCS.PHASECHK.TRANS64 P0, [R7+URZ+0x38840], R0 ;  /* 0x03884000070085a7 */ /* 0x000e64000800007f */
[----:B-1----:R-:W-:Y:S05]  /*11d30*/  @!P0 BRA `(.L_x_60) ;  /* 0xfffffffc00f08947 */ /* 0x002fea000383ffff */
[----:B------:R-:W-:Y:S05]  /*11d40*/  BRA `(.L_x_126) ;  /* 0xffffffd000d47947 */ /* 0x000fea000383ffff */
.L_x_61:
[----:B------:R-:W-:Y:S01]  /*11d50*/  BSSY B1, `(.L_x_127) ;  /* 0x0000008000017945 */ /* 0x000fe20003800000 */
[----:B------:R-:W-:Y:S01]  /*11d60*/  IMAD.MOV.U32 R13, RZ, RZ, R23 ;  /* 0x000000ffff0d7224 */ /* 0x000fe200078e0017 */
[----:B------:R-:W-:Y:S01]  /*11d70*/  MOV R11, 0x181f ;  /* 0x0000181f000b7802 */ /* 0x000fe20000000f00 */
[----:B------:R-:W-:Y:S02]  /*11d80*/  IMAD.MOV.U32 R12, RZ, RZ, RZ ;  /* 0x000000ffff0c7224 */ /* 0x000fe400078e00ff */
[----:B------:R-:W-:-:S07]  /*11d90*/  IMAD.MOV.U32 R15, RZ, RZ, -0x1 ;  /* 0xffffffffff0f7424 */ /* 0x000fce00078e00ff */
[----:B------:R-:W-:Y:S05]  /*11da0*/  WARPSYNC.COLLECTIVE R15, `(.L_x_128) ;  /* 0x000000000f087348 */ /* 0x000fea0003c00000 */
[----:B------:R0:W1:Y:S02]  /*11db0*/  SHFL.IDX P6, R14, R13, R12, R11 ;  /* 0x0000000c0d0e7389 */ /* 0x00006400000c000b */
[----:B01----:R-:W-:Y:S01]  /*11dc0*/  ENDCOLLECTIVE ;  /* 0x000000000000791b */ /* 0x003fe20003800000 */
.L_x_128:
[----:B------:R-:W-:Y:S05]  /*11dd0*/  BSYNC B1 ;  /* 0x0000000000017941 */ /* 0x000fea0003800000 */
.L_x_127:
[----:B------:R-:W-:Y:S01]  /*11de0*/  MOV R13, R9 ;  /* 0x00000009000d7202 */ /* 0x000fe20000000f00 */
[----:B------:R-:W-:Y:S01]  /*11df0*/  IMAD.MOV.U32 R12, RZ, RZ, RZ ;  /* 0x000000ffff0c7224 */ /* 0x000fe200078e00ff */
[----:B------:R-:W-:Y:S01]  /*11e00*/  MOV R15, 0xffffffff ;  /* 0xffffffff000f7802 */ /* 0x000fe20000000f00 */
[----:B------:R-:W-:Y:S01]  /*11e10*/  IMAD.MOV.U32 R11, RZ, RZ, 0x181f ;  /* 0x0000181fff0b7424 */ /* 0x000fe200078e00ff */
[----:B------:R-:W-:Y:S01]  /*11e20*/  LEA R20, R20, UR39, 0x1 ;  /* 0x0000002714147c11 */ /* 0x000fe2000f8e08ff */
[----:B------:R-:W-:Y:S02]  /*11e30*/  IMAD.MOV.U32 R3, RZ, RZ, R14 ;  /* 0x000000ffff037224 */ /* 0x000fe400078e000e */
[----:B------:R-:W-:-:S07]  /*11e40*/  IMAD.SHL.U32 R0, R37, 0x2, RZ ;  /* 0x0000000225007824 */ /* 0x000fce00078e00ff */
[----:B------:R-:W-:Y:S05]  /*11e50*/  WARPSYNC.COLLECTIVE R15, `(.L_x_129) ;  /* 0x000000000f087348 */ /* 0x000fea0003c00000 */
[----:B------:R0:W1:Y:S02]  /*11e60*/  SHFL.IDX P6, R14, R13, R12, R11 ;  /* 0x0000000c0d0e7389 */ /* 0x00006400000c000b */
[----:B01----:R-:W-:Y:S01]  /*11e70*/  ENDCOLLECTIVE ;  /* 0x000000000000791b */ /* 0x003fe20003800000 */
.L_x_129:
[----:B------:R-:W-:Y:S01]  /*11e80*/  MOV R13, R23 ;  /* 0x00000017000d7202 */ /* 0x000fe20000000f00 */
[----:B------:R-:W-:Y:S01]  /*11e90*/  IMAD.MOV.U32 R12, RZ, RZ, 0x1 ;  /* 0x00000001ff0c7424 */ /* 0x000fe200078e00ff */
[----:B------:R-:W-:-:S13]  /*11ea0*/  IADD3 R2, P0, R14, R0, RZ ;  /* 0x000000000e027210 */ /* 0x000fda0007f1e0ff */
[----:B------:R-:W-:Y:S05]  /*11eb0*/  WARPSYNC.COLLECTIVE R15, `(.L_x_130) ;  /* 0x000000000f087348 */ /* 0x000fea0003c00000 */
[----:B------:R0:W1:Y:S02]  /*11ec0*/  SHFL.IDX P6, R14, R13, R12, R11 ;  /* 0x0000000c0d0e7389 */ /* 0x00006400000c000b */
[----:B01----:R-:W-:Y:S01]  /*11ed0*/  ENDCOLLECTIVE ;  /* 0x000000000000791b */ /* 0x003fe20003800000 */
.L_x_130:
[----:B------:R-:W-:-:S05]  /*11ee0*/  IMAD.X R3, RZ, RZ, R3, P0 ;  /* 0x000000ffff037224 */ /* 0x000fca00000e0603 */
[----:B------:R-:W-:Y:S01]  /*11ef0*/  @!PT LDS RZ, [RZ] ;  /* 0x00000000fffff984 */ /* 0x000fe20000000800 */
[----:B------:R-:W-:Y:S01]  /*11f00*/  @!PT LDS RZ, [RZ] ;  /* 0x00000000fffff984 */ /* 0x000fe20000000800 */
[----:B------:R-:W-:Y:S01]  /*11f10*/  @!PT LDS RZ, [RZ] ;  /* 0x00000000fffff984 */ /* 0x000fe20000000800 */
[----:B------:R0:W-:Y:S04]  /*11f20*/  LDGSTS.E.BYPASS.LTC128B.128 [R20+0x24400], desc[UR36][R2.64], !P4 ;  /* 0x2440000002147fae */ /* 0x0001e8000e101d64 */
[----:B------:R0:W-:Y:S01]  /*11f30*/  LDGSTS.E.BYPASS.LTC128B.128 [R20+0x26c00], desc[UR36][R2.64+0x80], !P3 ;  /* 0x26c0008002147fae */ /* 0x0001e2000d901d64 */
[----:B------:R-:W-:-:S03]  /*11f40*/  MOV R13, R9 ;  /* 0x00000009000d7202 */ /* 0x000fc60000000f00 */
[----:B------:R0:W-:Y:S04]  /*11f50*/  LDGSTS.E.BYPASS.LTC128B.128 [R20+0x29400], desc[UR36][R2.64+0x100], !P2 ;  /* 0x2940010002147fae */ /* 0x0001e8000d101d64 */
[----:B------:R0:W-:Y:S01]  /*11f60*/  LDGSTS.E.BYPASS.LTC128B.128 [R20+0x2bc00], desc[UR36][R2.64+0x180], !P1 ;  /* 0x2bc0018002147fae */ /* 0x0001e2000c901d64 */
[----:B------:R-:W-:-:S07]  /*11f70*/  IMAD.MOV.U32 R35, RZ, RZ, R14 ;  /* 0x000000ffff237224 */ /* 0x000fce00078e000e */
[----:B0-----:R-:W-:Y:S05]  /*11f80*/  WARPSYNC.COLLECTIVE R15, `(.L_x_131) ;  /* 0x000000000f087348 */ /* 0x001fea0003c00000 */
[----:B------:R1:W2:Y:S02]  /*11f90*/  SHFL.IDX P6, R14, R13, R12, R11 ;  /* 0x0000000c0d0e7389 */ /* 0x0002a400000c000b */
[----:B012---:R-:W-:Y:S01]  /*11fa0*/  ENDCOLLECTIVE ;  /* 0x000000000000791b */ /* 0x007fe20003800000 */
.L_x_131:
[----:B------:R-:W-:Y:S01]  /*11fb0*/  IMAD.MOV.U32 R13, RZ, RZ, R23 ;  /* 0x000000ffff0d7224 */ /* 0x000fe200078e0017 */
[----:B------:R-:W-:Y:S02]  /*11fc0*/  MOV R12, 0x2 ;  /* 0x00000002000c7802 */ /* 0x000fe40000000f00 */
[----:B------:R-:W-:-:S13]  /*11fd0*/  IADD3 R2, P0, R14, R0, RZ ;  /* 0x000000000e027210 */ /* 0x000fda0007f1e0ff */
[----:B------:R-:W-:Y:S05]  /*11fe0*/  WARPSYNC.COLLECTIVE R15, `(.L_x_132) ;  /* 0x000000000f087348 */ /* 0x000fea0003c00000 */
[----:B------:R0:W1:Y:S02]  /*11ff0*/  SHFL.IDX P6, R14, R13, R12, R11 ;  /* 0x0000000c0d0e7389 */ /* 0x00006400000c000b */
[----:B01----:R-:W-:Y:S01]  /*12000*/  ENDCOLLECTIVE ;  /* 0x000000000000791b */ /* 0x003fe20003800000 */
.L_x_132:
[----:B------:R-:W-:-:S05]  /*12010*/  IMAD.X R3, RZ, RZ, R35, P0 ;  /* 0x000000ffff037224 */ /* 0x000fca00000e0623 */
[----:B------:R-:W-:Y:S01]  /*12020*/  @!PT LDS RZ, [RZ] ;  /* 0x00000000fffff984 */ /* 0x000fe20000000800 */
[----:B------:R-:W-:Y:S01]  /*12030*/  @!PT LDS RZ, [RZ] ;  /* 0x00000000fffff984 */ /* 0x000fe20000000800 */
[----:B------:R-:W-:Y:S01]  /*12040*/  @!PT LDS RZ, [RZ] ;  /* 0x00000000fffff984 */ /* 0x000fe20000000800 */
[----:B------:R0:W-:Y:S04]  /*12050*/  LDGSTS.E.BYPASS.LTC128B.128 [R20+0x24c00], desc[UR36][R2.64], !P4 ;  /* 0x24c0000002147fae */ /* 0x0001e8000e101d64 */
[----:B------:R0:W-:Y:S01]  /*12060*/  LDGSTS.E.BYPASS.LTC128B.128 [R20+0x27400], desc[UR36][R2.64+0x80], !P3 ;  /* 0x2740008002147fae */ /* 0x0001e2000d901d64 */
[----:B------:R-:W-:-:S03]  /*12070*/  IMAD.MOV.U32 R13, RZ, RZ, R9 ;  /* 0x000000ffff0d7224 */ /* 0x000fc600078e0009 */
[----:B------:R0:W-:Y:S04]  /*12080*/  LDGSTS.E.BYPASS.LTC128B.128 [R20+0x29c00], desc[UR36][R2.64+0x100], !P2 ;  /* 0x29c0010002147fae */ /* 0x0001e8000d101d64 */
[----:B------:R0:W-:Y:S01]  /*12090*/  LDGSTS.E.BYPASS.LTC128B.128 [R20+0x2c400], desc[UR36][R2.64+0x180], !P1 ;  /* 0x2c40018002147fae */ /* 0x0001e2000c901d64 */
[----:B------:R-:W-:-:S07]  /*120a0*/  IMAD.MOV.U32 R35, RZ, RZ, R14 ;  /* 0x000000ffff237224 */ /* 0x000fce00078e000e */
[----:B0-----:R-:W-:Y:S05]  /*120b0*/  WARPSYNC.COLLECTIVE R15, `(.L_x_133) ;  /* 0x000000000f087348 */ /* 0x001fea0003c00000 */
[----:B------:R1:W2:Y:S02]  /*120c0*/  SHFL.IDX P6, R14, R13, R12, R11 ;  /* 0x0000000c0d0e7389 */ /* 0x0002a400000c000b */
[----:B012---:R-:W-:Y:S01]  /*120d0*/  ENDCOLLECTIVE ;  /* 0x000000000000791b */ /* 0x007fe20003800000 */
.L_x_133:
[----:B------:R-:W-:Y:S02]  /*120e0*/  IMAD.MOV.U32 R13, RZ, RZ, R23 ;  /* 0x000000ffff0d7224 */ /* 0x000fe400078e0017 */
[----:B------:R-:W-:Y:S01]  /*120f0*/  IMAD.MOV.U32 R12, RZ, RZ, 0x3 ;  /* 0x00000003ff0c7424 */ /* 0x000fe200078e00ff */
[----:B------:R-:W-:-:S13]  /*12100*/  IADD3 R2, P0, R14, R0, RZ ;  /* 0x000000000e027210 */ /* 0x000fda0007f1e0ff */
[----:B------:R-:W-:Y:S05]  /*12110*/  WARPSYNC.COLLECTIVE R15, `(.L_x_134) ;  /* 0x000000000f087348 */ /* 0x000fea0003c00000 */
[----:B------:R0:W1:Y:S02]  /*12120*/  SHFL.IDX P6, R14, R13, R12, R11 ;  /* 0x0000000c0d0e7389 */ /* 0x00006400000c000b */
[----:B01----:R-:W-:Y:S01]  /*12130*/  ENDCOLLECTIVE ;  /* 0x000000000000791b */ /* 0x003fe20003800000 */
.L_x_134:
[----:B------:R-:W-:-:S05]  /*12140*/  IADD3.X R3, RZ, R35, RZ, P0, !PT ;  /* 0x00000023ff037210 */ /* 0x000fca00007fe4ff */
        /* <DEDUP_REMOVED lines=8> */
[----:B------:R-:W-:-:S07]  /*121d0*/  MOV R35, R14 ;  /* 0x0000000e00237202 */ /* 0x000fce0000000f00 */
[----:B0-----:R-:W-:Y:S05]  /*121e0*/  WARPSYNC.COLLECTIVE R15, `(.L_x_135) ;  /* 0x000000000f087348 */ /* 0x001fea0003c00000 */
[----:B------:R1:W2:Y:S02]  /*121f0*/  SHFL.IDX P6, R14, R13, R12, R11 ;  /* 0x0000000c0d0e7389 */ /* 0x0002a400000c000b */
[----:B012---:R-:W-:Y:S01]  /*12200*/  ENDCOLLECTIVE ;  /* 0x000000000000791b */ /* 0x007fe20003800000 */
.L_x_135:
[----:B------:R-:W-:Y:S01]  /*12210*/  MOV R13, R23 ;  /* 0x00000017000d7202 */ /* 0x000fe20000000f00 */
[----:B------:R-:W-:Y:S01]  /*12220*/  IMAD.MOV.U32 R12, RZ, RZ, 0x4 ;  /* 0x00000004ff0c7424 */ /* 0x000fe200078e00ff */
[----:B------:R-:W-:-:S13]  /*12230*/  IADD3 R2, P0, R14, R0, RZ ;  /* 0x000000000e027210 */ /* 0x000fda0007f1e0ff */
[----:B------:R-:W-:Y:S05]  /*12240*/  WARPSYNC.COLLECTIVE R15, `(.L_x_136) ;  /* 0x000000000f087348 */ /* 0x000fea0003c00000 */
[----:B------:R0:W1:Y:S02]  /*12250*/  SHFL.IDX P6, R14, R13, R12, R11 ;  /* 0x0000000c0d0e7389 */ /* 0x00006400000c000b */
[----:B01----:R-:W-:Y:S01]  /*12260*/  ENDCOLLECTIVE ;  /* 0x000000000000791b */ /* 0x003fe20003800000 */
.L_x_136:
        /* <DEDUP_REMOVED lines=13> */
.L_x_137:
[----:B------:R-:W-:Y:S05]  /*12340*/  BRA `(.L_x_138) ;  /* 0xffffffd000547947 */ /* 0x000fea000383ffff */
.L_x_66:
[----:B0-----:R0:W1:Y:S02]  /*12350*/  SYNCS.PHASECHK.TRANS64.TRYWAIT P0, [R7+URZ+0x38860], R2 ;  /* 0x03886002070075a7 */ /* 0x001064000800017f */
[----:B-1----:R-:W-:Y:S05]  /*12360*/  @!P0 NANOSLEEP.SYNCS 0x989680 ;  /* 0x009896800000895d */ /* 0x002fea0003900000 */
[----:B------:R-:W1:Y:S02]  /*12370*/  @!P0 SYNCS.PHASECHK.TRANS64 P0, [R7+URZ+0x38860], R2 ;  /* 0x03886002070085a7 */ /* 0x000e64000800007f */
[----:B-1----:R-:W-:Y:S05]  /*12380*/  @!P0 BRA `(.L_x_66) ;  /* 0xfffffffc00f08947 */ /* 0x002fea000383ffff */
[----:B------:R-:W-:Y:S05]  /*12390*/  BRA `(.L_x_139) ;  /* 0xffffffd000bc7947 */ /* 0x000fea000383ffff */
.L_x_67:
[----:B------:R-:W-:Y:S01]  /*123a0*/  BSSY B1, `(.L_x_140) ;  /* 0x0000008000017945 */ /* 0x000fe20003800000 */
[----:B------:R-:W-:Y:S01]  /*123b0*/  IMAD.MOV.U32 R13, RZ, RZ, R18 ;  /* 0x000000ffff0d7224 */ /* 0x000fe200078e0012 */
[----:B------:R-:W-:Y:S01]  /*123c0*/  MOV R11, 0x181f ;  /* 0x0000181f000b7802 */ /* 0x000fe20000000f00 */
[----:B------:R-:W-:Y:S02]  /*123d0*/  IMAD.MOV.U32 R12, RZ, RZ, RZ ;  /* 0x000000ffff0c7224 */ /* 0x000fe400078e00ff */
[----:B------:R-:W-:-:S07]  /*123e0*/  IMAD.MOV.U32 R15, RZ, RZ, -0x1 ;  /* 0xffffffffff0f7424 */ /* 0x000fce00078e00ff */
[----:B0-----:R-:W-:Y:S05]  /*123f0*/  WARPSYNC.COLLECTIVE R15, `(.L_x_141) ;  /* 0x000000000f087348 */ /* 0x001fea0003c00000 */
[----:B------:R1:W2:Y:S02]  /*12400*/  SHFL.IDX P6, R14, R13, R12, R11 ;  /* 0x0000000c0d0e7389 */ /* 0x0002a400000c000b */
[----:B012---:R-:W-:Y:S01]  /*12410*/  ENDCOLLECTIVE ;  /* 0x000000000000791b */ /* 0x007fe20003800000 */
.L_x_141:
[----:B------:R-:W-:Y:S05]  /*12420*/  BSYNC B1 ;  /* 0x0000000000017941 */ /* 0x000fea0003800000 */
.L_x_140:
[----:B------:R-:W-:Y:S01]  /*12430*/  MOV R13, R17 ;  /* 0x00000011000d7202 */ /* 0x000fe20000000f00 */
[----:B------:R-:W-:Y:S01]  /*12440*/  IMAD.MOV.U32 R12, RZ, RZ, RZ ;  /* 0x000000ffff0c7224 */ /* 0x000fe200078e00ff */
[----:B------:R-:W-:Y:S01]  /*12450*/  MOV R15, 0xffffffff ;  /* 0xffffffff000f7802 */ /* 0x000fe20000000f00 */
[----:B------:R-:W-:Y:S01]  /*12460*/  IMAD.MOV.U32 R11, RZ, RZ, 0x181f ;  /* 0x0000181fff0b7424 */ /* 0x000fe200078e00ff */
[----:B------:R-:W-:Y:S01]  /*12470*/  LEA R6, R6, UR39, 0x1 ;  /* 0x0000002706067c11 */ /* 0x000fe2000f8e08ff */
[----:B------:R-:W-:-:S07]  /*12480*/  IMAD.MOV.U32 R3, RZ, RZ, R14 ;  /* 0x000000ffff037224 */ /* 0x000fce00078e000e */
[----:B------:R-:W-:Y:S05]  /*12490*/  WARPSYNC.COLLECTIVE R15, `(.L_x_142) ;  /* 0x000000000f087348 */ /* 0x000fea0003c00000 */
[----:B------:R0:W1:Y:S02]  /*124a0*/  SHFL.IDX P6, R14, R13, R12, R11 ;  /* 0x0000000c0d0e7389 */ /* 0x00006400000c000b */
[----:B01----:R-:W-:Y:S01]  /*124b0*/  ENDCOLLECTIVE ;  /* 0x000000000000791b */ /* 0x003fe20003800000 */
.L_x_142:
[----:B------:R-:W-:Y:S01]  /*124c0*/  IMAD.MOV.U32 R13, RZ, RZ, R18 ;  /* 0x000000ffff0d7224 */ /* 0x000fe200078e0012 */
[----:B------:R-:W-:Y:S02]  /*124d0*/  MOV R12, 0x1 ;  /* 0x00000001000c7802 */ /* 0x000fe40000000f00 */
[----:B------:R-:W-:-:S13]  /*124e0*/  IADD3 R2, P0, R14, R0, RZ ;  /* 0x000000000e027210 */ /* 0x000fda0007f1e0ff */
[----:B------:R-:W-:Y:S05]  /*124f0*/  WARPSYNC.COLLECTIVE R15, `(.L_x_143) ;  /* 0x000000000f087348 */ /* 0x000fea0003c00000 */
[----:B------:R0:W1:Y:S02]  /*12500*/  SHFL.IDX P6, R14, R13, R12, R11 ;  /* 0x0000000c0d0e7389 */ /* 0x00006400000c000b */
[----:B01----:R-:W-:Y:S01]  /*12510*/  ENDCOLLECTIVE ;  /* 0x000000000000791b */ /* 0x003fe20003800000 */
.L_x_143:
[----:B------:R-:W-:Y:S01]  /*12520*/  IMAD.X R3, RZ, RZ, R3, P0 ;  /* 0x000000ffff037224 */ /* 0x000fe200000e0603 */
[----:B------:R-:W-:Y:S01]  /*12530*/  ISETP.LT.OR P0, PT, R9, 0x1, P4 ;  /* 0x000000010900780c */ /* 0x000fe20002701670 */
[----:B------:R-:W-:-:S12]  /*12540*/  IMAD.MOV.U32 R13, RZ, RZ, R17 ;  /* 0x000000ffff0d7224 */ /* 0x000fd800078e0011 */
        /* <DEDUP_REMOVED lines=8> */
[----:B------:R-:W-:-:S13]  /*125d0*/  ISETP.LT.OR P0, PT, R9, 0x1, P1 ;  /* 0x000000010900780c */ /* 0x000fda0000f01670 */
[----:B------:R0:W-:Y:S02]  /*125e0*/  LDGSTS.E.BYPASS.LTC128B.128 [R6+0x7c00], desc[UR36][R2.64+0x180], !P0 ;  /* 0x07c0018002067fae */ /* 0x0001e4000c101d64 */
[----:B0-----:R-:W-:-:S07]  /*125f0*/  IMAD.MOV.U32 R3, RZ, RZ, R14 ;  /* 0x000000ffff037224 */ /* 0x001fce00078e000e */
[----:B------:R-:W-:Y:S05]  /*12600*/  WARPSYNC.COLLECTIVE R15, `(.L_x_144) ;  /* 0x000000000f087348 */ /* 0x000fea0003c00000 */
[----:B------:R0:W1:Y:S02]  /*12610*/  SHFL.IDX P6, R14, R13, R12, R11 ;  /* 0x0000000c0d0e7389 */ /* 0x00006400000c000b */
[----:B01----:R-:W-:Y:S01]  /*12620*/  ENDCOLLECTIVE ;  /* 0x000000000000791b */ /* 0x003fe20003800000 */
.L_x_144:
[----:B------:R-:W-:Y:S02]  /*12630*/  IMAD.MOV.U32 R13, RZ, RZ, R18 ;  /* 0x000000ffff0d7224 */ /* 0x000fe400078e0012 */
[----:B------:R-:W-:Y:S01]  /*12640*/  IMAD.MOV.U32 R12, RZ, RZ, 0x2 ;  /* 0x00000002ff0c7424 */ /* 0x000fe200078e00ff */
[----:B------:R-:W-:-:S13]  /*12650*/  IADD3 R2, P0, R14, R0, RZ ;  /* 0x000000000e027210 */ /* 0x000fda0007f1e0ff */
[----:B------:R-:W-:Y:S05]  /*12660*/  WARPSYNC.COLLECTIVE R15, `(.L_x_145) ;  /* 0x000000000f087348 */ /* 0x000fea0003c00000 */
[----:B------:R0:W1:Y:S02]  /*12670*/  SHFL.IDX P6, R14, R13, R12, R11 ;  /* 0x0000000c0d0e7389 */ /* 0x00006400000c000b */
[----:B01----:R-:W-:Y:S01]  /*12680*/  ENDCOLLECTIVE ;  /* 0x000000000000791b */ /* 0x003fe20003800000 */
.L_x_145:
[----:B------:R-:W-:Y:S02]  /*12690*/  IADD3.X R3, RZ, R3, RZ, P0, !PT ;  /* 0x00000003ff037210 */ /* 0x000fe400007fe4ff */
        /* <DEDUP_REMOVED lines=12> */
[----:B0-----:R-:W-:-:S07]  /*12760*/  MOV R3, R14 ;  /* 0x0000000e00037202 */ /* 0x001fce0000000f00 */
[----:B------:R-:W-:Y:S05]  /*12770*/  WARPSYNC.COLLECTIVE R15, `(.L_x_146) ;  /* 0x000000000f087348 */ /* 0x000fea0003c00000 */
[----:B------:R0:W1:Y:S02]  /*12780*/  SHFL.IDX P6, R14, R13, R12, R11 ;  /* 0x0000000c0d0e7389 */ /* 0x00006400000c000b */
[----:B01----:R-:W-:Y:S01]  /*12790*/  ENDCOLLECTIVE ;  /* 0x000000000000791b */ /* 0x003fe20003800000 */
.L_x_146:
[----:B------:R-:W-:Y:S01]  /*127a0*/  MOV R13, R18 ;  /* 0x00000012000d7202 */ /* 0x000fe20000000f00 */
[----:B------:R-:W-:Y:S01]  /*127b0*/  IMAD.MOV.U32 R12, RZ, RZ, 0x3 ;  /* 0x00000003ff0c7424 */ /* 0x000fe200078e00ff */
[----:B------:R-:W-:-:S13]  /*127c0*/  IADD3 R2, P0, R14, R0, RZ ;  /* 0x000000000e027210 */ /* 0x000fda0007f1e0ff */
[----:B------:R-:W-:Y:S05]  /*127d0*/  WARPSYNC.COLLECTIVE R15, `(.L_x_147) ;  /* 0x000000000f087348 */ /* 0x000fea0003c00000 */
[----:B------:R0:W1:Y:S02]  /*127e0*/  SHFL.IDX P6, R14, R13, R12, R11 ;  /* 0x0000000c0d0e7389 */ /* 0x00006400000c000b */
[----:B01----:R-:W-:Y:S01]  /*127f0*/  ENDCOLLECTIVE ;  /* 0x000000000000791b */ /* 0x003fe20003800000 */
.L_x_147:
[----:B------:R-:W-:Y:S01]  /*12800*/  IMAD.X R3, RZ, RZ, R3, P0 ;  /* 0x000000ffff037224 */ /* 0x000fe200000e0603 */
[----:B------:R-:W-:Y:S02]  /*12810*/  ISETP.LT.OR P0, PT, R9, 0x21, P4 ;  /* 0x000000210900780c */ /* 0x000fe40002701670 */
[----:B------:R-:W-:-:S11]  /*12820*/  MOV R13, R17 ;  /* 0x00000011000d7202 */ /* 0x000fd60000000f00 */
        /* <DEDUP_REMOVED lines=14> */
.L_x_148:
[----:B------:R-:W-:Y:S01]  /*12910*/  IMAD.MOV.U32 R13, RZ, RZ, R18 ;  /* 0x000000ffff0d7224 */ /* 0x000fe200078e0012 */
[----:B------:R-:W-:Y:S02]  /*12920*/  MOV R12, 0x4 ;  /* 0x00000004000c7802 */ /* 0x000fe40000000f00 */
[----:B------:R-:W-:-:S13]  /*12930*/  IADD3 R2, P0, R14, R0, RZ ;  /* 0x000000000e027210 */ /* 0x000fda0007f1e0ff */
[----:B------:R-:W-:Y:S05]  /*12940*/  WARPSYNC.COLLECTIVE R15, `(.L_x_149) ;  /* 0x000000000f087348 */ /* 0x000fea0003c00000 */
[----:B------:R0:W1:Y:S02]  /*12950*/  SHFL.IDX P6, R14, R13, R12, R11 ;  /* 0x0000000c0d0e7389 */ /* 0x00006400000c000b */
[----:B01----:R-:W-:Y:S01]  /*12960*/  ENDCOLLECTIVE ;  /* 0x000000000000791b */ /* 0x003fe20003800000 */
.L_x_149:
[----:B------:R-:W-:Y:S01]  /*12970*/  IMAD.X R3, RZ, RZ, R3, P0 ;  /* 0x000000ffff037224 */ /* 0x000fe200000e0603 */
[----:B------:R-:W-:Y:S01]  /*12980*/  ISETP.LT.OR P0, PT, R9, 0x31, P4 ;  /* 0x000000310900780c */ /* 0x000fe20002701670 */
[----:B------:R-:W-:-:S12]  /*12990*/  IMAD.MOV.U32 R13, RZ, RZ, R17 ;  /* 0x000000ffff0d7224 */ /* 0x000fd800078e0011 */
[----:B------:R-:W-:Y:S01]  /*129a0*/  @!PT LDS RZ, [RZ] ;  /* 0x00000000fffff984 */ /* 0x000fe20000000800 */
[----:B------:R-:W-:Y:S01]  /*129b0*/  @!PT LDS RZ, [RZ] ;  /* 0x00000000fffff984 */ /* 0x000fe20000000800 */
[----:B------:R-:W-:Y:S01]  /*129c0*/  @!PT LDS RZ, [RZ] ;  /* 0x00000000fffff984 */ /* 0x000fe20000000800 */
[----:B------:R0:W-:Y:S01]  /*129d0*/  LDGSTS.E.BYPASS.LTC128B.128 [R6+0x1c00], desc[UR36][R2.64], !P0 ;  /* 0x01c0000002067fae */ /* 0x0001e2000c101d64 */
[----:B------:R-:W-:Y:S01]  /*129e0*/  ISETP.LT.OR P0, PT, R9, 0x31, P3 ;  /* 0x000000310900780c */ /* 0x000fe20001f01670 */
[----:B------:R-:W-:-:S12]  /*129f0*/  IMAD.MOV.U32 R18, RZ, RZ, R14 ;  /* 0x000000ffff127224 */ /* 0x000fd800078e000e */
[----:B0-----:R-:W-:Y:S05]  /*12a00*/  WARPSYNC.COLLECTIVE R15, `(.L_x_150) ;  /* 0x000000000f087348 */ /* 0x001fea0003c00000 */
[----:B------:R1:W2:Y:S02]  /*12a10*/  SHFL.IDX P6, R14, R13, R12, R11 ;  /* 0x0000000c0d0e7389 */ /* 0x0002a400000c000b */
[----:B012---:R-:W-:Y:S01]  /*12a20*/  ENDCOLLECTIVE ;  /* 0x000000000000791b */ /* 0x007fe20003800000 */
.L_x_150:
        /* <DEDUP_REMOVED lines=8> */
[----:B------:R-:W-:Y:S05]  /*12ab0*/  BRA `(.L_x_151) ;  /* 0xffffffcc00e47947 */ /* 0x000fea000383ffff */
.L_x_73:
[----:B0-----:R0:W1:Y:S02]  /*12ac0*/  SYNCS.PHASECHK.TRANS64.TRYWAIT P0, [R4+URZ+0x38860], R3 ;  /* 0x03886003040075a7 */ /* 0x001064000800017f */
[----:B-1----:R-:W-:Y:S05]  /*12ad0*/  @!P0 NANOSLEEP.SYNCS 0x989680 ;  /* 0x009896800000895d */ /* 0x002fea0003900000 */
[----:B------:R-:W1:Y:S02]  /*12ae0*/  @!P0 SYNCS.PHASECHK.TRANS64 P0, [R4+URZ+0x38860], R3 ;  /* 0x03886003040085a7 */ /* 0x000e64000800007f */
[----:B-1----:R-:W-:Y:S05]  /*12af0*/  @!P0 BRA `(.L_x_73) ;  /* 0xfffffffc00f08947 */ /* 0x002fea000383ffff */
[----:B------:R-:W-:Y:S05]  /*12b00*/  BRA `(.L_x_152) ;  /* 0xffffffd000c47947 */ /* 0x000fea000383ffff */
.L_x_74:
[----:B------:R-:W-:Y:S01]  /*12b10*/  BSSY B0, `(.L_x_153) ;  /* 0x0000008000007945 */ /* 0x000fe20003800000 */
[----:B------:R-:W-:Y:S01]  /*12b20*/  MOV R13, R18 ;  /* 0x00000012000d7202 */ /* 0x000fe20000000f00 */
[----:B------:R-:W-:Y:S01]  /*12b30*/  IMAD.MOV.U32 R12, RZ, RZ, RZ ;  /* 0x000000ffff0c7224 */ /* 0x000fe200078e00ff */
[----:B------:R-:W-:Y:S01]  /*12b40*/  MOV R15, 0xffffffff ;  /* 0xffffffff000f7802 */ /* 0x000fe20000000f00 */
[----:B------:R-:W-:-:S07]  /*12b50*/  IMAD.MOV.U32 R11, RZ, RZ, 0x181f ;  /* 0x0000181fff0b7424 */ /* 0x000fce00078e00ff */
[----:B0-----:R-:W-:Y:S05]  /*12b60*/  WARPSYNC.COLLECTIVE R15, `(.L_x_154) ;  /* 0x000000000f087348 */ /* 0x001fea0003c00000 */
[----:B------:R1:W2:Y:S02]  /*12b70*/  SHFL.IDX P6, R14, R13, R12, R11 ;  /* 0x0000000c0d0e7389 */ /* 0x0002a400000c000b */
[----:B012---:R-:W-:Y:S01]  /*12b80*/  ENDCOLLECTIVE ;  /* 0x000000000000791b */ /* 0x007fe20003800000 */
.L_x_154:
[----:B------:R-:W-:Y:S05]  /*12b90*/  BSYNC B0 ;  /* 0x0000000000007941 */ /* 0x000fea0003800000 */
.L_x_153:
[----:B------:R-:W-:Y:S01]  /*12ba0*/  IMAD.MOV.U32 R13, RZ, RZ, R17 ;  /* 0x000000ffff0d7224 */ /* 0x000fe200078e0011 */
[----:B------:R-:W-:Y:S01]  /*12bb0*/  MOV R12, RZ ;  /* 0x000000ff000c7202 */ /* 0x000fe20000000f00 */
[----:B------:R-:W-:Y:S01]  /*12bc0*/  IMAD.MOV.U32 R11, RZ, RZ, 0x181f ;  /* 0x0000181fff0b7424 */ /* 0x000fe200078e00ff */
[----:B------:R-:W-:Y:S01]  /*12bd0*/  SHF.L.U32 R6, R37, 0x1, RZ ;  /* 0x0000000125067819 */ /* 0x000fe200000006ff */
[----:B------:R-:W-:Y:S02]  /*12be0*/  IMAD.MOV.U32 R15, RZ, RZ, -0x1 ;  /* 0xffffffffff0f7424 */ /* 0x000fe400078e00ff */
[----:B------:R-:W-:-:S07]  /*12bf0*/  IMAD.MOV.U32 R0, RZ, RZ, R14 ;  /* 0x000000ffff007224 */ /* 0x000fce00078e000e */
[----:B------:R-:W-:Y:S05]  /*12c00*/  WARPSYNC.COLLECTIVE R15, `(.L_x_155) ;  /* 0x000000000f087348 */ /* 0x000fea0003c00000 */
[----:B------:R0:W1:Y:S02]  /*12c10*/  SHFL.IDX P6, R14, R13, R12, R11 ;  /* 0x0000000c0d0e7389 */ /* 0x00006400000c000b */
[----:B01----:R-:W-:Y:S01]  /*12c20*/  ENDCOLLECTIVE ;  /* 0x000000000000791b */ /* 0x003fe20003800000 */
.L_x_155:
[----:B------:R-:W-:Y:S01]  /*12c30*/  IMAD.MOV.U32 R13, RZ, RZ, R18 ;  /* 0x000000ffff0d7224 */ /* 0x000fe200078e0012 */
[----:B------:R-:W-:Y:S02]  /*12c40*/  MOV R12, 0x1 ;  /* 0x00000001000c7802 */ /* 0x000fe40000000f00 */
[----:B------:R-:W-:-:S13]  /*12c50*/  IADD3 R2, P0, R14, R6, RZ ;  /* 0x000000060e027210 */ /* 0x000fda0007f1e0ff */
[----:B------:R-:W-:Y:S05]  /*12c60*/  WARPSYNC.COLLECTIVE R15, `(.L_x_156) ;  /* 0x000000000f087348 */ /* 0x000fea0003c00000 */
[----:B------:R0:W1:Y:S02]  /*12c70*/  SHFL.IDX P6, R14, R13, R12, R11 ;  /* 0x0000000c0d0e7389 */ /* 0x00006400000c000b */
[----:B01----:R-:W-:Y:S01]  /*12c80*/  ENDCOLLECTIVE ;  /* 0x000000000000791b */ /* 0x003fe20003800000 */
.L_x_156:
[----:B------:R-:W-:Y:S01]  /*12c90*/  IMAD.X R3, RZ, RZ, R0, P0 ;  /* 0x000000ffff037224 */ /* 0x000fe200000e0600 */
[----:B------:R-:W-:Y:S02]  /*12ca0*/  ISETP.LT.OR P0, PT, R5, 0x1, P4 ;  /* 0x000000010500780c */ /* 0x000fe40002701670 */
[----:B------:R-:W-:Y:S01]  /*12cb0*/  LEA R0, R7, UR39, 0x1 ;  /* 0x0000002707007c11 */ /* 0x000fe2000f8e08ff */
[----:B------:R-:W-:-:S10]  /*12cc0*/  IMAD.MOV.U32 R13, RZ, RZ, R17 ;  /* 0x000000ffff0d7224 */ /* 0x000fd400078e0011 */
        /* <DEDUP_REMOVED lines=9> */
.L_x_157:
[----:B------:R-:W-:Y:S01]  /*12d60*/  @!PT LDS RZ, [RZ] ;  /* 0x00000000fffff984 */ /* 0x000fe20000000800 */
[----:B------:R-:W-:Y:S01]  /*12d70*/  @!PT LDS RZ, [RZ] ;  /* 0x00000000fffff984 */ /* 0x000fe20000000800 */
[----:B------:R-:W-:Y:S01]  /*12d80*/  @!PT LDS RZ, [RZ] ;  /* 0x00000000fffff984 */ /* 0x000fe20000000800 */
[----:B------:R-:W-:Y:S01]  /*12d90*/  LDGSTS.E.BYPASS.LTC128B.128 [R0+0x2c00], desc[UR36][R2.64+0x80], !P0 ;  /* 0x02c0008002007fae */ /* 0x000fe2000c101d64 */
[----:B------:R-:W-:Y:S01]  /*12da0*/  ISETP.LT.OR P0, PT, R5, 0x1, P2 ;  /* 0x000000010500780c */ /* 0x000fe20001701670 */
[----:B------:R-:W-:Y:S02]  /*12db0*/  IMAD.MOV.U32 R13, RZ, RZ, R18 ;  /* 0x000000ffff0d7224 */ /* 0x000fe400078e0012 */
[----:B------:R-:W-:-:S10]  /*12dc0*/  IMAD.MOV.U32 R12, RZ, RZ, 0x2 ;  /* 0x00000002ff0c7424 */ /* 0x000fd400078e00ff */
[----:B------:R-:W-:Y:S01]  /*12dd0*/  LDGSTS.E.BYPASS.LTC128B.128 [R0+0x5400], desc[UR36][R2.64+0x100], !P0 ;  /* 0x0540010002007fae */ /* 0x000fe2000c101d64 */
[----:B------:R-:W-:-:S13]  /*12de0*/  ISETP.LT.OR P0, PT, R5, 0x1, P1 ;  /* 0x000000010500780c */ /* 0x000fda0000f01670 */
[----:B------:R0:W-:Y:S02]  /*12df0*/  LDGSTS.E.BYPASS.LTC128B.128 [R0+0x7c00], desc[UR36][R2.64+0x180], !P0 ;  /* 0x07c0018002007fae */ /* 0x0001e4000c101d64 */
[----:B0-----:R-:W-:-:S13]  /*12e00*/  IADD3 R2, P0, R14, R6, RZ ;  /* 0x000000060e027210 */ /* 0x001fda0007f1e0ff */
[----:B------:R-:W-:Y:S05]  /*12e10*/  WARPSYNC.COLLECTIVE R15, `(.L_x_158) ;  /* 0x000000000f087348 */ /* 0x000fea0003c00000 */
[----:B------:R0:W1:Y:S02]  /*12e20*/  SHFL.IDX P6, R14, R13, R12, R11 ;  /* 0x0000000c0d0e7389 */ /* 0x00006400000c000b */
[----:B01----:R-:W-:Y:S01]  /*12e30*/  ENDCOLLECTIVE ;  /* 0x000000000000791b */ /* 0x003fe20003800000 */
.L_x_158:
[----:B------:R-:W-:Y:S02]  /*12e40*/  IADD3.X R3, RZ, R7, RZ, P0, !PT ;  /* 0x00000007ff037210 */ /* 0x000fe400007fe4ff */
[----:B------:R-:W-:Y:S01]  /*12e50*/  ISETP.LT.OR P0, PT, R5, 0x11, P4 ;  /* 0x000000110500780c */ /* 0x000fe20002701670 */
[----:B------:R-:W-:-:S12]  /*12e60*/  IMAD.MOV.U32 R13, RZ, RZ, R17 ;  /* 0x000000ffff0d7224 */ /* 0x000fd800078e0011 */
[----:B------:R-:W-:Y:S01]  /*12e70*/  @!PT LDS RZ, [RZ] ;  /* 0x00000000fffff984 */ /* 0x000fe20000000800 */
[----:B------:R-:W-:Y:S01]  /*12e80*/  @!PT LDS RZ, [RZ] ;  /* 0x00000000fffff984 */ /* 0x000fe20000000800 */
[----:B------:R-:W-:Y:S01]  /*12e90*/  @!PT LDS RZ, [RZ] ;  /* 0x00000000fffff984 */ /* 0x000fe20000000800 */
[----:B------:R0:W-:Y:S01]  /*12ea0*/  LDGSTS.E.BYPASS.LTC128B.128 [R0+0xc00], desc[UR36][R2.64], !P0 ;  /* 0x00c0000002007fae */ /* 0x0001e2000c101d64 */
[----:B------:R-:W-:Y:S02]  /*12eb0*/  ISETP.LT.OR P0, PT, R5, 0x11, P3 ;  /* 0x000000110500780c */ /* 0x000fe40001f01670 */
[----:B------:R-:W-:-:S11]  /*12ec0*/  MOV R7, R14 ;  /* 0x0000000e00077202 */ /* 0x000fd60000000f00 */
[----:B0-----:R-:W-:Y:S05]  /*12ed0*/  WARPSYNC.COLLECTIVE R15, `(.L_x_159) ;  /* 0x000000000f087348 */ /* 0x001fea0003c00000 */
[----:B------:R1:W2:Y:S02]  /*12ee0*/  SHFL.IDX P6, R14, R13, R12, R11 ;  /* 0x0000000c0d0e7389 */ /* 0x0002a400000c000b */
[----:B012---:R-:W-:Y:S01]  /*12ef0*/  ENDCOLLECTIVE ;  /* 0x000000000000791b */ /* 0x007fe20003800000 */
.L_x_159:
[----:B------:R-:W-:Y:S01]  /*12f00*/  @!PT LDS RZ, [RZ] ;  /* 0x00000000fffff984 */ /* 0x000fe20000000800 */
[----:B------:R-:W-:Y:S01]  /*12f10*/  @!PT LDS RZ, [RZ] ;  /* 0x00000000fffff984 */ /* 0x000fe20000000800 */
[----:B------:R-:W-:Y:S01]  /*12f20*/  @!PT LDS RZ, [RZ] ;  /* 0x00000000fffff984 */ /* 0x000fe20000000800 */
[----:B------:R-:W-:Y:S01]  /*12f30*/  LDGSTS.E.BYPASS.LTC128B.128 [R0+0x3400], desc[UR36][R2.64+0x80], !P0 ;  /* 0x0340008002007fae */ /* 0x000fe2000c101d64 */
[----:B------:R-:W-:Y:S02]  /*12f40*/  ISETP.LT.OR P0, PT, R5, 0x11, P2 ;  /* 0x000000110500780c */ /* 0x000fe40001701670 */
[----:B------:R-:W-:Y:S01]  /*12f50*/  MOV R13, R18 ;  /* 0x00000012000d7202 */ /* 0x000fe20000000f00 */
        /* <DEDUP_REMOVED lines=8> */
.L_x_160:
[----:B------:R-:W-:Y:S01]  /*12fe0*/  IMAD.X R3, RZ, RZ, R7, P0 ;  /* 0x000000ffff037224 */ /* 0x000fe200000e0607 */
[----:B------:R-:W-:Y:S02]  /*12ff0*/  ISETP.LT.OR P0, PT, R5, 0x21, P4 ;  /* 0x000000210500780c */ /* 0x000fe40002701670 */
[----:B------:R-:W-:-:S11]  /*13000*/  MOV R13, R17 ;  /* 0x00000011000d7202 */ /* 0x000fd60000000f00 */
        /* <DEDUP_REMOVED lines=9> */
.L_x_161:
[----:B------:R-:W-:Y:S01]  /*130a0*/  @!PT LDS RZ, [RZ] ;  /* 0x00000000fffff984 */ /* 0x000fe20000000800 */
[----:B------:R-:W-:Y:S01]  /*130b0*/  @!PT LDS RZ, [RZ] ;  /* 0x00000000fffff984 */ /* 0x000fe20000000800 */
[----:B------:R-:W-:Y:S01]  /*130c0*/  @!PT LDS RZ, [RZ] ;  /* 0x00000000fffff984 */ /* 0x000fe20000000800 */
[----:B------:R-:W-:Y:S01]  /*130d0*/  LDGSTS.E.BYPASS.LTC128B.128 [R0+0x3c00], desc[UR36][R2.64+0x80], !P0 ;  /* 0x03c0008002007fae */ /* 0x000fe2000c101d64 */
[----:B------:R-:W-:Y:S01]  /*130e0*/  ISETP.LT.OR P0, PT, R5, 0x21, P2 ;  /* 0x000000210500780c */ /* 0x000fe20001701670 */
[----:B------:R-:W-:Y:S01]  /*130f0*/  IMAD.MOV.U32 R13, RZ, RZ, R18 ;  /* 0x000000ffff0d7224 */ /* 0x000fe200078e0012 */
[----:B------:R-:W-:-:S11]  /*13100*/  MOV R12, 0x4 ;  /* 0x00000004000c7802 */ /* 0x000fd60000000f00 */
[----:B------:R-:W-:Y:S01]  /*13110*/  LDGSTS.E.BYPASS.LTC128B.128 [R0+0x6400], desc[UR36][R2.64+0x100], !P0 ;  /* 0x0640010002007fae */ /* 0x000fe2000c101d64 */
[----:B------:R-:W-:-:S13]  /*13120*/  ISETP.LT.OR P0, PT, R5, 0x21, P1 ;  /* 0x000000210500780c */ /* 0x000fda0000f01670 */
[----:B------:R0:W-:Y:S02]  /*13130*/  LDGSTS.E.BYPASS.LTC128B.128 [R0+0x8c00], desc[UR36][R2.64+0x180], !P0 ;  /* 0x08c0018002007fae */ /* 0x0001e4000c101d64 */
[----:B0-----:R-:W-:-:S13]  /*13140*/  IADD3 R2, P0, R14, R6, RZ ;  /* 0x000000060e027210 */ /* 0x001fda0007f1e0ff */
[----:B------:R-:W-:Y:S05]  /*13150*/  WARPSYNC.COLLECTIVE R15, `(.L_x_162) ;  /* 0x000000000f087348 */ /* 0x000fea0003c00000 */
[----:B------:R0:W1:Y:S02]  /*13160*/  SHFL.IDX P6, R14, R13, R12, R11 ;  /* 0x0000000c0d0e7389 */ /* 0x00006400000c000b */
[----:B01----:R-:W-:Y:S01]  /*13170*/  ENDCOLLECTIVE ;  /* 0x000000000000791b */ /* 0x003fe20003800000 */
.L_x_162:
        /* <DEDUP_REMOVED lines=12> */
.L_x_163:
        /* <DEDUP_REMOVED lines=9> */
.L_x_79:
[----:B0-----:R0:W1:Y:S02]  /*132d0*/  SYNCS.PHASECHK.TRANS64.TRYWAIT P0, [R5+URZ+0x38820], R0 ;  /* 0x03882000050075a7 */ /* 0x001064000800017f */
[----:B-1----:R-:W-:Y:S05]  /*132e0*/  @!P0 NANOSLEEP.SYNCS 0x989680 ;  /* 0x009896800000895d */ /* 0x002fea0003900000 */
[----:B------:R-:W1:Y:S02]  /*132f0*/  @!P0 SYNCS.PHASECHK.TRANS64 P0, [R5+URZ+0x38820], R0 ;  /* 0x03882000050085a7 */ /* 0x000e64000800007f */
[----:B-1----:R-:W-:Y:S05]  /*13300*/  @!P0 BRA `(.L_x_79) ;  /* 0xfffffffc00f08947 */ /* 0x002fea000383ffff */
[----:B------:R-:W-:Y:S05]  /*13310*/  BRA `(.L_x_165) ;  /* 0xffffffd0006c7947 */ /* 0x000fea000383ffff */
.L_x_80:
[----:B------:R-:W1:Y:S01]  /*13320*/  S2R R2, SR_TID.X ;  /* 0x0000000000027919 */ /* 0x000e620000002100 */
[----:B------:R-:W-:Y:S01]  /*13330*/  BSSY B0, `(.L_x_166) ;  /* 0x000000a000007945 */ /* 0x000fe20003800000 */
[----:B------:R-:W-:Y:S01]  /*13340*/  IMAD.MOV.U32 R12, RZ, RZ, RZ ;  /* 0x000000ffff0c7224 */ /* 0x000fe200078e00ff */
[----:B------:R-:W-:Y:S01]  /*13350*/  MOV R15, 0xffffffff ;  /* 0xffffffff000f7802 */ /* 0x000fe20000000f00 */
[----:B------:R-:W-:Y:S01]  /*13360*/  IMAD.MOV.U32 R11, RZ, RZ, 0x1f ;  /* 0x0000001fff0b7424 */ /* 0x000fe200078e00ff */
[----:B-1----:R-:W-:-:S04]  /*13370*/  SHF.R.U32.HI R2, RZ, 0x5, R2 ;  /* 0x00000005ff027819 */ /* 0x002fc80000011602 */
[----:B------:R-:W-:-:S04]  /*13380*/  LOP3.LUT R2, R2, 0x3, RZ, 0xc0, !PT ;  /* 0x0000000302027812 */ /* 0x000fc800078ec0ff */
[----:B------:R-:W-:-:S07]  /*13390*/  MOV R13, R2 ;  /* 0x00000002000d7202 */ /* 0x000fce0000000f00 */
[----:B0-----:R-:W-:Y:S05]  /*133a0*/  WARPSYNC.COLLECTIVE R15, `(.L_x_167) ;  /* 0x000000000f087348 */ /* 0x001fea0003c00000 */
[----:B------:R1:W2:Y:S02]  /*133b0*/  SHFL.IDX P6, R14, R13, R12, R11 ;  /* 0x0000000c0d0e7389 */ /* 0x0002a400000c000b */
[----:B012---:R-:W-:Y:S01]  /*133c0*/  ENDCOLLECTIVE ;  /* 0x000000000000791b */ /* 0x007fe20003800000 */
.L_x_167:
[----:B------:R-:W-:Y:S05]  /*133d0*/  BSYNC B0 ;  /* 0x0000000000007941 */ /* 0x000fea0003800000 */
.L_x_166:
[----:B------:R-:W-:Y:S05]  /*133e0*/  BRA `(.L_x_168) ;  /* 0xffffffd000547947 */ /* 0x000fea000383ffff */
.L_x_83:
[----:B------:R-:W-:Y:S01]  /*133f0*/  BSSY B1, `(.L_x_169) ;  /* 0x0000006000017945 */ /* 0x000fe20003800000 */
[----:B------:R-:W-:-:S07]  /*13400*/  IMAD.MOV.U32 R15, RZ, RZ, -0x1 ;  /* 0xffffffffff0f7424 */ /* 0x000fce00078e00ff */
[----:B0-----:R-:W-:Y:S05]  /*13410*/  WARPSYNC.COLLECTIVE R15, `(.L_x_170) ;  /* 0x000000000f0c7348 */ /* 0x001fea0003c00000 */
[----:B------:R-:W-:Y:S02]  /*13420*/  ELECT P6, UR62, PT ;  /* 0x00000000003e782f */ /* 0x000fe400038c0000 */
[----:B------:R-:W-:Y:S01]  /*13430*/  MOV R14, UR62 ;  /* 0x0000003e000e7c02 */ /* 0x000fe20008000f00 */
[----:B0-----:R-:W-:Y:S10]  /*13440*/  ENDCOLLECTIVE ;  /* 0x000000000000791b */ /* 0x001ff40003800000 */
.L_x_170:
[----:B------:R-:W-:Y:S05]  /*13450*/  BSYNC B1 ;  /* 0x0000000000017941 */ /* 0x000fea0003800000 */
.L_x_169:
[----:B------:R-:W-:Y:S05]  /*13460*/  BRA `(.L_x_171) ;  /* 0xffffffd0004c7947 */ /* 0x000fea000383ffff */
.L_x_85:
[----:B0-----:R0:W1:Y:S02]  /*13470*/  SYNCS.PHASECHK.TRANS64.TRYWAIT P1, [R3+URZ+0x38840], R2 ;  /* 0x03884002030075a7 */ /* 0x001064000802017f */
[----:B-1----:R-:W-:Y:S05]  /*13480*/  @!P1 NANOSLEEP.SYNCS 0x989680 ;  /* 0x009896800000995d */ /* 0x002fea0003900000 */
[----:B------:R-:W1:Y:S02]  /*13490*/  @!P1 SYNCS.PHASECHK.TRANS64 P1, [R3+URZ+0x38840], R2 ;  /* 0x03884002030095a7 */ /* 0x000e64000802007f */
[----:B-1----:R-:W-:Y:S05]  /*134a0*/  @!P1 BRA `(.L_x_85) ;  /* 0xfffffffc00f09947 */ /* 0x002fea000383ffff */
[----:B------:R-:W-:Y:S05]  /*134b0*/  BRA `(.L_x_172) ;  /* 0xffffffd000747947 */ /* 0x000fea000383ffff */
.L_x_87:
[----:B-1----:R1:W2:Y:S02]  /*134c0*/  SYNCS.PHASECHK.TRANS64.TRYWAIT P1, [R5+URZ+0x38840], R0 ;  /* 0x03884000050075a7 */ /* 0x0022a4000802017f */
[----:B--2---:R-:W-:Y:S05]  /*134d0*/  @!P1 NANOSLEEP.SYNCS 0x989680 ;  /* 0x009896800000995d */ /* 0x004fea0003900000 */
[----:B------:R-:W2:Y:S02]  /*134e0*/  @!P1 SYNCS.PHASECHK.TRANS64 P1, [R5+URZ+0x38840], R0 ;  /* 0x03884000050095a7 */ /* 0x000ea4000802007f */
[----:B--2---:R-:W-:Y:S05]  /*134f0*/  @!P1 BRA `(.L_x_87) ;  /* 0xfffffffc00f09947 */ /* 0x004fea000383ffff */
[----:B------:R-:W-:Y:S05]  /*13500*/  BRA `(.L_x_173) ;  /* 0xffffffd000807947 */ /* 0x000fea000383ffff */
.L_x_89:
[----:B--2---:R2:W3:Y:S02]  /*13510*/  SYNCS.PHASECHK.TRANS64.TRYWAIT P1, [R3+URZ+0x38860], R2 ;  /* 0x03886002030075a7 */ /* 0x0044e4000802017f */
[----:B---3--:R-:W-:Y:S05]  /*13520*/  @!P1 NANOSLEEP.SYNCS 0x989680 ;  /* 0x009896800000995d */ /* 0x008fea0003900000 */
[----:B------:R-:W3:Y:S02]  /*13530*/  @!P1 SYNCS.PHASECHK.TRANS64 P1, [R3+URZ+0x38860], R2 ;  /* 0x03886002030095a7 */ /* 0x000ee4000802007f */
[----:B---3--:R-:W-:Y:S05]  /*13540*/  @!P1 BRA `(.L_x_89) ;  /* 0xfffffffc00f09947 */ /* 0x008fea000383ffff */
[----:B------:R-:W-:Y:S05]  /*13550*/  BRA `(.L_x_174) ;  /* 0xffffffd0007c7947 */ /* 0x000fea000383ffff */
.L_x_175:
[----:B------:R-:W-:-:S00]  /*13560*/  BRA `(.L_x_175) ;  /* 0xfffffffc00fc7947 */ /* 0x000fc0000383ffff */
[----:B------:R-:W-:-:S00]  /*13570*/  NOP ;  /* 0x0000000000007918 */ /* 0x000fc00000000000 */
        /* <DEDUP_REMOVED lines=8> */
.L_x_3294:


//--------------------- .text._ZN7cutlass13device_kernelIN5flash11enable_sm90INS1_16FlashAttnFwdSm90INS1_25CollectiveMainloopFwdSm90ILi2EN4cute5tupleIJNS5_1CILi1EEES8_S8_EEENS6_IJNS7_ILi128EEENS7_ILi80EEENS7_ILi256EEEEEELi256ENS_10bfloat16_tEfNS_4arch4Sm90ELb0ELb0ELb1ELb1ELb1ELb0ELb0ELb1ELb1ELb1ELb0ELb0EEENS1_21CollectiveEpilogueFwdINS6_IJSA_SC_SB_EEES9_SE_SG_Li256ELb1ELb1ELb0ELb0EEENS1_36VarlenDynamicPersistentTileSchedulerILi128ELi80ELi256ELi128ELb0ELb1ELb1ELb0ELb1ELb1EEEEEEEEEvNT_6ParamsE --------------------------
	.section	.text._ZN7cutlass13device_kernelIN5flash11enable_sm90INS1_16FlashAttnFwdSm90INS1_25CollectiveMainloopFwdSm90ILi2EN4cute5tupleIJNS5_1CILi1EEES8_S8_EEENS6_IJNS7_ILi128EEENS7_ILi80EEENS7_ILi256EEEEEELi256ENS_10bfloat16_tEfNS_4arch4Sm90ELb0ELb0ELb1ELb1ELb1ELb0ELb0ELb1ELb1ELb1ELb0ELb0EEENS1_21CollectiveEpilogueFwdINS6_IJSA_SC_SB_EEES9_SE_SG_Li256ELb1ELb1ELb0ELb0EEENS1_36VarlenDynamicPersistentTileSchedulerILi128ELi80ELi256ELi128ELb0ELb1ELb1ELb0ELb1ELb1EEEEEEEEEvNT_6ParamsE,"ax",@progbits
	.align	128
.text._ZN7cutlass13device_kernelIN5flash11enable_sm90INS1_16FlashAttnFwdSm90INS1_25CollectiveMainloopFwdSm90ILi2EN4cute5tupleIJNS5_1CILi1EEES8_S8_EEENS6_IJNS7_ILi128EEENS7_ILi80EEENS7_ILi256EEEEEELi256ENS_10bfloat16_tEfNS_4arch4Sm90ELb0ELb0ELb1ELb1ELb1ELb0ELb0ELb1ELb1ELb1ELb0ELb0EEENS1_21CollectiveEpilogueFwdINS6_IJSA_SC_SB_EEES9_SE_SG_Li256ELb1ELb1ELb0ELb0EEENS1_36VarlenDynamicPersistentTileSchedulerILi128ELi80ELi256ELi128ELb0ELb1ELb1ELb0ELb1ELb1EEEEEEEEEvNT_6ParamsE:
        .type           _ZN7cutlass13device_kernelIN5flash11enable_sm90INS1_16FlashAttnFwdSm90INS1_25CollectiveMainloopFwdSm90ILi2EN4cute5tupleIJNS5_1CILi1EEES8_S8_EEENS6_IJNS7_ILi128EEENS7_ILi80EEENS7_ILi256EEEEEELi256ENS_10bfloat16_tEfNS_4arch4Sm90ELb0ELb0ELb1ELb1ELb1ELb0ELb0ELb1ELb1ELb1ELb0ELb0EEENS1_21CollectiveEpilogueFwdINS6_IJSA_SC_SB_EEES9_SE_SG_Li256ELb1ELb1ELb0ELb0EEENS1_36VarlenDynamicPersistentTileSchedulerILi128ELi80ELi256ELi128ELb0ELb1ELb1ELb0ELb1ELb1EEEEEEEEEvNT_6ParamsE,@function
        .size           _ZN7cutlass13device_kernelIN5flash11enable_sm90INS1_16FlashAttnFwdSm90INS1_25CollectiveMainloopFwdSm90ILi2EN4cute5tupleIJNS5_1CILi1EEES8_S8_EEENS6_IJNS7_ILi128EEENS7_ILi80EEENS7_ILi256EEEEEELi256ENS_10bfloat16_tEfNS_4arch4Sm90ELb0ELb0ELb1ELb1ELb1ELb0ELb0ELb1ELb1ELb1ELb0ELb0EEENS1_21CollectiveEpilogueFwdINS6_IJSA_SC_SB_EEES9_SE_SG_Li256ELb1ELb1ELb0ELb0EEENS1_36VarlenDynamicPersistentTileSchedulerILi128ELi80ELi256ELi128ELb0ELb1ELb1ELb0ELb1ELb1EEEEEEEEEvNT_6ParamsE,(.L_x_3295 - _ZN7cutlass13device_kernelIN5flash11enable_sm90INS1_16FlashAttnFwdSm90INS1_25CollectiveMainloopFwdSm90ILi2EN4cute5tupleIJNS5_1CILi1EEES8_S8_EEENS6_IJNS7_ILi128EEENS7_ILi80EEENS7_ILi256EEEEEELi256ENS_10bfloat16_tEfNS_4arch4Sm90ELb0ELb0ELb1ELb1ELb1ELb0ELb0ELb1ELb1ELb1ELb0ELb0EEENS1_21CollectiveEpilogueFwdINS6_IJSA_SC_SB_EEES9_SE_SG_Li256ELb1ELb1ELb0ELb0EEENS1_36VarlenDynamicPersistentTileSchedulerILi128ELi80ELi256ELi128ELb0ELb1ELb1ELb0ELb1ELb1EEEEEEEEEvNT_6ParamsE)
        .other          _ZN7cutlass13device_kernelIN5flash11enable_sm90INS1_16FlashAttnFwdSm90INS1_25CollectiveMainloopFwdSm90ILi2EN4cute5tupleIJNS5_1CILi1EEES8_S8_EEENS6_IJNS7_ILi128EEENS7_ILi80EEENS7_ILi256EEEEEELi256ENS_10bfloat16_tEfNS_4arch4Sm90ELb0ELb0ELb1ELb1ELb1ELb0ELb0ELb1ELb1ELb1ELb0ELb0EEENS1_21CollectiveEpilogueFwdINS6_IJSA_SC_SB_EEES9_SE_SG_Li256ELb1ELb1ELb0ELb0EEENS1_36VarlenDynamicPersistentTileSchedulerILi128ELi80ELi256ELi128ELb0ELb1ELb1ELb0ELb1ELb1EEEEEEEEEvNT_6ParamsE,@"STO_CUDA_ENTRY STV_DEFAULT"
_ZN7cutlass13device_kernelIN5flash11enable_sm90INS1_16FlashAttnFwdSm90INS1_25CollectiveMainloopFwdSm90ILi2EN4cute5tupleIJNS5_1CILi1EEES8_S8_EEENS6_IJNS7_ILi128EEENS7_ILi80EEENS7_ILi256EEEEEELi256ENS_10bfloat16_tEfNS_4arch4Sm90ELb0ELb0ELb1ELb1ELb1ELb0ELb0ELb1ELb1ELb1ELb0ELb0EEENS1_21CollectiveEpilogueFwdINS6_IJSA_SC_SB_EEES9_SE_SG_Li256ELb1ELb1ELb0ELb0EEENS1_36VarlenDynamicPersistentTileSchedulerILi128ELi80ELi256ELi128ELb0ELb1ELb1ELb0ELb1ELb1EEEEEEEEEvNT_6ParamsE:
        /* <DEDUP_REMOVED lines=45> */
.L_x_176:
        /* <DEDUP_REMOVED lines=22> */
.L_x_177:
        /* <DEDUP_REMOVED lines=18> */
.L_x_178:
        /* <DEDUP_REMOVED lines=22> */
.L_x_179:
        /* <DEDUP_REMOVED lines=23> */
.L_x_180:
        /* <DEDUP_REMOVED lines=10> */
.L_x_182:
[----:B------:R-:W-:-:S08]  /*08c0*/  NOP ;  /* 0x0000000000007918 */ /* 0x000fd00000000000 */
[----:B------:R-:W1:Y:S02]  /*08d0*/  USETMAXREG.TRY_ALLOC.CTAPOOL UP0, 0xe8 ;  /* 0x000000e8000079c8 */ /* 0x000e640008000600 */
[----:B-1----:R-:W-:-:S13]  /*08e0*/  PLOP3.LUT P0, PT, PT, PT, UP0, 0x80, 0x0 ;  /* 0x000000000000781c */ /* 0x002fda0003f0f008 */
[----:B------:R-:W-:Y:S05]  /*08f0*/  @!P0 BRA `(.L_x_182) ;  /* 0xfffffffc00f08947 */ /* 0x000fea000383ffff */
[----:B------:R-:W1:Y:S08]  /*0900*/  S2UR UR5, SR_CgaCtaId ;  /* 0x00000000000579c3 */ /* 0x000e700000008800 */
[----:B------:R-:W-:Y:S06]  /*0910*/  BAR.ARV 0x8, 0x180 ;  /* 0x0206000000007b1d */ /* 0x000fec0000002000 */
[----:B------:R-:W-:-:S02]  /*0920*/  UMOV UR4, 0x400 ;  /* 0x0000040000047882 */ /* 0x000fc40000000000 */
[----:B------:R-:W-:Y:S01]  /*0930*/  BAR.SYNC.DEFER_BLOCKING 0x5, 0x180 ;  /* 0x0146000000007b1d */ /* 0x000fe20000010000 */
[----:B-1----:R-:W-:-:S09]  /*0940*/  ULEA UR4, UR5, UR4, 0x18 ;  /* 0x0000000405047291 */ /* 0x002fd2000f8ec03f */
[----:B------:R-:W1:Y:S01]  /*0950*/  LDS.128 R12, [UR4+0x388d0] ;  /* 0x0388d004ff0c7984 */ /* 0x000e620008000c00 */
[----:B------:R-:W-:Y:S01]  /*0960*/  ULDC UR4, c[0x0][0xc3c] ;  /* 0x00030f0000047ab9 */ /* 0x000fe20000000800 */
[----:B------:R-:W-:Y:S06]  /*0970*/  BAR.ARV 0x4, 0x180 ;  /* 0x0106000000007b1d */ /* 0x000fec0000002000 */
[----:B-1----:R-:W-:-:S13]  /*0980*/  ISETP.GE.AND P0, PT, R15, UR4, PT ;  /* 0x000000040f007c0c */ /* 0x002fda000bf06270 */
[----:B------:R-:W-:Y:S05]  /*0990*/  @P0 EXIT ;  /* 0x000000000000094d */ /* 0x000fea0003800000 */
[----:B0-----:R-:W2:Y:S01]  /*09a0*/  LDL R2, [R1+0x24] ;  /* 0x0000240001027983 */ /* 0x001ea20000100800 */
[----:B------:R-:W-:Y:S01]  /*09b0*/  R2UR UR5, R13 ;  /* 0x000000000d0572ca */ /* 0x000fe200000e0000 */
[----:B------:R-:W-:Y:S01]  /*09c0*/  UMOV UR38, URZ ;  /* 0x0000003f00267c82 */ /* 0x000fe20008000000 */
[----:B------:R-:W-:Y:S01]  /*09d0*/  R2UR UR6, R14 ;  /* 0x000000000e0672ca */ /* 0x000fe200000e0000 */
[----:B------:R-:W0:Y:S01]  /*09e0*/  S2R R0, SR_TID.X ;  /* 0x0000000000007919 */ /* 0x000e220000002100 */
[----:B------:R-:W-:Y:S01]  /*09f0*/  R2UR UR7, R15 ;  /* 0x000000000f0772ca */ /* 0x000fe200000e0000 */
[----:B0-----:R-:W-:-:S05]  /*0a00*/  VIADD R11, R0, 0xffffff80 ;  /* 0xffffff80000b7836 */ /* 0x001fca0000000000 */
[----:B------:R-:W-:-:S04]  /*0a10*/  SHF.R.S32.HI R0, RZ, 0x1f, R11 ;  /* 0x0000001fff007819 */ /* 0x000fc8000001140b */
[CC--:B------:R-:W-:Y:S02]  /*0a20*/  LEA.HI R4, R0.reuse, R11.reuse, RZ, 0x5 ;  /* 0x0000000b00047211 */ /* 0x0c0fe400078f28ff */
[----:B------:R-:W-:-:S03]  /*0a30*/  LEA.HI R3, R0, R11, RZ, 0x4 ;  /* 0x0000000b00037211 */ /* 0x000fc600078f20ff */
[----:B------:R-:W-:Y:S01]  /*0a40*/  IMAD.SHL.U32 R5, R4, 0x20, RZ ;  /* 0x0000002004057824 */ /* 0x000fe200078e00ff */
[----:B------:R-:W-:Y:S02]  /*0a50*/  LOP3.LUT R4, R3, 0x3fffff0, RZ, 0xc0, !PT ;  /* 0x03fffff003047812 */ /* 0x000fe400078ec0ff */
[----:B------:R-:W-:Y:S02]  /*0a60*/  SHF.R.S32.HI R6, RZ, 0x4, R3 ;  /* 0x00000004ff067819 */ /* 0x000fe40000011403 */
[----:B------:R-:W-:Y:S02]  /*0a70*/  LOP3.LUT R5, R5, 0xfffffc00, RZ, 0xc0, !PT ;  /* 0xfffffc0005057812 */ /* 0x000fe400078ec0ff */
[----:B------:R-:W-:Y:S02]  /*0a80*/  IADD3 R4, R11, -R4, RZ ;  /* 0x800000040b047210 */ /* 0x000fe40007ffe0ff */
[----:B------:R-:W-:-:S03]  /*0a90*/  LEA.HI R3, R3, R6, RZ, 0x1 ;  /* 0x0000000603037211 */ /* 0x000fc600078f08ff */
[----:B------:R-:W-:Y:S01]  /*0aa0*/  IMAD R4, R4, 0x40, R5 ;  /* 0x0000004004047824 */ /* 0x000fe200078e0205 */
[----:B------:R-:W-:Y:S02]  /*0ab0*/  LEA.HI R5, R0, R11, RZ, 0x2 ;  /* 0x0000000b00057211 */ /* 0x000fe400078f10ff */
[----:B------:R-:W-:Y:S02]  /*0ac0*/  LOP3.LUT R3, R3, 0x1ffffffe, RZ, 0xc0, !PT ;  /* 0x1ffffffe03037812 */ /* 0x000fe400078ec0ff */
[----:B------:R-:W-:-:S03]  /*0ad0*/  LOP3.LUT R5, R5, 0xfffffffc, RZ, 0xc0, !PT ;  /* 0xfffffffc05057812 */ /* 0x000fc600078ec0ff */
[----:B------:R-:W-:Y:S01]  /*0ae0*/  IMAD.IADD R3, R6, 0x1, -R3 ;  /* 0x0000000106037824 */ /* 0x000fe200078e0a03 */
[----:B------:R-:W-:Y:S01]  /*0af0*/  IADD3 R5, R11, -R5, RZ ;  /* 0x800000050b057210 */ /* 0x000fe20007ffe0ff */
[----:B------:R-:W-:Y:S02]  /*0b00*/  IMAD.MOV.U32 R6, RZ, RZ, -0x2 ;  /* 0xfffffffeff067424 */ /* 0x000fe400078e00ff */
[----:B------:R-:W-:Y:S01]  /*0b10*/  IMAD R225, R3, 0x8, R4 ;  /* 0x0000000803e17824 */ /* 0x000fe200078e0204 */
[----:B------:R-:W-:-:S04]  /*0b20*/  LEA.HI R3, R5, R5, RZ, 0x1 ;  /* 0x0000000505037211 */ /* 0x000fc800078f08ff */
[----:B------:R-:W-:-:S05]  /*0b30*/  LOP3.LUT R4, R3, 0x1ffffffe, RZ, 0xc0, !PT ;  /* 0x1ffffffe03047812 */ /* 0x000fca00078ec0ff */
[----:B------:R-:W-:Y:S01]  /*0b40*/  IMAD.IADD R5, R5, 0x1, -R4 ;  /* 0x0000000105057824 */ /* 0x000fe200078e0a04 */
[----:B--2---:R-:W-:Y:S02]  /*0b50*/  R2UR UR4, R2 ;  /* 0x00000000020472ca */ /* 0x004fe400000e0000 */
[CC--:B------:R-:W-:Y:S02]  /*0b60*/  LEA.HI R2, R0.reuse, R11.reuse, RZ, 0x7 ;  /* 0x0000000b00027211 */ /* 0x0c0fe400078f38ff */
[----:B------:R-:W-:Y:S02]  /*0b70*/  LEA.HI R0, R0, R11, RZ, 0x3 ;  /* 0x0000000b00007211 */ /* 0x000fe400078f18ff */
[----:B------:R-:W-:Y:S02]  /*0b80*/  LOP3.LUT R220, R2, 0xffffff80, RZ, 0xc0, !PT ;  /* 0xffffff8002dc7812 */ /* 0x000fe400078ec0ff */
[----:B------:R-:W-:Y:S02]  /*0b90*/  SHF.R.S32.HI R221, RZ, 0x7, R2 ;  /* 0x00000007ffdd7819 */ /* 0x000fe40000011402 */
[----:B------:R-:W-:Y:S01]  /*0ba0*/  LOP3.LUT R213, R0, 0xfffffff8, RZ, 0xc0, !PT ;  /* 0xfffffff800d57812 */ /* 0x000fe200078ec0ff */
[C---:B------:R-:W-:Y:S01]  /*0bb0*/  IMAD.IADD R220, R11.reuse, 0x1, -R220 ;  /* 0x000000010bdc7824 */ /* 0x040fe200078e0adc */
[----:B------:R-:W-:Y:S01]  /*0bc0*/  LEA.HI R2, R2, R221, RZ, 0x1 ;  /* 0x000000dd02027211 */ /* 0x000fe200078f08ff */
[----:B------:R-:W-:Y:S01]  /*0bd0*/  ULOP3.LUT UR8, UR4, 0x1, URZ, 0xfc, !UPT ;  /* 0x0000000104087892 */ /* 0x000fe2000f8efc3f */
[----:B------:R-:W-:Y:S01]  /*0be0*/  SHF.R.S32.HI R217, RZ, 0x3, R0 ;  /* 0x00000003ffd97819 */ /* 0x000fe20000011400 */
[----:B------:R-:W-:Y:S01]  /*0bf0*/  IMAD.IADD R213, R11, 0x1, -R213 ;  /* 0x000000010bd57824 */ /* 0x000fe200078e0ad5 */
[----:B------:R-:W-:Y:S01]  /*0c00*/  SHF.R.S32.HI R7, RZ, 0x1f, R220 ;  /* 0x0000001fff077819 */ /* 0x000fe200000114dc */
[----:B------:R-:W-:Y:S01]  /*0c10*/  UMOV UR4, URZ ;  /* 0x0000003f00047c82 */ /* 0x000fe20008000000 */
[----:B------:R-:W-:Y:S01]  /*0c20*/  LOP3.LUT R2, R2, 0x3fffffe, RZ, 0xc0, !PT ;  /* 0x03fffffe02027812 */ /* 0x000fe200078ec0ff */
[----:B------:R-:W-:Y:S01]  /*0c30*/  IMAD.SHL.U32 R17, R213, 0x8, RZ ;  /* 0x00000008d5117824 */ /* 0x000fe200078e00ff */
[CC--:B------:R-:W-:Y:S01]  /*0c40*/  LEA.HI R8, R7.reuse, R220.reuse, RZ, 0x2 ;  /* 0x000000dc07087211 */ /* 0x0c0fe200078f10ff */
[----:B------:R-:W-:Y:S01]  /*0c50*/  IMAD.U32 R226, RZ, RZ, UR8 ;  /* 0x00000008ffe27e24 */ /* 0x000fe2000f8e00ff */
[----:B------:R-:W-:Y:S01]  /*0c60*/  LEA.HI R7, R7, R220, RZ, 0x5 ;  /* 0x000000dc07077211 */ /* 0x000fe200078f28ff */
[----:B------:R-:W-:Y:S01]  /*0c70*/  IMAD.IADD R2, R221, 0x1, -R2 ;  /* 0x00000001dd027824 */ /* 0x000fe200078e0a02 */
[--C-:B------:R-:W-:Y:S01]  /*0c80*/  SHF.R.S32.HI R9, RZ, 0x2, R8.reuse ;  /* 0x00000002ff097819 */ /* 0x100fe20000011408 */
[C---:B------:R-:W-:Y:S01]  /*0c90*/  VIADD R23, R17.reuse, 0x40 ;  /* 0x0000004011177836 */ /* 0x040fe20000000000 */
[----:B------:R-:W-:Y:S01]  /*0ca0*/  SHF.R.S32.HI R10, RZ, 0x1f, R8 ;  /* 0x0000001fff0a7819 */ /* 0x000fe20000011408 */
[C---:B------:R-:W-:Y:S01]  /*0cb0*/  VIADD R22, R17.reuse, 0x80 ;  /* 0x0000008011167836 */ /* 0x040fe20000000000 */
[----:B------:R-:W-:Y:S01]  /*0cc0*/  SHF.R.S32.HI R7, RZ, 0x5, R7 ;  /* 0x00000005ff077819 */ /* 0x000fe20000011407 */
[----:B------:R-:W-:Y:S01]  /*0cd0*/  IMAD.U32 R219, RZ, RZ, UR4 ;  /* 0x00000004ffdb7e24 */ /* 0x000fe2000f8e00ff */
[----:B------:R-:W-:Y:S01]  /*0ce0*/  LEA.HI R10, R10, R9, RZ, 0x3 ;  /* 0x000000090a0a7211 */ /* 0x000fe200078f18ff */
[----:B------:R-:W-:Y:S01]  /*0cf0*/  IMAD.U32 R16, RZ, RZ, UR4 ;  /* 0x00000004ff107e24 */ /* 0x000fe2000f8e00ff */
[----:B------:R-:W-:-:S02]  /*0d00*/  IADD3 R212, R17, 0xc0, RZ ;  /* 0x000000c011d47810 */ /* 0x000fc40007ffe0ff */
[----:B------:R-:W-:Y:S02]  /*0d10*/  LOP3.LUT R10, R10, 0xfffffff8, RZ, 0xc0, !PT ;  /* 0xfffffff80a0a7812 */ /* 0x000fe400078ec0ff */
[----:B------:R-:W-:Y:S02]  /*0d20*/  SHF.R.S32.HI R3, RZ, 0x1f, R17 ;  /* 0x0000001fff037819 */ /* 0x000fe40000011411 */
[----:B------:R-:W-:Y:S01]  /*0d30*/  SHF.R.S32.HI R0, RZ, 0x1f, R22 ;  /* 0x0000001fff007819 */ /* 0x000fe20000011416 */
[----:B------:R-:W-:Y:S01]  /*0d40*/  IMAD.IADD R10, R9, 0x1, -R10 ;  /* 0x00000001090a7824 */ /* 0x000fe200078e0a0a */
[----:B------:R-:W-:Y:S02]  /*0d50*/  LOP3.LUT R9, R8, 0x7ffffffc, RZ, 0xc0, !PT ;  /* 0x7ffffffc08097812 */ /* 0x000fe400078ec0ff */
[----:B------:R-:W-:Y:S01]  /*0d60*/  SHF.R.S32.HI R227, RZ, 0x1f, R212 ;  /* 0x0000001fffe37819 */ /* 0x000fe200000114d4 */
[----:B------:R-:W-:Y:S02]  /*0d70*/  IMAD R7, R7, 0x10, R10 ;  /* 0x0000001007077824 */ /* 0x000fe400078e020a */
[----:B------:R-:W-:-:S03]  /*0d80*/  IMAD.IADD R9, R220, 0x1, -R9 ;  /* 0x00000001dc097824 */ /* 0x000fc600078e0a09 */
[----:B------:R-:W-:Y:S01]  /*0d90*/  LEA R222, R2, R7, 0x6 ;  /* 0x0000000702de7211 */ /* 0x000fe200078e30ff */
[----:B------:R-:W-:Y:S01]  /*0da0*/  IMAD R223, R9, R6, 0x50 ;  /* 0x0000005009df7424 */ /* 0x000fe200078e0206 */
[----:B------:R-:W-:-:S03]  /*0db0*/  SHF.R.S32.HI R2, RZ, 0x1f, R23 ;  /* 0x0000001fff027819 */ /* 0x000fc60000011417 */
[----:B------:R-:W-:-:S07]  /*0dc0*/  IMAD R224, R5, 0x8, R222 ;  /* 0x0000000805e07824 */ /* 0x000fce00078e02de */
.L_x_228:
[----:B------:R-:W-:Y:S01]  /*0dd0*/  ULDC.64 UR8, c[0x0][0xc88] ;  /* 0x0003220000087ab9 */ /* 0x000fe20000000a00 */
[----:B------:R-:W-:Y:S01]  /*0de0*/  ULDC.64 UR10, c[0x0][0xa20] ;  /* 0x00028800000a7ab9 */ /* 0x000fe20000000a00 */
[----:B------:R-:W-:-:S06]  /*0df0*/  UIMAD.WIDE UR8, UR7, 0x4, UR8 ;  /* 0x00000004070878a5 */ /* 0x000fcc000f8e0208 */
[----:B01----:R-:W-:Y:S02]  /*0e00*/  IMAD.U32 R2, RZ, RZ, UR8 ;  /* 0x00000008ff027e24 */ /* 0x003fe4000f8e00ff */
[----:B------:R-:W-:Y:S01]  /*0e10*/  IMAD.U32 R3, RZ, RZ, UR9 ;  /* 0x00000009ff037e24 */ /* 0x000fe2000f8e00ff */
[----:B------:R-:W-:-:S04]  /*0e20*/  ULDC.64 UR8, c[0x0][0xa28] ;  /* 0x00028a0000087ab9 */ /* 0x000fc80000000a00 */
[----:B--2---:R-:W2:Y:S01]  /*0e30*/  LDG.E R2, desc[UR36][R2.64] ;  /* 0x0000002402027981 */ /* 0x004ea2000c1e1900 */
[----:B------:R-:W-:Y:S02]  /*0e40*/  UISETP.NE.U32.AND UP0, UPT, UR8, URZ, UPT ;  /* 0x0000003f0800728c */ /* 0x000fe4000bf05070 */
[----:B------:R-:W-:Y:S02]  /*0e50*/  UISETP.NE.U32.AND UP1, UPT, UR10, URZ, UPT ;  /* 0x0000003f0a00728c */ /* 0x000fe4000bf25070 */
[----:B------:R-:W-:Y:S02]  /*0e60*/  UISETP.NE.AND.EX UP0, UPT, UR9, URZ, UPT, UP0 ;  /* 0x0000003f0900728c */ /* 0x000fe4000bf05300 */
[----:B------:R-:W-:-:S04]  /*0e70*/  UISETP.NE.AND.EX UP1, UPT, UR11, URZ, UPT, UP1 ;  /* 0x0000003f0b00728c */ /* 0x000fc8000bf25310 */
[----:B------:R-:W-:Y:S02]  /*0e80*/  PLOP3.LUT P0, PT, PT, PT, UP0, 0x80, 0x0 ;  /* 0x000000000000781c */ /* 0x000fe40003f0f008 */
[----:B------:R-:W-:Y:S02]  /*0e90*/  PLOP3.LUT P1, PT, PT, PT, UP1, 0x80, 0x0 ;  /* 0x000000000000781c */ /* 0x000fe40003f2f018 */
[----:B--2---:R-:W-:-:S13]  /*0ea0*/  R2UR UR4, R2 ;  /* 0x00000000020472ca */ /* 0x004fda00000e0000 */
[----:B------:R-:W-:Y:S02]  /*0eb0*/  USHF.R.S32.HI UR12, URZ, 0x1f, UR4 ;  /* 0x0000001f3f0c7899 */ /* 0x000fe40008011404 */
[----:B------:R-:W-:Y:S01]  /*0ec0*/  IMAD.U32 R215, RZ, RZ, UR4 ;  /* 0x00000004ffd77e24 */ /* 0x000fe2000f8e00ff */
[----:B------:R-:W-:Y:S02]  /*0ed0*/  @UP0 ULEA UR8, UP2, UR4, UR8, 0x2 ;  /* 0x0000000804080291 */ /* 0x000fe4000f84103f */
[----:B------:R-:W-:Y:S02]  /*0ee0*/  @UP1 ULEA UR10, UP3, UR4, UR10, 0x2 ;  /* 0x0000000a040a1291 */ /* 0x000fe4000f86103f */
[----:B------:R-:W-:Y:S01]  /*0ef0*/  @UP0 ULEA.HI.X UR9, UR4, UR9, UR12, 0x2, UP2 ;  /* 0x0000000904090291 */ /* 0x000fe200090f140c */
[----:B------:R-:W-:Y:S01]  /*0f00*/  IMAD.U32 R216, RZ, RZ, UR5 ;  /* 0x00000005ffd87e24 */ /* 0x000fe2000f8e00ff */
[----:B------:R-:W-:Y:S01]  /*0f10*/  @UP1 ULEA.HI.X UR11, UR4, UR11, UR12, 0x2, UP3 ;  /* 0x0000000b040b1291 */ /* 0x000fe200098f140c */
[----:B------:R-:W-:Y:S01]  /*0f20*/  IMAD.U32 R2, RZ, RZ, UR8 ;  /* 0x00000008ff027e24 */ /* 0x000fe2000f8e00ff */
[----:B------:R-:W-:Y:S01]  /*0f30*/  ULDC UR5, c[0x0][0x2f0] ;  /* 0x0000bc0000057ab9 */ /* 0x000fe20000000800 */
[----:B----4-:R-:W-:Y:S01]  /*0f40*/  IMAD.U32 R4, RZ, RZ, UR10 ;  /* 0x0000000aff047e24 */ /* 0x010fe2000f8e00ff */
[----:B------:R-:W-:Y:S01]  /*0f50*/  ULDC UR4, c[0x0][0x424] ;  /* 0x0001090000047ab9 */ /* 0x000fe20000000800 */
[----:B------:R-:W-:Y:S01]  /*0f60*/  IMAD.U32 R3, RZ, RZ, UR9 ;  /* 0x00000009ff037e24 */ /* 0x000fe2000f8e00ff */
[----:B------:R-:W-:Y:S01]  /*0f70*/  ULDC.64 UR8, c[0x0][0x418] ;  /* 0x0001060000087ab9 */ /* 0x000fe20000000a00 */
[----:B------:R-:W-:Y:S01]  /*0f80*/  IMAD.U32 R5, RZ, RZ, UR11 ;  /* 0x0000000bff057e24 */ /* 0x000fe2000f8e00ff */
[----:B------:R-:W-:Y:S01]  /*0f90*/  UMOV UR39, URZ ;  /* 0x0000003f00277c82 */ /* 0x000fe20008000000 */
[----:B------:R-:W-:Y:S01]  /*0fa0*/  MOV R218, UR12 ;  /* 0x0000000c00da7c02 */ /* 0x000fe20008000f00 */
[----:B------:R-:W2:Y:S04]  /*0fb0*/  @P0 LDG.E R2, desc[UR36][R2.64] ;  /* 0x0000002402020981 */ /* 0x000ea8000c1e1900 */
[----:B---3--:R-:W3:Y:S01]  /*0fc0*/  @P1 LDG.E R4, desc[UR36][R4.64] ;  /* 0x0000002404041981 */ /* 0x008ee2000c1e1900 */
[----:B------:R-:W-:Y:S01]  /*0fd0*/  UISETP.NE.U32.AND UP0, UPT, UR8, URZ, UPT ;  /* 0x0000003f0800728c */ /* 0x000fe2000bf05070 */
[----:B------:R-:W-:-:S02]  /*0fe0*/  MOV R0, RZ ;  /* 0x000000ff00007202 */ /* 0x000fc40000000f00 */
[----:B------:R-:W-:Y:S02]  /*0ff0*/  CS2R R150, SRZ ;  /* 0x0000000000967805 */ /* 0x000fe4000001ff00 */
[----:B------:R-:W-:Y:S01]  /*1000*/  CS2R R148, SRZ ;  /* 0x0000000000947805 */ /* 0x000fe2000001ff00 */
[----:B------:R-:W-:Y:S01]  /*1010*/  UISETP.NE.AND.EX UP0, UPT, UR9, URZ, UPT, UP0 ;  /* 0x0000003f0900728c */ /* 0x000fe2000bf05300 */
[----:B------:R-:W-:Y:S02]  /*1020*/  CS2R R146, SRZ ;  /* 0x0000000000927805 */ /* 0x000fe4000001ff00 */
[----:B------:R-:W-:Y:S02]  /*1030*/  CS2R R144, SRZ ;  /* 0x0000000000907805 */ /* 0x000fe4000001ff00 */
[----:B------:R-:W-:Y:S01]  /*1040*/  CS2R R142, SRZ ;  /* 0x00000000008e7805 */ /* 0x000fe2000001ff00 */
[----:B------:R-:W-:Y:S01]  /*1050*/  USEL UR4, UR4, 0x1, UP0 ;  /* 0x0000000104047887 */ /* 0x000fe20008000000 */
[----:B------:R-:W-:-:S02]  /*1060*/  CS2R R140, SRZ ;  /* 0x00000000008c7805 */ /* 0x000fc4000001ff00 */
[----:B------:R-:W-:Y:S02]  /*1070*/  CS2R R138, SRZ ;  /* 0x00000000008a7805 */ /* 0x000fe4000001ff00 */
[----:B------:R-:W-:Y:S01]  /*1080*/  CS2R R136, SRZ ;  /* 0x0000000000887805 */ /* 0x000fe2000001ff00 */
[----:B------:R-:W-:Y:S01]  /*1090*/  UIMAD UR4, UR4, UR5, URZ ;  /* 0x00000005040472a4 */ /* 0x000fe2000f8e023f */
        /* <DEDUP_REMOVED lines=19> */
[----:B------:R-:W-:Y:S01]  /*11d0*/  CS2R R96, SRZ ;  /* 0x0000000000607805 */ /* 0x000fe2000001ff00 */
[----:B------:R-:W-:Y:S01]  /*11e0*/  IMAD.MOV.U32 R166, RZ, RZ, RZ ;  /* 0x000000ffffa67224 */ /* 0x000fe200078e00ff */
        /* <DEDUP_REMOVED lines=25> */
[----:B------:R-:W-:Y:S01]  /*1380*/  CS2R R44, SRZ ;  /* 0x00000000002c7805 */ /* 0x000fe2000001ff00 */
[----:B------:R-:W-:-:S02]  /*1390*/  IMAD.MOV.U32 R41, RZ, RZ, RZ ;  /* 0x000000ffff297224 */ /* 0x000fc400078e00ff */
[----:B------:R-:W-:Y:S01]  /*13a0*/  IMAD.U32 R214, RZ, RZ, UR6 ;  /* 0x00000006ffd67e24 */ /* 0x000fe2000f8e00ff */
[----:B--2---:R-:W-:Y:S02]  /*13b0*/  @P0 R2UR UR39, R2 ;  /* 0x00000000022702ca */ /* 0x004fe400000e0000 */
[----:B------:R-:W-:Y:S02]  /*13c0*/  CS2R R2, SRZ ;  /* 0x0000000000027805 */ /* 0x000fe4000001ff00 */
[----:B------:R-:W-:Y:S02]  /*13d0*/  PLOP3.LUT P0, PT, PT, PT, PT, 0x80, 0x0 ;  /* 0x000000000000781c */ /* 0x000fe40003f0f070 */
[----:B---3--:R-:W-:Y:S01]  /*13e0*/  @P1 R2UR UR4, R4 ;  /* 0x00000000040412ca */ /* 0x008fe200000e0000 */
[----:B------:R-:W-:-:S14]  /*13f0*/  @P1 BRA `(.L_x_183) ;  /* 0x0000000000381947 */ /* 0x000fdc0003800000 */
[----:B------:R-:W-:Y:S02]  /*1400*/  ULDC.64 UR6, c[0x0][0xa08] ;  /* 0x0002820000067ab9 */ /* 0x000fe40000000a00 */
[----:B------:R-:W-:-:S04]  /*1410*/  ISETP.NE.U32.AND P1, PT, RZ, UR6, PT ;  /* 0x00000006ff007c0c */ /* 0x000fc8000bf25070 */
[----:B------:R-:W-:-:S13]  /*1420*/  ISETP.NE.AND.EX P1, PT, RZ, UR7, PT, P1 ;  /* 0x00000007ff007c0c */ /* 0x000fda000bf25310 */
[----:B------:R-:W-:Y:S05]  /*1430*/  @!P1 BRA `(.L_x_183) ;  /* 0x0000000000289947 */ /* 0x000fea0003800000 */
[----:B------:R-:W-:Y:S01]  /*1440*/  R2UR UR6, R215 ;  /* 0x00000000d70672ca */ /* 0x000fe200000e0000 */
[----:B------:R-:W-:-:S12]  /*1450*/  ULDC.64 UR4, c[0x0][0xa08] ;  /* 0x0002820000047ab9 */ /* 0x000fd80000000a00 */
[----:B------:R-:W-:-:S06]  /*1460*/  UIMAD.WIDE UR4, UR6, 0x4, UR4 ;  /* 0x00000004060478a5 */ /* 0x000fcc000f8e0204 */
[----:B------:R-:W-:Y:S02]  /*1470*/  IMAD.U32 R4, RZ, RZ, UR4 ;  /* 0x00000004ff047e24 */ /* 0x000fe4000f8e00ff */
[----:B------:R-:W-:-:S05]  /*1480*/  IMAD.U32 R5, RZ, RZ, UR5 ;  /* 0x00000005ff057e24 */ /* 0x000fca000f8e00ff */
[----:B------:R-:W2:Y:S04]  /*1490*/  LDG.E R7, desc[UR36][R4.64] ;  /* 0x0000002404077981 */ /* 0x000ea8000c1e1900 */
[----:B------:R-:W3:Y:S01]  /*14a0*/  LDG.E R6, desc[UR36][R4.64+0x4] ;  /* 0x0000042404067981 */ /* 0x000ee2000c1e1900 */
[----:B--2---:R-:W-:Y:S02]  /*14b0*/  R2UR UR4, R7 ;  /* 0x00000000070472ca */ /* 0x004fe400000e0000 */
[----:B---3--:R-:W-:-:S13]  /*14c0*/  R2UR UR5, R6 ;  /* 0x00000000060572ca */ /* 0x008fda00000e0000 */
[----:B------:R-:W-:-:S12]  /*14d0*/  UIADD3 UR4, -UR4, UR5, URZ ;  /* 0x0000000504047290 */ /* 0x000fd8000fffe13f */
.L_x_183:
[----:B------:R-:W-:Y:S01]  /*14e0*/  UIADD3 UR39, -UR39, UR4, URZ ;  /* 0x0000000427277290 */ /* 0x000fe2000fffe13f */
[----:B------:R-:W-:Y:S02]  /*14f0*/  MOV R40, RZ ;  /* 0x000000ff00287202 */ /* 0x000fe40000000f00 */
[----:B------:R-:W-:Y:S02]  /*1500*/  CS2R R162, SRZ ;  /* 0x0000000000a27805 */ /* 0x000fe4000001ff00 */
[----:B------:R-:W-:Y:S01]  /*1510*/  CS2R R34, SRZ ;  /* 0x0000000000227805 */ /* 0x000fe2000001ff00 */
[----:B------:R-:W-:Y:S01]  /*1520*/  UISETP.GE.AND UP0, UPT, UR39, 0x1, UPT ;  /* 0x000000012700788c */ /* 0x000fe2000bf06270 */
[----:B------:R-:W-:Y:S01]  /*1530*/  CS2R R36, SRZ ;  /* 0x0000000000247805 */ /* 0x000fe2000001ff00 */
[----:B------:R-:W-:Y:S01]  /*1540*/  UIADD3 UR4, UR39, 0x4f, URZ ;  /* 0x0000004f27047890 */ /* 0x000fe2000fffe03f */
[----:B------:R-:W-:Y:S02]  /*1550*/  CS2R R32, SRZ ;  /* 0x0000000000207805 */ /* 0x000fe4000001ff00 */
[----:B------:R-:W-:-:S02]  /*1560*/  CS2R R164, SRZ ;  /* 0x0000000000a47805 */ /* 0x000fc4000001ff00 */
[----:B------:R-:W-:Y:S02]  /*1570*/  CS2R R26, SRZ ;  /* 0x00000000001a7805 */ /* 0x000fe4000001ff00 */
[----:B------:R-:W-:Y:S01]  /*1580*/  PLOP3.LUT P1, PT, PT, PT, UP0, 0x80, 0x0 ;  /* 0x000000000000781c */ /* 0x000fe20003f2f008 */
[----:B------:R-:W-:Y:S01]  /*1590*/  UIMAD.WIDE UR4, UR4, 0x66666667, URZ ;  /* 0x66666667040478a5 */ /* 0x000fe2000f8e023f */
[----:B------:R-:W-:Y:S02]  /*15a0*/  CS2R R28, SRZ ;  /* 0x00000000001c7805 */ /* 0x000fe4000001ff00 */
[----:B------:R-:W-:Y:S01]  /*15b0*/  CS2R R24, SRZ ;  /* 0x0000000000187805 */ /* 0x000fe2000001ff00 */
[----:B------:R-:W-:-:S04]  /*15c0*/  USHF.R.U32.HI UR60, URZ, 0x1f, UR5 ;  /* 0x0000001f3f3c7899 */ /* 0x000fc80008011605 */
[----:B------:R-:W-:-:S04]  /*15d0*/  ULEA.HI.SX32 UR60, UR5, UR60, 0x1b ;  /* 0x0000003c053c7291 */ /* 0x000fc8000f8fda3f */
[----:B------:R-:W-:Y:S08]  /*15e0*/  @!P1 BRA `(.L_x_184) ;  /* 0x0000009c00f09947 */ /* 0x000ff00003800000 */
[----:B------:R-:W0:Y:S01]  /*15f0*/  SHFL.IDX PT, R0, R221, RZ, 0x1f ;  /* 0x00001fffdd007589 */ /* 0x000e2200000e0000 */
[----:B------:R-:W1:Y:S01]  /*1600*/  S2UR UR61, SR_CgaCtaId ;  /* 0x00000000003d79c3 */ /* 0x000e620000008800 */
[----:B------:R-:W-:Y:S01]  /*1610*/  UMOV UR40, 0x400 ;  /* 0x0000040000287882 */ /* 0x000fe20000000000 */
[----:B0-----:R-:W-:Y:S01]  /*1620*/  R2UR UR4, R0 ;  /* 0x00000000000472ca */ /* 0x001fe200000e0000 */
[----:B-1----:R-:W-:-:S04]  /*1630*/  ULEA UR40, UR61, UR40, 0x18 ;  /* 0x000000283d287291 */ /* 0x002fc8000f8ec03f */
[----:B------:R-:W-:-:S04]  /*1640*/  UIADD3 UR6, UR40, 0x14400, URZ ;  /* 0x0001440028067890 */ /* 0x000fc8000fffe03f */
[----:B------:R-:W-:-:S04]  /*1650*/  ULOP3.LUT UP0, URZ, UR6, 0x9f, URZ, 0xc0, !UPT ;  /* 0x0000009f063f7892 */ /* 0x000fc8000f80c03f */
[----:B------:R-:W-:Y:S02]  /*1660*/  ULEA.HI UR5, UR4, UR4, URZ, 0x1 ;  /* 0x0000000404057291 */ /* 0x000fe4000f8f083f */
[----:B------:R-:W-:Y:S02]  /*1670*/  PLOP3.LUT P0, PT, PT, PT, UP0, 0x80, 0x0 ;  /* 0x000000000000781c */ /* 0x000fe40003f0f008 */
[----:B------:R-:W-:-:S04]  /*1680*/  ULOP3.LUT UR5, UR5, 0x1e, URZ, 0xc0, !UPT ;  /* 0x0000001e05057892 */ /* 0x000fc8000f8ec03f */
[----:B------:R-:W-:-:S04]  /*1690*/  UIADD3 UR5, UR4, -UR5, URZ ;  /* 0x8000000504057290 */ /* 0x000fc8000fffe03f */
[----:B------:R-:W-:-:S04]  /*16a0*/  ULEA UR5, UR5, UR6, 0xd ;  /* 0x0000000605057291 */ /* 0x000fc8000f8e683f */
[----:B------:R-:W-:-:S04]  /*16b0*/  USHF.R.U32.HI UR5, URZ, 0x4, UR5 ;  /* 0x000000043f057899 */ /* 0x000fc80008011605 */
[----:B------:R-:W-:Y:S01]  /*16c0*/  ULOP3.LUT UR41, UR5, 0x3fff, URZ, 0xc0, !UPT ;  /* 0x00003fff05297892 */ /* 0x000fe2000f8ec03f */
[----:B------:R-:W-:Y:S11]  /*16d0*/  @!P0 BRA `(.L_x_185) ;  /* 0x0000000000408947 */ /* 0x000ff60003800000 */
[----:B------:R-:W-:Y:S01]  /*16e0*/  MOV R0, 0x0 ;  /* 0x0000000000007802 */ /* 0x000fe20000000f00 */
[----:B------:R-:W-:Y:S01]  /*16f0*/  ULDC.64 UR4, c[0x4][0xa8] ;  /* 0x01002a0000047ab9 */ /* 0x000fe20000000a00 */
[----:B------:R-:W-:Y:S01]  /*1700*/  ULDC.64 UR6, c[0x4][0x28] ;  /* 0x01000a0000067ab9 */ /* 0x000fe20000000a00 */
[----:B------:R-:W-:Y:S01]  /*1710*/  IMAD.U32 R4, RZ, RZ, UR4 ;  /* 0x00000004ff047e24 */ /* 0x000fe2000f8e00ff */
[----:B------:R0:W1:Y:S01]  /*1720*/  LDC.64 R2, c[0x4][R0] ;  /* 0x0100000000027b82 */ /* 0x0000620000000a00 */
[----:B------:R-:W-:Y:S01]  /*1730*/  IMAD.U32 R5, RZ, RZ, UR5 ;  /* 0x00000005ff057e24 */ /* 0x000fe2000f8e00ff */
        /* <DEDUP_REMOVED lines=10> */
.L_x_185:
[----:B------:R-:W-:Y:S02]  /*17e0*/  R2UR UR6, R219 ;  /* 0x00000000db0672ca */ /* 0x000fe400000e0000 */
[----:B------:R-:W-:-:S11]  /*17f0*/  R2UR UR5, R226 ;  /* 0x00000000e20572ca */ /* 0x000fd600000e0000 */
[----:B------:R-:W-:Y:S02]  /*1800*/  ULEA.HI UR4, UR6, UR6, URZ, 0x1 ;  /* 0x0000000606047291 */ /* 0x000fe4000f8f083f */
[----:B------:R-:W-:Y:S02]  /*1810*/  IMAD.U32 R2, RZ, RZ, UR5 ;  /* 0x00000005ff027e24 */ /* 0x000fe4000f8e00ff */
[----:B------:R-:W-:-:S03]  /*1820*/  ULOP3.LUT UR4, UR4, 0xfffffffe, URZ, 0xc0, !UPT ;  /* 0xfffffffe04047892 */ /* 0x000fc6000f8ec03f */
[----:B------:R-:W-:Y:S01]  /*1830*/  ISETP.NE.AND P0, PT, R2, 0x3, PT ;  /* 0x000000030200780c */ /* 0x000fe20003f05270 */
[----:B------:R-:W-:-:S06]  /*1840*/  UIADD3 UR4, UR6, -UR4, URZ ;  /* 0x8000000406047290 */ /* 0x000fcc000fffe03f */
[----:B------:R-:W-:-:S05]  /*1850*/  IMAD.U32 R0, RZ, RZ, UR4 ;  /* 0x00000004ff007e24 */ /* 0x000fca000f8e00ff */
[----:B------:R-:W-:-:S04]  /*1860*/  SHF.L.U32 R0, R0, 0x1f, RZ ;  /* 0x0000001f00007819 */ /* 0x000fc800000006ff */
[----:B------:R-:W0:Y:S02]  /*1870*/  SYNCS.PHASECHK.TRANS64.TRYWAIT P1, [UR40+0x38800], R0 ;  /* 0x03880000ff0075a7 */ /* 0x000e240008020168 */
[----:B0-----:R-:W-:Y:S05]  /*1880*/  @!P1 BRA `(.L_x_186) ;  /* 0x0000012000949947 */ /* 0x001fea0003800000 */
.L_x_317:
[----:B------:R-:W-:Y:S05]  /*1890*/  @!P0 BRA `(.L_x_187) ;  /* 0x0000000000048947 */ /* 0x000fea0003800000 */
[----:B------:R-:W-:Y:S01]  /*18a0*/  BPT.TRAP 0x1 ;  /* 0x000000040000795c */ /* 0x000fe20000300000 */
.L_x_187:
[----:B------:R-:W-:Y:S02]  /*18b0*/  R2UR UR4, R16 ;  /* 0x00000000100472ca */ /* 0x000fe400000e0000 */
[----:B0-----:R-:W-:-:S04]  /*18c0*/  MOV R0, UR38 ;  /* 0x0000002600007c02 */ /* 0x001fc80008000f00 */
[----:B------:R-:W-:-:S07]  /*18d0*/  LEA R0, R0, UR40, 0x3 ;  /* 0x0000002800007c11 */ /* 0x000fce000f8e18ff */
[----:B------:R-:W-:-:S05]  /*18e0*/  IMAD.U32 R3, RZ, RZ, UR4 ;  /* 0x00000004ff037e24 */ /* 0x000fca000f8e00ff */
[----:B------:R-:W-:-:S04]  /*18f0*/  SHF.L.U32 R3, R3, 0x1f, RZ ;  /* 0x0000001f03037819 */ /* 0x000fc800000006ff */
[----:B------:R0:W1:Y:S01]  /*1900*/  SYNCS.PHASECHK.TRANS64.TRYWAIT P1, [R0+URZ+0x38830], R3 ;  /* 0x03883003000075a7 */ /* 0x000062000802017f */
[----:B------:R-:W-:Y:S05]  /*1910*/  @!P0 BRA `(.L_x_188) ;  /* 0x0000000000048947 */ /* 0x000fea0003800000 */
[----:B------:R-:W-:Y:S01]  /*1920*/  BPT.TRAP 0x1 ;  /* 0x000000040000795c */ /* 0x000fe20000300000 */
.L_x_188:
[----:B------:R-:W-:Y:S01]  /*1930*/  IMAD.MOV.U32 R151, RZ, RZ, RZ ;  /* 0x000000ffff977224 */ /* 0x000fe200078e00ff */
[----:B-1----:R-:W-:Y:S06]  /*1940*/  @P1 BRA `(.L_x_189) ;  /* 0x0000000000081947 */ /* 0x002fec0003800000 */
[----:B------:R-:W1:Y:S02]  /*1950*/  SYNCS.PHASECHK.TRANS64.TRYWAIT P1, [R0+URZ+0x38830], R3 ;  /* 0x03883003000075a7 */ /* 0x000e64000802017f */
[----:B-1----:R-:W-:Y:S05]  /*1960*/  @!P1 BRA `(.L_x_190) ;  /* 0x0000012000749947 */ /* 0x002fea0003800000 */
.L_x_189:
        /* <DEDUP_REMOVED lines=499> */
[----:B------:R-:W-:Y:S01]  /*38a0*/  MOV R6, UR12 ;  /* 0x0000000c00067c02 */ /* 0x000fe20008000f00 */
        /* <DEDUP_REMOVED lines=79> */
.L_x_191:
[----:B------:R-:W-:Y:S01]  /*3da0*/  ULDC UR4, c[0x0][0x9d8] ;  /* 0x0002760000047ab9 */ /* 0x000fe20000000800 */
[----:B------:R-:W-:Y:S02]  /*3db0*/  VIADD R2, R223, UR39 ;  /* 0x00000027df027c36 */ /* 0x000fe40008000000 */
        /* <DEDUP_REMOVED lines=141> */
[----:B------:R-:W-:Y:S01]  /*4690*/  MOV R66, R151 ;  /* 0x0000009700427202 */ /* 0x000fe20000000f00 */
[----:B------:R-:W2:Y:S01]  /*46a0*/  MUFU.TANH R54, R54 ;  /* 0x0000003600367308 */ /* 0x000ea20000002400 */
[----:B0-----:R-:W-:Y:S01]  /*46b0*/  FSEL R51, R51, -INF , P3 ;  /* 0xff80000033337808 */ /* 0x001fe20001800000 */
[--C-:B------:R-:W-:Y:S01]  /*46c0*/  IMAD.MOV.U32 R118, RZ, RZ, R151.reuse ;  /* 0x000000ffff767224 */ /* 0x100fe200078e0097 */
[----:B------:R-:W-:Y:S01]  /*46d0*/  ISETP.GT.AND P3, PT, R2, 0x29, PT ;  /* 0x000000290200780c */ /* 0x000fe20003f64270 */
[----:B------:R-:W-:-:S02]  /*46e0*/  IMAD.MOV.U32 R117, RZ, RZ, R151 ;  /* 0x000000ffff757224 */ /* 0x000fc400078e0097 */
[--C-:B------:R-:W-:Y:S02]  /*46f0*/  IMAD.MOV.U32 R116, RZ, RZ, R151.reuse ;  /* 0x000000ffff747224 */ /* 0x100fe400078e0097 */
        /* <DEDUP_REMOVED lines=86> */
[----:B------:R-:W-:-:S03]  /*4c60*/  IMAD.MOV.U32 R64, RZ, RZ, R151 ;  /* 0x000000ffff407224 */ /* 0x000fc600078e0097 */
        /* <DEDUP_REMOVED lines=64> */
[----:B0-----:R-:W-:Y:S01]  /*5070*/  FADD.FTZ R21, R56, R57 ;  /* 0x0000003938157221 */ /* 0x001fe20000010000 */
[----:B------:R-:W-:-:S02]  /*5080*/  FMNMX.FTZ R3, R35, R2, !PT ;  /* 0x0000000223037209 */ /* 0x000fc40007810000 */
[----:B------:R-:W-:Y:S01]  /*5090*/  F2FP.BF16.F32.PACK_AB R208, R57, R56 ;  /* 0x0000003839d0723e */ /* 0x000fe200000010ff */
[--C-:B------:R-:W-:Y:S01]  /*50a0*/  IMAD.MOV.U32 R57, RZ, RZ, R151.reuse ;  /* 0x000000ffff397224 */ /* 0x100fe200078e0097 */
[----:B------:R-:W-:Y:S01]  /*50b0*/  FMNMX.FTZ R2, R38, R3, !PT ;  /* 0x0000000326027209 */ /* 0x000fe20007810000 */
[----:B------:R-:W-:Y:S01]  /*50c0*/  MUFU.EX2 R48, R48 ;  /* 0x0000003000307308 */ /* 0x000fe20000000800 */
[----:B------:R-:W-:Y:S02]  /*50d0*/  IMAD.MOV.U32 R56, RZ, RZ, R151 ;  /* 0x000000ffff387224 */ /* 0x000fe400078e0097 */
        /* <DEDUP_REMOVED lines=33> */
[--C-:B------:R-:W-:Y:S01]  /*52f0*/  FFMA.FTZ R50, R50, UR5, -R2.reuse ;  /* 0x0000000532327c23 */ /* 0x100fe20008010802 */
[----:B-1----:R-:W-:Y:S01]  /*5300*/  FADD.FTZ R18, R60, R21 ;  /* 0x000000153c127221 */ /* 0x002fe20000010000 */
[--C-:B------:R-:W-:Y:S01]  /*5310*/  FFMA.FTZ R51, R51, UR5, -R2.reuse ;  /* 0x0000000533337c23 */ /* 0x100fe20008010802 */
[----:B------:R-:W-:Y:S01]  /*5320*/  MUFU.EX2 R58, R58 ;  /* 0x0000003a003a7308 */ /* 0x000fe20000000800 */
[----:B------:R-:W-:Y:S01]  /*5330*/  FFMA.FTZ R54, R54, UR5, -R2 ;  /* 0x0000000536367c23 */ /* 0x000fe20008010802 */
[----:B------:R-:W-:Y:S01]  /*5340*/  FADD.FTZ R21, R61, R18 ;  /* 0x000000123d157221 */ /* 0x000fe20000010000 */
[--C-:B------:R-:W-:Y:S01]  /*5350*/  FFMA.FTZ R55, R55, UR5, -R2.reuse ;  /* 0x0000000537377c23 */ /* 0x100fe20008010802 */
[--C-:B------:R-:W-:Y:S01]  /*5360*/  FFMA.FTZ R42, R42, UR5, -R2.reuse ;  /* 0x000000052a2a7c23 */ /* 0x100fe20008010802 */
[--C-:B------:R-:W-:Y:S01]  /*5370*/  FFMA.FTZ R43, R43, UR5, -R2.reuse ;  /* 0x000000052b2b7c23 */ /* 0x100fe20008010802 */
[----:B------:R-:W-:Y:S01]  /*5380*/  FADD.FTZ R18, R48, R21 ;  /* 0x0000001530127221 */ /* 0x000fe20000010000 */
[--C-:B------:R-:W-:Y:S01]  /*5390*/  FFMA.FTZ R46, R46, UR5, -R2.reuse ;  /* 0x000000052e2e7c23 */ /* 0x100fe20008010802 */
[----:B------:R-:W1:Y:S01]  /*53a0*/  MUFU.EX2 R59, R59 ;  /* 0x0000003b003b7308 */ /* 0x000e620000000800 */
[----:B------:R-:W-:Y:S01]  /*53b0*/  FFMA.FTZ R47, R47, UR5, -R2 ;  /* 0x000000052f2f7c23 */ /* 0x000fe20008010802 */
[----:B------:R-:W-:Y:S01]  /*53c0*/  FADD.FTZ R29, R49, R18 ;  /* 0x00000012311d7221 */ /* 0x000fe20000010000 */
[--C-:B------:R-:W-:Y:S01]  /*53d0*/  FFMA.FTZ R34, R34, UR5, -R2.reuse ;  /* 0x0000000522227c23 */ /* 0x100fe20008010802 */
[--C-:B------:R-:W-:Y:S01]  /*53e0*/  FFMA.FTZ R35, R35, UR5, -R2.reuse ;  /* 0x0000000523237c23 */ /* 0x100fe20008010802 */
[--C-:B------:R-:W-:Y:S01]  /*53f0*/  FFMA.FTZ R38, R38, UR5, -R2.reuse ;  /* 0x0000000526267c23 */ /* 0x100fe20008010802 */
[----:B------:R-:W-:Y:S01]  /*5400*/  FADD.FTZ R20, R52, R29 ;  /* 0x0000001d34147221 */ /* 0x000fe20000010000 */
[--C-:B------:R-:W-:Y:S01]  /*5410*/  FFMA.FTZ R39, R39, UR5, -R2.reuse ;  /* 0x0000000527277c23 */ /* 0x100fe20008010802 */
[----:B------:R-:W2:Y:S01]  /*5420*/  MUFU.EX2 R62, R62 ;  /* 0x0000003e003e7308 */ /* 0x000ea20000000800 */
[----:B------:R-:W-:Y:S01]  /*5430*/  FFMA.FTZ R26, R26, UR5, -R2 ;  /* 0x000000051a1a7c23 */ /* 0x000fe20008010802 */
[----:B------:R-:W-:Y:S01]  /*5440*/  FADD.FTZ R29, R53, R20 ;  /* 0x00000014351d7221 */ /* 0x000fe20000010000 */
[--C-:B------:R-:W-:Y:S01]  /*5450*/  FFMA.FTZ R27, R27, UR5, -R2.reuse ;  /* 0x000000051b1b7c23 */ /* 0x100fe20008010802 */
[--C-:B------:R-:W-:Y:S01]  /*5460*/  FFMA.FTZ R30, R30, UR5, -R2.reuse ;  /* 0x000000051e1e7c23 */ /* 0x100fe20008010802 */
[----:B------:R-:W-:Y:S01]  /*5470*/  FFMA.FTZ R2, R31, UR5, -R2 ;  /* 0x000000051f027c23 */ /* 0x000fe20008010802 */
[----:B------:R-:W-:Y:S01]  /*5480*/  FADD.FTZ R20, R40, R29 ;  /* 0x0000001d28147221 */ /* 0x000fe20000010000 */
[----:B0-----:R-:W-:Y:S01]  /*5490*/  F2FP.BF16.F32.PACK_AB R196, R33, R32 ;  /* 0x0000002021c4723e */ /* 0x001fe200000010ff */
[----:B------:R-:W0:Y:S01]  /*54a0*/  MUFU.EX2 R63, R63 ;  /* 0x0000003f003f7308 */ /* 0x000e220000000800 */
[----:B-1----:R-:W-:Y:S01]  /*54b0*/  FADD.FTZ R21, R58, R59 ;  /* 0x0000003b3a157221 */ /* 0x002fe20000010000 */
[----:B------:R-:W-:Y:S01]  /*54c0*/  FADD.FTZ R29, R41, R20 ;  /* 0x00000014291d7221 */ /* 0x000fe20000010000 */
[----:B------:R-:W-:Y:S01]  /*54d0*/  F2FP.BF16.F32.PACK_AB R209, R59, R58 ;  /* 0x0000003a3bd1723e */ /* 0x000fe200000010ff */
[----:B------:R-:W-:Y:S01]  /*54e0*/  IMAD.MOV.U32 R61, RZ, RZ, R151 ;  /* 0x000000ffff3d7224 */ /* 0x000fe200078e0097 */
[-C--:B------:R-:W-:Y:S01]  /*54f0*/  MOV R60, R151.reuse ;  /* 0x00000097003c7202 */ /* 0x080fe20000000f00 */
[----:B------:R-:W-:Y:S01]  /*5500*/  FADD.FTZ R0, R44, R29 ;  /* 0x0000001d2c007221 */ /* 0x000fe20000010000 */
[----:B------:R-:W-:Y:S01]  /*5510*/  IMAD.MOV.U32 R59, RZ, RZ, R151 ;  /* 0x000000ffff3b7224 */ /* 0x000fe200078e0097 */
[----:B------:R-:W1:Y:S01]  /*5520*/  MUFU.EX2 R50, R50 ;  /* 0x0000003200327308 */ /* 0x000e620000000800 */
[----:B--2---:R-:W-:Y:S01]  /*5530*/  FADD.FTZ R18, R62, R21 ;  /* 0x000000153e127221 */ /* 0x004fe20000010000 */
[----:B------:R-:W-:Y:S01]  /*5540*/  FADD.FTZ R29, R45, R0 ;  /* 0x000000002d1d7221 */ /* 0x000fe20000010000 */
[--C-:B------:R-:W-:Y:S01]  /*5550*/  IMAD.MOV.U32 R58, RZ, RZ, R151.reuse ;  /* 0x000000ffff3a7224 */ /* 0x100fe200078e0097 */
[----:B------:R-:W-:Y:S01]  /*5560*/  MOV R48, R151 ;  /* 0x0000009700307202 */ /* 0x000fe20000000f00 */
[----:B------:R-:W-:-:S02]  /*5570*/  IMAD.MOV.U32 R53, RZ, RZ, R151 ;  /* 0x000000ffff357224 */ /* 0x000fc400078e0097 */
[--C-:B------:R-:W-:Y:S01]  /*5580*/  IMAD.MOV.U32 R52, RZ, RZ, R151.reuse ;  /* 0x000000ffff347224 */ /* 0x100fe200078e0097 */
[----:B------:R-:W2:Y:S01]  /*5590*/  MUFU.EX2 R51, R51 ;  /* 0x0000003300337308 */ /* 0x000ea20000000800 */
[C---:B0-----:R-:W-:Y:S01]  /*55a0*/  FADD.FTZ R21, R63.reuse, R18 ;  /* 0x000000123f157221 */ /* 0x041fe20000010000 */
[----:B------:R-:W-:Y:S01]  /*55b0*/  F2FP.BF16.F32.PACK_AB R211, R63, R62 ;  /* 0x0000003e3fd3723e */ /* 0x000fe200000010ff */
[--C-:B------:R-:W-:Y:S02]  /*55c0*/  IMAD.MOV.U32 R63, RZ, RZ, R151.reuse ;  /* 0x000000ffff3f7224 */ /* 0x100fe400078e0097 */
        /* <DEDUP_REMOVED lines=10> */
[--C-:B------:R-:W-:Y:S02]  /*5670*/  IMAD.MOV.U32 R51, RZ, RZ, R151.reuse ;  /* 0x000000ffff337224 */ /* 0x100fe400078e0097 */
[--C-:B------:R-:W-:Y:S02]  /*5680*/  IMAD.MOV.U32 R50, RZ, RZ, R151.reuse ;  /* 0x000000ffff327224 */ /* 0x100fe400078e0097 */
[----:B------:R-:W-:Y:S01]  /*5690*/  IMAD.MOV.U32 R40, RZ, RZ, R151 ;  /* 0x000000ffff287224 */ /* 0x000fe200078e0097 */
[----:B------:R-:W2:Y:S01]  /*56a0*/  MUFU.EX2 R42, R42 ;  /* 0x0000002a002a7308 */ /* 0x000ea20000000800 */
[----:B0-----:R-:W-:Y:S01]  /*56b0*/  FADD.FTZ R18, R54, R21 ;  /* 0x0000001536127221 */ /* 0x001fe20000010000 */
[----:B------:R-:W-:-:S06]  /*56c0*/  IMAD.MOV.U32 R31, RZ, RZ, R151 ;  /* 0x000000ffff1f7224 */ /* 0x000fcc00078e0097 */
        /* <DEDUP_REMOVED lines=22> */
[--C-:B------:R-:W-:Y:S02]  /*5830*/  IMAD.MOV.U32 R47, RZ, RZ, R151.reuse ;  /* 0x000000ffff2f7224 */ /* 0x100fe400078e0097 */
[----:B------:R-:W-:-:S03]  /*5840*/  IMAD.MOV.U32 R46, RZ, RZ, R151 ;  /* 0x000000ffff2e7224 */ /* 0x000fc600078e0097 */
[----:B------:R-:W2:Y:S01]  /*5850*/  MUFU.EX2 R35, R35 ;  /* 0x0000002300237308 */ /* 0x000ea20000000800 */
[----:B0-----:R-:W-:-:S07]  /*5860*/  FADD.FTZ R0, R34, R21 ;  /* 0x0000001522007221 */ /* 0x001fce0000010000 */
[----:B------:R-:W0:Y:S01]  /*5870*/  MUFU.EX2 R24, R24 ;  /* 0x0000001800187308 */ /* 0x000e220000000800 */
[C---:B-1----:R-:W-:Y:S01]  /*5880*/  FADD.FTZ R29, R37.reuse, R18 ;  /* 0x00000012251d7221 */ /* 0x042fe20000010000 */
[----:B------:R-:W-:Y:S01]  /*5890*/  F2FP.BF16.F32.PACK_AB R198, R37, R36 ;  /* 0x0000002425c6723e */ /* 0x000fe200000010ff */
[----:B------:R-:W-:Y:S01]  /*58a0*/  IMAD.MOV.U32 R37, RZ, RZ, R151 ;  /* 0x000000ffff257224 */ /* 0x000fe200078e0097 */
[----:B------:R-:W-:-:S04]  /*58b0*/  MOV R36, R151 ;  /* 0x0000009700247202 */ /* 0x000fc80000000f00 */
        /* <DEDUP_REMOVED lines=20> */
[----:B-1----:R-:W-:Y:S01]  /*5a00*/  FADD.FTZ R18, R28, R29 ;  /* 0x0000001d1c127221 */ /* 0x002fe20000010000 */
[C---:B------:R-:W-:Y:S01]  /*5a10*/  F2FP.BF16.F32.PACK_AB R194, R5.reuse, R28 ;  /* 0x0000001c05c2723e */ /* 0x040fe200000010ff */
[--C-:B------:R-:W-:Y:S02]  /*5a20*/  IMAD.MOV.U32 R29, RZ, RZ, R151.reuse ;  /* 0x000000ffff1d7224 */ /* 0x100fe400078e0097 */
[----:B------:R-:W-:Y:S01]  /*5a30*/  FADD.FTZ R18, R5, R18 ;  /* 0x0000001205127221 */ /* 0x000fe20000010000 */
[----:B------:R-:W-:Y:S02]  /*5a40*/  IMAD.MOV.U32 R28, RZ, RZ, R151 ;  /* 0x000000ffff1c7224 */ /* 0x000fe400078e0097 */
[----:B------:R-:W1:Y:S01]  /*5a50*/  MUFU.EX2 R30, R30 ;  /* 0x0000001e001e7308 */ /* 0x000e620000000800 */
[----:B--2---:R-:W-:-:S07]  /*5a60*/  FADD.FTZ R0, R26, R21 ;  /* 0x000000151a007221 */ /* 0x004fce0000010000 */
[----:B------:R2:W3:Y:S01]  /*5a70*/  MUFU.EX2 R195, R2 ;  /* 0x0000000200c37308 */ /* 0x0004e20000000800 */
[C---:B0-----:R-:W-:Y:S01]  /*5a80*/  FADD.FTZ R5, R27.reuse, R0 ;  /* 0x000000001b057221 */ /* 0x041fe20000010000 */
[----:B------:R-:W-:Y:S01]  /*5a90*/  F2FP.BF16.F32.PACK_AB R193, R27, R26 ;  /* 0x0000001a1bc1723e */ /* 0x000fe200000010ff */
[--C-:B------:R-:W-:Y:S02]  /*5aa0*/  IMAD.MOV.U32 R27, RZ, RZ, R151.reuse ;  /* 0x000000ffff1b7224 */ /* 0x100fe400078e0097 */
[----:B------:R-:W-:Y:S02]  /*5ab0*/  IMAD.MOV.U32 R26, RZ, RZ, R151 ;  /* 0x000000ffff1a7224 */ /* 0x000fe400078e0097 */
        /* <DEDUP_REMOVED lines=9> */
[----:B------:R-:W-:Y:S01]  /*5b50*/  CS2R R150, SRZ ;  /* 0x0000000000967805 */ /* 0x000fe2000001ff00 */
[----:B------:R-:W-:Y:S01]  /*5b60*/  IMAD.MOV.U32 R21, RZ, RZ, R4 ;  /* 0x000000ffff157224 */ /* 0x000fe200078e0004 */
[----:B------:R-:W-:Y:S01]  /*5b70*/  CS2R R146, SRZ ;  /* 0x0000000000927805 */ /* 0x000fe2000001ff00 */
[----:B------:R-:W-:Y:S01]  /*5b80*/  IMAD.MOV.U32 R2, RZ, RZ, 0x3f800000 ;  /* 0x3f800000ff027424 */ /* 0x000fe200078e00ff */
        /* <DEDUP_REMOVED lines=65> */
[----:B------:R-:W-:Y:S01]  /*5fa0*/  UMOV UR60, UR38 ;  /* 0x00000026003c7c82 */ /* 0x000fe20008000000 */
[----:B------:R-:W-:-:S05]  /*5fb0*/  ULDC UR39, c[0x0][0x9d8] ;  /* 0x0002760000277ab9 */ /* 0x000fca0000000800 */
.L_x_203:
[----:B------:R-:W-:Y:S01]  /*5fc0*/  R2UR UR5, R229 ;  /* 0x00000000e50572ca */ /* 0x000fe200000e0000 */
[----:B------:R-:W-:-:S04]  /*5fd0*/  UISETP.NE.AND UP0, UPT, UR60, 0x1, UPT ;  /* 0x000000013c00788c */ /* 0x000fc8000bf05270 */
[----:B------:R-:W-:-:S08]  /*5fe0*/  USEL UR4, URZ, 0x1, UP0 ;  /* 0x000000013f047887 */ /* 0x000fd00008000000 */
[----:B------:R-:W-:-:S06]  /*5ff0*/  ULOP3.LUT UR4, UR5, UR4, URZ, 0x3c, !UPT ;  /* 0x0000000405047292 */ /* 0x000fcc000f8e3c3f */
[----:B------:R-:W-:Y:S01]  /*6000*/  MOV R16, UR4 ;  /* 0x0000000400107c02 */ /* 0x000fe20008000f00 */
[----:B------:R-:W-:Y:S06]  /*6010*/  @!P0 BRA `(.L_x_193) ;  /* 0x0000000000048947 */ /* 0x000fec0003800000 */
[----:B------:R-:W-:Y:S01]  /*6020*/  BPT.TRAP 0x1 ;  /* 0x000000040000795c */ /* 0x000fe20000300000 */
.L_x_193:
        /* <DEDUP_REMOVED lines=14> */
.L_x_194:
[----:B-1----:R-:W-:Y:S05]  /*6110*/  @P1 BRA `(.L_x_195) ;  /* 0x0000000000081947 */ /* 0x002fea0003800000 */
[----:B------:R-:W1:Y:S02]  /*6120*/  SYNCS.PHASECHK.TRANS64.TRYWAIT P1, [UR61+0x38830], R4 ;  /* 0x03883004ff0075a7 */ /* 0x000e64000802017d */
[----:B-1----:R-:W-:Y:S05]  /*6130*/  @!P1 BRA `(.L_x_196) ;  /* 0x000000d800949947 */ /* 0x002fea0003800000 */
.L_x_195:
        /* <DEDUP_REMOVED lines=655> */
.L_x_197:
        /* <DEDUP_REMOVED lines=8> */
.L_x_198:
[----:B--2---:R-:W-:Y:S05]  /*8ab0*/  @P1 BRA `(.L_x_199) ;  /* 0x0000000000081947 */ /* 0x004fea0003800000 */
[----:B------:R-:W2:Y:S02]  /*8ac0*/  SYNCS.PHASECHK.TRANS64.TRYWAIT P1, [UR4+0x38850], R0 ;  /* 0x03885000ff0075a7 */ /* 0x000ea40008020144 */
[----:B--2---:R-:W-:Y:S05]  /*8ad0*/  @!P1 BRA `(.L_x_200) ;  /* 0x000000b000449947 */ /* 0x004fea0003800000 */
.L_x_199:
        /* <DEDUP_REMOVED lines=37> */
.L_x_201:
        /* <DEDUP_REMOVED lines=45> */
[----:B------:R-:W-:Y:S01]  /*9000*/  FMUL.FTZ R158, R158, UR39 ;  /* 0x000000279e9e7c20 */ /* 0x000fe20008410000 */
[----:B------:R-:W3:Y:S01]  /*9010*/  MUFU.TANH R190, R190 ;  /* 0x000000be00be7308 */ /* 0x000ee20000002400 */
[----:B-1----:R-:W-:Y:S01]  /*9020*/  FMNMX.FTZ R193, R187, R2, !PT ;  /* 0x00000002bbc17209 */ /* 0x002fe20007810000 */
[----:B------:R-:W-:Y:S01]  /*9030*/  FMUL.FTZ R157, R157, UR39 ;  /* 0x000000279d9d7c20 */ /* 0x000fe20008410000 */
[----:B------:R-:W-:Y:S01]  /*9040*/  FMUL.FTZ R159, R159, UR39 ;  /* 0x000000279f9f7c20 */ /* 0x000fe20008410000 */
[----:B------:R-:W-:Y:S01]  /*9050*/  ULDC UR5, c[0x0][0x988] ;  /* 0x0002620000057ab9 */ /* 0x000fe20000000800 */
[----:B------:R-:W1:Y:S01]  /*9060*/  S2UR UR6, SR_CgaCtaId ;  /* 0x00000000000679c3 */ /* 0x000e620000008800 */
[----:B------:R-:W-:-:S02]  /*9070*/  UIADD3 UR61, UR61, 0x38840, URZ ;  /* 0x000388403d3d7890 */ /* 0x000fc4000fffe03f */
        /* <DEDUP_REMOVED lines=83> */
[----:B------:R-:W-:Y:S02]  /*95b0*/  MUFU.EX2 R0, R21 ;  /* 0x0000001500007308 */ /* 0x000fe40000000800 */
[----:B------:R-:W-:Y:S01]  /*95c0*/  FMUL.FTZ R2, R20, UR5 ;  /* 0x0000000514027c20 */ /* 0x000fe20008410000 */
[----:B------:R-:W-:-:S04]  /*95d0*/  FMUL.FTZ R20, R4, UR5 ;  /* 0x0000000504147c20 */ /* 0x000fc80008410000 */
[--C-:B------:R-:W-:Y:S01]  /*95e0*/  FFMA.FTZ R192, R152, UR5, -R20.reuse ;  /* 0x0000000598c07c23 */ /* 0x100fe20008010814 */
[----:B------:R-:W-:Y:S01]  /*95f0*/  FMUL.FTZ R152, R3, UR5 ;  /* 0x0000000503987c20 */ /* 0x000fe20008410000 */
[--C-:B------:R-:W-:Y:S01]  /*9600*/  FFMA.FTZ R208, R184, UR5, -R20.reuse ;  /* 0x00000005b8d07c23 */ /* 0x100fe20008010814 */
[--C-:B------:R-:W-:Y:S01]  /*9610*/  FFMA.FTZ R204, R176, UR5, -R20.reuse ;  /* 0x00000005b0cc7c23 */ /* 0x100fe20008010814 */
[----:B------:R-:W-:Y:S01]  /*9620*/  FFMA.FTZ R185, R185, UR5, -R20 ;  /* 0x00000005b9b97c23 */ /* 0x000fe20008010814 */
[----:B------:R-:W-:Y:S01]  /*9630*/  FFMA.FTZ R209, R186, UR5, -R152 ;  /* 0x00000005bad17c23 */ /* 0x000fe20008010898 */
[----:B------:R-:W-:Y:S01]  /*9640*/  FFMA.FTZ R176, R181, UR5, -R20 ;  /* 0x00000005b5b07c23 */ /* 0x000fe20008010814 */
[----:B------:R-:W-:Y:S01]  /*9650*/  FFMA.FTZ R181, R187, UR5, -R152 ;  /* 0x00000005bbb57c23 */ /* 0x000fe20008010898 */
[----:B------:R-:W0:Y:S01]  /*9660*/  MUFU.EX2 R208, R208 ;  /* 0x000000d000d07308 */ /* 0x000e220000000800 */
[----:B------:R-:W-:Y:S01]  /*9670*/  FFMA.FTZ R210, R188, UR5, -R20 ;  /* 0x00000005bcd27c23 */ /* 0x000fe20008010814 */
[----:B------:R-:W-:Y:S01]  /*9680*/  FFMA.FTZ R211, R190, UR5, -R152 ;  /* 0x00000005bed37c23 */ /* 0x000fe20008010898 */
[--C-:B------:R-:W-:Y:S01]  /*9690*/  FFMA.FTZ R184, R189, UR5, -R20.reuse ;  /* 0x00000005bdb87c23 */ /* 0x100fe20008010814 */
[----:B------:R-:W-:Y:S01]  /*96a0*/  FFMA.FTZ R206, R180, UR5, -R20 ;  /* 0x00000005b4ce7c23 */ /* 0x000fe20008010814 */
[--C-:B------:R-:W-:Y:S01]  /*96b0*/  FFMA.FTZ R180, R191, UR5, -R152.reuse ;  /* 0x00000005bfb47c23 */ /* 0x100fe20008010898 */
[----:B------:R-:W-:Y:S01]  /*96c0*/  FFMA.FTZ R205, R178, UR5, -R152 ;  /* 0x00000005b2cd7c23 */ /* 0x000fe20008010898 */
[--C-:B------:R-:W-:Y:S01]  /*96d0*/  FFMA.FTZ R200, R168, UR5, -R20.reuse ;  /* 0x00000005a8c87c23 */ /* 0x100fe20008010814 */
[----:B------:R-:W-:Y:S01]  /*96e0*/  MUFU.EX2 R2, R2 ;  /* 0x0000000200027308 */ /* 0x000fe20000000800 */
[--C-:B------:R-:W-:Y:S01]  /*96f0*/  FFMA.FTZ R177, R177, UR5, -R20.reuse ;  /* 0x00000005b1b17c23 */ /* 0x100fe20008010814 */
[----:B------:R-:W-:Y:S01]  /*9700*/  FFMA.FTZ R168, R173, UR5, -R20 ;  /* 0x00000005ada87c23 */ /* 0x000fe20008010814 */
[----:B------:R-:W-:Y:S01]  /*9710*/  FFMA.FTZ R173, R179, UR5, -R152 ;  /* 0x00000005b3ad7c23 */ /* 0x000fe20008010898 */
[----:B------:R-:W-:Y:S01]  /*9720*/  FFMA.FTZ R194, R156, UR5, -R20 ;  /* 0x000000059cc27c23 */ /* 0x000fe20008010814 */
[----:B------:R-:W-:Y:S01]  /*9730*/  FFMA.FTZ R207, R182, UR5, -R152 ;  /* 0x00000005b6cf7c23 */ /* 0x000fe20008010898 */
[----:B------:R-:W-:Y:S01]  /*9740*/  FFMA.FTZ R202, R172, UR5, -R20 ;  /* 0x00000005acca7c23 */ /* 0x000fe20008010814 */
[----:B------:R-:W-:Y:S01]  /*9750*/  FFMA.FTZ R172, R183, UR5, -R152 ;  /* 0x00000005b7ac7c23 */ /* 0x000fe20008010898 */
[----:B------:R-:W1:Y:S01]  /*9760*/  MUFU.EX2 R209, R209 ;  /* 0x000000d100d17308 */ /* 0x000e620000000800 */
[----:B0-----:R-:W-:Y:S01]  /*9770*/  FFMA.FTZ R18, R0, R18, R208 ;  /* 0x0000001200127223 */ /* 0x001fe200000100d0 */
[----:B------:R-:W-:Y:S01]  /*9780*/  FFMA.FTZ R21, R153, UR5, -R20 ;  /* 0x0000000599157c23 */ /* 0x000fe20008010814 */
[----:B------:R-:W-:Y:S01]  /*9790*/  FFMA.FTZ R201, R170, UR5, -R152 ;  /* 0x00000005aac97c23 */ /* 0x000fe20008010898 */
[--C-:B------:R-:W-:Y:S01]  /*97a0*/  FFMA.FTZ R196, R160, UR5, -R20.reuse ;  /* 0x00000005a0c47c23 */ /* 0x100fe20008010814 */
[--C-:B------:R-:W-:Y:S01]  /*97b0*/  FFMA.FTZ R169, R169, UR5, -R20.reuse ;  /* 0x00000005a9a97c23 */ /* 0x100fe20008010814 */
[----:B------:R-:W-:Y:S01]  /*97c0*/  FFMA.FTZ R160, R165, UR5, -R20 ;  /* 0x00000005a5a07c23 */ /* 0x000fe20008010814 */
[--C-:B------:R-:W-:Y:S01]  /*97d0*/  FFMA.FTZ R165, R171, UR5, -R152.reuse ;  /* 0x00000005aba57c23 */ /* 0x100fe20008010898 */
        /* <DEDUP_REMOVED lines=8> */
[----:B------:R-:W2:Y:S01]  /*9860*/  MUFU.EX2 R181, R181 ;  /* 0x000000b500b57308 */ /* 0x000ea20000000800 */
[----:B-1----:R-:W-:Y:S01]  /*9870*/  FFMA.FTZ R156, R2, R5, R209 ;  /* 0x00000005029c7223 */ /* 0x002fe200000100d1 */
[--C-:B------:R-:W-:Y:S01]  /*9880*/  FFMA.FTZ R193, R154, UR5, -R152.reuse ;  /* 0x000000059ac17c23 */ /* 0x100fe20008010898 */
[--C-:B------:R-:W-:Y:S01]  /*9890*/  FFMA.FTZ R199, R166, UR5, -R152.reuse ;  /* 0x00000005a6c77c23 */ /* 0x100fe20008010898 */
[----:B------:R-:W-:-:S04]  /*98a0*/  FFMA.FTZ R195, R158, UR5, -R152 ;  /* 0x000000059ec37c23 */ /* 0x000fc80008010898 */
[----:B------:R-:W1:Y:S01]  /*98b0*/  MUFU.EX2 R210, R210 ;  /* 0x000000d200d27308 */ /* 0x000e620000000800 */
[----:B0-----:R-:W-:-:S07]  /*98c0*/  FADD.FTZ R5, R185, R18 ;  /* 0x00000012b9057221 */ /* 0x001fce0000010000 */
[----:B------:R-:W0:Y:S01]  /*98d0*/  MUFU.EX2 R211, R211 ;  /* 0x000000d300d37308 */ /* 0x000e220000000800 */
[----:B--2---:R-:W-:-:S07]  /*98e0*/  FADD.FTZ R156, R181, R156 ;  /* 0x0000009cb59c7221 */ /* 0x004fce0000010000 */
[----:B------:R-:W2:Y:S01]  /*98f0*/  MUFU.EX2 R184, R184 ;  /* 0x000000b800b87308 */ /* 0x000ea20000000800 */
[----:B-1----:R-:W-:-:S07]  /*9900*/  FADD.FTZ R5, R210, R5 ;  /* 0x00000005d2057221 */ /* 0x002fce0000010000 */
        /* <DEDUP_REMOVED lines=11> */
[----:B-1----:R-:W-:Y:S01]  /*99c0*/  FADD.FTZ R5, R177, R156 ;  /* 0x0000009cb1057221 */ /* 0x002fe20000010000 */
[----:B------:R-:W-:-:S06]  /*99d0*/  FFMA.FTZ R156, R167, UR5, -R152 ;  /* 0x00000005a79c7c23 */ /* 0x000fcc0008010898 */
        /* <DEDUP_REMOVED lines=9> */
[----:B--2---:R-:W-:Y:S01]  /*9a70*/  FADD.FTZ R18, R172, R153 ;  /* 0x00000099ac127221 */ /* 0x004fe20000010000 */
[--C-:B------:R-:W-:Y:S01]  /*9a80*/  FFMA.FTZ R153, R155, UR5, -R152.reuse ;  /* 0x000000059b997c23 */ /* 0x100fe20008010898 */
[----:B------:R-:W-:-:S05]  /*9a90*/  FFMA.FTZ R152, R159, UR5, -R152 ;  /* 0x000000059f987c23 */ /* 0x000fca0008010898 */
        /* <DEDUP_REMOVED lines=44> */
[----:B0-----:R-:W-:-:S03]  /*9d60*/  FADD.FTZ R18, R20, R5 ;  /* 0x0000000514127221 */ /* 0x001fc60000010000 */
[----:B--2---:R-:W-:Y:S01]  /*9d70*/  FADD.FTZ R5, R152, R155 ;  /* 0x0000009b98057221 */ /* 0x004fe20000010000 */
[----:B------:R-:W-:Y:S06]  /*9d80*/  @!P0 BRA `(.L_x_202) ;  /* 0x0000000000048947 */ /* 0x000fec0003800000 */
[----:B------:R-:W-:Y:S01]  /*9d90*/  BPT.TRAP 0x1 ;  /* 0x000000040000795c */ /* 0x000fe20000300000 */
.L_x_202:
[----:B------:R-:W0:Y:S01]  /*9da0*/  S2UR UR7, SR_CgaCtaId ;  /* 0x00000000000779c3 */ /* 0x000e220000008800 */
[----:B------:R-:W-:Y:S01]  /*9db0*/  UIADD3 UR4, UR4, 0x38860, URZ ;  /* 0x0003886004047890 */ /* 0x000fe2000fffe03f */
[----:B------:R-:W-:Y:S01]  /*9dc0*/  R2UR UR6, R228 ;  /* 0x00000000e40672ca */ /* 0x000fe200000e0000 */
[----:B------:R-:W-:Y:S01]  /*9dd0*/  UMOV UR60, UR38 ;  /* 0x00000026003c7c82 */ /* 0x000fe20008000000 */
[----:B------:R-:W-:Y:S01]  /*9de0*/  F2FP.BF16.F32.PACK_AB R192, R21, R192 ;  /* 0x000000c015c0723e */ /* 0x000fe200000010ff */
[----:B------:R-:W-:Y:S01]  /*9df0*/  IMAD.MOV.U32 R21, RZ, RZ, R4 ;  /* 0x000000ffff157224 */ /* 0x000fe200078e0004 */
        /* <DEDUP_REMOVED lines=24> */
[----:B------:R-:W-:Y:S02]  /*9f80*/  F2FP.BF16.F32.PACK_AB R193, R153, R193 ;  /* 0x000000c199c1723e */ /* 0x000fe400000010ff */
[----:B------:R-:W-:-:S02]  /*9f90*/  MOV R229, UR6 ;  /* 0x0000000600e57c02 */ /* 0x000fc40008000f00 */
[----:B------:R-:W-:Y:S01]  /*9fa0*/  F2FP.BF16.F32.PACK_AB R195, R152, R195 ;  /* 0x000000c398c3723e */ /* 0x000fe200000010ff */
[----:B------:R-:W-:Y:S06]  /*9fb0*/  @P1 BRA `(.L_x_203) ;  /* 0xffffffc000001947 */ /* 0x000fec000383ffff */
.L_x_192:
        /* <DEDUP_REMOVED lines=131> */
.L_x_204:
[----:B------:R-:W0:Y:S01]  /*a7f0*/  S2UR UR8, SR_CgaCtaId ;  /* 0x00000000000879c3 */ /* 0x000e220000008800 */
[----:B------:R-:W-:Y:S01]  /*a800*/  R2UR UR6, R16 ;  /* 0x00000000100672ca */ /* 0x000fe200000e0000 */
[----:B------:R-:W-:-:S12]  /*a810*/  UMOV UR4, 0x400 ;  /* 0x0000040000047882 */ /* 0x000fd80000000000 */
[----:B------:R-:W-:-:S05]  /*a820*/  IMAD.U32 R0, RZ, RZ, UR6 ;  /* 0x00000006ff007e24 */ /* 0x000fca000f8e00ff */
[----:B------:R-:W-:Y:S01]  /*a830*/  SHF.L.U32 R0, R0, 0x1f, RZ ;  /* 0x0000001f00007819 */ /* 0x000fe200000006ff */
[----:B0-----:R-:W-:-:S04]  /*a840*/  ULEA UR4, UR8, UR4, 0x18 ;  /* 0x0000000408047291 */ /* 0x001fc8000f8ec03f */
[----:B------:R-:W-:-:S09]  /*a850*/  ULEA UR7, UR38, UR4, 0x3 ;  /* 0x0000000426077291 */ /* 0x000fd2000f8e183f */
[----:B------:R0:W1:Y:S01]  /*a860*/  SYNCS.PHASECHK.TRANS64.TRYWAIT P1, [UR7+0x38850], R0 ;  /* 0x03885000ff0075a7 */ /* 0x0000620008020147 */
[----:B------:R-:W-:Y:S05]  /*a870*/  @!P0 BRA `(.L_x_205) ;  /* 0x0000000000048947 */ /* 0x000fea0003800000 */
[----:B------:R-:W-:Y:S01]  /*a880*/  BPT.TRAP 0x1 ;  /* 0x000000040000795c */ /* 0x000fe20000300000 */
.L_x_205:
[----:B-1----:R-:W-:Y:S05]  /*a890*/  @P1 BRA `(.L_x_206) ;  /* 0x0000000000081947 */ /* 0x002fea0003800000 */
[----:B------:R-:W1:Y:S02]  /*a8a0*/  SYNCS.PHASECHK.TRANS64.TRYWAIT P1, [UR7+0x38850], R0 ;  /* 0x03885000ff0075a7 */ /* 0x000e640008020147 */
[----:B-1----:R-:W-:Y:S05]  /*a8b0*/  @!P1 BRA `(.L_x_207) ;  /* 0x0000009000e49947 */ /* 0x002fea0003800000 */
.L_x_206:
[----:B------:R-:W-:Y:S01]  /*a8c0*/  UIADD3 UR4, UR4, 0x400, URZ ;  /* 0x0000040004047890 */ /* 0x000fe2000fffe03f */
[----:B------:R-:W-:Y:S01]  /*a8d0*/  WARPGROUP.ARRIVE ;  /* 0x00000000000079c5 */ /* 0x000fe20000000000 */
[----:B------:R-:W-:Y:S01]  /*a8e0*/  UMOV UR11, 0x40000040 ;  /* 0x40000040000b7882 */ /* 0x000fe20000000000 */
[----:B-1----:R-:W1:Y:S01]  /*a8f0*/  SHFL.BFLY PT, R7, R18, 0x2, 0x1f ;  /* 0x0c401f0012077f89 */ /* 0x002e6200000e0000 */
[----:B------:R-:W-:Y:S01]  /*a900*/  USHF.R.U32.HI UR4, URZ, 0x4, UR4 ;  /* 0x000000043f047899 */ /* 0x000fe20008011604 */
[----:B------:R-:W-:Y:S01]  /*a910*/  IMAD.MOV.U32 R6, RZ, RZ, RZ ;  /* 0x000000ffff067224 */ /* 0x000fe200078e00ff */
[----:B------:R-:W-:Y:S01]  /*a920*/  MOV R13, UR5 ;  /* 0x00000005000d7c02 */ /* 0x000fe20008000f00 */
[----:B0-----:R-:W0:Y:S01]  /*a930*/  SHFL.BFLY PT, R0, R5, 0x2, 0x1f ;  /* 0x0c401f0005007f89 */ /* 0x001e2200000e0000 */
[----:B------:R-:W-:-:S04]  /*a940*/  ULOP3.LUT UR4, UR4, 0x3fff, URZ, 0xc0, !UPT ;  /* 0x00003fff04047892 */ /* 0x000fc8000f8ec03f */
[----:B------:R-:W-:-:S04]  /*a950*/  ULOP3.LUT UR4, UR4, 0x2800000, URZ, 0xfc, !UPT ;  /* 0x0280000004047892 */ /* 0x000fc8000f8efc3f */
[----:B------:R-:W-:-:S04]  /*a960*/  UIMAD UR4, UR38, 0xa00, UR4 ;  /* 0x00000a00260478a4 */ /* 0x000fc8000f8e0204 */
[----:B------:R-:W-:-:S03]  /*a970*/  UIADD3 UR6, UR4, 0x80, URZ ;  /* 0x0000008004067890 */ /* 0x000fc6000fffe03f */
[----:B------:R-:W-:Y:S02]  /*a980*/  UMOV UR10, UR4 ;  /* 0x00000004000a7c82 */ /* 0x000fe40008000000 */
[----:B------:R-:W-:Y:S01]  /*a990*/  HGMMA.64x256x16.F32.BF16 R24, R208, gdesc[UR8].tnspB, R24, gsb0 ;  /* 0x43e00008d0187df0 */ /* 0x000fe20008001818 */
[----:B------:R-:W-:Y:S01]  /*a9a0*/  UMOV UR11, 0x40000040 ;  /* 0x40000040000b7882 */ /* 0x000fe20000000000 */
[----:B------:R-:W-:Y:S01]  /*a9b0*/  UMOV UR10, UR6 ;  /* 0x00000006000a7c82 */ /* 0x000fe20008000000 */
[----:B------:R-:W-:Y:S01]  /*a9c0*/  UIADD3 UR6, UR4, 0x100, URZ ;  /* 0x0000010004067890 */ /* 0x000fe2000fffe03f */
[----:B-1----:R-:W-:Y:S01]  /*a9d0*/  FADD.FTZ R7, R7, R18 ;  /* 0x0000001207077221 */ /* 0x002fe20000010000 */
[----:B0-----:R-:W-:Y:S01]  /*a9e0*/  FADD.FTZ R2, R0, R5 ;  /* 0x0000000500027221 */ /* 0x001fe20000010000 */
[----:B------:R-:W-:-:S03]  /*a9f0*/  IMAD.MOV.U32 R5, RZ, RZ, RZ ;  /* 0x000000ffff057224 */ /* 0x000fc600078e00ff */
[----:B------:R-:W0:Y:S04]  /*aa00*/  SHFL.BFLY PT, R0, R7, 0x1, 0x1f ;  /* 0x0c201f0007007f89 */ /* 0x000e2800000e0000 */
        /* <DEDUP_REMOVED lines=42> */
[----:B0-23--:R-:W-:Y:S05]  /*acb0*/  @!P0 BRA `(.L_x_208) ;  /* 0x0000000000048947 */ /* 0x00dfea0003800000 */
[----:B------:R-:W-:Y:S01]  /*acc0*/  BPT.TRAP 0x1 ;  /* 0x000000040000795c */ /* 0x000fe20000300000 */
.L_x_208:
[----:B------:R-:W-:Y:S01]  /*acd0*/  UIADD3 UR4, UR7, 0x38860, URZ ;  /* 0x0003886007047890 */ /* 0x000fe2000fffe03f */
[----:B------:R-:W-:Y:S01]  /*ace0*/  R2UR UR6, R219 ;  /* 0x00000000db0672ca */ /* 0x000fe200000e0000 */
[----:B------:R-:W-:Y:S01]  /*acf0*/  UIADD3 UR38, UR38, 0x1, URZ ;  /* 0x0000000126267890 */ /* 0x000fe2000fffe03f */
[----:B------:R-:W-:Y:S01]  /*ad00*/  R2UR UR5, R16 ;  /* 0x00000000100572ca */ /* 0x000fe200000e0000 */
[----:B------:R-:W-:Y:S01]  /*ad10*/  UPRMT UR4, UR8, 0x654, UR4 ;  /* 0x0000065408047896 */ /* 0x000fe20008000004 */
[-C--:B------:R-:W-:Y:S01]  /*ad20*/  FMUL.FTZ R3, R83, R5.reuse ;  /* 0x0000000553037220 */ /* 0x080fe20000410000 */
[----:B------:R-:W-:Y:S01]  /*ad30*/  UISETP.NE.AND UP0, UPT, UR38, 0x2, UPT ;  /* 0x000000022600788c */ /* 0x000fe2000bf05270 */
[-C--:B------:R-:W-:Y:S01]  /*ad40*/  FMUL.FTZ R165, R27, R5.reuse ;  /* 0x000000051ba57220 */ /* 0x080fe20000410000 */
[-C--:B------:R-:W-:Y:S01]  /*ad50*/  FMUL.FTZ R163, R35, R5.reuse ;  /* 0x0000000523a37220 */ /* 0x080fe20000410000 */
[-C--:B------:R-:W-:Y:S01]  /*ad60*/  FMUL.FTZ R161, R43, R5.reuse ;  /* 0x000000052ba17220 */ /* 0x080fe20000410000 */
[-C--:B------:R-:W-:Y:S01]  /*ad70*/  FMUL.FTZ R159, R51, R5.reuse ;  /* 0x00000005339f7220 */ /* 0x080fe20000410000 */
[-C--:B------:R-:W-:Y:S01]  /*ad80*/  FMUL.FTZ R157, R59, R5.reuse ;  /* 0x000000053b9d7220 */ /* 0x080fe20000410000 */
[-C--:B------:R-:W-:Y:S01]  /*ad90*/  FMUL.FTZ R155, R67, R5.reuse ;  /* 0x00000005439b7220 */ /* 0x080fe20000410000 */
[----:B------:R-:W-:Y:S01]  /*ada0*/  SYNCS.ARRIVE.TRANS64.RED.A1T0 RZ, [UR4], RZ ;  /* 0x000000ffffff79a7 */ /* 0x000fe20008100404 */
[----:B------:R-:W-:Y:S01]  /*adb0*/  USEL UR4, URZ, 0x1, UP0 ;  /* 0x000000013f047887 */ /* 0x000fe20008000000 */
[-C--:B------:R-:W-:Y:S01]  /*adc0*/  FMUL.FTZ R153, R75, R5.reuse ;  /* 0x000000054b997220 */ /* 0x080fe20000410000 */
[----:B------:R-:W-:Y:S01]  /*add0*/  UIADD3 UR6, UR6, 0x1, URZ ;  /* 0x0000000106067890 */ /* 0x000fe2000fffe03f */
[-C--:B------:R-:W-:Y:S01]  /*ade0*/  FMUL.FTZ R83, R87, R5.reuse ;  /* 0x0000000557537220 */ /* 0x080fe20000410000 */
[----:B------:R-:W-:Y:S01]  /*adf0*/  ULOP3.LUT UR5, UR5, UR4, URZ, 0x3c, !UPT ;  /* 0x0000000405057292 */ /* 0x000fe2000f8e3c3f */
        /* <DEDUP_REMOVED lines=114> */
[----:B------:R-:W-:Y:S01]  /*b520*/  IMAD.U32 R219, RZ, RZ, UR6 ;  /* 0x00000006ffdb7e24 */ /* 0x000fe2000f8e00ff */
[----:B------:R-:W-:Y:S01]  /*b530*/  PLOP3.LUT P0, PT, PT, PT, PT, 0x8, 0x0 ;  /* 0x000000000000781c */ /* 0x000fe20003f0e170 */
[-C--:B------:R-:W-:Y:S01]  /*b540*/  FMUL.FTZ R143, R143, R5.reuse ;  /* 0x000000058f8f7220 */ /* 0x080fe20000410000 */
[-C--:B------:R-:W-:Y:S01]  /*b550*/  FMUL.FTZ R146, R146, R5.reuse ;  /* 0x0000000592927220 */ /* 0x080fe20000410000 */
[----:B------:R-:W-:Y:S01]  /*b560*/  FMUL.FTZ R147, R147, R5 ;  /* 0x0000000593937220 */ /* 0x000fe20000410000 */
[----:B------:R-:W-:-:S02]  /*b570*/  IMAD.U32 R16, RZ, RZ, UR5 ;  /* 0x00000005ff107e24 */ /* 0x000fc4000f8e00ff */
[-C--:B------:R-:W-:Y:S01]  /*b580*/  FMUL.FTZ R150, R150, R5.reuse ;  /* 0x0000000596967220 */ /* 0x080fe20000410000 */
[----:B------:R-:W-:Y:S01]  /*b590*/  FMUL.FTZ R151, R151, R5 ;  /* 0x0000000597977220 */ /* 0x000fe20000410000 */
[----:B------:R-:W-:-:S12]  /*b5a0*/  USEL UR38, UR38, URZ, UP0 ;  /* 0x0000003f26267287 */ /* 0x000fd80008000000 */
.L_x_184:
[----:B------:R-:W0:Y:S08]  /*b5b0*/  S2UR UR4, SR_CgaCtaId ;  /* 0x00000000000479c3 */ /* 0x000e300000008800 */
[----:B------:R-:W-:Y:S06]  /*b5c0*/  BAR.SYNC.DEFER_BLOCKING 0x5, 0x180 ;  /* 0x0146000000007b1d */ /* 0x000fec0000010000 */
[----:B------:R-:W-:Y:S01]  /*b5d0*/  UMOV UR10, 0x400 ;  /* 0x00000400000a7882 */ /* 0x000fe20000000000 */
[----:B------:R-:W-:Y:S01]  /*b5e0*/  BSSY B0, `(.L_x_209) ;  /* 0x00002f3000007945 */ /* 0x000fe20003800000 */
[----:B0-----:R-:W-:-:S09]  /*b5f0*/  ULEA UR10, UR4, UR10, 0x18 ;  /* 0x0000000a040a7291 */ /* 0x001fd2000f8ec03f */
[----:B------:R-:W0:Y:S02]  /*b600*/  LDS.128 R4, [UR10+0x388d0] ;  /* 0x0388d00aff047984 */ /* 0x000e240008000c00 */
[----:B0-----:R-:W-:Y:S02]  /*b610*/  R2UR UR5, R5 ;  /* 0x00000000050572ca */ /* 0x001fe400000e0000 */
[----:B------:R-:W-:Y:S02]  /*b620*/  R2UR UR6, R6 ;  /* 0x00000000060672ca */ /* 0x000fe400000e0000 */
[----:B------:R-:W-:Y:S01]  /*b630*/  R2UR UR7, R7 ;  /* 0x00000000070772ca */ /* 0x000fe200000e0000 */
[----:B------:R-:W-:Y:S06]  /*b640*/  BAR.ARV 0x4, 0x180 ;  /* 0x0106000000007b1d */ /* 0x000fec0000002000 */
[----:B------:R-:W-:Y:S08]  /*b650*/  @P0 BRA `(.L_x_210) ;  /* 0x0000002000100947 */ /* 0x000ff00003800000 */
[----:B------:R-:W0:Y:S01]  /*b660*/  S2UR UR4, SR_SWINHI ;  /* 0x00000000000479c3 */ /* 0x000e220000002f00 */
[----:B------:R-:W-:-:S07]  /*b670*/  IMAD.MOV.U32 R94, RZ, RZ, 0x2 ;  /* 0x00000002ff5e7424 */ /* 0x000fce00078e00ff */
[----:B------:R-:W-:Y:S01]  /*b680*/  BAR.SYNC.DEFER_BLOCKING 0x1, 0x100 ;  /* 0x0044000000007b1d */ /* 0x000fe20000010000 */
[----:B------:R-:W-:Y:S02]  /*b690*/  F2FP.BF16.F32.PACK_AB R24, R25, R24 ;  /* 0x000000181918723e */ /* 0x000fe400000010ff */
[----:B------:R-:W-:Y:S02]  /*b6a0*/  F2FP.BF16.F32.PACK_AB R25, R165, R26 ;  /* 0x0000001aa519723e */ /* 0x000fe400000010ff */
[----:B------:R-:W-:Y:S02]  /*b6b0*/  F2FP.BF16.F32.PACK_AB R32, R33, R32 ;  /* 0x000000202120723e */ /* 0x000fe400000010ff */
[----:B------:R-:W-:Y:S02]  /*b6c0*/  F2FP.BF16.F32.PACK_AB R26, R29, R28 ;  /* 0x0000001c1d1a723e */ /* 0x000fe400000010ff */
[----:B------:R-:W-:Y:S02]  /*b6d0*/  F2FP.BF16.F32.PACK_AB R27, R164, R27 ;  /* 0x0000001ba41b723e */ /* 0x000fe400000010ff */
[----:B------:R-:W-:-:S02]  /*b6e0*/  F2FP.BF16.F32.PACK_AB R33, R163, R34 ;  /* 0x00000022a321723e */ /* 0x000fc400000010ff */
[----:B------:R-:W-:Y:S02]  /*b6f0*/  F2FP.BF16.F32.PACK_AB R40, R41, R40 ;  /* 0x000000282928723e */ /* 0x000fe400000010ff */
[----:B------:R-:W-:Y:S02]  /*b700*/  F2FP.BF16.F32.PACK_AB R34, R37, R36 ;  /* 0x000000242522723e */ /* 0x000fe400000010ff */
[----:B------:R-:W-:Y:S02]  /*b710*/  F2FP.BF16.F32.PACK_AB R35, R162, R35 ;  /* 0x00000023a223723e */ /* 0x000fe400000010ff */
[----:B------:R-:W-:Y:S02]  /*b720*/  F2FP.BF16.F32.PACK_AB R41, R161, R42 ;  /* 0x0000002aa129723e */ /* 0x000fe400000010ff */
[----:B------:R-:W-:Y:S01]  /*b730*/  F2FP.BF16.F32.PACK_AB R48, R49, R48 ;  /* 0x000000303130723e */ /* 0x000fe200000010ff */
[----:B------:R-:W-:Y:S01]  /*b740*/  UMOV UR8, UR10 ;  /* 0x0000000a00087c82 */ /* 0x000fe20008000000 */
[----:B0-----:R-:W-:Y:S01]  /*b750*/  UMOV UR9, UR4 ;  /* 0x0000000400097c82 */ /* 0x001fe20008000000 */
[----:B------:R-:W-:Y:S01]  /*b760*/  F2FP.BF16.F32.PACK_AB R42, R45, R44 ;  /* 0x0000002c2d2a723e */ /* 0x000fe200000010ff */
[----:B------:R-:W-:Y:S01]  /*b770*/  IMAD.WIDE R94, R225, R94, UR8 ;  /* 0x00000008e15e7e25 */ /* 0x000fe2000f8e025e */
[----:B------:R-:W-:-:S02]  /*b780*/  F2FP.BF16.F32.PACK_AB R43, R160, R43 ;  /* 0x0000002ba02b723e */ /* 0x000fc400000010ff */
[----:B------:R-:W-:Y:S02]  /*b790*/  F2FP.BF16.F32.PACK_AB R49, R159, R50 ;  /* 0x000000329f31723e */ /* 0x000fe400000010ff */
[C---:B------:R-:W-:Y:S02]  /*b7a0*/  IADD3 R169, P1, R94.reuse, 0x20, RZ ;  /* 0x000000205ea97810 */ /* 0x040fe40007f3e0ff */
[C---:B------:R-:W-:Y:S02]  /*b7b0*/  IADD3 R171, P0, R94.reuse, 0x40, RZ ;  /* 0x000000405eab7810 */ /* 0x040fe40007f1e0ff */
[C---:B------:R-:W-:Y:S02]  /*b7c0*/  IADD3 R173, P4, R94.reuse, 0x60, RZ ;  /* 0x000000605ead7810 */ /* 0x040fe40007f9e0ff */
[C---:B------:R-:W-:Y:S01]  /*b7d0*/  IADD3 R175, P3, R94.reuse, 0x4000, RZ ;  /* 0x000040005eaf7810 */ /* 0x040fe20007f7e0ff */
[--C-:B------:R-:W-:Y:S01]  /*b7e0*/  IMAD.X R9, RZ, RZ, R95.reuse, P0 ;  /* 0x000000ffff097224 */ /* 0x100fe200000e065f */
[----:B------:R-:W-:Y:S01]  /*b7f0*/  LOP3.LUT R5, R94, 0x380, RZ, 0xc0, !PT ;  /* 0x000003805e057812 */ /* 0x000fe200078ec0ff */
[--C-:B------:R-:W-:Y:S01]  /*b800*/  IMAD.X R11, RZ, RZ, R95.reuse, P4 ;  /* 0x000000ffff0b7224 */ /* 0x100fe200020e065f */
[----:B------:R-:W-:Y:S01]  /*b810*/  IADD3.X R7, RZ, R95, RZ, P1, !PT ;  /* 0x0000005fff077210 */ /* 0x000fe20000ffe4ff */
[----:B------:R-:W-:Y:S01]  /*b820*/  IMAD.X R13, RZ, RZ, R95, P3 ;  /* 0x000000ffff0d7224 */ /* 0x000fe200018e065f */
[----:B------:R-:W-:-:S02]  /*b830*/  LOP3.LUT R6, R169, 0x380, RZ, 0xc0, !PT ;  /* 0x00000380a9067812 */ /* 0x000fc400078ec0ff */
[C---:B------:R-:W-:Y:S02]  /*b840*/  IADD3 R177, P6, R94.reuse, 0x4020, RZ ;  /* 0x000040205eb17810 */ /* 0x040fe40007fde0ff */
[C---:B------:R-:W-:Y:S02]  /*b850*/  IADD3 R179, P5, R94.reuse, 0x4040, RZ ;  /* 0x000040405eb37810 */ /* 0x040fe40007fbe0ff */
[C---:B------:R-:W-:Y:S01]  /*b860*/  IADD3 R183, P1, R94.reuse, 0x8000, RZ ;  /* 0x000080005eb77810 */ /* 0x040fe20007f3e0ff */
[--C-:B------:R-:W-:Y:S01]  /*b870*/  IMAD.X R15, RZ, RZ, R95.reuse, P6 ;  /* 0x000000ffff0f7224 */ /* 0x100fe200030e065f */
[----:B------:R-:W-:Y:S01]  /*b880*/  LOP3.LUT R8, R171, 0x380, RZ, 0xc0, !PT ;  /* 0x00000380ab087812 */ /* 0x000fe200078ec0ff */
[--C-:B------:R-:W-:Y:S01]  /*b890*/  IMAD.X R19, RZ, RZ, R95.reuse, P5 ;  /* 0x000000ffff137224 */ /* 0x100fe200028e065f */
[----:B------:R-:W-:Y:S01]  /*b8a0*/  IADD3 R181, P2, R94, 0x4060, RZ ;  /* 0x000040605eb57810 */ /* 0x000fe20007f5e0ff */
[----:B------:R-:W-:Y:S01]  /*b8b0*/  IMAD.X R31, RZ, RZ, R95, P1 ;  /* 0x000000ffff1f7224 */ /* 0x000fe200008e065f */
[----:B------:R-:W-:-:S02]  /*b8c0*/  LOP3.LUT R10, R173, 0x380, RZ, 0xc0, !PT ;  /* 0x00000380ad0a7812 */ /* 0x000fc400078ec0ff */
[----:B------:R-:W-:Y:S02]  /*b8d0*/  LOP3.LUT R12, R175, 0x380, RZ, 0xc0, !PT ;  /* 0x00000380af0c7812 */ /* 0x000fe400078ec0ff */
[----:B------:R-:W-:Y:S02]  /*b8e0*/  SHF.R.U64 R5, R5, 0x3, RZ ;  /* 0x0000000305057819 */ /* 0x000fe400000012ff */
[----:B------:R-:W-:Y:S02]  /*b8f0*/  SHF.R.U64 R6, R6, 0x3, RZ ;  /* 0x0000000306067819 */ /* 0x000fe400000012ff */
[----:B------:R-:W-:Y:S02]  /*b900*/  IADD3 R38, P0, R94, 0x8020, RZ ;  /* 0x000080205e267810 */ /* 0x000fe40007f1e0ff */
[----:B------:R-:W-:Y:S02]  /*b910*/  SHF.R.U64 R8, R8, 0x3, RZ ;  /* 0x0000000308087819 */ /* 0x000fe400000012ff */
[----:B------:R-:W-:Y:S01]  /*b920*/  LOP3.LUT R14, R177, 0x380, RZ, 0xc0, !PT ;  /* 0x00000380b10e7812 */ /* 0x000fe200078ec0ff */
[----:B------:R-:W-:Y:S01]  /*b930*/  IMAD.X R39, RZ, RZ, R95, P0 ;  /* 0x000000ffff277224 */ /* 0x000fe200000e065f */
[----:B------:R-:W-:-:S02]  /*b940*/  IADD3 R46, P4, R94, 0x8040, RZ ;  /* 0x000080405e2e7810 */ /* 0x000fc40007f9e0ff */
[----:B------:R-:W-:Y:S02]  /*b950*/  IADD3.X R21, RZ, R95, RZ, P2, !PT ;  /* 0x0000005fff157210 */ /* 0x000fe400017fe4ff */
[----:B------:R-:W-:Y:S01]  /*b960*/  SHF.R.U64 R10, R10, 0x3, RZ ;  /* 0x000000030a0a7819 */ /* 0x000fe200000012ff */
[--C-:B------:R-:W-:Y:S01]  /*b970*/  IMAD.X R47, RZ, RZ, R95.reuse, P4 ;  /* 0x000000ffff2f7224 */ /* 0x100fe200020e065f */
[----:B------:R-:W-:Y:S02]  /*b980*/  LOP3.LUT R18, R179, 0x380, RZ, 0xc0, !PT ;  /* 0x00000380b3127812 */ /* 0x000fe400078ec0ff */
[C---:B------:R-:W-:Y:S02]  /*b990*/  IADD3 R54, P3, R94.reuse, 0x8060, RZ ;  /* 0x000080605e367810 */ /* 0x040fe40007f7e0ff */
[C---:B------:R-:W-:Y:S02]  /*b9a0*/  IADD3 R62, P6, R94.reuse, 0xc000, RZ ;  /* 0x0000c0005e3e7810 */ /* 0x040fe40007fde0ff */
[C---:B------:R-:W-:Y:S01]  /*b9b0*/  IADD3 R4, P5, R94.reuse, 0xc020, RZ ;  /* 0x0000c0205e047810 */ /* 0x040fe20007fbe0ff */
[--C-:B------:R-:W-:Y:S01]  /*b9c0*/  IMAD.X R55, RZ, RZ, R95.reuse, P3 ;  /* 0x000000ffff377224 */ /* 0x100fe200018e065f */
[C---:B------:R-:W-:Y:S01]  /*b9d0*/  IADD3 R78, P2, R94.reuse, 0xc040, RZ ;  /* 0x0000c0405e4e7810 */ /* 0x040fe20007f5e0ff */
[----:B------:R-:W-:Y:S01]  /*b9e0*/  IMAD.X R63, RZ, RZ, R95, P6 ;  /* 0x000000ffff3f7224 */ /* 0x000fe200030e065f */
[----:B------:R-:W-:-:S02]  /*b9f0*/  IADD3 R167, P1, R94, 0xc060, RZ ;  /* 0x0000c0605ea77810 */ /* 0x000fc40007f3e0ff */
[----:B------:R-:W-:Y:S01]  /*ba00*/  SHF.R.U64 R12, R12, 0x3, RZ ;  /* 0x000000030c0c7819 */ /* 0x000fe200000012ff */
[--C-:B------:R-:W-:Y:S01]  /*ba10*/  IMAD.X R79, RZ, RZ, R95.reuse, P2 ;  /* 0x000000ffff4f7224 */ /* 0x100fe200010e065f */
[----:B------:R-:W-:Y:S02]  /*ba20*/  LOP3.LUT R20, R181, 0x380, RZ, 0xc0, !PT ;  /* 0x00000380b5147812 */ /* 0x000fe400078ec0ff */
[----:B------:R-:W-:Y:S01]  /*ba30*/  LOP3.LUT R94, R5, R94, RZ, 0x3c, !PT ;  /* 0x0000005e055e7212 */ /* 0x000fe200078e3cff */
[----:B------:R-:W-:Y:S01]  /*ba40*/  IMAD.X R5, RZ, RZ, R95, P1 ;  /* 0x000000ffff057224 */ /* 0x000fe200008e065f */
[----:B------:R-:W-:Y:S02]  /*ba50*/  LOP3.LUT R6, R6, R169, RZ, 0x3c, !PT ;  /* 0x000000a906067212 */ /* 0x000fe400078e3cff */
[----:B------:R-:W-:Y:S02]  /*ba60*/  LOP3.LUT R30, R183, 0x380, RZ, 0xc0, !PT ;  /* 0x00000380b71e7812 */ /* 0x000fe400078ec0ff */
[----:B------:R-:W-:-:S02]  /*ba70*/  LOP3.LUT R8, R8, R171, RZ, 0x3c, !PT ;  /* 0x000000ab08087212 */ /* 0x000fc400078e3cff */
[----:B------:R-:W-:Y:S02]  /*ba80*/  SHF.R.U64 R14, R14, 0x3, RZ ;  /* 0x000000030e0e7819 */ /* 0x000fe400000012ff */
[----:B------:R-:W-:Y:S02]  /*ba90*/  LOP3.LUT R169, R38, 0x380, RZ, 0xc0, !PT ;  /* 0x0000038026a97812 */ /* 0x000fe400078ec0ff */
[----:B------:R-:W-:Y:S02]  /*baa0*/  LOP3.LUT R10, R10, R173, RZ, 0x3c, !PT ;  /* 0x000000ad0a0a7212 */ /* 0x000fe400078e3cff */
[----:B------:R-:W-:Y:S02]  /*bab0*/  SHF.R.U64 R18, R18, 0x3, RZ ;  /* 0x0000000312127819 */ /* 0x000fe400000012ff */
[----:B------:R-:W-:Y:S02]  /*bac0*/  LOP3.LUT R171, R46, 0x380, RZ, 0xc0, !PT ;  /* 0x000003802eab7812 */ /* 0x000fe400078ec0ff */
[----:B------:R-:W-:-:S02]  /*bad0*/  LOP3.LUT R12, R12, R175, RZ, 0x3c, !PT ;  /* 0x000000af0c0c7212 */ /* 0x000fc400078e3cff */
[----:B------:R-:W-:Y:S02]  /*bae0*/  SHF.R.U64 R20, R20, 0x3, RZ ;  /* 0x0000000314147819 */ /* 0x000fe400000012ff */
[----:B------:R-:W-:Y:S02]  /*baf0*/  LOP3.LUT R173, R54, 0x380, RZ, 0xc0, !PT ;  /* 0x0000038036ad7812 */ /* 0x000fe400078ec0ff */
[----:B------:R-:W-:Y:S02]  /*bb00*/  SHF.R.U64 R30, R30, 0x3, RZ ;  /* 0x000000031e1e7819 */ /* 0x000fe400000012ff */
[----:B------:R-:W-:Y:S02]  /*bb10*/  LOP3.LUT R175, R62, 0x380, RZ, 0xc0, !PT ;  /* 0x000003803eaf7812 */ /* 0x000fe400078ec0ff */
[----:B------:R-:W-:Y:S02]  /*bb20*/  MOV R94, R94 ;  /* 0x0000005e005e7202 */ /* 0x000fe40000000f00 */
[----:B------:R-:W-:-:S02]  /*bb30*/  IADD3.X R71, RZ, R95, RZ, P5, !PT ;  /* 0x0000005fff477210 */ /* 0x000fc40002ffe4ff */
[----:B------:R-:W-:Y:S01]  /*bb40*/  LOP3.LUT R14, R14, R177, RZ, 0x3c, !PT ;  /* 0x000000b10e0e7212 */ /* 0x000fe200078e3cff */
[----:B------:R-:W-:Y:S01]  /*bb50*/  STSM.16.M88.4 [R94], R24 ;  /* 0x000000185e007844 */ /* 0x000fe20000000200 */
[----:B------:R-:W-:Y:S02]  /*bb60*/  SHF.R.U64 R169, R169, 0x3, RZ ;  /* 0x00000003a9a97819 */ /* 0x000fe400000012ff */
[----:B------:R-:W-:Y:S02]  /*bb70*/  LOP3.LUT R70, R4, 0x380, RZ, 0xc0, !PT ;  /* 0x0000038004467812 */ /* 0x000fe400078ec0ff */
[----:B------:R-:W-:Y:S02]  /*bb80*/  MOV R7, R6 ;  /* 0x0000000600077202 */ /* 0x000fe40000000f00 */
[----:B------:R-:W-:Y:S02]  /*bb90*/  LOP3.LUT R18, R18, R179, RZ, 0x3c, !PT ;  /* 0x000000b312127212 */ /* 0x000fe400078e3cff */
[----:B------:R-:W-:Y:S01]  /*bba0*/  SHF.R.U64 R171, R171, 0x3, RZ ;  /* 0x00000003abab7819 */ /* 0x000fe200000012ff */
[----:B------:R0:W-:Y:S01]  /*bbb0*/  STSM.16.M88.4 [R7], R32 ;  /* 0x0000002007007844 */ /* 0x0001e20000000200 */
[----:B------:R-:W-:-:S02]  /*bbc0*/  LOP3.LUT R95, R78, 0x380, RZ, 0xc0, !PT ;  /* 0x000003804e5f7812 */ /* 0x000fc400078ec0ff */
[----:B------:R-:W-:Y:S02]  /*bbd0*/  MOV R8, R8 ;  /* 0x0000000800087202 */ /* 0x000fe40000000f00 */
[----:B------:R-:W-:Y:S02]  /*bbe0*/  F2FP.BF16.F32.PACK_AB R56, R57, R56 ;  /* 0x000000383938723e */ /* 0x000fe400000010ff */
[----:B------:R-:W-:Y:S01]  /*bbf0*/  LOP3.LUT R20, R20, R181, RZ, 0x3c, !PT ;  /* 0x000000b514147212 */ /* 0x000fe200078e3cff */
[----:B------:R-:W-:Y:S01]  /*bc00*/  STSM.16.M88.4 [R8], R40 ;  /* 0x0000002808007844 */ /* 0x000fe20000000200 */
[----:B------:R-:W-:Y:S02]  /*bc10*/  SHF.R.U64 R173, R173, 0x3, RZ ;  /* 0x00000003adad7819 */ /* 0x000fe400000012ff */
[----:B------:R-:W-:Y:S02]  /*bc20*/  LOP3.LUT R165, R167, 0x380, RZ, 0xc0, !PT ;  /* 0x00000380a7a57812 */ /* 0x000fe400078ec0ff */
[----:B------:R-:W-:-:S02]  /*bc30*/  MOV R10, R10 ;  /* 0x0000000a000a7202 */ /* 0x000fc40000000f00 */
[----:B------:R-:W-:Y:S02]  /*bc40*/  F2FP.BF16.F32.PACK_AB R50, R53, R52 ;  /* 0x000000343532723e */ /* 0x000fe400000010ff */
[----:B------:R-:W-:Y:S02]  /*bc50*/  F2FP.BF16.F32.PACK_AB R51, R158, R51 ;  /* 0x000000339e33723e */ /* 0x000fe400000010ff */
[----:B------:R-:W-:Y:S02]  /*bc60*/  F2FP.BF16.F32.PACK_AB R57, R157, R58 ;  /* 0x0000003a9d39723e */ /* 0x000fe400000010ff */
[----:B------:R-:W-:Y:S01]  /*bc70*/  F2FP.BF16.F32.PACK_AB R64, R65, R64 ;  /* 0x000000404140723e */ /* 0x000fe200000010ff */
[----:B------:R1:W-:Y:S01]  /*bc80*/  STSM.16.M88.4 [R10], R48 ;  /* 0x000000300a007844 */ /* 0x0003e20000000200 */
[----:B------:R-:W-:Y:S02]  /*bc90*/  LOP3.LUT R30, R30, R183, RZ, 0x3c, !PT ;  /* 0x000000b71e1e7212 */ /* 0x000fe400078e3cff */
[----:B------:R-:W-:-:S02]  /*bca0*/  SHF.R.U64 R175, R175, 0x3, RZ ;  /* 0x00000003afaf7819 */ /* 0x000fc400000012ff */
[----:B------:R-:W-:Y:S02]  /*bcb0*/  MOV R12, R12 ;  /* 0x0000000c000c7202 */ /* 0x000fe40000000f00 */
[----:B------:R-:W-:Y:S02]  /*bcc0*/  F2FP.BF16.F32.PACK_AB R58, R61, R60 ;  /* 0x0000003c3d3a723e */ /* 0x000fe400000010ff */
[----:B------:R-:W-:Y:S02]  /*bcd0*/  F2FP.BF16.F32.PACK_AB R59, R156, R59 ;  /* 0x0000003b9c3b723e */ /* 0x000fe400000010ff */
[----:B------:R-:W-:Y:S02]  /*bce0*/  F2FP.BF16.F32.PACK_AB R65, R155, R66 ;  /* 0x000000429b41723e */ /* 0x000fe400000010ff */
[----:B------:R-:W-:Y:S01]  /*bcf0*/  F2FP.BF16.F32.PACK_AB R72, R73, R72 ;  /* 0x000000484948723e */ /* 0x000fe200000010ff */
[----:B------:R2:W-:Y:S01]  /*bd00*/  STSM.16.M88.4 [R12], R56 ;  /* 0x000000380c007844 */ /* 0x0005e20000000200 */
[----:B------:R-:W-:-:S02]  /*bd10*/  LOP3.LUT R38, R169, R38, RZ, 0x3c, !PT ;  /* 0x00000026a9267212 */ /* 0x000fc400078e3cff */
[----:B------:R-:W-:Y:S02]  /*bd20*/  SHF.R.U64 R29, R70, 0x3, RZ ;  /* 0x00000003461d7819 */ /* 0x000fe400000012ff */
[----:B------:R-:W-:Y:S02]  /*bd30*/  MOV R14, R14 ;  /* 0x0000000e000e7202 */ /* 0x000fe40000000f00 */
[----:B------:R-:W-:Y:S02]  /*bd40*/  F2FP.BF16.F32.PACK_AB R66, R69, R68 ;  /* 0x000000444542723e */ /* 0x000fe400000010ff */
[----:B------:R-:W-:Y:S02]  /*bd50*/  F2FP.BF16.F32.PACK_AB R67, R154, R67 ;  /* 0x000000439a43723e */ /* 0x000fe400000010ff */
[----:B------:R-:W-:Y:S02]  /*bd60*/  F2FP.BF16.F32.PACK_AB R73, R153, R74 ;  /* 0x0000004a9949723e */ /* 0x000fe400000010ff */
[----:B------:R-:W-:Y:S01]  /*bd70*/  F2FP.BF16.F32.PACK_AB R80, R81, R80 ;  /* 0x000000505150723e */ /* 0x000fe200000010ff */
[----:B------:R2:W-:Y:S01]  /*bd80*/  STSM.16.M88.4 [R14], R64 ;  /* 0x000000400e007844 */ /* 0x0005e20000000200 */
[----:B------:R-:W-:-:S02]  /*bd90*/  R2UR UR12, R218 ;  /* 0x00000000da0c72ca */ /* 0x000fc400000e0000 */
[----:B------:R-:W-:Y:S02]  /*bda0*/  R2UR UR11, R215 ;  /* 0x00000000d70b72ca */ /* 0x000fe400000e0000 */
[----:B------:R-:W-:Y:S02]  /*bdb0*/  LOP3.LUT R46, R171, R46, RZ, 0x3c, !PT ;  /* 0x0000002eab2e7212 */ /* 0x000fe400078e3cff */
[----:B------:R-:W-:Y:S02]  /*bdc0*/  SHF.R.U64 R95, R95, 0x3, RZ ;  /* 0x000000035f5f7819 */ /* 0x000fe400000012ff */
[----:B------:R-:W-:Y:S02]  /*bdd0*/  MOV R18, R18 ;  /* 0x0000001200127202 */ /* 0x000fe40000000f00 */
[----:B------:R-:W-:Y:S02]  /*bde0*/  F2FP.BF16.F32.PACK_AB R74, R77, R76 ;  /* 0x0000004c4d4a723e */ /* 0x000fe400000010ff */
[----:B------:R-:W-:Y:S01]  /*bdf0*/  F2FP.BF16.F32.PACK_AB R75, R152, R75 ;  /* 0x0000004b984b723e */ /* 0x000fe200000010ff */
[----:B------:R-:W3:Y:S01]  /*be00*/  LDC R76, c[0x0][0xbe8] ;  /* 0x0002fa00ff4c7b82 */ /* 0x000ee20000000800 */
[----:B------:R-:W-:Y:S01]  /*be10*/  F2FP.BF16.F32.PACK_AB R81, R3, R82 ;  /* 0x000000520351723e */ /* 0x000fe200000010ff */
[----:B------:R-:W-:Y:S01]  /*be20*/  USHF.L.U64.HI UR15, UR11, 0x2, UR12 ;  /* 0x000000020b0f7899 */ /* 0x000fe2000801020c */
[----:B------:R-:W-:Y:S01]  /*be30*/  LOP3.LUT R54, R173, R54, RZ, 0x3c, !PT ;  /* 0x00000036ad367212 */ /* 0x000fe200078e3cff */
[----:B------:R2:W-:Y:S01]  /*be40*/  STSM.16.M88.4 [R18], R72 ;  /* 0x0000004812007844 */ /* 0x0005e20000000200 */
[----:B------:R-:W-:Y:S01]  /*be50*/  SHF.R.U64 R28, R165, 0x3, RZ ;  /* 0x00000003a51c7819 */ /* 0x000fe200000012ff */
[----:B------:R-:W-:Y:S01]  /*be60*/  ULDC.64 UR12, c[0x0][0xc00] ;  /* 0x00030000000c7ab9 */ /* 0x000fe20000000a00 */
[----:B------:R-:W-:Y:S01]  /*be70*/  MOV R20, R20 ;  /* 0x0000001400147202 */ /* 0x000fe20000000f00 */
[----:B------:R-:W-:Y:S01]  /*be80*/  UISETP.NE.U32.AND UP0, UPT, UR12, URZ, UPT ;  /* 0x0000003f0c00728c */ /* 0x000fe2000bf05070 */
[----:B------:R-:W-:Y:S01]  /*be90*/  F2FP.BF16.F32.PACK_AB R82, R85, R84 ;  /* 0x000000545552723e */ /* 0x000fe200000010ff */
[----:B------:R-:W-:Y:S01]  /*bea0*/  USHF.L.U32 UR14, UR11, 0x2, URZ ;  /* 0x000000020b0e7899 */ /* 0x000fe2000800063f */
[----:B------:R-:W-:Y:S01]  /*beb0*/  F2FP.BF16.F32.PACK_AB R83, R83, R86 ;  /* 0x000000565353723e */ /* 0x000fe200000010ff */
[----:B------:R-:W-:Y:S01]  /*bec0*/  UISETP.NE.AND.EX UP0, UPT, UR13, URZ, UPT, UP0 ;  /* 0x0000003f0d00728c */ /* 0x000fe2000bf05300 */
[----:B------:R-:W-:Y:S01]  /*bed0*/  F2FP.BF16.F32.PACK_AB R96, R97, R96 ;  /* 0x000000606160723e */ /* 0x000fe200000010ff */
[----:B------:R-:W-:Y:S01]  /*bee0*/  UIADD3 UR4, UP1, UR14, UR12, URZ ;  /* 0x0000000c0e047290 */ /* 0x000fe2000ff3e03f */
[----:B------:R-:W-:Y:S01]  /*bef0*/  LOP3.LUT R62, R175, R62, RZ, 0x3c, !PT ;  /* 0x0000003eaf3e7212 */ /* 0x000fe200078e3cff */
[----:B------:R2:W-:Y:S01]  /*bf00*/  STSM.16.M88.4 [R20], R80 ;  /* 0x0000005014007844 */ /* 0x0005e20000000200 */
[----:B------:R-:W-:Y:S01]  /*bf10*/  MOV R30, R30 ;  /* 0x0000001e001e7202 */ /* 0x000fe20000000f00 */
[----:B------:R-:W-:Y:S01]  /*bf20*/  UIADD3.X UR11, UR15, UR13, URZ, UP1, !UPT ;  /* 0x0000000d0f0b7290 */ /* 0x000fe20008ffe43f */
[----:B------:R-:W-:-:S02]  /*bf30*/  F2FP.BF16.F32.PACK_AB R84, R89, R88 ;  /* 0x000000585954723e */ /* 0x000fc400000010ff */
[----:B------:R-:W-:Y:S01]  /*bf40*/  F2FP.BF16.F32.PACK_AB R85, R91, R90 ;  /* 0x0000005a5b55723e */ /* 0x000fe200000010ff */
[----:B------:R-:W-:Y:S01]  /*bf50*/  ULDC.64 UR12, c[0x0][0xc08] ;  /* 0x00030200000c7ab9 */ /* 0x000fe20000000a00 */
[----:B------:R-:W-:Y:S02]  /*bf60*/  F2FP.BF16.F32.PACK_AB R86, R93, R92 ;  /* 0x0000005c5d56723e */ /* 0x000fe400000010ff */
[----:B------:R-:W-:Y:S02]  /*bf70*/  F2FP.BF16.F32.PACK_AB R87, R166, R87 ;  /* 0x00000057a657723e */ /* 0x000fe400000010ff */
[----:B------:R-:W-:Y:S02]  /*bf80*/  F2FP.BF16.F32.PACK_AB R97, R99, R98 ;  /* 0x000000626361723e */ /* 0x000fe400000010ff */
[----:B------:R-:W-:Y:S01]  /*bf90*/  F2FP.BF16.F32.PACK_AB R104, R105, R104 ;  /* 0x000000686968723e */ /* 0x000fe200000010ff */
[----:B------:R2:W-:Y:S01]  /*bfa0*/  STSM.16.M88.4 [R30], R84 ;  /* 0x000000541e007844 */ /* 0x0005e20000000200 */
[----:B------:R-:W-:-:S02]  /*bfb0*/  LOP3.LUT R70, R29, R4, RZ, 0x3c, !PT ;  /* 0x000000041d467212 */ /* 0x000fc400078e3cff */
[----:B------:R-:W-:Y:S02]  /*bfc0*/  MOV R38, R38 ;  /* 0x0000002600267202 */ /* 0x000fe40000000f00 */
        /* <DEDUP_REMOVED lines=19> */
[----:B------:R-:W-:-:S02]  /*c100*/  MOV R62, R62 ;  /* 0x0000003e003e7202 */ /* 0x000fc40000000f00 */
[----:B------:R-:W-:Y:S02]  /*c110*/  F2FP.BF16.F32.PACK_AB R122, R125, R124 ;  /* 0x0000007c7d7a723e */ /* 0x000fe400000010ff */
[----:B------:R-:W-:Y:S02]  /*c120*/  F2FP.BF16.F32.PACK_AB R123, R127, R126 ;  /* 0x0000007e7f7b723e */ /* 0x000fe400000010ff */
[----:B------:R-:W-:Y:S02]  /*c130*/  F2FP.BF16.F32.PACK_AB R129, R131, R130 ;  /* 0x000000828381723e */ /* 0x000fe400000010ff */
[----:B------:R-:W-:Y:S01]  /*c140*/  F2FP.BF16.F32.PACK_AB R136, R137, R136 ;  /* 0x000000888988723e */ /* 0x000fe200000010ff */
[----:B------:R2:W-:Y:S01]  /*c150*/  STSM.16.M88.4 [R62], R120 ;  /* 0x000000783e007844 */ /* 0x0005e20000000200 */
[----:B------:R-:W-:Y:S02]  /*c160*/  MOV R70, R70 ;  /* 0x0000004600467202 */ /* 0x000fe40000000f00 */
[----:B------:R-:W-:-:S02]  /*c170*/  F2FP.BF16.F32.PACK_AB R130, R133, R132 ;  /* 0x000000848582723e */ /* 0x000fc400000010ff */
[----:B------:R-:W-:Y:S02]  /*c180*/  F2FP.BF16.F32.PACK_AB R131, R135, R134 ;  /* 0x000000868783723e */ /* 0x000fe400000010ff */
[----:B------:R-:W-:Y:S02]  /*c190*/  F2FP.BF16.F32.PACK_AB R137, R139, R138 ;  /* 0x0000008a8b89723e */ /* 0x000fe400000010ff */
[----:B------:R-:W-:Y:S01]  /*c1a0*/  F2FP.BF16.F32.PACK_AB R144, R145, R144 ;  /* 0x000000909190723e */ /* 0x000fe200000010ff */
[----:B------:R2:W-:Y:S01]  /*c1b0*/  STSM.16.M88.4 [R70], R128 ;  /* 0x0000008046007844 */ /* 0x0005e20000000200 */
[----:B------:R-:W-:Y:S02]  /*c1c0*/  MOV R78, R78 ;  /* 0x0000004e004e7202 */ /* 0x000fe40000000f00 */
[----:B------:R-:W-:Y:S02]  /*c1d0*/  F2FP.BF16.F32.PACK_AB R138, R141, R140 ;  /* 0x0000008c8d8a723e */ /* 0x000fe400000010ff */
[----:B------:R-:W-:-:S02]  /*c1e0*/  F2FP.BF16.F32.PACK_AB R139, R143, R142 ;  /* 0x0000008e8f8b723e */ /* 0x000fc400000010ff */
[----:B------:R-:W-:Y:S02]  /*c1f0*/  F2FP.BF16.F32.PACK_AB R145, R147, R146 ;  /* 0x000000929391723e */ /* 0x000fe400000010ff */
[----:B------:R-:W-:Y:S01]  /*c200*/  MOV R6, R4 ;  /* 0x0000000400067202 */ /* 0x000fe20000000f00 */
[----:B------:R2:W-:Y:S01]  /*c210*/  STSM.16.M88.4 [R78], R136 ;  /* 0x000000884e007844 */ /* 0x0005e20000000200 */
[----:B------:R-:W-:Y:S01]  /*c220*/  F2FP.BF16.F32.PACK_AB R146, R149, R148 ;  /* 0x000000949592723e */ /* 0x000fe200000010ff */
[----:B------:R-:W-:Y:S01]  /*c230*/  IMAD.U32 R4, RZ, RZ, UR4 ;  /* 0x00000004ff047e24 */ /* 0x000fe2000f8e00ff */
[----:B------:R-:W-:Y:S01]  /*c240*/  F2FP.BF16.F32.PACK_AB R147, R151, R150 ;  /* 0x000000969793723e */ /* 0x000fe200000010ff */
[----:B------:R-:W-:Y:S01]  /*c250*/  IMAD.U32 R5, RZ, RZ, UR11 ;  /* 0x0000000bff057e24 */ /* 0x000fe2000f8e00ff */
[----:B------:R-:W-:-:S03]  /*c260*/  PLOP3.LUT P0, PT, PT, PT, UP0, 0x80, 0x0 ;  /* 0x000000000000781c */ /* 0x000fc60003f0f008 */
[----:B------:R2:W-:Y:S01]  /*c270*/  STSM.16.M88.4 [R6], R144 ;  /* 0x0000009006007844 */ /* 0x0005e20000000200 */
[----:B------:R-:W-:Y:S09]  /*c280*/  BAR.SYNC.DEFER_BLOCKING 0x1, 0x100 ;  /* 0x0044000000007b1d */ /* 0x000ff20000010000 */
[----:B------:R-:W4:Y:S01]  /*c290*/  @P0 LDG.E R3, desc[UR36][R4.64] ;  /* 0x0000002404030981 */ /* 0x000f22000c1e1900 */
[----:B------:R-:W-:Y:S01]  /*c2a0*/  UISETP.NE.U32.AND UP1, UPT, UR12, URZ, UPT ;  /* 0x0000003f0c00728c */ /* 0x000fe2000bf25070 */
[----:B---3--:R-:W-:Y:S01]  /*c2b0*/  ISETP.NE.AND P1, PT, R76, 0x1, PT ;  /* 0x000000014c00780c */ /* 0x008fe20003f25270 */
[----:B------:R-:W-:Y:S01]  /*c2c0*/  ULDC UR11, c[0x0][0xa88] ;  /* 0x0002a200000b7ab9 */ /* 0x000fe20000000800 */
[----:B------:R-:W-:Y:S01]  /*c2d0*/  UMOV UR4, URZ ;  /* 0x0000003f00047c82 */ /* 0x000fe20008000000 */
[----:B------:R-:W-:-:S06]  /*c2e0*/  UISETP.NE.AND.EX UP1, UPT, UR13, URZ, UPT, UP1 ;  /* 0x0000003f0d00728c */ /* 0x000fcc000bf25310 */
[----:B------:R-:W-:-:S04]  /*c2f0*/  PLOP3.LUT P2, PT, PT, PT, UP1, 0x80, 0x0 ;  /* 0x000000000000781c */ /* 0x000fc80003f4f018 */
[----:B0-----:R-:W0:Y:S01]  /*c300*/  @P1 LDC R7, c[0x0][0xbec] ;  /* 0x0002fb00ff071b82 */ /* 0x001e220000000800 */
[----:B------:R-:W-:-:S04]  /*c310*/  @UP1 UIADD3 UR12, UP2, UR14, UR12, URZ ;  /* 0x0000000c0e0c1290 */ /* 0x000fc8000ff5e03f */
[----:B------:R-:W-:Y:S02]  /*c320*/  @UP1 UIADD3.X UR13, UR15, UR13, URZ, UP2, !UPT ;  /* 0x0000000d0f0d1290 */ /* 0x000fe400097fe43f */
[----:B-1----:R-:W-:Y:S01]  /*c330*/  MOV R10, UR12 ;  /* 0x0000000c000a7c02 */ /* 0x002fe20008000f00 */
[----:B------:R-:W1:Y:S03]  /*c340*/  @P1 LDC R9, c[0x0][0xbf0] ;  /* 0x0002fc00ff091b82 */ /* 0x000e660000000800 */
[----:B------:R-:W-:Y:S01]  /*c350*/  IMAD.U32 R11, RZ, RZ, UR13 ;  /* 0x0000000dff0b7e24 */ /* 0x000fe2000f8e00ff */
[----:B----4-:R-:W-:Y:S01]  /*c360*/  @P0 R2UR UR4, R3 ;  /* 0x00000000030402ca */ /* 0x010fe200000e0000 */
[----:B------:R-:W-:-:S06]  /*c370*/  IMAD.U32 R3, RZ, RZ, UR11 ;  /* 0x0000000bff037e24 */ /* 0x000fcc000f8e00ff */
[----:B------:R2:W5:Y:S01]  /*c380*/  @P2 LDG.E R3, desc[UR36][R10.64] ;  /* 0x000000240a032981 */ /* 0x000562000c1e1900 */
[----:B01----:R-:W-:Y:S07]  /*c390*/  @P2 BRA `(.L_x_211) ;  /* 0x0000000000102947 */ /* 0x003fee0003800000 */
[----:B------:R-:W-:Y:S05]  /*c3a0*/  @!P0 BRA `(.L_x_211) ;  /* 0x00000000000c8947 */ /* 0x000fea0003800000 */
[----:B--2---:R-:W2:Y:S04]  /*c3b0*/  LDG.E R6, desc[UR36][R4.64] ;  /* 0x0000002404067981 */ /* 0x004ea8000c1e1900 */
[----:B-----5:R-:W2:Y:S02]  /*c3c0*/  LDG.E R3, desc[UR36][R4.64+0x4] ;  /* 0x0000042404037981 */ /* 0x020ea4000c1e1900 */
[----:B--2---:R-:W-:-:S07]  /*c3d0*/  IMAD.IADD R3, R3, 0x1, -R6 ;  /* 0x0000000103037824 */ /* 0x004fce00078e0a06 */
.L_x_211:
[----:B------:R-:W-:Y:S01]  /*c3e0*/  R2UR UR22, R214 ;  /* 0x00000000d61672ca */ /* 0x000fe200000e0000 */
[----:B------:R-:W-:Y:S01]  /*c3f0*/  ULDC.64 UR16, c[0x0][0xb90] ;  /* 0x0002e40000107ab9 */ /* 0x000fe20000000a00 */
[----:B------:R-:W-:Y:S01]  /*c400*/  R2UR UR21, R216 ;  /* 0x00000000d81572ca */ /* 0x000fe200000e0000 */
[----:B------:R-:W-:Y:S01]  /*c410*/  USHF.R.S32.HI UR13, URZ, 0x1f, UR4 ;  /* 0x0000001f3f0d7899 */ /* 0x000fe20008011404 */
[----:B------:R-:W-:Y:S01]  /*c420*/  R2UR UR20, R218 ;  /* 0x00000000da1472ca */ /* 0x000fe200000e0000 */
[----:B------:R-:W-:Y:S01]  /*c430*/  UMOV UR12, UR4 ;  /* 0x00000004000c7c82 */ /* 0x000fe20008000000 */
[----:B------:R-:W-:Y:S01]  /*c440*/  R2UR UR19, R215 ;  /* 0x00000000d71372ca */ /* 0x000fe200000e0000 */
[----:B-----5:R-:W-:-:S06]  /*c450*/  IMAD R79, R3, R76, RZ ;  /* 0x0000004c034f7224 */ /* 0x020fcc00078e02ff */
[----:B------:R-:W-:Y:S02]  /*c460*/  USHF.R.S32.HI UR18, URZ, 0x1f, UR22 ;  /* 0x0000001f3f127899 */ /* 0x000fe40008011416 */
[----:B------:R-:W-:Y:S01]  /*c470*/  IMAD.U32 R5, RZ, RZ, UR21 ;  /* 0x00000015ff057e24 */ /* 0x000fe2000f8e00ff */
[----:B------:R-:W-:Y:S02]  /*c480*/  UIMAD.WIDE.U32 UR14, UR22, UR16, UR12 ;  /* 0x00000010160e72a5 */ /* 0x000fe4000f8e000c */
[----:B------:R-:W-:Y:S01]  /*c490*/  UIMAD UR11, UR18, UR16, URZ ;  /* 0x00000010120b72a4 */ /* 0x000fe2000f8e023f */
[----:B------:R-:W-:Y:S01]  /*c4a0*/  IMAD R8, R5, 0x80, R224 ;  /* 0x0000008005087824 */ /* 0x000fe200078e02e0 */
[----:B------:R-:W-:Y:S01]  /*c4b0*/  USEL UR20, UR20, URZ, !UP0 ;  /* 0x0000003f14147287 */ /* 0x000fe2000c000000 */
[----:B------:R-:W-:Y:S01]  /*c4c0*/  IMAD.MOV.U32 R5, RZ, RZ, 0x2 ;  /* 0x00000002ff057424 */ /* 0x000fe200078e00ff */
[----:B------:R-:W-:Y:S01]  /*c4d0*/  UIMAD UR11, UR22, UR17, UR11 ;  /* 0x00000011160b72a4 */ /* 0x000fe2000f8e020b */
[----:B------:R-:W-:Y:S01]  /*c4e0*/  @P1 IMAD.HI.U32 R4, R8, R7, RZ ;  /* 0x0000000708041227 */ /* 0x000fe200078e00ff */
[----:B------:R-:W-:Y:S01]  /*c4f0*/  USEL UR19, UR19, URZ, !UP0 ;  /* 0x0000003f13137287 */ /* 0x000fe2000c000000 */
[----:B------:R-:W-:-:S02]  /*c500*/  ULDC.64 UR16, c[0x0][0xb98] ;  /* 0x0002e60000107ab9 */ /* 0x000fc40000000a00 */
[----:B--2---:R-:W-:Y:S01]  /*c510*/  IMAD.MOV.U32 R6, RZ, RZ, R8 ;  /* 0x000000ffff067224 */ /* 0x004fe200078e0008 */
[----:B------:R-:W-:Y:S01]  /*c520*/  UIADD3 UR15, UR15, UR11, URZ ;  /* 0x0000000b0f0f7290 */ /* 0x000fe2000fffe03f */
[----:B------:R-:W-:Y:S01]  /*c530*/  @P1 SHF.R.U32.HI R6, RZ, R9, R4 ;  /* 0x00000009ff061219 */ /* 0x000fe20000011604 */
[----:B------:R-:W-:Y:S01]  /*c540*/  UIMAD UR11, UR20, UR16, URZ ;  /* 0x00000010140b72a4 */ /* 0x000fe2000f8e023f */
[----:B------:R-:W-:Y:S01]  /*c550*/  LEA R4, R217, R17, 0x6 ;  /* 0x00000011d9047211 */ /* 0x000fe200078e30ff */
[----:B------:R-:W-:Y:S01]  /*c560*/  UIMAD.WIDE.U32 UR14, UR19, UR16, UR14 ;  /* 0x00000010130e72a5 */ /* 0x000fe2000f8e000e */
[--C-:B------:R-:W-:Y:S01]  /*c570*/  SHF.R.S32.HI R7, RZ, 0x1f, R6.reuse ;  /* 0x0000001fff077819 */ /* 0x100fe20000011406 */
[----:B------:R-:W-:Y:S01]  /*c580*/  UIMAD UR11, UR19, UR17, UR11 ;  /* 0x00000011130b72a4 */ /* 0x000fe2000f8e020b */
[----:B------:R-:W-:Y:S02]  /*c590*/  IMAD.MOV R9, RZ, RZ, -R6 ;  /* 0x000000ffff097224 */ /* 0x000fe400078e0a06 */
[----:B------:R-:W-:Y:S01]  /*c5a0*/  IMAD.WIDE R4, R4, R5, UR8 ;  /* 0x0000000804047e25 */ /* 0x000fe2000f8e0205 */
[----:B------:R-:W-:Y:S01]  /*c5b0*/  IADD3 R6, P0, R6, UR14, RZ ;  /* 0x0000000e06067c10 */ /* 0x000fe2000ff1e0ff */
[----:B------:R-:W-:-:S02]  /*c5c0*/  ULDC.64 UR8, c[0x0][0xb88] ;  /* 0x0002e20000087ab9 */ /* 0x000fc40000000a00 */
[----:B------:R-:W-:Y:S01]  /*c5d0*/  IMAD R9, R76, R9, R8 ;  /* 0x000000094c097224 */ /* 0x000fe200078e0208 */
[C---:B------:R-:W-:Y:S01]  /*c5e0*/  IADD3 R11, P5, R4.reuse, 0x1000, RZ ;  /* 0x00001000040b7810 */ /* 0x040fe20007fbe0ff */
[----:B------:R-:W-:Y:S01]  /*c5f0*/  IMAD.U32 R8, RZ, RZ, UR11 ;  /* 0x0000000bff087e24 */ /* 0x000fe2000f8e00ff */
[C---:B------:R-:W-:Y:S02]  /*c600*/  IADD3 R29, P3, R4.reuse, 0x4000, RZ ;  /* 0x00004000041d7810 */ /* 0x040fe40007f7e0ff */
[----:B------:R-:W-:Y:S02]  /*c610*/  LOP3.LUT R10, R11, 0x380, RZ, 0xc0, !PT ;  /* 0x000003800b0a7812 */ /* 0x000fe400078ec0ff */
[----:B------:R-:W-:Y:S01]  /*c620*/  IADD3.X R7, R7, UR15, R8, P0, !PT ;  /* 0x0000000f07077c10 */ /* 0x000fe200087fe408 */
[----:B------:R-:W-:Y:S01]  /*c630*/  ULDC.64 UR14, c[0x0][0xaa0] ;  /* 0x0002a800000e7ab9 */ /* 0x000fe20000000a00 */
[----:B------:R-:W-:Y:S02]  /*c640*/  SHF.R.S32.HI R8, RZ, 0x1f, R9 ;  /* 0x0000001fff087819 */ /* 0x000fe40000011409 */
[----:B------:R-:W-:Y:S01]  /*c650*/  IADD3 R25, P0, R4, 0x3000, RZ ;  /* 0x0000300004197810 */ /* 0x000fe20007f1e0ff */
[----:B------:R-:W-:Y:S01]  /*c660*/  IMAD.WIDE.U32 R6, R9, UR8, R6 ;  /* 0x0000000809067c25 */ /* 0x000fe2000f8e0006 */
[----:B------:R-:W-:-:S02]  /*c670*/  SHF.R.U64 R10, R10, 0x3, RZ ;  /* 0x000000030a0a7819 */ /* 0x000fc400000012ff */
[----:B------:R-:W-:Y:S01]  /*c680*/  LOP3.LUT R24, R25, 0x380, RZ, 0xc0, !PT ;  /* 0x0000038019187812 */ /* 0x000fe200078ec0ff */
[----:B------:R-:W-:Y:S01]  /*c690*/  IMAD R14, R8, UR8, RZ ;  /* 0x00000008080e7c24 */ /* 0x000fe2000f8e02ff */
[----:B------:R-:W-:Y:S02]  /*c6a0*/  IADD3 R33, P2, R4, 0x5000, RZ ;  /* 0x0000500004217810 */ /* 0x000fe40007f5e0ff */
[----:B------:R-:W-:Y:S02]  /*c6b0*/  LOP3.LUT R28, R29, 0x380, RZ, 0xc0, !PT ;  /* 0x000003801d1c7812 */ /* 0x000fe400078ec0ff */
[----:B------:R-:W-:Y:S01]  /*c6c0*/  LOP3.LUT R8, R10, R11, RZ, 0x3c, !PT ;  /* 0x0000000b0a087212 */ /* 0x000fe200078e3cff */
[----:B------:R-:W-:Y:S01]  /*c6d0*/  IMAD R11, R9, UR9, R14 ;  /* 0x00000009090b7c24 */ /* 0x000fe2000f8e020e */
[----:B------:R-:W-:Y:S01]  /*c6e0*/  SHF.R.U64 R24, R24, 0x3, RZ ;  /* 0x0000000318187819 */ /* 0x000fe200000012ff */
[----:B------:R-:W-:Y:S01]  /*c6f0*/  ULDC.64 UR8, c[0x0][0xb50] ;  /* 0x0002d40000087ab9 */ /* 0x000fe20000000a00 */
[----:B------:R-:W-:Y:S01]  /*c700*/  LOP3.LUT R32, R33, 0x380, RZ, 0xc0, !PT ;  /* 0x0000038021207812 */ /* 0x000fe200078ec0ff */
[----:B------:R-:W-:Y:S01]  /*c710*/  IMAD.IADD R7, R7, 0x1, R11 ;  /* 0x0000000107077824 */ /* 0x000fe200078e020b */
[----:B------:R-:W-:Y:S01]  /*c720*/  SHF.R.U64 R28, R28, 0x3, RZ ;  /* 0x000000031c1c7819 */ /* 0x000fe200000012ff */
[----:B------:R-:W-:Y:S01]  /*c730*/  IMAD.X R9, RZ, RZ, R5, P5 ;  /* 0x000000ffff097224 */ /* 0x000fe200028e0605 */
[----:B------:R-:W-:-:S02]  /*c740*/  LEA R11, P6, R6, UR8, 0x2 ;  /* 0x00000008060b7c11 */ /* 0x000fc4000f8c10ff */
[----:B------:R-:W-:Y:S01]  /*c750*/  LOP3.LUT R24, R24, R25, RZ, 0x3c, !PT ;  /* 0x0000001918187212 */ /* 0x000fe200078e3cff */
[--C-:B------:R-:W-:Y:S01]  /*c760*/  IMAD.X R25, RZ, RZ, R5.reuse, P0 ;  /* 0x000000ffff197224 */ /* 0x100fe200000e0605 */
[----:B------:R-:W-:Y:S01]  /*c770*/  SHF.R.U64 R32, R32, 0x3, RZ ;  /* 0x0000000320207819 */ /* 0x000fe200000012ff */
[----:B------:R-:W-:Y:S01]  /*c780*/  SHFL.IDX PT, R18, R11, RZ, 0x1c1f ;  /* 0x001c1fff0b127589 */ /* 0x000fe200000e0000 */
[----:B------:R-:W-:Y:S01]  /*c790*/  LOP3.LUT R28, R28, R29, RZ, 0x3c, !PT ;  /* 0x0000001d1c1c7212 */ /* 0x000fe200078e3cff */
[----:B------:R-:W-:Y:S01]  /*c7a0*/  IMAD.X R29, RZ, RZ, R5, P3 ;  /* 0x000000ffff1d7224 */ /* 0x000fe200018e0605 */
[C---:B------:R-:W-:Y:S01]  /*c7b0*/  IADD3 R57, P0, R4.reuse, 0x9000, RZ ;  /* 0x0000900004397810 */ /* 0x040fe20007f1e0ff */
[----:B------:R-:W-:Y:S01]  /*c7c0*/  SHFL.IDX PT, R20, R11, 0x1, 0x1c1f ;  /* 0x003c1f000b147f89 */ /* 0x000fe200000e0000 */
[----:B------:R-:W-:Y:S02]  /*c7d0*/  IADD3 R45, P3, R4, 0xa000, RZ ;  /* 0x0000a000042d7810 */ /* 0x000fe40007f7e0ff */
[----:B------:R-:W-:Y:S01]  /*c7e0*/  LEA.HI.X R14, R6, UR9, R7, 0x2, P6 ;  /* 0x00000009060e7c11 */ /* 0x000fe2000b0f1407 */
[----:B------:R-:W-:Y:S01]  /*c7f0*/  IMAD.U32 R7, RZ, RZ, UR21 ;  /* 0x00000015ff077e24 */ /* 0x000fe2000f8e00ff */
[----:B------:R-:W-:Y:S01]  /*c800*/  LOP3.LUT R32, R32, R33, RZ, 0x3c, !PT ;  /* 0x0000002120207212 */ /* 0x000fe200078e3cff */
[----:B------:R-:W-:Y:S01]  /*c810*/  IMAD.X R33, RZ, RZ, R5, P2 ;  /* 0x000000ffff217224 */ /* 0x000fe200010e0605 */
[----:B------:R-:W-:Y:S01]  /*c820*/  LOP3.LUT R56, R57, 0x380, RZ, 0xc0, !PT ;  /* 0x0000038039387812 */ /* 0x000fe200078ec0ff */
[----:B------:R-:W0:Y:S01]  /*c830*/  SHFL.IDX PT, R19, R14, RZ, 0x1c1f ;  /* 0x001c1fff0e137589 */ /* 0x000e2200000e0000 */
[----:B------:R-:W-:Y:S01]  /*c840*/  IADD3 R49, P2, R4, 0xb000, RZ ;  /* 0x0000b00004317810 */ /* 0x000fe20007f5e0ff */
[----:B------:R-:W-:Y:S01]  /*c850*/  IMAD R26, R7, 0x80, R222 ;  /* 0x00000080071a7824 */ /* 0x000fe200078e02de */
[----:B------:R-:W-:Y:S01]  /*c860*/  LOP3.LUT R44, R45, 0x380, RZ, 0xc0, !PT ;  /* 0x000003802d2c7812 */ /* 0x000fe200078ec0ff */
[----:B------:R-:W1:Y:S01]  /*c870*/  SHFL.IDX PT, R21, R14, 0x1, 0x1c1f ;  /* 0x003c1f000e157f89 */ /* 0x000e6200000e0000 */
[----:B------:R-:W-:Y:S01]  /*c880*/  SHF.R.U64 R56, R56, 0x3, RZ ;  /* 0x0000000338387819 */ /* 0x000fe200000012ff */
[----:B------:R-:W-:Y:S01]  /*c890*/  VIADD R6, R26, 0x8 ;  /* 0x000000081a067836 */ /* 0x000fe20000000000 */
[----:B------:R-:W-:-:S02]  /*c8a0*/  LOP3.LUT R48, R49, 0x380, RZ, 0xc0, !PT ;  /* 0x0000038031307812 */ /* 0x000fc400078ec0ff */
[----:B------:R-:W-:Y:S02]  /*c8b0*/  SHF.R.U64 R44, R44, 0x3, RZ ;  /* 0x000000032c2c7819 */ /* 0x000fe400000012ff */
[----:B------:R-:W-:Y:S01]  /*c8c0*/  LOP3.LUT R56, R56, R57, RZ, 0x3c, !PT ;  /* 0x0000003938387212 */ /* 0x000fe200078e3cff */
[--C-:B------:R-:W-:Y:S01]  /*c8d0*/  IMAD.X R57, RZ, RZ, R5.reuse, P0 ;  /* 0x000000ffff397224 */ /* 0x100fe200000e0605 */
[----:B------:R-:W-:Y:S02]  /*c8e0*/  SHF.R.U64 R48, R48, 0x3, RZ ;  /* 0x0000000330307819 */ /* 0x000fe400000012ff */
[----:B------:R-:W-:Y:S01]  /*c8f0*/  LOP3.LUT R44, R44, R45, RZ, 0x3c, !PT ;  /* 0x0000002d2c2c7212 */ /* 0x000fe200078e3cff */
[----:B------:R-:W-:Y:S01]  /*c900*/  IMAD.X R45, RZ, RZ, R5, P3 ;  /* 0x000000ffff2d7224 */ /* 0x000fe200018e0605 */
[----:B------:R-:W-:Y:S02]  /*c910*/  LOP3.LUT P0, RZ, R220, 0x3, RZ, 0xc0, !PT ;  /* 0x00000003dcff7812 */ /* 0x000fe4000780c0ff */
[----:B------:R-:W-:-:S02]  /*c920*/  IADD3 R10, P3, R4, 0xf000, RZ ;  /* 0x0000f000040a7810 */ /* 0x000fc40007f7e0ff */
[----:B------:R-:W-:Y:S02]  /*c930*/  LOP3.LUT R48, R48, R49, RZ, 0x3c, !PT ;  /* 0x0000003130307212 */ /* 0x000fe400078e3cff */
[----:B------:R-:W-:Y:S02]  /*c940*/  IADD3.X R49, RZ, R5, RZ, P2, !PT ;  /* 0x00000005ff317210 */ /* 0x000fe400017fe4ff */
[----:B------:R-:W-:Y:S01]  /*c950*/  IADD3 R13, P4, R4, 0x2000, RZ ;  /* 0x00002000040d7810 */ /* 0x000fe20007f9e0ff */
[----:B------:R-:W-:Y:S01]  /*c960*/  UIMAD UR11, UR13, UR14, URZ ;  /* 0x0000000e0d0b72a4 */ /* 0x000fe2000f8e023f */
[-C--:B------:R-:W-:Y:S02]  /*c970*/  ISETP.GE.OR P2, PT, R26, R79.reuse, P0 ;  /* 0x0000004f1a00720c */ /* 0x080fe40000746670 */
[----:B------:R-:W-:Y:S01]  /*c980*/  IADD3 R41, P5, R4, 0x7000, RZ ;  /* 0x0000700004297810 */ /* 0x000fe20007fbe0ff */
[----:B------:R-:W-:Y:S01]  /*c990*/  UIMAD.WIDE.U32 UR8, UR4, UR14, URZ ;  /* 0x0000000e040872a5 */ /* 0x000fe2000f8e003f */
[----:B------:R-:W-:Y:S01]  /*c9a0*/  LOP3.LUT R3, R10, 0x380, RZ, 0xc0, !PT ;  /* 0x000003800a037812 */ /* 0x000fe200078ec0ff */
[----:B------:R-:W-:Y:S01]  /*c9b0*/  ULDC.64 UR12, c[0x0][0xae8] ;  /* 0x0002ba00000c7ab9 */ /* 0x000fe20000000a00 */
[----:B------:R-:W-:Y:S01]  /*c9c0*/  ISETP.GE.OR P0, PT, R6, R79, P0 ;  /* 0x0000004f0600720c */ /* 0x000fe20000706670 */
[----:B------:R-:W-:Y:S01]  /*c9d0*/  IMAD.X R53, RZ, RZ, R5, P3 ;  /* 0x000000ffff357224 */ /* 0x000fe200018e0605 */
[----:B------:R-:W-:-:S02]  /*c9e0*/  SHF.R.U64 R3, R3, 0x3, RZ ;  /* 0x0000000303037819 */ /* 0x000fc400000012ff */
[----:B------:R-:W-:Y:S02]  /*c9f0*/  LOP3.LUT R12, R13, 0x380, RZ, 0xc0, !PT ;  /* 0x000003800d0c7812 */ /* 0x000fe400078ec0ff */
[----:B------:R-:W-:Y:S01]  /*ca00*/  LOP3.LUT R52, R3, R10, RZ, 0x3c, !PT ;  /* 0x0000000a03347212 */ /* 0x000fe200078e3cff */
[----:B0-----:R0:W-:Y:S01]  /*ca10*/  @!P2 ST.E desc[UR36][R18.64], R0 ;  /* 0x000000001200a985 */ /* 0x0011e2000c101924 */
[----:B------:R-:W2:Y:S01]  /*ca20*/  @P1 LDC R3, c[0x0][0xbec] ;  /* 0x0002fb00ff031b82 */ /* 0x000ea20000000800 */
[----:B------:R-:W-:Y:S02]  /*ca30*/  SHF.R.U64 R12, R12, 0x3, RZ ;  /* 0x000000030c0c7819 */ /* 0x000fe400000012ff */
[----:B------:R-:W-:Y:S02]  /*ca40*/  IADD3 R37, P6, R4, 0x6000, RZ ;  /* 0x0000600004257810 */ /* 0x000fe40007fde0ff */
[----:B-1----:R1:W-:Y:S01]  /*ca50*/  @!P0 ST.E desc[UR36][R20.64], R2 ;  /* 0x0000000214008985 */ /* 0x0023e2000c101924 */
[----:B------:R-:W-:-:S02]  /*ca60*/  LOP3.LUT R12, R12, R13, RZ, 0x3c, !PT ;  /* 0x0000000d0c0c7212 */ /* 0x000fc400078e3cff */
[----:B------:R-:W-:Y:S01]  /*ca70*/  IADD3.X R13, RZ, R5, RZ, P4, !PT ;  /* 0x00000005ff0d7210 */ /* 0x000fe200027fe4ff */
[----:B------:R-:W-:Y:S01]  /*ca80*/  UIMAD UR11, UR4, UR15, UR11 ;  /* 0x0000000f040b72a4 */ /* 0x000fe2000f8e020b */
[----:B------:R-:W-:Y:S02]  /*ca90*/  IADD3 R65, P4, R4, 0x8000, RZ ;  /* 0x0000800004417810 */ /* 0x000fe40007f9e0ff */
[----:B------:R-:W-:Y:S01]  /*caa0*/  LOP3.LUT R40, R41, 0x380, RZ, 0xc0, !PT ;  /* 0x0000038029287812 */ /* 0x000fe200078ec0ff */
[----:B0-----:R-:W-:Y:S01]  /*cab0*/  IMAD R0, R213, 0x20, R217 ;  /* 0x00000020d5007824 */ /* 0x001fe200078e02d9 */
[----:B------:R-:W-:Y:S01]  /*cac0*/  LOP3.LUT R36, R37, 0x380, RZ, 0xc0, !PT ;  /* 0x0000038025247812 */ /* 0x000fe200078ec0ff */
[----:B------:R-:W5:Y:S01]  /*cad0*/  LD.E.128 R8, desc[UR36][R8.64] ;  /* 0x0000002408087980 */ /* 0x000f62000c101d00 */
[----:B------:R-:W-:Y:S01]  /*cae0*/  LOP3.LUT R64, R65, 0x380, RZ, 0xc0, !PT ;  /* 0x0000038041407812 */ /* 0x000fe200078ec0ff */
[----:B-1----:R-:W0:Y:S01]  /*caf0*/  @P1 LDC R21, c[0x0][0xbf0] ;  /* 0x0002fc00ff151b82 */ /* 0x002e220000000800 */
[----:B------:R-:W-:Y:S01]  /*cb00*/  MOV R19, UR21 ;  /* 0x0000001500137c02 */ /* 0x000fe20008000f00 */
[----:B------:R-:W-:Y:S01]  /*cb10*/  UIADD3 UR9, UR9, UR11, URZ ;  /* 0x0000000b09097290 */ /* 0x000fe2000fffe03f */
[----:B------:R-:W-:Y:S01]  /*cb20*/  SHF.R.U64 R36, R36, 0x3, RZ ;  /* 0x0000000324247819 */ /* 0x000fe200000012ff */
[----:B------:R-:W-:Y:S01]  /*cb30*/  UIMAD UR4, UR18, UR12, URZ ;  /* 0x0000000c120472a4 */ /* 0x000fe2000f8e023f */
[----:B------:R-:W-:Y:S01]  /*cb40*/  SHF.R.U64 R40, R40, 0x3, RZ ;  /* 0x0000000328287819 */ /* 0x000fe200000012ff */
[----:B------:R-:W5:Y:S01]  /*cb50*/  LD.E.128 R12, desc[UR36][R12.64] ;  /* 0x000000240c0c7980 */ /* 0x000f62000c101d00 */
[----:B------:R-:W-:Y:S01]  /*cb60*/  SHF.R.U64 R64, R64, 0x3, RZ ;  /* 0x0000000340407819 */ /* 0x000fe200000012ff */
[----:B------:R-:W-:Y:S01]  /*cb70*/  IMAD R18, R19, 0x80, R0 ;  /* 0x0000008013127824 */ /* 0x000fe200078e0200 */
[----:B------:R-:W-:Y:S01]  /*cb80*/  LOP3.LUT R36, R36, R37, RZ, 0x3c, !PT ;  /* 0x0000002524247212 */ /* 0x000fe200078e3cff */
[--C-:B------:R-:W-:Y:S01]  /*cb90*/  IMAD.X R37, RZ, RZ, R5.reuse, P6 ;  /* 0x000000ffff257224 */ /* 0x100fe200030e0605 */
[----:B------:R-:W-:Y:S01]  /*cba0*/  LOP3.LUT R40, R40, R41, RZ, 0x3c, !PT ;  /* 0x0000002928287212 */ /* 0x000fe200078e3cff */
[----:B------:R-:W-:Y:S01]  /*cbb0*/  IMAD.X R41, RZ, RZ, R5, P5 ;  /* 0x000000ffff297224 */ /* 0x000fe200028e0605 */
[----:B------:R-:W-:Y:S01]  /*cbc0*/  LOP3.LUT R64, R64, R65, RZ, 0x3c, !PT ;  /* 0x0000004140407212 */ /* 0x000fe200078e3cff */
[----:B------:R-:W-:Y:S01]  /*cbd0*/  UIMAD UR4, UR22, UR13, UR4 ;  /* 0x0000000d160472a4 */ /* 0x000fe2000f8e0204 */
[----:B------:R-:W-:Y:S01]  /*cbe0*/  IADD3.X R65, RZ, R5, RZ, P4, !PT ;  /* 0x00000005ff417210 */ /* 0x000fe200027fe4ff */
[----:B------:R-:W-:Y:S01]  /*cbf0*/  UIMAD.WIDE.U32 UR8, UR22, UR12, UR8 ;  /* 0x0000000c160872a5 */ /* 0x000fe2000f8e0008 */
[----:B------:R-:W-:Y:S01]  /*cc00*/  IADD3 R73, P6, R4, 0xc000, RZ ;  /* 0x0000c00004497810 */ /* 0x000fe20007fde0ff */
[----:B--2---:R-:W-:Y:S01]  /*cc10*/  @P1 IMAD.HI.U32 R0, R18, R3, RZ ;  /* 0x0000000312001227 */ /* 0x004fe200078e00ff */
[C---:B------:R-:W-:Y:S01]  /*cc20*/  IADD3 R69, P5, R4.reuse, 0xd000, RZ ;  /* 0x0000d00004457810 */ /* 0x040fe20007fbe0ff */
[----:B------:R-:W-:Y:S01]  /*cc30*/  ULDC.64 UR12, c[0x0][0xaf0] ;  /* 0x0002bc00000c7ab9 */ /* 0x000fe20000000a00 */
[----:B------:R-:W-:Y:S01]  /*cc40*/  IADD3 R61, P4, R4, 0xe000, RZ ;  /* 0x0000e000043d7810 */ /* 0x000fe20007f9e0ff */
[----:B------:R-:W-:Y:S01]  /*cc50*/  UIADD3 UR9, UR9, UR4, URZ ;  /* 0x0000000409097290 */ /* 0x000fe2000fffe03f */
[----:B------:R-:W-:Y:S01]  /*cc60*/  LOP3.LUT R72, R73, 0x380, RZ, 0xc0, !PT ;  /* 0x0000038049487812 */ /* 0x000fe200078ec0ff */
[----:B------:R-:W-:Y:S01]  /*cc70*/  UIMAD UR4, UR20, UR12, URZ ;  /* 0x0000000c140472a4 */ /* 0x000fe2000f8e023f */
[----:B------:R-:W-:Y:S01]  /*cc80*/  LOP3.LUT R68, R69, 0x380, RZ, 0xc0, !PT ;  /* 0x0000038045447812 */ /* 0x000fe200078ec0ff */
[----:B------:R-:W-:Y:S01]  /*cc90*/  IMAD.MOV.U32 R19, RZ, RZ, R18 ;  /* 0x000000ffff137224 */ /* 0x000fe200078e0012 */
[----:B------:R-:W-:-:S02]  /*cca0*/  LOP3.LUT R60, R61, 0x380, RZ, 0xc0, !PT ;  /* 0x000003803d3c7812 */ /* 0x000fc400078ec0ff */
[----:B------:R-:W-:Y:S01]  /*ccb0*/  LOP3.LUT R7, R4, 0x380, RZ, 0xc0, !PT ;  /* 0x0000038004077812 */ /* 0x000fe200078ec0ff */
[----:B------:R-:W-:Y:S01]  /*ccc0*/  UIMAD.WIDE.U32 UR8, UR19, UR12, UR8 ;  /* 0x0000000c130872a5 */ /* 0x000fe2000f8e0008 */
[----:B0-----:R-:W-:Y:S01]  /*ccd0*/  @P1 SHF.R.U32.HI R19, RZ, R21, R0 ;  /* 0x00000015ff131219 */ /* 0x001fe20000011600 */
[----:B------:R-:W-:Y:S01]  /*cce0*/  UIMAD UR4, UR19, UR13, UR4 ;  /* 0x0000000d130472a4 */ /* 0x000fe2000f8e0204 */
[----:B------:R-:W-:Y:S01]  /*ccf0*/  SHF.R.U64 R72, R72, 0x3, RZ ;  /* 0x0000000348487819 */ /* 0x000fe200000012ff */
[----:B------:R-:W5:Y:S01]  /*cd00*/  LD.E.128 R24, desc[UR36][R24.64] ;  /* 0x0000002418187980 */ /* 0x000f62000c101d00 */
[----:B------:R-:W-:Y:S02]  /*cd10*/  SHF.R.U64 R68, R68, 0x3, RZ ;  /* 0x0000000344447819 */ /* 0x000fe400000012ff */
[----:B------:R-:W-:Y:S01]  /*cd20*/  SHF.R.U64 R60, R60, 0x3, RZ ;  /* 0x000000033c3c7819 */ /* 0x000fe200000012ff */
[----:B------:R-:W5:Y:S01]  /*cd30*/  LD.E.128 R28, desc[UR36][R28.64] ;  /* 0x000000241c1c7980 */ /* 0x000f62000c101d00 */
[----:B------:R-:W-:Y:S01]  /*cd40*/  SHF.R.U64 R7, R7, 0x3, RZ ;  /* 0x0000000307077819 */ /* 0x000fe200000012ff */
[----:B------:R-:W-:Y:S01]  /*cd50*/  UIADD3 UR4, UR9, UR4, URZ ;  /* 0x0000000409047290 */ /* 0x000fe2000fffe03f */
[----:B------:R-:W-:Y:S01]  /*cd60*/  SHF.R.S32.HI R0, RZ, 0x1f, R19 ;  /* 0x0000001fff007819 */ /* 0x000fe20000011413 */
[----:B------:R-:W5:Y:S01]  /*cd70*/  LD.E.128 R32, desc[UR36][R32.64] ;  /* 0x0000002420207980 */ /* 0x000f62000c101d00 */
[----:B------:R-:W-:Y:S01]  /*cd80*/  IADD3 R21, -R19, RZ, RZ ;  /* 0x000000ff13157210 */ /* 0x000fe20007ffe1ff */
[----:B------:R-:W-:Y:S01]  /*cd90*/  IMAD.U32 R2, RZ, RZ, UR8 ;  /* 0x00000008ff027e24 */ /* 0x000fe2000f8e00ff */
[----:B------:R-:W-:Y:S01]  /*cda0*/  LOP3.LUT R72, R72, R73, RZ, 0x3c, !PT ;  /* 0x0000004948487212 */ /* 0x000fe200078e3cff */
[--C-:B------:R-:W-:Y:S01]  /*cdb0*/  IMAD.X R73, RZ, RZ, R5.reuse, P6 ;  /* 0x000000ffff497224 */ /* 0x100fe200030e0605 */
[----:B------:R-:W-:Y:S01]  /*cdc0*/  LOP3.LUT R68, R68, R69, RZ, 0x3c, !PT ;  /* 0x0000004544447212 */ /* 0x000fe200078e3cff */
[--C-:B------:R-:W-:Y:S01]  /*cdd0*/  IMAD.X R69, RZ, RZ, R5.reuse, P5 ;  /* 0x000000ffff457224 */ /* 0x100fe200028e0605 */
[----:B------:R-:W-:Y:S01]  /*cde0*/  LOP3.LUT R60, R60, R61, RZ, 0x3c, !PT ;  /* 0x0000003d3c3c7212 */ /* 0x000fe200078e3cff */
[----:B------:R-:W-:Y:S01]  /*cdf0*/  IMAD.X R61, RZ, RZ, R5, P4 ;  /* 0x000000ffff3d7224 */ /* 0x000fe200020e0605 */
[----:B------:R-:W-:Y:S01]  /*ce00*/  LOP3.LUT R4, R7, R4, RZ, 0x3c, !PT ;  /* 0x0000000407047212 */ /* 0x000fe200078e3cff */
[----:B------:R-:W-:Y:S01]  /*ce10*/  IMAD.U32 R3, RZ, RZ, UR9 ;  /* 0x00000009ff037e24 */ /* 0x000fe2000f8e00ff */
[----:B------:R-:W-:Y:S01]  /*ce20*/  ULDC.64 UR8, c[0x0][0xae0] ;  /* 0x0002b80000087ab9 */ /* 0x000fe20000000a00 */
[----:B------:R-:W-:Y:S01]  /*ce30*/  IMAD R21, R76, R21, R18 ;  /* 0x000000154c157224 */ /* 0x000fe200078e0212 */
[----:B------:R-:W5:Y:S01]  /*ce40*/  LD.E.128 R36, desc[UR36][R36.64] ;  /* 0x0000002424247980 */ /* 0x000f62000c101d00 */
[----:B------:R-:W-:-:S02]  /*ce50*/  IMAD R0, R0, UR8, RZ ;  /* 0x0000000800007c24 */ /* 0x000fc4000f8e02ff */
[----:B------:R-:W-:Y:S01]  /*ce60*/  IMAD.U32 R3, RZ, RZ, UR4 ;  /* 0x00000004ff037e24 */ /* 0x000fe2000f8e00ff */
[----:B------:R-:W5:Y:S01]  /*ce70*/  LD.E.128 R4, desc[UR36][R4.64] ;  /* 0x0000002404047980 */ /* 0x000f62000c101d00 */
[C---:B------:R-:W-:Y:S01]  /*ce80*/  IMAD R77, R19.reuse, UR9, R0 ;  /* 0x00000009134d7c24 */ /* 0x040fe2000f8e0200 */
[----:B------:R-:W-:Y:S02]  /*ce90*/  SHF.R.S32.HI R0, RZ, 0x1f, R21 ;  /* 0x0000001fff007819 */ /* 0x000fe40000011415 */
[----:B------:R-:W5:Y:S01]  /*cea0*/  LD.E.128 R40, desc[UR36][R40.64] ;  /* 0x0000002428287980 */ /* 0x000f62000c101d00 */
[----:B------:R-:W-:Y:S01]  /*ceb0*/  IMAD.WIDE.U32 R2, R19, UR8, R2 ;  /* 0x0000000813027c25 */ /* 0x000fe2000f8e0002 */
[----:B------:R-:W-:Y:S02]  /*cec0*/  ULDC.64 UR8, c[0x0][0xad8] ;  /* 0x0002b60000087ab9 */ /* 0x000fe40000000a00 */
[----:B------:R-:W5:Y:S04]  /*ced0*/  LD.E.128 R64, desc[UR36][R64.64] ;  /* 0x0000002440407980 */ /* 0x000f68000c101d00 */
[----:B------:R-:W5:Y:S04]  /*cee0*/  LD.E.128 R56, desc[UR36][R56.64] ;  /* 0x0000002438387980 */ /* 0x000f68000c101d00 */
[----:B------:R-:W5:Y:S04]  /*cef0*/  LD.E.128 R44, desc[UR36][R44.64] ;  /* 0x000000242c2c7980 */ /* 0x000f68000c101d00 */
[----:B------:R-:W5:Y:S04]  /*cf00*/  LD.E.128 R48, desc[UR36][R48.64] ;  /* 0x0000002430307980 */ /* 0x000f68000c101d00 */
[----:B------:R-:W5:Y:S04]  /*cf10*/  LD.E.128 R72, desc[UR36][R72.64] ;  /* 0x0000002448487980 */ /* 0x000f68000c101d00 */
[----:B------:R-:W5:Y:S04]  /*cf20*/  LD.E.128 R68, desc[UR36][R68.64] ;  /* 0x0000002444447980 */ /* 0x000f68000c101d00 */
[----:B------:R-:W5:Y:S04]  /*cf30*/  LD.E.128 R60, desc[UR36][R60.64] ;  /* 0x000000243c3c7980 */ /* 0x000f68000c101d00 */
[----:B------:R-:W5:Y:S01]  /*cf40*/  LD.E.128 R52, desc[UR36][R52.64] ;  /* 0x0000002434347980 */ /* 0x000f62000c101d00 */
[----:B------:R-:W-:Y:S01]  /*cf50*/  IMAD.U32 R82, RZ, RZ, UR21 ;  /* 0x00000015ff527e24 */ /* 0x000fe2000f8e00ff */
[----:B------:R-:W-:Y:S01]  /*cf60*/  @!PT LDS RZ, [RZ] ;  /* 0x00000000fffff984 */ /* 0x000fe20000000800 */
[----:B------:R-:W-:Y:S01]  /*cf70*/  @!PT LDS RZ, [RZ] ;  /* 0x00000000fffff984 */ /* 0x000fe20000000800 */
[----:B------:R-:W-:Y:S01]  /*cf80*/  @!PT LDS RZ, [RZ] ;  /* 0x00000000fffff984 */ /* 0x000fe20000000800 */
[----:B------:R-:W-:Y:S01]  /*cf90*/  @!PT LDS RZ, [RZ] ;  /* 0x00000000fffff984 */ /* 0x000fe20000000800 */
[----:B------:R0:W-:Y:S06]  /*cfa0*/  MEMBAR.ALL.CTA ;  /* 0x0000000000007992 */ /* 0x0001ec0000008000 */
[----:B0-----:R-:W0:Y:S01]  /*cfb0*/  FENCE.VIEW.ASYNC.S ;  /* 0x00000000000073c6 */ /* 0x001e220000000000 */
[----:B------:R-:W-:-:S02]  /*cfc0*/  IMAD.IADD R3, R3, 0x1, R77 ;  /* 0x0000000103037824 */ /* 0x000fc400078e024d */
[----:B------:R-:W-:Y:S02]  /*cfd0*/  IMAD R18, R0, UR8, RZ ;  /* 0x0000000800127c24 */ /* 0x000fe4000f8e02ff */
[----:B------:R-:W-:Y:S01]  /*cfe0*/  IMAD R82, R82, 0x80, R217 ;  /* 0x0000008052527824 */ /* 0x000fe200078e02d9 */
[----:B------:R-:W-:Y:S01]  /*cff0*/  UIADD3 UR10, UR10, 0x38820, URZ ;  /* 0x000388200a0a7890 */ /* 0x000fe2000fffe03f */
[C---:B------:R-:W-:Y:S02]  /*d000*/  IMAD R19, R21.reuse, UR9, R18 ;  /* 0x0000000915137c24 */ /* 0x040fe4000f8e0212 */
[----:B------:R-:W-:Y:S01]  /*d010*/  IMAD.WIDE.U32 R2, R21, UR8, R2 ;  /* 0x0000000815027c25 */ /* 0x000fe2000f8e0002 */
[C---:B------:R-:W-:Y:S01]  /*d020*/  ISETP.GE.AND P2, PT, R82.reuse, R79, PT ;  /* 0x0000004f5200720c */ /* 0x040fe20003f46270 */
[----:B------:R-:W-:Y:S02]  /*d030*/  ULDC.64 UR8, c[0x0][0xa80] ;  /* 0x0002a00000087ab9 */ /* 0x000fe40000000a00 */
[----:B------:R-:W-:Y:S01]  /*d040*/  VIADD R0, R82, 0x20 ;  /* 0x0000002052007836 */ /* 0x000fe20000000000 */
[----:B------:R-:W-:Y:S01]  /*d050*/  IADD3 R3, R3, R19, RZ ;  /* 0x0000001303037210 */ /* 0x000fe20007ffe0ff */
[----:B------:R-:W-:Y:S01]  /*d060*/  UPRMT UR10, URZ, 0x654, UR10 ;  /* 0x000006543f0a7896 */ /* 0x000fe2000800000a */
[----:B------:R-:W-:-:S02]  /*d070*/  LEA R78, P3, R2, UR8, 0x1 ;  /* 0x00000008024e7c11 */ /* 0x000fc4000f8608ff */
[-C--:B------:R-:W-:Y:S01]  /*d080*/  ISETP.GE.AND P1, PT, R0, R79.reuse, PT ;  /* 0x0000004f0000720c */ /* 0x080fe20003f26270 */
[----:B------:R-:W-:Y:S01]  /*d090*/  VIADD R0, R82, 0x40 ;  /* 0x0000004052007836 */ /* 0x000fe20000000000 */
[----:B------:R-:W-:Y:S01]  /*d0a0*/  LEA.HI.X R80, R2, UR9, R3, 0x1, P3 ;  /* 0x0000000902507c11 */ /* 0x000fe200098f0c03 */
[----:B0-----:R0:W1:Y:S01]  /*d0b0*/  SHFL.IDX PT, R76, R78, RZ, 0x181f ;  /* 0x00181fff4e4c7589 */ /* 0x00106200000e0000 */
[----:B------:R-:W-:Y:S02]  /*d0c0*/  BSSY B1, `(.L_x_212) ;  /* 0x0000019000017945 */ /* 0x000fe40003800000 */
[----:B------:R-:W-:Y:S01]  /*d0d0*/  ISETP.GE.AND P0, PT, R0, R79, PT ;  /* 0x0000004f0000720c */ /* 0x000fe20003f06270 */
[----:B------:R-:W-:Y:S01]  /*d0e0*/  SYNCS.ARRIVE.TRANS64.RED.A1T0 RZ, [UR10], RZ ;  /* 0x000000ffffff79a7 */ /* 0x000fe2000810040a */
[----:B------:R0:W2:Y:S01]  /*d0f0*/  SHFL.IDX PT, R0, R80, RZ, 0x181f ;  /* 0x00181fff50007589 */ /* 0x0000a200000e0000 */
[----:B------:R-:W-:Y:S02]  /*d100*/  SHF.R.S32.HI R81, RZ, 0x1f, R22 ;  /* 0x0000001fff517819 */ /* 0x000fe40000011416 */
[----:B------:R-:W-:-:S02]  /*d110*/  SHF.R.S32.HI R83, RZ, 0x1f, R23 ;  /* 0x0000001fff537819 */ /* 0x000fc40000011417 */
[----:B------:R-:W-:Y:S01]  /*d120*/  SHF.R.S32.HI R84, RZ, 0x1f, R17 ;  /* 0x0000001fff547819 */ /* 0x000fe20000011411 */
[----:B------:R-:W-:Y:S06]  /*d130*/  @P2 BRA `(.L_x_213) ;  /* 0x0000000000442947 */ /* 0x000fec0003800000 */
[----:B------:R-:W-:Y:S02]  /*d140*/  ULDC UR4, c[0x0][0xac8] ;  /* 0x0002b20000047ab9 */ /* 0x000fe40000000800 */
[----:B------:R-:W-:Y:S02]  /*d150*/  ISETP.GE.AND P5, PT, R17, UR4, PT ;  /* 0x0000000411007c0c */ /* 0x000fe4000bfa6270 */
[----:B------:R-:W-:Y:S02]  /*d160*/  ISETP.GE.AND P4, PT, R23, UR4, PT ;  /* 0x0000000417007c0c */ /* 0x000fe4000bf86270 */
[----:B------:R-:W-:Y:S02]  /*d170*/  ISETP.GE.AND P3, PT, R22, UR4, PT ;  /* 0x0000000416007c0c */ /* 0x000fe4000bf66270 */
[----:B------:R-:W-:-:S07]  /*d180*/  ISETP.GE.AND P2, PT, R212, UR4, PT ;  /* 0x00000004d4007c0c */ /* 0x000fce000bf46270 */
[----:B-1----:R-:W-:-:S04]  /*d190*/  @!P5 LEA R2, P6, R17, R76, 0x1 ;  /* 0x0000004c1102d211 */ /* 0x002fc800078c08ff */
[----:B--2---:R-:W-:Y:S02]  /*d1a0*/  @!P5 LEA.HI.X R3, R17, R0, R84, 0x1, P6 ;  /* 0x000000001103d211 */ /* 0x004fe400030f0c54 */
[----:B------:R-:W-:-:S03]  /*d1b0*/  @!P4 LEA R18, P6, R23, R76, 0x1 ;  /* 0x0000004c1712c211 */ /* 0x000fc600078c08ff */
[----:B-----5:R3:W-:Y:S01]  /*d1c0*/  @!P5 ST.E.128 desc[UR36][R2.64], R4 ;  /* 0x000000040200d985 */ /* 0x0207e2000c101d24 */
[----:B------:R-:W-:Y:S02]  /*d1d0*/  @!P4 LEA.HI.X R19, R23, R0, R83, 0x1, P6 ;  /* 0x000000001713c211 */ /* 0x000fe400030f0c53 */
[----:B------:R-:W-:-:S03]  /*d1e0*/  @!P3 LEA R20, P6, R22, R76, 0x1 ;  /* 0x0000004c1614b211 */ /* 0x000fc600078c08ff */
[----:B------:R3:W-:Y:S01]  /*d1f0*/  @!P4 ST.E.128 desc[UR36][R18.64], R28 ;  /* 0x0000001c1200c985 */ /* 0x0007e2000c101d24 */
[----:B------:R-:W-:Y:S02]  /*d200*/  @!P3 LEA.HI.X R21, R22, R0, R81, 0x1, P6 ;  /* 0x000000001615b211 */ /* 0x000fe400030f0c51 */
[----:B------:R-:W-:-:S03]  /*d210*/  @!P2 LEA R76, P6, R212, R76, 0x1 ;  /* 0x0000004cd44ca211 */ /* 0x000fc600078c08ff */
[----:B------:R3:W-:Y:S01]  /*d220*/  @!P3 ST.E.128 desc[UR36][R20.64], R64 ;  /* 0x000000401400b985 */ /* 0x0007e2000c101d24 */
[----:B------:R-:W-:-:S05]  /*d230*/  @!P2 LEA.HI.X R77, R212, R0, R227, 0x1, P6 ;  /* 0x00000000d44da211 */ /* 0x000fca00030f0ce3 */
[----:B------:R3:W-:Y:S04]  /*d240*/  @!P2 ST.E.128 desc[UR36][R76.64], R72 ;  /* 0x000000484c00a985 */ /* 0x0007e8000c101d24 */
.L_x_213:
[----:B------:R-:W-:Y:S05]  /*d250*/  BSYNC B1 ;  /* 0x0000000000017941 */ /* 0x000fea0003800000 */
.L_x_212:
[----:B--2---:R2:W4:Y:S01]  /*d260*/  SHFL.IDX PT, R0, R80, 0x1, 0x181f ;  /* 0x00381f0050007f89 */ /* 0x00452200000e0000 */
[----:B------:R-:W-:Y:S03]  /*d270*/  BSSY B1, `(.L_x_214) ;  /* 0x0000014000017945 */ /* 0x000fe60003800000 */
[----:B---3--:R2:W3:Y:S01]  /*d280*/  SHFL.IDX PT, R18, R78, 0x1, 0x181f ;  /* 0x00381f004e127f89 */ /* 0x0084e200000e0000 */
[----:B------:R-:W-:Y:S05]  /*d290*/  @P1 BRA `(.L_x_215) ;  /* 0x0000000000441947 */ /* 0x000fea0003800000 */
[----:B------:R-:W-:Y:S02]  /*d2a0*/  ULDC UR4, c[0x0][0xac8] ;  /* 0x0002b20000047ab9 */ /* 0x000fe40000000800 */
[----:B------:R-:W-:Y:S02]  /*d2b0*/  ISETP.GE.AND P4, PT, R17, UR4, PT ;  /* 0x0000000411007c0c */ /* 0x000fe4000bf86270 */
[----:B------:R-:W-:Y:S02]  /*d2c0*/  ISETP.GE.AND P3, PT, R23, UR4, PT ;  /* 0x0000000417007c0c */ /* 0x000fe4000bf66270 */
[----:B------:R-:W-:Y:S02]  /*d2d0*/  ISETP.GE.AND P2, PT, R22, UR4, PT ;  /* 0x0000000416007c0c */ /* 0x000fe4000bf46270 */
[----:B------:R-:W-:-:S07]  /*d2e0*/  ISETP.GE.AND P1, PT, R212, UR4, PT ;  /* 0x00000004d4007c0c */ /* 0x000fce000bf26270 */
[-C--:B---3--:R-:W-:Y:S02]  /*d2f0*/  @!P4 LEA R2, P6, R17, R18.reuse, 0x1 ;  /* 0x000000121102c211 */ /* 0x088fe400078c08ff */
[----:B-----5:R-:W-:Y:S02]  /*d300*/  @!P3 LEA R4, P5, R23, R18, 0x1 ;  /* 0x000000121704b211 */ /* 0x020fe400078a08ff */
[----:B----4-:R-:W-:Y:S02]  /*d310*/  @!P4 LEA.HI.X R3, R17, R0, R84, 0x1, P6 ;  /* 0x000000001103c211 */ /* 0x010fe400030f0c54 */
[----:B------:R-:W-:Y:S02]  /*d320*/  @!P2 LEA R6, P6, R22, R18, 0x1 ;  /* 0x000000121606a211 */ /* 0x000fe400078c08ff */
[----:B------:R-:W-:Y:S01]  /*d330*/  @!P3 LEA.HI.X R5, R23, R0, R83, 0x1, P5 ;  /* 0x000000001705b211 */ /* 0x000fe200028f0c53 */
[----:B------:R3:W-:Y:S01]  /*d340*/  @!P4 ST.E.128 desc[UR36][R2.64], R8 ;  /* 0x000000080200c985 */ /* 0x0007e2000c101d24 */
[----:B------:R-:W-:-:S02]  /*d350*/  @!P1 LEA R18, P5, R212, R18, 0x1 ;  /* 0x00000012d4129211 */ /* 0x000fc400078a08ff */
[-C--:B------:R-:W-:Y:S01]  /*d360*/  @!P2 LEA.HI.X R7, R22, R0.reuse, R81, 0x1, P6 ;  /* 0x000000001607a211 */ /* 0x080fe200030f0c51 */
[----:B------:R3:W-:Y:S01]  /*d370*/  @!P3 ST.E.128 desc[UR36][R4.64], R32 ;  /* 0x000000200400b985 */ /* 0x0007e2000c101d24 */
[----:B------:R-:W-:-:S03]  /*d380*/  @!P1 LEA.HI.X R19, R212, R0, R227, 0x1, P5 ;  /* 0x00000000d4139211 */ /* 0x000fc600028f0ce3 */
[----:B------:R3:W-:Y:S04]  /*d390*/  @!P2 ST.E.128 desc[UR36][R6.64], R56 ;  /* 0x000000380600a985 */ /* 0x0007e8000c101d24 */
[----:B------:R3:W-:Y:S02]  /*d3a0*/  @!P1 ST.E.128 desc[UR36][R18.64], R68 ;  /* 0x0000004412009985 */ /* 0x0007e4000c101d24 */
.L_x_215:
[----:B------:R-:W-:Y:S05]  /*d3b0*/  BSYNC B1 ;  /* 0x0000000000017941 */ /* 0x000fea0003800000 */
.L_x_214:
[----:B----4-:R4:W0:Y:S01]  /*d3c0*/  SHFL.IDX PT, R0, R80, 0x2, 0x181f ;  /* 0x00581f0050007f89 */ /* 0x01082200000e0000 */
[----:B------:R-:W-:Y:S03]  /*d3d0*/  BSSY B1, `(.L_x_216) ;  /* 0x0000014000017945 */ /* 0x000fe60003800000 */
[----:B---3-5:R4:W3:Y:S01]  /*d3e0*/  SHFL.IDX PT, R8, R78, 0x2, 0x181f ;  /* 0x00581f004e087f89 */ /* 0x0288e200000e0000 */
[----:B------:R-:W-:Y:S05]  /*d3f0*/  @P0 BRA `(.L_x_217) ;  /* 0x0000000000440947 */ /* 0x000fea0003800000 */
[----:B------:R-:W-:Y:S02]  /*d400*/  ULDC UR4, c[0x0][0xac8] ;  /* 0x0002b20000047ab9 */ /* 0x000fe40000000800 */
[----:B------:R-:W-:Y:S02]  /*d410*/  ISETP.GE.AND P3, PT, R17, UR4, PT ;  /* 0x0000000411007c0c */ /* 0x000fe4000bf66270 */
[----:B------:R-:W-:Y:S02]  /*d420*/  ISETP.GE.AND P2, PT, R23, UR4, PT ;  /* 0x0000000417007c0c */ /* 0x000fe4000bf46270 */
[----:B------:R-:W-:Y:S02]  /*d430*/  ISETP.GE.AND P1, PT, R22, UR4, PT ;  /* 0x0000000416007c0c */ /* 0x000fe4000bf26270 */
[----:B------:R-:W-:-:S07]  /*d440*/  ISETP.GE.AND P0, PT, R212, UR4, PT ;  /* 0x00000004d4007c0c */ /* 0x000fce000bf06270 */
[-C--:B---3--:R-:W-:Y:S02]  /*d450*/  @!P3 LEA R2, P6, R17, R8.reuse, 0x1 ;  /* 0x000000081102b211 */ /* 0x088fe400078c08ff */
[-C--:B------:R-:W-:Y:S02]  /*d460*/  @!P2 LEA R4, P5, R23, R8.reuse, 0x1 ;  /* 0x000000081704a211 */ /* 0x080fe400078a08ff */
[----:B------:R-:W-:Y:S02]  /*d470*/  @!P1 LEA R6, P4, R22, R8, 0x1 ;  /* 0x0000000816069211 */ /* 0x000fe400078808ff */
[----:B0-----:R-:W-:Y:S02]  /*d480*/  @!P3 LEA.HI.X R3, R17, R0, R84, 0x1, P6 ;  /* 0x000000001103b211 */ /* 0x001fe400030f0c54 */
[----:B------:R-:W-:Y:S02]  /*d490*/  @!P0 LEA R8, P6, R212, R8, 0x1 ;  /* 0x00000008d4088211 */ /* 0x000fe400078c08ff */
[-C--:B------:R-:W-:Y:S01]  /*d4a0*/  @!P2 LEA.HI.X R5, R23, R0.reuse, R83, 0x1, P5 ;  /* 0x000000001705a211 */ /* 0x080fe200028f0c53 */
[----:B------:R0:W-:Y:S01]  /*d4b0*/  @!P3 ST.E.128 desc[UR36][R2.64], R12 ;  /* 0x0000000c0200b985 */ /* 0x0001e2000c101d24 */
[----:B------:R-:W-:-:S02]  /*d4c0*/  @!P1 LEA.HI.X R7, R22, R0, R81, 0x1, P4 ;  /* 0x0000000016079211 */ /* 0x000fc400020f0c51 */
[----:B------:R-:W-:Y:S01]  /*d4d0*/  @!P0 LEA.HI.X R9, R212, R0, R227, 0x1, P6 ;  /* 0x00000000d4098211 */ /* 0x000fe200030f0ce3 */
[----:B------:R0:W-:Y:S04]  /*d4e0*/  @!P2 ST.E.128 desc[UR36][R4.64], R36 ;  /* 0x000000240400a985 */ /* 0x0001e8000c101d24 */
[----:B------:R0:W-:Y:S04]  /*d4f0*/  @!P1 ST.E.128 desc[UR36][R6.64], R44 ;  /* 0x0000002c06009985 */ /* 0x0001e8000c101d24 */
[----:B------:R0:W-:Y:S02]  /*d500*/  @!P0 ST.E.128 desc[UR36][R8.64], R60 ;  /* 0x0000003c08008985 */ /* 0x0001e4000c101d24 */
.L_x_217:
[----:B------:R-:W-:Y:S05]  /*d510*/  BSYNC B1 ;  /* 0x0000000000017941 */ /* 0x000fea0003800000 */
.L_x_216:
[----:B0-----:R-:W-:Y:S01]  /*d520*/  VIADD R0, R82, 0x60 ;  /* 0x0000006052007836 */ /* 0x001fe20000000000 */
[----:B--2-4-:R-:W0:Y:S04]  /*d530*/  SHFL.IDX PT, R80, R80, 0x3, 0x181f ;  /* 0x00781f0050507f89 */ /* 0x014e2800000e0000 */
[----:B------:R-:W-:Y:S01]  /*d540*/  ISETP.GE.AND P0, PT, R0, R79, PT ;  /* 0x0000004f0000720c */ /* 0x000fe20003f06270 */
[----:B------:R-:W2:-:S12]  /*d550*/  SHFL.IDX PT, R78, R78, 0x3, 0x181f ;  /* 0x00781f004e4e7f89 */ /* 0x000e9800000e0000 */
[----:B------:R-:W-:Y:S05]  /*d560*/  @P0 BRA `(.L_x_218) ;  /* 0x0000000c00e80947 */ /* 0x000fea0003800000 */
[----:B------:R-:W-:Y:S02]  /*d570*/  ULDC UR4, c[0x0][0xac8] ;  /* 0x0002b20000047ab9 */ /* 0x000fe40000000800 */
[----:B------:R-:W-:Y:S02]  /*d580*/  ISETP.GE.AND P3, PT, R17, UR4, PT ;  /* 0x0000000411007c0c */ /* 0x000fe4000bf66270 */
[----:B------:R-:W-:Y:S02]  /*d590*/  ISETP.GE.AND P4, PT, R23, UR4, PT ;  /* 0x0000000417007c0c */ /* 0x000fe4000bf86270 */
[----:B------:R-:W-:-:S09]  /*d5a0*/  ISETP.GE.AND P5, PT, R22, UR4, PT ;  /* 0x0000000416007c0c */ /* 0x000fd2000bfa6270 */
[-C--:B--2---:R-:W-:Y:S02]  /*d5b0*/  @!P3 LEA R2, P0, R17, R78.reuse, 0x1 ;  /* 0x0000004e1102b211 */ /* 0x084fe400078008ff */
[-C--:B------:R-:W-:Y:S02]  /*d5c0*/  @!P4 LEA R4, P1, R23, R78.reuse, 0x1 ;  /* 0x0000004e1704c211 */ /* 0x080fe400078208ff */
[C---:B------:R-:W-:Y:S02]  /*d5d0*/  @!P5 LEA R6, P2, R22.reuse, R78, 0x1 ;  /* 0x0000004e1606d211 */ /* 0x040fe400078408ff */
[-C--:B0-----:R-:W-:Y:S02]  /*d5e0*/  @!P3 LEA.HI.X R3, R17, R80.reuse, R84, 0x1, P0 ;  /* 0x000000501103b211 */ /* 0x081fe400000f0c54 */
[-C--:B------:R-:W-:Y:S02]  /*d5f0*/  @!P4 LEA.HI.X R5, R23, R80.reuse, R83, 0x1, P1 ;  /* 0x000000501705c211 */ /* 0x080fe400008f0c53 */
[----:B------:R-:W-:Y:S01]  /*d600*/  @!P5 LEA.HI.X R7, R22, R80, R81, 0x1, P2 ;  /* 0x000000501607d211 */ /* 0x000fe200010f0c51 */
[----:B------:R0:W-:Y:S01]  /*d610*/  @!P3 ST.E.128 desc[UR36][R2.64], R24 ;  /* 0x000000180200b985 */ /* 0x0001e2000c101d24 */
[----:B------:R-:W-:-:S03]  /*d620*/  ISETP.GE.AND P0, PT, R212, UR4, PT ;  /* 0x00000004d4007c0c */ /* 0x000fc6000bf06270 */
[----:B------:R0:W-:Y:S04]  /*d630*/  @!P4 ST.E.128 desc[UR36][R4.64], R40 ;  /* 0x000000280400c985 */ /* 0x0001e8000c101d24 */
[----:B------:R0:W-:Y:S06]  /*d640*/  @!P5 ST.E.128 desc[UR36][R6.64], R48 ;  /* 0x000000300600d985 */ /* 0x0001ec000c101d24 */
[----:B------:R-:W-:Y:S05]  /*d650*/  @P0 BRA `(.L_x_218) ;  /* 0x0000000c00ac0947 */ /* 0x000fea0003800000 */
[----:B0-----:R-:W-:-:S04]  /*d660*/  LEA R2, P0, R212, R78, 0x1 ;  /* 0x0000004ed4027211 */ /* 0x001fc800078008ff */
[----:B------:R-:W-:-:S05]  /*d670*/  LEA.HI.X R3, R212, R80, R227, 0x1, P0 ;  /* 0x00000050d4037211 */ /* 0x000fca00000f0ce3 */
[----:B------:R0:W-:Y:S01]  /*d680*/  ST.E.128 desc[UR36][R2.64], R52 ;  /* 0x0000003402007985 */ /* 0x0001e2000c101d24 */
[----:B------:R-:W-:Y:S05]  /*d690*/  BRA `(.L_x_218) ;  /* 0x0000000c009c7947 */ /* 0x000fea0003800000 */
.L_x_210:
[----:B------:R-:W-:Y:S01]  /*d6a0*/  R2UR UR4, R215 ;  /* 0x00000000d70472ca */ /* 0x000fe200000e0000 */
[----:B------:R-:W-:Y:S01]  /*d6b0*/  ULDC.64 UR8, c[0x0][0xc00] ;  /* 0x0003000000087ab9 */ /* 0x000fe20000000a00 */
[----:B------:R-:W0:Y:S01]  /*d6c0*/  LDC R11, c[0x0][0xbe8] ;  /* 0x0002fa00ff0b7b82 */ /* 0x000e220000000800 */
[----:B------:R-:W-:Y:S01]  /*d6d0*/  UISETP.NE.U32.AND UP0, UPT, UR8, URZ, UPT ;  /* 0x0000003f0800728c */ /* 0x000fe2000bf05070 */
[----:B------:R-:W-:-:S03]  /*d6e0*/  R2UR UR10, R214 ;  /* 0x00000000d60a72ca */ /* 0x000fc600000e0000 */
[----:B------:R-:W-:-:S03]  /*d6f0*/  UISETP.NE.AND.EX UP0, UPT, UR9, URZ, UPT, UP0 ;  /* 0x0000003f0900728c */ /* 0x000fc6000bf05300 */
[----:B------:R-:W-:-:S03]  /*d700*/  ULDC.64 UR8, c[0x0][0xc00] ;  /* 0x0003000000087ab9 */ /* 0x000fc60000000a00 */
[----:B------:R-:W-:Y:S01]  /*d710*/  UIMAD.WIDE UR8, UR4, 0x4, UR8 ;  /* 0x00000004040878a5 */ /* 0x000fe2000f8e0208 */
[----:B------:R-:W-:-:S05]  /*d720*/  PLOP3.LUT P2, PT, PT, PT, UP0, 0x80, 0x0 ;  /* 0x000000000000781c */ /* 0x000fca0003f4f008 */
[----:B------:R-:W-:Y:S02]  /*d730*/  IMAD.U32 R2, RZ, RZ, UR8 ;  /* 0x00000008ff027e24 */ /* 0x000fe4000f8e00ff */
[----:B------:R-:W-:Y:S01]  /*d740*/  IMAD.U32 R3, RZ, RZ, UR9 ;  /* 0x00000009ff037e24 */ /* 0x000fe2000f8e00ff */
[----:B------:R-:W-:Y:S02]  /*d750*/  ULDC.64 UR8, c[0x0][0xc08] ;  /* 0x0003020000087ab9 */ /* 0x000fe40000000a00 */
[----:B------:R-:W-:-:S03]  /*d760*/  UISETP.NE.U32.AND UP1, UPT, UR8, URZ, UPT ;  /* 0x0000003f0800728c */ /* 0x000fc6000bf25070 */
[----:B------:R-:W2:Y:S01]  /*d770*/  @P2 LDG.E R6, desc[UR36][R2.64] ;  /* 0x0000002402062981 */ /* 0x000ea2000c1e1900 */
[----:B------:R-:W-:-:S06]  /*d780*/  UISETP.NE.AND.EX UP1, UPT, UR9, URZ, UPT, UP1 ;  /* 0x0000003f0900728c */ /* 0x000fcc000bf25310 */
[----:B------:R-:W-:-:S05]  /*d790*/  PLOP3.LUT P3, PT, PT, PT, UP1, 0x80, 0x0 ;  /* 0x000000000000781c */ /* 0x000fca0003f6f018 */
[----:B------:R-:W-:Y:S02]  /*d7a0*/  @UP1 ULDC.64 UR8, c[0x0][0xc08] ;  /* 0x0003020000081ab9 */ /* 0x000fe40000000a00 */
[----:B------:R-:W-:-:S03]  /*d7b0*/  @UP1 UIMAD.WIDE UR8, UR4, 0x4, UR8 ;  /* 0x00000004040818a5 */ /* 0x000fc6000f8e0208 */
[----:B------:R-:W-:Y:S02]  /*d7c0*/  ULDC UR4, c[0x0][0xa88] ;  /* 0x0002a20000047ab9 */ /* 0x000fe40000000800 */
[----:B------:R-:W-:Y:S01]  /*d7d0*/  IMAD.U32 R0, RZ, RZ, UR4 ;  /* 0x00000004ff007e24 */ /* 0x000fe2000f8e00ff */
[----:B------:R-:W-:Y:S01]  /*d7e0*/  MOV R5, UR9 ;  /* 0x0000000900057c02 */ /* 0x000fe20008000f00 */
[----:B------:R-:W-:-:S05]  /*d7f0*/  IMAD.U32 R4, RZ, RZ, UR8 ;  /* 0x00000008ff047e24 */ /* 0x000fca000f8e00ff */
[----:B------:R1:W5:Y:S01]  /*d800*/  @P3 LDG.E R0, desc[UR36][R4.64] ;  /* 0x0000002404003981 */ /* 0x000362000c1e1900 */
[----:B0-----:R-:W-:Y:S01]  /*d810*/  ISETP.NE.AND P0, PT, R11, 0x1, PT ;  /* 0x000000010b00780c */ /* 0x001fe20003f05270 */
[----:B------:R-:W-:Y:S01]  /*d820*/  UMOV UR4, URZ ;  /* 0x0000003f00047c82 */ /* 0x000fe20008000000 */
[----:B------:R-:W-:Y:S01]  /*d830*/  USHF.R.S32.HI UR12, URZ, 0x1f, UR10 ;  /* 0x0000001f3f0c7899 */ /* 0x000fe2000801140a */
[----:B------:R-:W0:Y:S10]  /*d840*/  S2R R7, SR_TID.X ;  /* 0x0000000000077919 */ /* 0x000e340000002100 */
[----:B------:R-:W3:Y:S01]  /*d850*/  @P0 LDC R9, c[0x0][0xbec] ;  /* 0x0002fb00ff090b82 */ /* 0x000ee20000000800 */
[----:B0-----:R-:W-:-:S05]  /*d860*/  VIADD R7, R7, 0xffffff80 ;  /* 0xffffff8007077836 */ /* 0x001fca0000000000 */
[----:B------:R-:W-:Y:S02]  /*d870*/  ISETP.GE.AND P1, PT, R7, 0x80, PT ;  /* 0x000000800700780c */ /* 0x000fe40003f26270 */
[----:B--2---:R-:W-:-:S13]  /*d880*/  @P2 R2UR UR4, R6 ;  /* 0x00000000060422ca */ /* 0x004fda00000e0000 */
[----:B------:R-:W-:Y:S01]  /*d890*/  USHF.R.S32.HI UR11, URZ, 0x1f, UR4 ;  /* 0x0000001f3f0b7899 */ /* 0x000fe20008011404 */
[----:B-1-3--:R-:W-:Y:S11]  /*d8a0*/  @P3 BRA `(.L_x_219) ;  /* 0x0000000000103947 */ /* 0x00aff60003800000 */
[----:B------:R-:W-:Y:S05]  /*d8b0*/  @!P2 BRA `(.L_x_219) ;  /* 0x00000000000ca947 */ /* 0x000fea0003800000 */
[----:B------:R-:W2:Y:S04]  /*d8c0*/  LDG.E R5, desc[UR36][R2.64] ;  /* 0x0000002402057981 */ /* 0x000ea8000c1e1900 */
[----:B-----5:R-:W2:Y:S02]  /*d8d0*/  LDG.E R0, desc[UR36][R2.64+0x4] ;  /* 0x0000042402007981 */ /* 0x020ea4000c1e1900 */
[----:B--2---:R-:W-:-:S07]  /*d8e0*/  IMAD.IADD R0, R0, 0x1, -R5 ;  /* 0x0000000100007824 */ /* 0x004fce00078e0a05 */
.L_x_219:
[----:B------:R-:W-:Y:S01]  /*d8f0*/  R2UR UR9, R215 ;  /* 0x00000000d70972ca */ /* 0x000fe200000e0000 */
[----:B------:R-:W-:Y:S01]  /*d900*/  BSSY B1, `(.L_x_220) ;  /* 0x0000031000017945 */ /* 0x000fe20003800000 */
[----:B------:R-:W-:-:S11]  /*d910*/  R2UR UR8, R218 ;  /* 0x00000000da0872ca */ /* 0x000fd600000e0000 */
[----:B------:R-:W-:Y:S02]  /*d920*/  USEL UR13, UR9, URZ, !UP0 ;  /* 0x0000003f090d7287 */ /* 0x000fe4000c000000 */
[----:B------:R-:W-:Y:S01]  /*d930*/  USEL UR14, UR8, URZ, !UP0 ;  /* 0x0000003f080e7287 */ /* 0x000fe2000c000000 */
[----:B------:R-:W-:Y:S11]  /*d940*/  @P1 BRA `(.L_x_221) ;  /* 0x0000000000b01947 */ /* 0x000ff60003800000 */
[----:B------:R-:W0:Y:S01]  /*d950*/  S2R R3, SR_TID.X ;  /* 0x0000000000037919 */ /* 0x000e220000002100 */
[----:B------:R-:W1:Y:S01]  /*d960*/  LDC R7, c[0x0][0xbe8] ;  /* 0x0002fa00ff077b82 */ /* 0x000e620000000800 */
[----:B------:R-:W-:-:S13]  /*d970*/  R2UR UR8, R216 ;  /* 0x00000000d80872ca */ /* 0x000fda00000e0000 */
[----:B------:R-:W-:-:S04]  /*d980*/  IMAD.U32 R2, RZ, RZ, UR8 ;  /* 0x00000008ff027e24 */ /* 0x000fc8000f8e00ff */
[----:B0-----:R-:W-:Y:S02]  /*d990*/  IMAD R2, R2, 0x80, R3 ;  /* 0x0000008002027824 */ /* 0x001fe400078e0203 */
[----:B-1---5:R-:W-:Y:S02]  /*d9a0*/  IMAD R3, R0, R7, RZ ;  /* 0x0000000700037224 */ /* 0x022fe400078e02ff */
[----:B------:R-:W-:-:S05]  /*d9b0*/  VIADD R4, R2, 0xffffff80 ;  /* 0xffffff8002047836 */ /* 0x000fca0000000000 */
[----:B------:R-:W-:-:S13]  /*d9c0*/  ISETP.GE.AND P1, PT, R4, R3, PT ;  /* 0x000000030400720c */ /* 0x000fda0003f26270 */
[----:B------:R-:W-:Y:S05]  /*d9d0*/  @P1 BRA `(.L_x_221) ;  /* 0x00000000008c1947 */ /* 0x000fea0003800000 */
[----:B------:R-:W-:Y:S01]  /*d9e0*/  ISETP.NE.AND P1, PT, R7, 0x1, PT ;  /* 0x000000010700780c */ /* 0x000fe20003f25270 */
[----:B------:R-:W-:Y:S01]  /*d9f0*/  ULDC.64 UR16, c[0x0][0xb90] ;  /* 0x0002e40000107ab9 */ /* 0x000fe20000000a00 */
[----:B------:R-:W-:Y:S01]  /*da00*/  R2UR UR15, R214 ;  /* 0x00000000d60f72ca */ /* 0x000fe200000e0000 */
[----:B------:R-:W-:Y:S01]  /*da10*/  UIMAD UR10, UR12, UR16, URZ ;  /* 0x000000100c0a72a4 */ /* 0x000fe2000f8e023f */
[----:B------:R-:W-:Y:S01]  /*da20*/  MOV R2, R4 ;  /* 0x0000000400027202 */ /* 0x000fe20000000f00 */
[----:B------:R-:W-:Y:S01]  /*da30*/  UMOV UR8, UR4 ;  /* 0x0000000400087c82 */ /* 0x000fe20008000000 */
[----:B------:R-:W-:-:S07]  /*da40*/  UMOV UR9, UR11 ;  /* 0x0000000b00097c82 */ /* 0x000fce0008000000 */
[----:B------:R-:W0:Y:S02]  /*da50*/  @P1 LDC R3, c[0x0][0xbec] ;  /* 0x0002fb00ff031b82 */ /* 0x000e240000000800 */
[----:B------:R-:W-:Y:S02]  /*da60*/  UIMAD.WIDE.U32 UR8, UR15, UR16, UR8 ;  /* 0x000000100f0872a5 */ /* 0x000fe4000f8e0008 */
[----:B------:R-:W-:-:S03]  /*da70*/  UIMAD UR10, UR15, UR17, UR10 ;  /* 0x000000110f0a72a4 */ /* 0x000fc6000f8e020a */
[----:B------:R-:W-:Y:S01]  /*da80*/  ULDC.64 UR16, c[0x0][0xb98] ;  /* 0x0002e60000107ab9 */ /* 0x000fe20000000a00 */
[----:B------:R-:W1:Y:S01]  /*da90*/  @P1 LDC R6, c[0x0][0xbf0] ;  /* 0x0002fc00ff061b82 */ /* 0x000e620000000800 */
[----:B------:R-:W-:Y:S02]  /*daa0*/  UIADD3 UR9, UR9, UR10, URZ ;  /* 0x0000000a09097290 */ /* 0x000fe4000fffe03f */
[----:B------:R-:W-:Y:S02]  /*dab0*/  UIMAD UR10, UR14, UR16, URZ ;  /* 0x000000100e0a72a4 */ /* 0x000fe4000f8e023f */
[----:B------:R-:W-:Y:S02]  /*dac0*/  UIMAD.WIDE.U32 UR8, UR13, UR16, UR8 ;  /* 0x000000100d0872a5 */ /* 0x000fe4000f8e0008 */
[----:B------:R-:W-:-:S03]  /*dad0*/  UIMAD UR10, UR13, UR17, UR10 ;  /* 0x000000110d0a72a4 */ /* 0x000fc6000f8e020a */
[----:B------:R-:W-:Y:S01]  /*dae0*/  ULDC.64 UR16, c[0x0][0xb88] ;  /* 0x0002e20000107ab9 */ /* 0x000fe20000000a00 */
[----:B0-----:R-:W-:-:S05]  /*daf0*/  @P1 IMAD.HI.U32 R3, R4, R3, RZ ;  /* 0x0000000304031227 */ /* 0x001fca00078e00ff */
[----:B-1----:R-:W-:Y:S01]  /*db00*/  @P1 SHF.R.U32.HI R2, RZ, R6, R3 ;  /* 0x00000006ff021219 */ /* 0x002fe20000011603 */
[----:B------:R-:W-:-:S03]  /*db10*/  IMAD.U32 R6, RZ, RZ, UR10 ;  /* 0x0000000aff067e24 */ /* 0x000fc6000f8e00ff */
[--C-:B------:R-:W-:Y:S01]  /*db20*/  SHF.R.S32.HI R3, RZ, 0x1f, R2.reuse ;  /* 0x0000001fff037819 */ /* 0x100fe20000011402 */
[----:B------:R-:W-:Y:S01]  /*db30*/  IMAD.MOV R5, RZ, RZ, -R2 ;  /* 0x000000ffff057224 */ /* 0x000fe200078e0a02 */
[----:B------:R-:W-:-:S03]  /*db40*/  IADD3 R2, P1, R2, UR8, RZ ;  /* 0x0000000802027c10 */ /* 0x000fc6000ff3e0ff */
[----:B------:R-:W-:Y:S01]  /*db50*/  IMAD R5, R7, R5, R4 ;  /* 0x0000000507057224 */ /* 0x000fe200078e0204 */
[----:B------:R-:W-:Y:S01]  /*db60*/  IADD3.X R3, R3, UR9, R6, P1, !PT ;  /* 0x0000000903037c10 */ /* 0x000fe20008ffe406 */
[----:B------:R-:W-:-:S03]  /*db70*/  ULDC.64 UR8, c[0x0][0xb50] ;  /* 0x0002d40000087ab9 */ /* 0x000fc60000000a00 */
[----:B------:R-:W-:Y:S01]  /*db80*/  SHF.R.S32.HI R4, RZ, 0x1f, R5 ;  /* 0x0000001fff047819 */ /* 0x000fe20000011405 */
[----:B------:R-:W-:-:S04]  /*db90*/  IMAD.WIDE.U32 R2, R5, UR16, R2 ;  /* 0x0000001005027c25 */ /* 0x000fc8000f8e0002 */
[----:B------:R-:W-:-:S04]  /*dba0*/  IMAD R4, R4, UR16, RZ ;  /* 0x0000001004047c24 */ /* 0x000fc8000f8e02ff */
[----:B------:R-:W-:Y:S01]  /*dbb0*/  IMAD R7, R5, UR17, R4 ;  /* 0x0000001105077c24 */ /* 0x000fe2000f8e0204 */
[----:B------:R-:W-:-:S03]  /*dbc0*/  LEA R4, P1, R2, UR8, 0x2 ;  /* 0x0000000802047c11 */ /* 0x000fc6000f8210ff */
[----:B------:R-:W-:-:S05]  /*dbd0*/  IMAD.IADD R3, R3, 0x1, R7 ;  /* 0x0000000103037824 */ /* 0x000fca00078e0207 */
[----:B------:R-:W-:Y:S01]  /*dbe0*/  LEA.HI.X R5, R2, UR9, R3, 0x2, P1 ;  /* 0x0000000902057c11 */ /* 0x000fe200088f1403 */
[----:B------:R-:W-:-:S05]  /*dbf0*/  IMAD.MOV.U32 R3, RZ, RZ, -0x800000 ;  /* 0xff800000ff037424 */ /* 0x000fca00078e00ff */
[----:B------:R0:W-:Y:S02]  /*dc00*/  STG.E desc[UR36][R4.64], R3 ;  /* 0x0000000304007986 */ /* 0x0001e4000c101924 */
.L_x_221:
[----:B------:R-:W-:Y:S05]  /*dc10*/  BSYNC B1 ;  /* 0x0000000000017941 */ /* 0x000fea0003800000 */
.L_x_220:
[----:B------:R-:W-:Y:S01]  /*dc20*/  R2UR UR15, R216 ;  /* 0x00000000d80f72ca */ /* 0x000fe200000e0000 */
[----:B0-----:R-:W0:Y:S01]  /*dc30*/  @P0 LDC R3, c[0x0][0xbf0] ;  /* 0x0002fc00ff030b82 */ /* 0x001e220000000800 */
[----:B------:R-:W-:Y:S01]  /*dc40*/  ULDC.64 UR16, c[0x0][0xaa0] ;  /* 0x0002a80000107ab9 */ /* 0x000fe20000000a00 */
[----:B------:R-:W-:Y:S01]  /*dc50*/  R2UR UR18, R214 ;  /* 0x00000000d61272ca */ /* 0x000fe200000e0000 */
[----:B------:R-:W-:Y:S01]  /*dc60*/  UIMAD UR10, UR11, UR16, URZ ;  /* 0x000000100b0a72a4 */ /* 0x000fe2000f8e023f */
[----:B------:R-:W-:Y:S01]  /*dc70*/  IMAD R2, R213, 0x20, R217 ;  /* 0x00000020d5027824 */ /* 0x000fe200078e02d9 */
[----:B------:R-:W-:Y:S01]  /*dc80*/  UIMAD.WIDE.U32 UR8, UR4, UR16, URZ ;  /* 0x00000010040872a5 */ /* 0x000fe2000f8e003f */
[----:B------:R-:W-:Y:S01]  /*dc90*/  BSSY B1, `(.L_x_222) ;  /* 0x0000045000017945 */ /* 0x000fe20003800000 */
[----:B------:R-:W-:Y:S01]  /*dca0*/  UIMAD UR10, UR4, UR17, UR10 ;  /* 0x00000011040a72a4 */ /* 0x000fe2000f8e020a */
[----:B------:R-:W-:Y:S02]  /*dcb0*/  SHF.R.S32.HI R18, RZ, 0x1f, R22 ;  /* 0x0000001fff127819 */ /* 0x000fe40000011416 */
[----:B------:R-:W-:Y:S01]  /*dcc0*/  ULDC.64 UR16, c[0x0][0xae8] ;  /* 0x0002ba0000107ab9 */ /* 0x000fe20000000a00 */
[----:B------:R-:W-:Y:S01]  /*dcd0*/  UIADD3 UR9, UR9, UR10, URZ ;  /* 0x0000000a09097290 */ /* 0x000fe2000fffe03f */
[----:B------:R-:W-:Y:S01]  /*dce0*/  MOV R5, UR15 ;  /* 0x0000000f00057c02 */ /* 0x000fe20008000f00 */
[----:B------:R-:W-:Y:S01]  /*dcf0*/  UIMAD UR4, UR12, UR16, URZ ;  /* 0x000000100c0472a4 */ /* 0x000fe2000f8e023f */
[----:B------:R-:W-:Y:S01]  /*dd00*/  IMAD.U32 R8, RZ, RZ, UR15 ;  /* 0x0000000fff087e24 */ /* 0x000fe2000f8e00ff */
[----:B------:R-:W-:Y:S01]  /*dd10*/  UIMAD.WIDE.U32 UR8, UR18, UR16, UR8 ;  /* 0x00000010120872a5 */ /* 0x000fe2000f8e0008 */
[----:B------:R-:W-:Y:S01]  /*dd20*/  SHF.R.S32.HI R19, RZ, 0x1f, R23 ;  /* 0x0000001fff137819 */ /* 0x000fe20000011417 */
[----:B------:R-:W-:Y:S01]  /*dd30*/  IMAD R6, R5, 0x80, R2 ;  /* 0x0000008005067824 */ /* 0x000fe200078e0202 */
[----:B------:R-:W-:Y:S01]  /*dd40*/  UIMAD UR4, UR18, UR17, UR4 ;  /* 0x00000011120472a4 */ /* 0x000fe2000f8e0204 */
[----:B------:R-:W-:Y:S01]  /*dd50*/  IMAD R8, R8, 0x80, R217 ;  /* 0x0000008008087824 */ /* 0x000fe200078e02d9 */
[----:B------:R-:W-:Y:S01]  /*dd60*/  ULDC.64 UR10, c[0x0][0xaf0] ;  /* 0x0002bc00000a7ab9 */ /* 0x000fe20000000a00 */
[----:B------:R-:W-:Y:S01]  /*dd70*/  @P0 IMAD.HI.U32 R2, R6, R9, RZ ;  /* 0x0000000906020227 */ /* 0x000fe200078e00ff */
[----:B------:R-:W-:Y:S01]  /*dd80*/  UIADD3 UR9, UR9, UR4, URZ ;  /* 0x0000000409097290 */ /* 0x000fe2000fffe03f */
[----:B------:R-:W-:Y:S01]  /*dd90*/  SHF.R.S32.HI R20, RZ, 0x1f, R17 ;  /* 0x0000001fff147819 */ /* 0x000fe20000011411 */
[----:B------:R-:W-:Y:S01]  /*dda0*/  UIMAD UR4, UR14, UR10, URZ ;  /* 0x0000000a0e0472a4 */ /* 0x000fe2000f8e023f */
[----:B------:R-:W-:Y:S01]  /*ddb0*/  IMAD.MOV.U32 R5, RZ, RZ, R6 ;  /* 0x000000ffff057224 */ /* 0x000fe200078e0006 */
[----:B0-----:R-:W-:Y:S01]  /*ddc0*/  @P0 SHF.R.U32.HI R5, RZ, R3, R2 ;  /* 0x00000003ff050219 */ /* 0x001fe20000011602 */
[----:B------:R-:W-:-:S02]  /*ddd0*/  UIMAD.WIDE.U32 UR8, UR13, UR10, UR8 ;  /* 0x0000000a0d0872a5 */ /* 0x000fc4000f8e0008 */
[----:B------:R-:W-:Y:S01]  /*dde0*/  UIMAD UR4, UR13, UR11, UR4 ;  /* 0x0000000b0d0472a4 */ /* 0x000fe2000f8e0204 */
[--C-:B------:R-:W-:Y:S01]  /*ddf0*/  SHF.R.S32.HI R2, RZ, 0x1f, R5.reuse ;  /* 0x0000001fff027819 */ /* 0x100fe20000011405 */
[----:B------:R-:W-:Y:S01]  /*de00*/  IMAD.MOV R7, RZ, RZ, -R5 ;  /* 0x000000ffff077224 */ /* 0x000fe200078e0a05 */
[----:B------:R-:W-:Y:S01]  /*de10*/  ULDC.64 UR10, c[0x0][0xae0] ;  /* 0x0002b800000a7ab9 */ /* 0x000fe20000000a00 */
[----:B------:R-:W-:Y:S02]  /*de20*/  UIADD3 UR4, UR9, UR4, URZ ;  /* 0x0000000409047290 */ /* 0x000fe4000fffe03f */
[----:B------:R-:W-:Y:S02]  /*de30*/  IMAD.U32 R3, RZ, RZ, UR9 ;  /* 0x00000009ff037e24 */ /* 0x000fe4000f8e00ff */
[----:B------:R-:W-:Y:S02]  /*de40*/  IMAD R4, R2, UR10, RZ ;  /* 0x0000000a02047c24 */ /* 0x000fe4000f8e02ff */
[----:B------:R-:W-:Y:S01]  /*de50*/  IMAD R7, R11, R7, R6 ;  /* 0x000000070b077224 */ /* 0x000fe200078e0206 */
[----:B------:R-:W-:Y:S01]  /*de60*/  MOV R3, UR4 ;  /* 0x0000000400037c02 */ /* 0x000fe20008000f00 */
[----:B------:R-:W-:Y:S01]  /*de70*/  IMAD.U32 R2, RZ, RZ, UR8 ;  /* 0x00000008ff027e24 */ /* 0x000fe2000f8e00ff */
[----:B------:R-:W-:Y:S01]  /*de80*/  ULDC.64 UR8, c[0x0][0xad8] ;  /* 0x0002b60000087ab9 */ /* 0x000fe20000000a00 */
[C---:B------:R-:W-:Y:S01]  /*de90*/  IMAD R9, R5.reuse, UR11, R4 ;  /* 0x0000000b05097c24 */ /* 0x040fe2000f8e0204 */
[----:B------:R-:W-:Y:S01]  /*dea0*/  SHF.R.S32.HI R4, RZ, 0x1f, R7 ;  /* 0x0000001fff047819 */ /* 0x000fe20000011407 */
[----:B------:R-:W-:-:S04]  /*deb0*/  IMAD.WIDE.U32 R2, R5, UR10, R2 ;  /* 0x0000000a05027c25 */ /* 0x000fc8000f8e0002 */
[----:B------:R-:W-:Y:S02]  /*dec0*/  IMAD.IADD R3, R3, 0x1, R9 ;  /* 0x0000000103037824 */ /* 0x000fe400078e0209 */
[----:B------:R-:W-:Y:S02]  /*ded0*/  IMAD R4, R4, UR8, RZ ;  /* 0x0000000804047c24 */ /* 0x000fe4000f8e02ff */
[----:B-----5:R-:W-:Y:S02]  /*dee0*/  IMAD R11, R0, R11, RZ ;  /* 0x0000000b000b7224 */ /* 0x020fe400078e02ff */
[C---:B------:R-:W-:Y:S02]  /*def0*/  IMAD R5, R7.reuse, UR9, R4 ;  /* 0x0000000907057c24 */ /* 0x040fe4000f8e0204 */
[----:B------:R-:W-:Y:S01]  /*df00*/  IMAD.WIDE.U32 R2, R7, UR8, R2 ;  /* 0x0000000807027c25 */ /* 0x000fe2000f8e0002 */
[----:B------:R-:W-:Y:S01]  /*df10*/  ISETP.GE.AND P2, PT, R8, R11, PT ;  /* 0x0000000b0800720c */ /* 0x000fe20003f46270 */
[----:B------:R-:W-:-:S02]  /*df20*/  ULDC.64 UR8, c[0x0][0xa80] ;  /* 0x0002a00000087ab9 */ /* 0x000fc40000000a00 */
[----:B------:R-:W-:Y:S01]  /*df30*/  VIADD R0, R8, 0x20 ;  /* 0x0000002008007836 */ /* 0x000fe20000000000 */
[----:B------:R-:W-:Y:S02]  /*df40*/  IADD3 R3, R3, R5, RZ ;  /* 0x0000000503037210 */ /* 0x000fe40007ffe0ff */
[----:B------:R-:W-:Y:S02]  /*df50*/  LEA R4, P3, R2, UR8, 0x1 ;  /* 0x0000000802047c11 */ /* 0x000fe4000f8608ff */
[-C--:B------:R-:W-:Y:S01]  /*df60*/  ISETP.GE.AND P1, PT, R0, R11.reuse, PT ;  /* 0x0000000b0000720c */ /* 0x080fe20003f26270 */
[----:B------:R-:W-:Y:S01]  /*df70*/  VIADD R0, R8, 0x40 ;  /* 0x0000004008007836 */ /* 0x000fe20000000000 */
[----:B------:R-:W-:Y:S02]  /*df80*/  LEA.HI.X R5, R2, UR9, R3, 0x1, P3 ;  /* 0x0000000902057c11 */ /* 0x000fe400098f0c03 */
[----:B------:R0:W1:Y:S02]  /*df90*/  SHFL.IDX PT, R2, R4, RZ, 0x181f ;  /* 0x00181fff04027589 */ /* 0x00006400000e0000 */
[----:B------:R-:W-:-:S02]  /*dfa0*/  ISETP.GE.AND P0, PT, R0, R11, PT ;  /* 0x0000000b0000720c */ /* 0x000fc40003f06270 */
[----:B------:R0:W2:Y:S01]  /*dfb0*/  SHFL.IDX PT, R0, R5, RZ, 0x181f ;  /* 0x00181fff05007589 */ /* 0x0000a200000e0000 */
[----:B------:R-:W-:Y:S10]  /*dfc0*/  @P2 BRA `(.L_x_223) ;  /* 0x0000000000442947 */ /* 0x000ff40003800000 */
        /* <DEDUP_REMOVED lines=8> */
[----:B------:R3:W-:Y:S01]  /*e050*/  @!P5 ST.E.128 desc[UR36][R6.64], RZ ;  /* 0x000000ff0600d985 */ /* 0x0007e2000c101d24 */
[----:B------:R-:W-:Y:S02]  /*e060*/  @!P4 LEA.HI.X R13, R23, R0, R19, 0x1, P6 ;  /* 0x00000000170dc211 */ /* 0x000fe400030f0c13 */
[----:B------:R-:W-:-:S03]  /*e070*/  @!P3 LEA R14, P6, R22, R2, 0x1 ;  /* 0x00000002160eb211 */ /* 0x000fc600078c08ff */
[----:B------:R3:W-:Y:S01]  /*e080*/  @!P4 ST.E.128 desc[UR36][R12.64], RZ ;  /* 0x000000ff0c00c985 */ /* 0x0007e2000c101d24 */
[----:B------:R-:W-:Y:S02]  /*e090*/  @!P3 LEA.HI.X R15, R22, R0, R18, 0x1, P6 ;  /* 0x00000000160fb211 */ /* 0x000fe400030f0c12 */
[----:B------:R-:W-:-:S03]  /*e0a0*/  @!P2 LEA R2, P6, R212, R2, 0x1 ;  /* 0x00000002d402a211 */ /* 0x000fc600078c08ff */
[----:B------:R3:W-:Y:S01]  /*e0b0*/  @!P3 ST.E.128 desc[UR36][R14.64], RZ ;  /* 0x000000ff0e00b985 */ /* 0x0007e2000c101d24 */
[----:B------:R-:W-:-:S05]  /*e0c0*/  @!P2 LEA.HI.X R3, R212, R0, R227, 0x1, P6 ;  /* 0x00000000d403a211 */ /* 0x000fca00030f0ce3 */
[----:B------:R3:W-:Y:S04]  /*e0d0*/  @!P2 ST.E.128 desc[UR36][R2.64], RZ ;  /* 0x000000ff0200a985 */ /* 0x0007e8000c101d24 */
.L_x_223:
[----:B------:R-:W-:Y:S05]  /*e0e0*/  BSYNC B1 ;  /* 0x0000000000017941 */ /* 0x000fea0003800000 */
.L_x_222:
[----:B--2---:R2:W4:Y:S01]  /*e0f0*/  SHFL.IDX PT, R0, R5, 0x1, 0x181f ;  /* 0x00381f0005007f89 */ /* 0x00452200000e0000 */
[----:B------:R-:W-:Y:S03]  /*e100*/  BSSY B1, `(.L_x_224) ;  /* 0x0000014000017945 */ /* 0x000fe60003800000 */
[----:B-1-3--:R2:W1:Y:S01]  /*e110*/  SHFL.IDX PT, R2, R4, 0x1, 0x181f ;  /* 0x00381f0004027f89 */ /* 0x00a46200000e0000 */
[----:B------:R-:W-:Y:S05]  /*e120*/  @P1 BRA `(.L_x_225) ;  /* 0x0000000000441947 */ /* 0x000fea0003800000 */
[----:B------:R-:W-:Y:S02]  /*e130*/  ULDC UR4, c[0x0][0xac8] ;  /* 0x0002b20000047ab9 */ /* 0x000fe40000000800 */
[----:B------:R-:W-:Y:S02]  /*e140*/  ISETP.GE.AND P4, PT, R17, UR4, PT ;  /* 0x0000000411007c0c */ /* 0x000fe4000bf86270 */
[----:B------:R-:W-:Y:S02]  /*e150*/  ISETP.GE.AND P3, PT, R23, UR4, PT ;  /* 0x0000000417007c0c */ /* 0x000fe4000bf66270 */
[----:B------:R-:W-:Y:S02]  /*e160*/  ISETP.GE.AND P2, PT, R22, UR4, PT ;  /* 0x0000000416007c0c */ /* 0x000fe4000bf46270 */
[----:B------:R-:W-:-:S07]  /*e170*/  ISETP.GE.AND P1, PT, R212, UR4, PT ;  /* 0x00000004d4007c0c */ /* 0x000fce000bf26270 */
[-C--:B-1----:R-:W-:Y:S02]  /*e180*/  @!P4 LEA R6, P6, R17, R2.reuse, 0x1 ;  /* 0x000000021106c211 */ /* 0x082fe400078c08ff */
[----:B------:R-:W-:Y:S02]  /*e190*/  @!P3 LEA R12, P5, R23, R2, 0x1 ;  /* 0x00000002170cb211 */ /* 0x000fe400078a08ff */
[----:B----4-:R-:W-:Y:S02]  /*e1a0*/  @!P4 LEA.HI.X R7, R17, R0, R20, 0x1, P6 ;  /* 0x000000001107c211 */ /* 0x010fe400030f0c14 */
[----:B------:R-:W-:Y:S02]  /*e1b0*/  @!P2 LEA R14, P6, R22, R2, 0x1 ;  /* 0x00000002160ea211 */ /* 0x000fe400078c08ff */
[----:B------:R-:W-:Y:S01]  /*e1c0*/  @!P3 LEA.HI.X R13, R23, R0, R19, 0x1, P5 ;  /* 0x00000000170db211 */ /* 0x000fe200028f0c13 */
[----:B------:R3:W-:Y:S01]  /*e1d0*/  @!P4 ST.E.128 desc[UR36][R6.64], RZ ;  /* 0x000000ff0600c985 */ /* 0x0007e2000c101d24 */
[----:B------:R-:W-:-:S02]  /*e1e0*/  @!P1 LEA R2, P5, R212, R2, 0x1 ;  /* 0x00000002d4029211 */ /* 0x000fc400078a08ff */
[-C--:B------:R-:W-:Y:S01]  /*e1f0*/  @!P2 LEA.HI.X R15, R22, R0.reuse, R18, 0x1, P6 ;  /* 0x00000000160fa211 */ /* 0x080fe200030f0c12 */
[----:B------:R3:W-:Y:S01]  /*e200*/  @!P3 ST.E.128 desc[UR36][R12.64], RZ ;  /* 0x000000ff0c00b985 */ /* 0x0007e2000c101d24 */
[----:B------:R-:W-:-:S03]  /*e210*/  @!P1 LEA.HI.X R3, R212, R0, R227, 0x1, P5 ;  /* 0x00000000d4039211 */ /* 0x000fc600028f0ce3 */
[----:B------:R3:W-:Y:S04]  /*e220*/  @!P2 ST.E.128 desc[UR36][R14.64], RZ ;  /* 0x000000ff0e00a985 */ /* 0x0007e8000c101d24 */
[----:B------:R3:W-:Y:S02]  /*e230*/  @!P1 ST.E.128 desc[UR36][R2.64], RZ ;  /* 0x000000ff02009985 */ /* 0x0007e4000c101d24 */
.L_x_225:
[----:B------:R-:W-:Y:S05]  /*e240*/  BSYNC B1 ;  /* 0x0000000000017941 */ /* 0x000fea0003800000 */
.L_x_224:
[----:B----4-:R4:W0:Y:S01]  /*e250*/  SHFL.IDX PT, R0, R5, 0x2, 0x181f ;  /* 0x00581f0005007f89 */ /* 0x01082200000e0000 */
        /* <DEDUP_REMOVED lines=9> */
[-C--:B------:R-:W-:Y:S02]  /*e2f0*/  @!P2 LEA R12, P5, R23, R2.reuse, 0x1 ;  /* 0x00000002170ca211 */ /* 0x080fe400078a08ff */
[----:B------:R-:W-:Y:S02]  /*e300*/  @!P1 LEA R14, P4, R22, R2, 0x1 ;  /* 0x00000002160e9211 */ /* 0x000fe400078808ff */
[----:B0-----:R-:W-:Y:S02]  /*e310*/  @!P3 LEA.HI.X R7, R17, R0, R20, 0x1, P6 ;  /* 0x000000001107b211 */ /* 0x001fe400030f0c14 */
[----:B------:R-:W-:Y:S02]  /*e320*/  @!P0 LEA R2, P6, R212, R2, 0x1 ;  /* 0x00000002d4028211 */ /* 0x000fe400078c08ff */
[-C--:B------:R-:W-:Y:S01]  /*e330*/  @!P2 LEA.HI.X R13, R23, R0.reuse, R19, 0x1, P5 ;  /* 0x00000000170da211 */ /* 0x080fe200028f0c13 */
[----:B------:R3:W-:Y:S01]  /*e340*/  @!P3 ST.E.128 desc[UR36][R6.64], RZ ;  /* 0x000000ff0600b985 */ /* 0x0007e2000c101d24 */
[----:B------:R-:W-:-:S02]  /*e350*/  @!P1 LEA.HI.X R15, R22, R0, R18, 0x1, P4 ;  /* 0x00000000160f9211 */ /* 0x000fc400020f0c12 */
[----:B------:R-:W-:Y:S01]  /*e360*/  @!P0 LEA.HI.X R3, R212, R0, R227, 0x1, P6 ;  /* 0x00000000d4038211 */ /* 0x000fe200030f0ce3 */
[----:B------:R3:W-:Y:S04]  /*e370*/  @!P2 ST.E.128 desc[UR36][R12.64], RZ ;  /* 0x000000ff0c00a985 */ /* 0x0007e8000c101d24 */
[----:B------:R3:W-:Y:S04]  /*e380*/  @!P1 ST.E.128 desc[UR36][R14.64], RZ ;  /* 0x000000ff0e009985 */ /* 0x0007e8000c101d24 */
[----:B------:R3:W-:Y:S02]  /*e390*/  @!P0 ST.E.128 desc[UR36][R2.64], RZ ;  /* 0x000000ff02008985 */ /* 0x0007e4000c101d24 */
.L_x_227:
[----:B------:R-:W-:Y:S05]  /*e3a0*/  BSYNC B1 ;  /* 0x0000000000017941 */ /* 0x000fea0003800000 */
.L_x_226:
[----:B0-----:R-:W-:Y:S01]  /*e3b0*/  VIADD R0, R8, 0x60 ;  /* 0x0000006008007836 */ /* 0x001fe20000000000 */
[----:B---3--:R0:W3:Y:S04]  /*e3c0*/  SHFL.IDX PT, R6, R5, 0x3, 0x181f ;  /* 0x00781f0005067f89 */ /* 0x0080e800000e0000 */
[----:B------:R-:W-:Y:S01]  /*e3d0*/  ISETP.GE.AND P0, PT, R0, R11, PT ;  /* 0x0000000b0000720c */ /* 0x000fe20003f06270 */
[----:B-1----:R0:W1:-:S12]  /*e3e0*/  SHFL.IDX PT, R2, R4, 0x3, 0x181f ;  /* 0x00781f0004027f89 */ /* 0x00205800000e0000 */
[----:B0-----:R-:W-:Y:S05]  /*e3f0*/  @P0 BRA `(.L_x_218) ;  /* 0x0000000000440947 */ /* 0x001fea0003800000 */
[----:B------:R-:W-:Y:S02]  /*e400*/  ULDC UR4, c[0x0][0xac8] ;  /* 0x0002b20000047ab9 */ /* 0x000fe40000000800 */
[----:B------:R-:W-:Y:S02]  /*e410*/  ISETP.GE.AND P3, PT, R17, UR4, PT ;  /* 0x0000000411007c0c */ /* 0x000fe4000bf66270 */
[----:B------:R-:W-:Y:S02]  /*e420*/  ISETP.GE.AND P2, PT, R23, UR4, PT ;  /* 0x0000000417007c0c */ /* 0x000fe4000bf46270 */
[----:B------:R-:W-:Y:S02]  /*e430*/  ISETP.GE.AND P1, PT, R22, UR4, PT ;  /* 0x0000000416007c0c */ /* 0x000fe4000bf26270 */
[----:B------:R-:W-:-:S07]  /*e440*/  ISETP.GE.AND P0, PT, R212, UR4, PT ;  /* 0x00000004d4007c0c */ /* 0x000fce000bf06270 */
[-C--:B-12-4-:R-:W-:Y:S02]  /*e450*/  @!P3 LEA R4, P6, R17, R2.reuse, 0x1 ;  /* 0x000000021104b211 */ /* 0x096fe400078c08ff */
[-C--:B------:R-:W-:Y:S02]  /*e460*/  @!P2 LEA R8, P5, R23, R2.reuse, 0x1 ;  /* 0x000000021708a211 */ /* 0x080fe400078a08ff */
[----:B------:R-:W-:Y:S02]  /*e470*/  @!P1 LEA R10, P4, R22, R2, 0x1 ;  /* 0x00000002160a9211 */ /* 0x000fe400078808ff */
[----:B---3--:R-:W-:Y:S02]  /*e480*/  @!P3 LEA.HI.X R5, R17, R6, R20, 0x1, P6 ;  /* 0x000000061105b211 */ /* 0x008fe400030f0c14 */
        /* <DEDUP_REMOVED lines=8> */
.L_x_218:
[----:B------:R-:W-:Y:S05]  /*e510*/  BSYNC B0 ;  /* 0x0000000000007941 */ /* 0x000fea0003800000 */
.L_x_209:
[----:B------:R-:W-:Y:S02]  /*e520*/  ULDC UR4, c[0x0][0xc3c] ;  /* 0x00030f0000047ab9 */ /* 0x000fe40000000800 */
[----:B------:R-:W-:-:S06]  /*e530*/  UISETP.GE.AND UP0, UPT, UR7, UR4, UPT ;  /* 0x000000040700728c */ /* 0x000fcc000bf06270 */
[----:B------:R-:W-:-:S13]  /*e540*/  PLOP3.LUT P0, PT, PT, PT, UP0, 0x80, 0x0 ;  /* 0x000000000000781c */ /* 0x000fda0003f0f008 */
[----:B------:R-:W-:Y:S05]  /*e550*/  @!P0 BRA `(.L_x_228) ;  /* 0xffffff28001c8947 */ /* 0x000fea000383ffff */
[----:B------:R-:W-:Y:S05]  /*e560*/  EXIT ;  /* 0x000000000000794d */ /* 0x000fea0003800000 */
.L_x_181:
[----:B------:R-:W-:-:S08]  /*e570*/  NOP ;  /* 0x0000000000007918 */ /* 0x000fd00000000000 */
[----:B0-----:R-:W0:-:S00]  /*e580*/  USETMAXREG.DEALLOC.CTAPOOL 0x28 ;  /* 0x00000028000079c8 */ /* 0x001e0000080e0500 */
[----:B0-----:R-:W-:Y:S02]  /*e590*/  LOP3.LUT R0, R0, 0x3, RZ, 0xc0, !PT ;  /* 0x0000000300007812 */ /* 0x001fe400078ec0ff */
[----:B------:R-:W-:-:S04]  /*e5a0*/  LOP3.LUT R23, R23, 0xfffffeff, RZ, 0xc0, !PT ;  /* 0xfffffeff17177812 */ /* 0x000fc800078ec0ff */
[----:B------:R-:W0:Y:S02]  /*e5b0*/  SHFL.IDX PT, R0, R0, RZ, 0x1f ;  /* 0x00001fff00007589 */ /* 0x000e2400000e0000 */
[----:B0-----:R-:W-:Y:S01]  /*e5c0*/  ISETP.NE.AND P0, PT, R0, RZ, PT ;  /* 0x000000ff0000720c */ /* 0x001fe20003f05270 */
[----:B------:R-:W-:-:S12]  /*e5d0*/  IMAD.MOV.U32 R0, RZ, RZ, RZ ;  /* 0x000000ffff007224 */ /* 0x000fd800078e00ff */
[----:B------:R-:W-:Y:S01]  /*e5e0*/  @P0 LOP3.LUT R23, R23, 0x100, RZ, 0xfc, !PT ;  /* 0x0000010017170812 */ /* 0x000fe200078efcff */
[----:B------:R-:W-:Y:S06]  /*e5f0*/  @!P0 BRA `(.L_x_229) ;  /* 0x00000000001c8947 */ /* 0x000fec0003800000 */
[----:B------:R-:W0:Y:S08]  /*e600*/  S2UR UR5, SR_CgaCtaId ;  /* 0x00000000000579c3 */ /* 0x000e300000008800 */
[----:B------:R-:W-:Y:S06]  /*e610*/  BAR.SYNC.DEFER_BLOCKING 0x5, 0x180 ;  /* 0x0146000000007b1d */ /* 0x000fec0000010000 */
[----:B------:R-:W-:-:S02]  /*e620*/  UMOV UR4, 0x400 ;  /* 0x0000040000047882 */ /* 0x000fc40000000000 */
[----:B0-----:R-:W-:-:S09]  /*e630*/  ULEA UR4, UR5, UR4, 0x18 ;  /* 0x0000000405047291 */ /* 0x001fd2000f8ec03f */
[----:B------:R-:W1:Y:S01]  /*e640*/  LDS.128 R16, [UR4+0x388d0] ;  /* 0x0388d004ff107984 */ /* 0x000e620008000c00 */
[----:B------:R-:W-:Y:S06]  /*e650*/  BAR.ARV 0x4, 0x180 ;  /* 0x0106000000007b1d */ /* 0x000fec0000002000 */
[----:B------:R-:W-:Y:S05]  /*e660*/  BRA `(.L_x_230) ;  /* 0x0000000800007947 */ /* 0x000fea0003800000 */
.L_x_229:
[----:B------:R-:W0:Y:S01]  /*e670*/  S2R R2, SR_TID.X ;  /* 0x0000000000027919 */ /* 0x000e220000002100 */
[----:B------:R-:W-:Y:S01]  /*e680*/  ULDC UR4, c[0x0][0xc3c] ;  /* 0x00030f0000047ab9 */ /* 0x000fe20000000800 */
[----:B------:R-:W1:Y:S01]  /*e690*/  S2UR UR6, SR_CTAID.X ;  /* 0x00000000000679c3 */ /* 0x000e620000002500 */
[----:B------:R-:W-:Y:S01]  /*e6a0*/  ULDC UR5, c[0x0][0xc38] ;  /* 0x00030e0000057ab9 */ /* 0x000fe20000000800 */
[----:B0-----:R-:W-:-:S04]  /*e6b0*/  LOP3.LUT R5, R2, 0x1f, RZ, 0xc0, !PT ;  /* 0x0000001f02057812 */ /* 0x001fc800078ec0ff */
[----:B------:R-:W-:-:S04]  /*e6c0*/  ISETP.NE.AND P0, PT, R5, 0x1f, PT ;  /* 0x0000001f0500780c */ /* 0x000fc80003f05270 */
[----:B------:R-:W-:-:S13]  /*e6d0*/  ISETP.GE.OR P1, PT, R5, UR4, !P0 ;  /* 0x0000000405007c0c */ /* 0x000fda000c726670 */
[----:B------:R-:W0:Y:S02]  /*e6e0*/  @!P1 LDC.64 R2, c[0x0][0xc80] ;  /* 0x00032000ff029b82 */ /* 0x000e240000000a00 */
[----:B0-----:R-:W-:-:S05]  /*e6f0*/  @!P1 IMAD.WIDE.U32 R2, R5, 0x4, R2 ;  /* 0x0000000405029825 */ /* 0x001fca00078e0002 */
[----:B------:R-:W2:Y:S01]  /*e700*/  @!P1 LDG.E R0, desc[UR36][R2.64] ;  /* 0x0000002402009981 */ /* 0x000ea2000c1e1900 */
[C---:B------:R-:W-:Y:S01]  /*e710*/  ISETP.NE.AND P1, PT, R5.reuse, RZ, PT ;  /* 0x000000ff0500720c */ /* 0x040fe20003f25270 */
[----:B------:R-:W-:Y:S01]  /*e720*/  UMOV UR4, URZ ;  /* 0x0000003f00047c82 */ /* 0x000fe20008000000 */
[C---:B------:R-:W-:Y:S01]  /*e730*/  ISETP.GE.U32.AND P2, PT, R5.reuse, 0x2, PT ;  /* 0x000000020500780c */ /* 0x040fe20003f46070 */
[----:B------:R-:W-:Y:S01]  /*e740*/  IMAD.MOV.U32 R16, RZ, RZ, RZ ;  /* 0x000000ffff107224 */ /* 0x000fe200078e00ff */
[C---:B------:R-:W-:Y:S02]  /*e750*/  ISETP.GE.U32.AND P3, PT, R5.reuse, 0x4, PT ;  /* 0x000000040500780c */ /* 0x040fe40003f66070 */
[C---:B------:R-:W-:Y:S02]  /*e760*/  ISETP.GE.U32.AND P4, PT, R5.reuse, 0x8, PT ;  /* 0x000000080500780c */ /* 0x040fe40003f86070 */
[----:B------:R-:W-:Y:S01]  /*e770*/  ISETP.GE.U32.AND P5, PT, R5, 0x10, PT ;  /* 0x000000100500780c */ /* 0x000fe20003fa6070 */
[----:B--2---:R-:W0:Y:S02]  /*e780*/  SHFL.UP PT, R4, R0, 0x1, RZ ;  /* 0x0420000000047989 */ /* 0x004e2400000e00ff */
[----:B0-----:R-:W-:-:S05]  /*e790*/  SEL R7, R4, RZ, P1 ;  /* 0x000000ff04077207 */ /* 0x001fca0000800000 */
[----:B------:R-:W-:-:S05]  /*e7a0*/  IMAD.IADD R7, R0, 0x1, R7 ;  /* 0x0000000100077824 */ /* 0x000fca00078e0207 */
[----:B------:R-:W0:Y:S02]  /*e7b0*/  SHFL.UP PT, R4, R7, 0x2, RZ ;  /* 0x0440000007047989 */ /* 0x000e2400000e00ff */
[----:B0-----:R-:W-:-:S05]  /*e7c0*/  SEL R4, R4, RZ, P2 ;  /* 0x000000ff04047207 */ /* 0x001fca0001000000 */
[----:B------:R-:W-:-:S05]  /*e7d0*/  IMAD.IADD R4, R7, 0x1, R4 ;  /* 0x0000000107047824 */ /* 0x000fca00078e0204 */
[----:B------:R-:W0:Y:S02]  /*e7e0*/  SHFL.UP PT, R6, R4, 0x4, RZ ;  /* 0x0480000004067989 */ /* 0x000e2400000e00ff */
[----:B0-----:R-:W-:-:S05]  /*e7f0*/  SEL R3, R6, RZ, P3 ;  /* 0x000000ff06037207 */ /* 0x001fca0001800000 */
[----:B------:R-:W-:-:S05]  /*e800*/  IMAD.IADD R3, R4, 0x1, R3 ;  /* 0x0000000104037824 */ /* 0x000fca00078e0203 */
[----:B------:R-:W0:Y:S02]  /*e810*/  SHFL.UP PT, R2, R3, 0x8, RZ ;  /* 0x0500000003027989 */ /* 0x000e2400000e00ff */
[----:B0-----:R-:W-:-:S04]  /*e820*/  SEL R2, R2, RZ, P4 ;  /* 0x000000ff02027207 */ /* 0x001fc80002000000 */
[----:B------:R-:W-:-:S05]  /*e830*/  IADD3 R2, R3, R2, RZ ;  /* 0x0000000203027210 */ /* 0x000fca0007ffe0ff */
[----:B------:R-:W0:Y:S02]  /*e840*/  SHFL.UP PT, R6, R2, 0x10, RZ ;  /* 0x0600000002067989 */ /* 0x000e2400000e00ff */
[----:B0-----:R-:W-:-:S05]  /*e850*/  SEL R7, R6, RZ, P5 ;  /* 0x000000ff06077207 */ /* 0x001fca0002800000 */
[----:B------:R-:W-:-:S05]  /*e860*/  IMAD.IADD R7, R2, 0x1, R7 ;  /* 0x0000000102077824 */ /* 0x000fca00078e0207 */
[----:B------:R-:W0:Y:S02]  /*e870*/  SHFL.IDX PT, R4, R7, 0x1f, 0x1f ;  /* 0x03e01f0007047f89 */ /* 0x000e2400000e0000 */
[----:B0-----:R-:W-:-:S04]  /*e880*/  IMAD R4, R4, UR5, RZ ;  /* 0x0000000504047c24 */ /* 0x001fc8000f8e02ff */
[----:B------:R-:W-:Y:S01]  /*e890*/  IMAD.MOV.U32 R3, RZ, RZ, R4 ;  /* 0x000000ffff037224 */ /* 0x000fe200078e0004 */
[----:B-1----:R-:W-:-:S13]  /*e8a0*/  ISETP.GT.AND P6, PT, R4, UR6, PT ;  /* 0x0000000604007c0c */ /* 0x002fda000bfc4270 */
[----:B------:R-:W-:Y:S05]  /*e8b0*/  @P6 BRA `(.L_x_231) ;  /* 0x0000000000946947 */ /* 0x000fea0003800000 */
[----:B------:R-:W-:Y:S01]  /*e8c0*/  IMAD.MOV.U32 R4, RZ, RZ, R3 ;  /* 0x000000ffff047224 */ /* 0x000fe200078e0003 */
[----:B------:R-:W-:Y:S01]  /*e8d0*/  UMOV UR4, URZ ;  /* 0x0000003f00047c82 */ /* 0x000fe20008000000 */
[----:B------:R-:W-:-:S05]  /*e8e0*/  ULDC UR5, c[0x0][0xc38] ;  /* 0x00030e0000057ab9 */ /* 0x000fca0000000800 */
.L_x_235:
[----:B------:R-:W0:Y:S01]  /*e8f0*/  LDC R2, c[0x0][0xc3c] ;  /* 0x00030f00ff027b82 */ /* 0x000e220000000800 */
[----:B------:R-:W-:-:S06]  /*e900*/  UIADD3 UR4, UR4, 0x1f, URZ ;  /* 0x0000001f04047890 */ /* 0x000fcc000fffe03f */
[----:B0-----:R-:W-:-:S13]  /*e910*/  ISETP.LE.AND P6, PT, R2, UR4, PT ;  /* 0x0000000402007c0c */ /* 0x001fda000bfc3270 */
[----:B------:R-:W-:Y:S05]  /*e920*/  @P6 BRA `(.L_x_232) ;  /* 0x0000000400246947 */ /* 0x000fea0003800000 */
[----:B------:R-:W-:Y:S01]  /*e930*/  VIADD R7, R5, UR4 ;  /* 0x0000000405077c36 */ /* 0x000fe20008000000 */
[----:B------:R-:W-:Y:S01]  /*e940*/  BSSY B0, `(.L_x_233) ;  /* 0x0000007000007945 */ /* 0x000fe20003800000 */
[----:B------:R-:W-:-:S03]  /*e950*/  MOV R0, RZ ;  /* 0x000000ff00007202 */ /* 0x000fc60000000f00 */
[----:B------:R-:W-:-:S13]  /*e960*/  ISETP.GE.OR P6, PT, R7, R2, !P0 ;  /* 0x000000020700720c */ /* 0x000fda00047c6670 */
[----:B------:R-:W-:Y:S05]  /*e970*/  @P6 BRA `(.L_x_234) ;  /* 0x00000000000c6947 */ /* 0x000fea0003800000 */
[----:B------:R-:W0:Y:S02]  /*e980*/  LDC.64 R2, c[0x0][0xc80] ;  /* 0x00032000ff027b82 */ /* 0x000e240000000a00 */
[----:B0-----:R-:W-:-:S05]  /*e990*/  IMAD.WIDE R2, R7, 0x4, R2 ;  /* 0x0000000407027825 */ /* 0x001fca00078e0202 */
[----:B------:R0:W5:Y:S02]  /*e9a0*/  LDG.E R0, desc[UR36][R2.64] ;  /* 0x0000002402007981 */ /* 0x000164000c1e1900 */
.L_x_234:
[----:B------:R-:W-:Y:S05]  /*e9b0*/  BSYNC B0 ;  /* 0x0000000000007941 */ /* 0x000fea0003800000 */
.L_x_233:
[----:B0----5:R-:W0:Y:S02]  /*e9c0*/  SHFL.UP PT, R2, R0, 0x1, RZ ;  /* 0x0420000000027989 */ /* 0x021e2400000e00ff */
        /* <DEDUP_REMOVED lines=14> */
[----:B------:R-:W0:Y:S02]  /*eab0*/  SHFL.IDX PT, R3, R9, 0x1f, 0x1f ;  /* 0x03e01f0009037f89 */ /* 0x000e2400000e0000 */
[----:B0-----:R-:W-:-:S05]  /*eac0*/  IMAD R3, R3, UR5, RZ ;  /* 0x0000000503037c24 */ /* 0x001fca000f8e02ff */
[----:B------:R-:W-:-:S04]  /*ead0*/  IADD3 R4, R3, R4, RZ ;  /* 0x0000000403047210 */ /* 0x000fc80007ffe0ff */
[----:B------:R-:W-:-:S13]  /*eae0*/  ISETP.GT.AND P6, PT, R4, UR6, PT ;  /* 0x0000000604007c0c */ /* 0x000fda000bfc4270 */
[----:B------:R-:W-:Y:S05]  /*eaf0*/  @!P6 BRA `(.L_x_235) ;  /* 0xfffffffc007ce947 */ /* 0x000fea000383ffff */
[----:B------:R-:W-:-:S07]  /*eb00*/  IMAD.MOV.U32 R7, RZ, RZ, R9 ;  /* 0x000000ffff077224 */ /* 0x000fce00078e0009 */
.L_x_231:
[----:B------:R-:W-:-:S04]  /*eb10*/  IMAD.IADD R8, R4, 0x1, -R3 ;  /* 0x0000000104087824 */ /* 0x000fc800078e0a03 */
[----:B------:R-:W-:-:S05]  /*eb20*/  IMAD R2, R7, UR5, R8 ;  /* 0x0000000507027c24 */ /* 0x000fca000f8e0208 */
[----:B------:R-:W-:-:S13]  /*eb30*/  ISETP.GT.AND P0, PT, R2, UR6, PT ;  /* 0x0000000602007c0c */ /* 0x000fda000bf04270 */
[----:B------:R-:W-:-:S04]  /*eb40*/  VOTE.ANY R4, PT, !P0 ;  /* 0x0000000000047806 */ /* 0x000fc800040e0100 */
[----:B------:R-:W0:Y:S01]  /*eb50*/  POPC R19, R4 ;  /* 0x0000000400137309 */ /* 0x000e220000000000 */
[----:B------:R-:W-:Y:S01]  /*eb60*/  ISETP.NE.AND P0, PT, R4, RZ, PT ;  /* 0x000000ff0400720c */ /* 0x000fe20003f05270 */
[----:B0-----:R-:W0:Y:S02]  /*eb70*/  SHFL.IDX PT, R10, R0, R19, 0x1f ;  /* 0x00001f13000a7589 */ /* 0x001e2400000e0000 */
[----:B0-----:R-:W-:-:S04]  /*eb80*/  IABS R9, R10 ;  /* 0x0000000a00097213 */ /* 0x001fc80000000000 */
[----:B------:R-:W0:Y:S08]  /*eb90*/  I2F.RP R6, R9 ;  /* 0x0000000900067306 */ /* 0x000e300000209400 */
[----:B0-----:R-:W0:Y:S02]  /*eba0*/  MUFU.RCP R6, R6 ;  /* 0x0000000600067308 */ /* 0x001e240000001000 */
[----:B0-----:R-:W-:-:S06]  /*ebb0*/  VIADD R2, R6, 0xffffffe ;  /* 0x0ffffffe06027836 */ /* 0x001fcc0000000000 */
[----:B------:R0:W1:Y:S01]  /*ebc0*/  F2I.FTZ.U32.TRUNC.NTZ R3, R2 ;  /* 0x0000000200037305 */ /* 0x000062000021f000 */
[----:B------:R-:W-:Y:S05]  /*ebd0*/  @!P0 BRA `(.L_x_236) ;  /* 0x0000000000088947 */ /* 0x000fea0003800000 */
[----:B------:R-:W-:-:S06]  /*ebe0*/  VIADD R16, R19, 0xffffffff ;  /* 0xffffffff13107836 */ /* 0x000fcc0000000000 */
[----:B------:R2:W3:Y:S02]  /*ebf0*/  SHFL.IDX PT, R16, R7, R16, 0x1f ;  /* 0x00001f1007107589 */ /* 0x0004e400000e0000 */
.L_x_236:
[----:B---3--:R-:W-:Y:S01]  /*ec00*/  IMAD R16, R16, UR5, R8 ;  /* 0x0000000510107c24 */ /* 0x008fe2000f8e0208 */
[----:B0-----:R-:W-:Y:S01]  /*ec10*/  IABS R2, R10 ;  /* 0x0000000a00027213 */ /* 0x001fe20000000000 */
[----:B-1----:R-:W-:Y:S02]  /*ec20*/  IMAD.MOV R0, RZ, RZ, -R3 ;  /* 0x000000ffff007224 */ /* 0x002fe400078e0a03 */
[----:B------:R-:W-:Y:S01]  /*ec30*/  VIADD R19, R19, UR4 ;  /* 0x0000000413137c36 */ /* 0x000fe20008000000 */
[----:B------:R-:W-:Y:S01]  /*ec40*/  IADD3 R11, -R16, UR6, RZ ;  /* 0x00000006100b7c10 */ /* 0x000fe2000fffe1ff */
[----:B--2---:R-:W-:Y:S01]  /*ec50*/  IMAD R7, R0, R9, RZ ;  /* 0x0000000900077224 */ /* 0x004fe200078e02ff */
[----:B------:R-:W-:Y:S01]  /*ec60*/  IADD3 R4, RZ, -R2, RZ ;  /* 0x80000002ff047210 */ /* 0x000fe20007ffe0ff */
[----:B------:R-:W-:Y:S01]  /*ec70*/  IMAD.MOV.U32 R2, RZ, RZ, RZ ;  /* 0x000000ffff027224 */ /* 0x000fe200078e00ff */
[----:B------:R-:W-:-:S03]  /*ec80*/  IABS R0, R11 ;  /* 0x0000000b00007213 */ /* 0x000fc60000000000 */
[----:B------:R-:W-:-:S04]  /*ec90*/  IMAD.HI.U32 R2, R3, R7, R2 ;  /* 0x0000000703027227 */ /* 0x000fc800078e0002 */
[----:B------:R-:W-:Y:S02]  /*eca0*/  IMAD.MOV.U32 R3, RZ, RZ, R0 ;  /* 0x000000ffff037224 */ /* 0x000fe400078e0000 */
[----:B------:R-:W-:Y:S02]  /*ecb0*/  IMAD.MOV.U32 R0, RZ, RZ, R4 ;  /* 0x000000ffff007224 */ /* 0x000fe400078e0004 */
[----:B------:R-:W-:-:S04]  /*ecc0*/  IMAD.HI.U32 R2, R2, R3, RZ ;  /* 0x0000000302027227 */ /* 0x000fc800078e00ff */
[----:B------:R-:W-:-:S05]  /*ecd0*/  IMAD R0, R2, R0, R3 ;  /* 0x0000000002007224 */ /* 0x000fca00078e0203 */
[----:B------:R-:W-:-:S13]  /*ece0*/  ISETP.GT.U32.AND P1, PT, R9, R0, PT ;  /* 0x000000000900720c */ /* 0x000fda0003f24070 */
[----:B------:R-:W-:Y:S02]  /*ecf0*/  @!P1 IMAD.IADD R0, R0, 0x1, -R9 ;  /* 0x0000000100009824 */ /* 0x000fe400078e0a09 */
[----:B------:R-:W-:Y:S01]  /*ed00*/  @!P1 VIADD R2, R2, 0x1 ;  /* 0x0000000102029836 */ /* 0x000fe20000000000 */
[----:B------:R-:W-:Y:S02]  /*ed10*/  ISETP.NE.AND P1, PT, R10, RZ, PT ;  /* 0x000000ff0a00720c */ /* 0x000fe40003f25270 */
[----:B------:R-:W-:Y:S02]  /*ed20*/  ISETP.GE.U32.AND P0, PT, R0, R9, PT ;  /* 0x000000090000720c */ /* 0x000fe40003f06070 */
[----:B------:R-:W-:-:S04]  /*ed30*/  LOP3.LUT R0, R11, R10, RZ, 0x3c, !PT ;  /* 0x0000000a0b007212 */ /* 0x000fc800078e3cff */
[----:B------:R-:W-:-:S07]  /*ed40*/  ISETP.GE.AND P2, PT, R0, RZ, PT ;  /* 0x000000ff0000720c */ /* 0x000fce0003f46270 */
[----:B------:R-:W-:-:S06]  /*ed50*/  @P0 IADD3 R2, R2, 0x1, RZ ;  /* 0x0000000102020810 */ /* 0x000fcc0007ffe0ff */
[----:B------:R-:W-:Y:S01]  /*ed60*/  @!P2 IMAD.MOV R2, RZ, RZ, -R2 ;  /* 0x000000ffff02a224 */ /* 0x000fe200078e0a02 */
[----:B------:R-:W-:-:S05]  /*ed70*/  @!P1 LOP3.LUT R2, RZ, R10, RZ, 0x33, !PT ;  /* 0x0000000aff029212 */ /* 0x000fca00078e33ff */
[--C-:B------:R-:W-:Y:S02]  /*ed80*/  IMAD.MOV R17, RZ, RZ, -R2.reuse ;  /* 0x000000ffff117224 */ /* 0x100fe400078e0a02 */
[----:B------:R-:W-:Y:S02]  /*ed90*/  IMAD.MOV.U32 R18, RZ, RZ, R2 ;  /* 0x000000ffff127224 */ /* 0x000fe400078e0002 */
[----:B------:R-:W-:Y:S01]  /*eda0*/  IMAD R17, R10, R17, R11 ;  /* 0x000000110a117224 */ /* 0x000fe200078e020b */
[----:B------:R-:W-:Y:S06]  /*edb0*/  BRA `(.L_x_237) ;  /* 0x0000000000147947 */ /* 0x000fec0003800000 */
.L_x_232:
[----:B------:R-:W-:Y:S01]  /*edc0*/  ULDC UR4, c[0x0][0xc3c] ;  /* 0x00030f0000047ab9 */ /* 0x000fe20000000800 */
[----:B------:R-:W-:Y:S01]  /*edd0*/  IMAD.MOV.U32 R17, RZ, RZ, RZ ;  /* 0x000000ffff117224 */ /* 0x000fe200078e00ff */
[----:B------:R-:W-:Y:S01]  /*ede0*/  MOV R16, UR6 ;  /* 0x0000000600107c02 */ /* 0x000fe20008000f00 */
[----:B------:R-:W-:Y:S02]  /*edf0*/  IMAD.MOV.U32 R18, RZ, RZ, RZ ;  /* 0x000000ffff127224 */ /* 0x000fe400078e00ff */
[----:B------:R-:W-:-:S07]  /*ee00*/  IMAD.U32 R19, RZ, RZ, UR4 ;  /* 0x00000004ff137e24 */ /* 0x000fce000f8e00ff */
.L_x_237:
[----:B------:R-:W-:-:S13]  /*ee10*/  ISETP.NE.AND P0, PT, R5, RZ, PT ;  /* 0x000000ff0500720c */ /* 0x000fda0003f05270 */
[----:B------:R-:W0:Y:S01]  /*ee20*/  @!P0 S2R R3, SR_CgaCtaId ;  /* 0x0000000000038919 */ /* 0x000e220000008800 */
[----:B------:R-:W-:-:S04]  /*ee30*/  @!P0 MOV R0, 0x400 ;  /* 0x0000040000008802 */ /* 0x000fc80000000f00 */
[----:B0-----:R-:W-:-:S05]  /*ee40*/  @!P0 LEA R0, R3, R0, 0x18 ;  /* 0x0000000003008211 */ /* 0x001fca00078ec0ff */
[----:B------:R0:W-:Y:S01]  /*ee50*/  @!P0 STS.128 [R0+0x388d0], R16 ;  /* 0x0388d01000008388 */ /* 0x0001e20000000c00 */
[----:B------:R-:W-:Y:S06]  /*ee60*/  BAR.ARV 0x5, 0x180 ;  /* 0x0146000000007b1d */ /* 0x000fec0000002000 */
.L_x_230:
[----:B------:R2:W-:Y:S01]  /*ee70*/  STL [R1+0x1c], RZ ;  /* 0x00001cff01007387 */ /* 0x0005e20000100800 */
[----:B------:R-:W-:Y:S01]  /*ee80*/  ULDC UR4, c[0x0][0xc3c] ;  /* 0x00030f0000047ab9 */ /* 0x000fe20000000800 */
[----:B------:R-:W-:Y:S01]  /*ee90*/  IMAD.MOV.U32 R28, RZ, RZ, 0x1 ;  /* 0x00000001ff1c7424 */ /* 0x000fe200078e00ff */
[----:B-1----:R-:W-:Y:S01]  /*eea0*/  ISETP.GE.AND P0, PT, R19, UR4, PT ;  /* 0x0000000413007c0c */ /* 0x002fe2000bf06270 */
[----:B------:R-:W-:-:S12]  /*eeb0*/  IMAD.MOV.U32 R27, RZ, RZ, RZ ;  /* 0x000000ffff1b7224 */ /* 0x000fd800078e00ff */
[----:B--2---:R-:W-:Y:S05]  /*eec0*/  @P0 BRA `(.L_x_238) ;  /* 0x0000004800140947 */ /* 0x004fea0003800000 */
[----:B0-----:R-:W2:Y:S01]  /*eed0*/  LDL R0, [R1+0x24] ;  /* 0x0000240001007983 */ /* 0x001ea20000100800 */
[----:B------:R-:W0:Y:S01]  /*eee0*/  S2UR UR5, SR_CgaCtaId ;  /* 0x00000000000579c3 */ /* 0x000e220000008800 */
[----:B------:R-:W-:Y:S01]  /*eef0*/  BSSY B8, `(.L_x_238) ;  /* 0x0000482000087945 */ /* 0x000fe20003800000 */
[----:B------:R-:W-:Y:S01]  /*ef00*/  IMAD.MOV.U32 R28, RZ, RZ, 0x1 ;  /* 0x00000001ff1c7424 */ /* 0x000fe200078e00ff */
[----:B------:R-:W1:Y:S01]  /*ef10*/  S2R R2, SR_TID.X ;  /* 0x0000000000027919 */ /* 0x000e620000002100 */
[----:B------:R-:W-:Y:S01]  /*ef20*/  IMAD.MOV.U32 R27, RZ, RZ, RZ ;  /* 0x000000ffff1b7224 */ /* 0x000fe200078e00ff */
[----:B------:R-:W-:Y:S01]  /*ef30*/  ULDC UR39, c[0x0][0xc] ;  /* 0x0000030000277ab9 */ /* 0x000fe20000000800 */
[----:B------:R3:W-:Y:S01]  /*ef40*/  STL [R1+0x1c], RZ ;  /* 0x00001cff01007387 */ /* 0x0007e20000100800 */
[C---:B-1----:R-:W-:Y:S01]  /*ef50*/  IMAD.SHL.U32 R33, R2.reuse, 0x8, RZ ;  /* 0x0000000802217824 */ /* 0x042fe200078e00ff */
[----:B------:R-:W-:-:S04]  /*ef60*/  LOP3.LUT R3, R2, 0x7f, RZ, 0xc0, !PT ;  /* 0x0000007f02037812 */ /* 0x000fc800078ec0ff */
[----:B------:R-:W-:Y:S02]  /*ef70*/  SHF.R.U32.HI R3, RZ, 0x3, R3 ;  /* 0x00000003ff037819 */ /* 0x000fe40000011603 */
[----:B--2---:R-:W-:Y:S02]  /*ef80*/  R2UR UR4, R0 ;  /* 0x00000000000472ca */ /* 0x004fe400000e0000 */
[----:B------:R-:W-:-:S04]  /*ef90*/  LOP3.LUT R0, R33, 0x1f8, RZ, 0xc0, !PT ;  /* 0x000001f821007812 */ /* 0x000fc800078ec0ff */
[----:B------:R-:W-:Y:S02]  /*efa0*/  LOP3.LUT R0, R0, 0x38, R2, 0x78, !PT ;  /* 0x0000003800007812 */ /* 0x000fe400078e7802 */
[----:B------:R-:W-:Y:S02]  /*efb0*/  SHF.L.U32 R2, R2, 0x4, RZ ;  /* 0x0000000402027819 */ /* 0x000fe400000006ff */
[----:B------:R-:W-:Y:S02]  /*efc0*/  LOP3.LUT R32, R0, 0x200, R33, 0xf8, !PT ;  /* 0x0000020000207812 */ /* 0x000fe400078ef821 */
[----:B------:R-:W-:Y:S01]  /*efd0*/  LOP3.LUT R33, R33, 0x38, RZ, 0xc0, !PT ;  /* 0x0000003821217812 */ /* 0x000fe200078ec0ff */
[----:B------:R-:W-:Y:S01]  /*efe0*/  ULOP3.LUT UR38, UR4, 0x2, URZ, 0xfc, !UPT ;  /* 0x0000000204267892 */ /* 0x000fe2000f8efc3f */
[----:B------:R-:W-:Y:S02]  /*eff0*/  LOP3.LUT R2, R3, 0x70, R2, 0xf8, !PT ;  /* 0x0000007003027812 */ /* 0x000fe400078ef802 */
[----:B------:R-:W-:Y:S01]  /*f000*/  UMOV UR4, 0x400 ;  /* 0x0000040000047882 */ /* 0x000fe20000000000 */
[C---:B------:R-:W-:Y:S01]  /*f010*/  LOP3.LUT R0, R33.reuse, 0x40, RZ, 0xfc, !PT ;  /* 0x0000004021007812 */ /* 0x040fe200078efcff */
[----:B0-----:R-:W-:Y:S01]  /*f020*/  ULEA UR4, UR5, UR4, 0x18 ;  /* 0x0000000405047291 */ /* 0x001fe2000f8ec03f */
[----:B------:R-:W-:-:S02]  /*f030*/  LOP3.LUT R37, R33, 0x80, RZ, 0xfc, !PT ;  /* 0x0000008021257812 */ /* 0x000fc400078efcff */
[----:B------:R-:W-:-:S03]  /*f040*/  LOP3.LUT R36, R33, 0xc0, RZ, 0xfc, !PT ;  /* 0x000000c021247812 */ /* 0x000fc600078efcff */
[----:B------:R-:W-:-:S04]  /*f050*/  IMAD.U32 R22, RZ, RZ, UR4 ;  /* 0x00000004ff167e24 */ /* 0x000fc8000f8e00ff */
[----:B---3--:R-:W-:-:S07]  /*f060*/  IMAD R34, R32, 0x2, R22 ;  /* 0x0000000220227824 */ /* 0x008fce00078e0216 */
.L_x_303:
[----:B0-----:R-:W0:Y:S02]  /*f070*/  LDC.64 R2, c[0x0][0xc88] ;  /* 0x00032200ff027b82 */ /* 0x001e240000000a00 */
[----:B0-----:R-:W-:-:S05]  /*f080*/  IMAD.WIDE R2, R19, 0x4, R2 ;  /* 0x0000000413027825 */ /* 0x001fca00078e0202 */
[----:B--2---:R-:W2:Y:S01]  /*f090*/  LDG.E R29, desc[UR36][R2.64] ;  /* 0x00000024021d7981 */ /* 0x004ea2000c1e1900 */
[----:B------:R-:W-:Y:S05]  /*f0a0*/  YIELD ;  /* 0x0000000000007946 */ /* 0x000fea0003800000 */
[----:B------:R-:W-:Y:S01]  /*f0b0*/  ULDC.64 UR4, c[0x0][0xa28] ;  /* 0x00028a0000047ab9 */ /* 0x000fe20000000a00 */
[----:B------:R-:W-:Y:S01]  /*f0c0*/  IMAD.MOV.U32 R30, RZ, RZ, RZ ;  /* 0x000000ffff1e7224 */ /* 0x000fe200078e00ff */
[----:B------:R-:W-:Y:S01]  /*f0d0*/  ISETP.NE.U32.AND P0, PT, RZ, UR4, PT ;  /* 0x00000004ff007c0c */ /* 0x000fe2000bf05070 */
[----:B------:R-:W-:-:S03]  /*f0e0*/  ULDC.64 UR6, c[0x0][0xa18] ;  /* 0x0002860000067ab9 */ /* 0x000fc60000000a00 */
[----:B------:R-:W-:Y:S01]  /*f0f0*/  ISETP.NE.AND.EX P0, PT, RZ, UR5, PT, P0 ;  /* 0x00000005ff007c0c */ /* 0x000fe2000bf05300 */
[----:B------:R-:W-:Y:S01]  /*f100*/  IMAD.MOV.U32 R35, RZ, RZ, RZ ;  /* 0x000000ffff237224 */ /* 0x000fe200078e00ff */
[----:B--2---:R-:W-:-:S11]  /*f110*/  SHF.R.S32.HI R0, RZ, 0x1f, R29 ;  /* 0x0000001fff007819 */ /* 0x004fd6000001141d */
[C---:B------:R-:W-:Y:S02]  /*f120*/  @P0 LEA R2, P1, R29.reuse, UR4, 0x2 ;  /* 0x000000041d020c11 */ /* 0x040fe4000f8210ff */
[C---:B------:R-:W-:Y:S01]  /*f130*/  SHF.L.U32 R24, R29.reuse, 0x2, RZ ;  /* 0x000000021d187819 */ /* 0x040fe200000006ff */
[----:B------:R0:W-:Y:S01]  /*f140*/  STL [R1+0xc], R0 ;  /* 0x00000c0001007387 */ /* 0x0001e20000100800 */
[----:B------:R-:W-:Y:S01]  /*f150*/  @P0 LEA.HI.X R3, R29, UR5, R0, 0x2, P1 ;  /* 0x000000051d030c11 */ /* 0x000fe200088f1400 */
[----:B------:R-:W-:-:S04]  /*f160*/  ULDC.64 UR4, c[0x0][0xa00] ;  /* 0x0002800000047ab9 */ /* 0x000fc80000000a00 */
[----:B-1----:R1:W2:Y:S01]  /*f170*/  @P0 LDG.E R30, desc[UR36][R2.64] ;  /* 0x00000024021e0981 */ /* 0x0022a2000c1e1900 */
[----:B------:R-:W-:Y:S02]  /*f180*/  ISETP.NE.U32.AND P0, PT, RZ, UR4, PT ;  /* 0x00000004ff007c0c */ /* 0x000fe4000bf05070 */
[----:B------:R-:W-:Y:S02]  /*f190*/  SHF.L.U64.HI R25, R29, 0x2, R0 ;  /* 0x000000021d197819 */ /* 0x000fe40000010200 */
[----:B------:R-:W-:Y:S02]  /*f1a0*/  ISETP.NE.AND.EX P2, PT, RZ, UR5, PT, P0 ;  /* 0x00000005ff007c0c */ /* 0x000fe4000bf45300 */
[----:B------:R-:W-:Y:S02]  /*f1b0*/  ISETP.NE.U32.AND P0, PT, RZ, UR6, PT ;  /* 0x00000006ff007c0c */ /* 0x000fe4000bf05070 */
[----:B------:R-:W-:Y:S02]  /*f1c0*/  LOP3.LUT R23, R23, 0xffffff7f, RZ, 0xc0, !PT ;  /* 0xffffff7f17177812 */ /* 0x000fe400078ec0ff */
[----:B------:R-:W-:-:S02]  /*f1d0*/  ISETP.NE.AND.EX P0, PT, RZ, UR7, PT, P0 ;  /* 0x00000007ff007c0c */ /* 0x000fc4000bf05300 */
[----:B-1----:R-:W-:-:S04]  /*f1e0*/  IADD3 R2, P1, R24, UR4, RZ ;  /* 0x0000000418027c10 */ /* 0x002fc8000ff3e0ff */
[----:B------:R-:W-:Y:S01]  /*f1f0*/  IADD3.X R3, R25, UR5, RZ, P1, !PT ;  /* 0x0000000519037c10 */ /* 0x000fe20008ffe4ff */
[----:B------:R-:W-:Y:S01]  /*f200*/  ULDC.64 UR4, c[0x0][0x418] ;  /* 0x0001060000047ab9 */ /* 0x000fe20000000a00 */
[----:B------:R-:W-:-:S03]  /*f210*/  @P2 LOP3.LUT R23, R23, 0x80, RZ, 0xfc, !PT ;  /* 0x0000008017172812 */ /* 0x000fc600078efcff */
[----:B------:R1:W5:Y:S02]  /*f220*/  @P2 LDG.E R35, desc[UR36][R2.64] ;  /* 0x0000002402232981 */ /* 0x000364000c1e1900 */
[----:B------:R-:W-:-:S04]  /*f230*/  @P0 IADD3 R4, P1, R24, UR6, RZ ;  /* 0x0000000618040c10 */ /* 0x000fc8000ff3e0ff */
[----:B------:R-:W-:-:S05]  /*f240*/  @P0 IADD3.X R5, R25, UR7, RZ, P1, !PT ;  /* 0x0000000719050c10 */ /* 0x000fca0008ffe4ff */
[----:B------:R-:W3:Y:S01]  /*f250*/  @P0 LDG.E R4, desc[UR36][R4.64] ;  /* 0x0000002404040981 */ /* 0x000ee2000c1e1900 */
[----:B------:R-:W-:-:S03]  /*f260*/  UISETP.NE.U32.AND UP0, UPT, UR4, URZ, UPT ;  /* 0x0000003f0400728c */ /* 0x000fc6000bf05070 */
[----:B------:R-:W-:Y:S01]  /*f270*/  ULDC UR4, c[0x0][0x424] ;  /* 0x0001090000047ab9 */ /* 0x000fe20000000800 */
[----:B------:R-:W-:-:S03]  /*f280*/  UISETP.NE.AND.EX UP0, UPT, UR5, URZ, UPT, UP0 ;  /* 0x0000003f0500728c */ /* 0x000fc6000bf05300 */
[----:B------:R-:W-:Y:S01]  /*f290*/  ULDC UR5, c[0x0][0x2f0] ;  /* 0x0000bc0000057ab9 */ /* 0x000fe20000000800 */
[----:B------:R-:W-:-:S04]  /*f2a0*/  USEL UR4, UR4, 0x1, UP0 ;  /* 0x0000000104047887 */ /* 0x000fc80008000000 */
[----:B------:R-:W-:-:S06]  /*f2b0*/  UIMAD UR4, UR4, UR5, URZ ;  /* 0x00000005040472a4 */ /* 0x000fcc000f8e023f */
[----:B0-----:R-:W-:Y:S01]  /*f2c0*/  IMAD.U32 R0, RZ, RZ, UR4 ;  /* 0x00000004ff007e24 */ /* 0x001fe2000f8e00ff */
[----:B--2---:R1:W-:Y:S04]  /*f2d0*/  STL [R1+0x4], R30 ;  /* 0x0000041e01007387 */ /* 0x0043e80000100800 */
[----:B---3--:R1:W-:Y:S01]  /*f2e0*/  @P0 STL [R1+0x18], R4 ;  /* 0x0000180401000387 */ /* 0x0083e20000100800 */
[----:B------:R-:W-:Y:S05]  /*f2f0*/  @P0 BRA `(.L_x_239) ;  /* 0x0000000000200947 */ /* 0x000fea0003800000 */
[----:B------:R-:W-:Y:S02]  /*f300*/  ULDC UR4, c[0x0][0x288] ;  /* 0x0000a20000047ab9 */ /* 0x000fe40000000800 */
[----:B-1----:R-:W-:-:S05]  /*f310*/  IMAD.U32 R4, RZ, RZ, UR4 ;  /* 0x00000004ff047e24 */ /* 0x002fca000f8e00ff */
[----:B------:R0:W-:Y:S01]  /*f320*/  STL [R1+0x18], R4 ;  /* 0x0000180401007387 */ /* 0x0001e20000100800 */
[----:B------:R-:W-:Y:S05]  /*f330*/  @!P2 BRA `(.L_x_239) ;  /* 0x000000000010a947 */ /* 0x000fea0003800000 */
[----:B------:R-:W2:Y:S04]  /*f340*/  LDG.E R5, desc[UR36][R2.64] ;  /* 0x0000002402057981 */ /* 0x000ea8000c1e1900 */
[----:B0-----:R-:W2:Y:S02]  /*f350*/  LDG.E R4, desc[UR36][R2.64+0x4] ;  /* 0x0000042402047981 */ /* 0x001ea4000c1e1900 */
[----:B--2---:R-:W-:-:S05]  /*f360*/  IMAD.IADD R2, R4, 0x1, -R5 ;  /* 0x0000000104027824 */ /* 0x004fca00078e0a05 */
[----:B------:R2:W-:Y:S02]  /*f370*/  STL [R1+0x18], R2 ;  /* 0x0000180201007387 */ /* 0x0005e40000100800 */
.L_x_239:
[----:B------:R-:W-:Y:S01]  /*f380*/  ULDC.64 UR4, c[0x0][0xa20] ;  /* 0x0002880000047ab9 */ /* 0x000fe20000000a00 */
[----:B------:R-:W-:Y:S01]  /*f390*/  IMAD.MOV.U32 R31, RZ, RZ, R29 ;  /* 0x000000ffff1f7224 */ /* 0x000fe200078e001d */
[----:B------:R-:W-:-:S04]  /*f3a0*/  ISETP.NE.U32.AND P0, PT, RZ, UR4, PT ;  /* 0x00000004ff007c0c */ /* 0x000fc8000bf05070 */
[----:B------:R-:W-:-:S13]  /*f3b0*/  ISETP.NE.AND.EX P0, PT, RZ, UR5, PT, P0 ;  /* 0x00000005ff007c0c */ /* 0x000fda000bf05300 */
[----:B------:R-:W-:Y:S05]  /*f3c0*/  @!P0 BRA `(.L_x_240) ;  /* 0x0000000000108947 */ /* 0x000fea0003800000 */
[----:B-12---:R-:W-:-:S04]  /*f3d0*/  IADD3 R2, P0, R24, UR4, RZ ;  /* 0x0000000418027c10 */ /* 0x006fc8000ff1e0ff */
[----:B------:R-:W-:-:S05]  /*f3e0*/  IADD3.X R3, R25, UR5, RZ, P0, !PT ;  /* 0x0000000519037c10 */ /* 0x000fca00087fe4ff */
[----:B------:R3:W5:Y:S01]  /*f3f0*/  LDG.E R0, desc[UR36][R2.64] ;  /* 0x0000002402007981 */ /* 0x000762000c1e1900 */
[----:B------:R-:W-:Y:S05]  /*f400*/  BRA `(.L_x_241) ;  /* 0x0000000000247947 */ /* 0x000fea0003800000 */
.L_x_240:
[----:B------:R-:W-:Y:S02]  /*f410*/  ULDC.64 UR4, c[0x0][0xa08] ;  /* 0x0002820000047ab9 */ /* 0x000fe40000000a00 */
[----:B------:R-:W-:-:S04]  /*f420*/  ISETP.NE.U32.AND P0, PT, RZ, UR4, PT ;  /* 0x00000004ff007c0c */ /* 0x000fc8000bf05070 */
[----:B------:R-:W-:-:S13]  /*f430*/  ISETP.NE.AND.EX P0, PT, RZ, UR5, PT, P0 ;  /* 0x00000005ff007c0c */ /* 0x000fda000bf05300 */
[----:B------:R-:W-:Y:S05]  /*f440*/  @!P0 BRA `(.L_x_241) ;  /* 0x0000000000148947 */ /* 0x000fea0003800000 */
[----:B-12---:R-:W1:Y:S02]  /*f450*/  LDC.64 R2, c[0x0][0xa08] ;  /* 0x00028200ff027b82 */ /* 0x006e640000000a00 */
[----:B-1----:R-:W-:-:S05]  /*f460*/  IMAD.WIDE R2, R31, 0x4, R2 ;  /* 0x000000041f027825 */ /* 0x002fca00078e0202 */
[----:B------:R-:W2:Y:S04]  /*f470*/  LDG.E R0, desc[UR36][R2.64] ;  /* 0x0000002402007981 */ /* 0x000ea8000c1e1900 */
[----:B------:R-:W2:Y:S02]  /*f480*/  LDG.E R5, desc[UR36][R2.64+0x4] ;  /* 0x0000042402057981 */ /* 0x000ea4000c1e1900 */
[----:B--2---:R-:W-:-:S07]  /*f490*/  IADD3 R0, -R0, R5, RZ ;  /* 0x0000000500007210 */ /* 0x004fce0007ffe1ff */
.L_x_241:
[----:B-123-5:R-:W-:Y:S01]  /*f4a0*/  IMAD.IADD R2, R0, 0x1, -R30 ;  /* 0x0000000100027824 */ /* 0x02efe200078e0a1e */
[----:B------:R-:W-:Y:S03]  /*f4b0*/  BSSY B7, `(.L_x_242) ;  /* 0x0000387000077945 */ /* 0x000fe60003800000 */
[C---:B------:R-:W-:Y:S01]  /*f4c0*/  VIADD R0, R2.reuse, 0x4f ;  /* 0x0000004f02007836 */ /* 0x040fe20000000000 */
[----:B------:R1:W-:Y:S01]  /*f4d0*/  STL [R1], R2 ;  /* 0x0000000201007387 */ /* 0x0003e20000100800 */
[----:B------:R-:W-:Y:S02]  /*f4e0*/  ISETP.GT.AND P0, PT, R2, RZ, PT ;  /* 0x000000ff0200720c */ /* 0x000fe40003f04270 */
[----:B------:R-:W-:-:S05]  /*f4f0*/  IMAD.HI R0, R0, 0x66666667, RZ ;  /* 0x6666666700007827 */ /* 0x000fca00078e02ff */
[----:B------:R-:W-:-:S04]  /*f500*/  SHF.R.U32.HI R3, RZ, 0x1f, R0 ;  /* 0x0000001fff037819 */ /* 0x000fc80000011600 */
[----:B------:R-:W-:-:S05]  /*f510*/  LEA.HI.SX32 R0, R0, R3, 0x1b ;  /* 0x0000000300007211 */ /* 0x000fca00078fdaff */
[----:B------:R1:W-:Y:S01]  /*f520*/  STL [R1+0x20], R0 ;  /* 0x0000200001007387 */ /* 0x0003e20000100800 */
[----:B------:R-:W-:Y:S05]  /*f530*/  @P0 BRA `(.L_x_243) ;  /* 0x0000000000440947 */ /* 0x000fea0003800000 */
[----:B-1----:R-:W1:Y:S02]  /*f540*/  S2R R2, SR_TID.X ;  /* 0x0000000000027919 */ /* 0x002e640000002100 */
[----:B-1----:R-:W-:-:S04]  /*f550*/  LOP3.LUT R2, R2, 0x7f, RZ, 0xc0, !PT ;  /* 0x0000007f02027812 */ /* 0x002fc800078ec0ff */
[----:B------:R-:W-:-:S13]  /*f560*/  ISETP.NE.AND P0, PT, R2, RZ, PT ;  /* 0x000000ff0200720c */ /* 0x000fda0003f05270 */
[----:B------:R-:W-:Y:S05]  /*f570*/  @P0 BRA `(.L_x_244) ;  /* 0x0000003400e80947 */ /* 0x000fea0003800000 */
[----:B------:R-:W1:Y:S01]  /*f580*/  S2R R5, SR_LANEID ;  /* 0x0000000000057919 */ /* 0x000e620000000000 */
[----:B------:R-:W-:Y:S01]  /*f590*/  VOTEU.ANY UR4, UPT, PT ;  /* 0x0000000000047886 */ /* 0x000fe200038e0100 */
[----:B------:R-:W2:Y:S01]  /*f5a0*/  LDC.64 R2, c[0x0][0xc60] ;  /* 0x00031800ff027b82 */ /* 0x000ea20000000a00 */
[----:B------:R-:W1:Y:S02]  /*f5b0*/  FLO.U32 R0, UR4 ;  /* 0x0000000400007d00 */ /* 0x000e6400080e0000 */
[----:B-1----:R-:W-:-:S06]  /*f5c0*/  ISETP.EQ.U32.AND P0, PT, R0, R5, PT ;  /* 0x000000050000720c */ /* 0x002fcc0003f02070 */
[----:B------:R-:W2:Y:S07]  /*f5d0*/  POPC R5, UR4 ;  /* 0x0000000400057d09 */ /* 0x000eae0008000000 */
[----:B--2---:R-:W2:Y:S01]  /*f5e0*/  @P0 ATOMG.E.ADD.STRONG.GPU PT, R3, desc[UR36][R2.64], R5 ;  /* 0x00000005020309a8 */ /* 0x004ea200081ee1e4 */
[----:B0-----:R-:W0:Y:S02]  /*f5f0*/  S2R R4, SR_LTMASK ;  /* 0x0000000000047919 */ /* 0x001e240000003900 */
[----:B0-----:R-:W-:-:S04]  /*f600*/  LOP3.LUT R4, R4, UR4, RZ, 0xc0, !PT ;  /* 0x0000000404047c12 */ /* 0x001fc8000f8ec0ff */
[----:B------:R-:W0:Y:S01]  /*f610*/  POPC R7, R4 ;  /* 0x0000000400077309 */ /* 0x000e220000000000 */
[----:B--2---:R-:W0:Y:S02]  /*f620*/  SHFL.IDX PT, R0, R3, R0, 0x1f ;  /* 0x00001f0003007589 */ /* 0x004e2400000e0000 */
[----:B0-----:R-:W-:Y:S01]  /*f630*/  IADD3 R16, R0, UR39, R7 ;  /* 0x0000002700107c10 */ /* 0x001fe2000fffe007 */
[----:B------:R-:W-:Y:S06]  /*f640*/  BRA `(.L_x_244) ;  /* 0x0000003400b47947 */ /* 0x000fec0003800000 */
.L_x_243:
[----:B-1----:R-:W-:Y:S01]  /*f650*/  VIADD R0, R22, 0x24400 ;  /* 0x0002440016007836 */ /* 0x002fe20000000000 */
[----:B------:R-:W-:Y:S04]  /*f660*/  BSSY B6, `(.L_x_245) ;  /* 0x0000013000067945 */ /* 0x000fe80003800000 */
[----:B------:R-:W-:-:S13]  /*f670*/  LOP3.LUT P0, RZ, R0, 0x3ff, RZ, 0xc0, !PT ;  /* 0x000003ff00ff7812 */ /* 0x000fda000780c0ff */
[----:B------:R-:W-:Y:S05]  /*f680*/  @!P0 BRA `(.L_x_246) ;  /* 0x0000000000408947 */ /* 0x000fea0003800000 */
[----:B------:R-:W-:Y:S01]  /*f690*/  MOV R2, 0x0 ;  /* 0x0000000000027802 */ /* 0x000fe20000000f00 */
[----:B------:R-:W-:Y:S01]  /*f6a0*/  ULDC.64 UR6, c[0x4][0xa8] ;  /* 0x01002a0000067ab9 */ /* 0x000fe20000000a00 */
[----:B------:R-:W-:Y:S01]  /*f6b0*/  ULDC.64 UR8, c[0x4][0xb0] ;  /* 0x01002c0000087ab9 */ /* 0x000fe20000000a00 */
[----:B------:R-:W-:Y:S01]  /*f6c0*/  ULDC.64 UR4, c[0x4][0x8] ;  /* 0x0100020000047ab9 */ /* 0x000fe20000000a00 */
[----:B0-----:R-:W-:Y:S01]  /*f6d0*/  IMAD.U32 R4, RZ, RZ, UR6 ;  /* 0x00000006ff047e24 */ /* 0x001fe2000f8e00ff */
[----:B------:R-:W-:Y:S01]  /*f6e0*/  MOV R6, UR8 ;  /* 0x0000000800067c02 */ /* 0x000fe20008000f00 */
[----:B------:R-:W0:Y:S01]  /*f6f0*/  LDC.64 R2, c[0x4][R2] ;  /* 0x0100000002027b82 */ /* 0x000e220000000a00 */
[----:B------:R-:W-:Y:S01]  /*f700*/  IMAD.U32 R5, RZ, RZ, UR7 ;  /* 0x00000007ff057e24 */ /* 0x000fe2000f8e00ff */
[----:B------:R-:W-:Y:S01]  /*f710*/  MOV R13, RZ ;  /* 0x000000ff000d7202 */ /* 0x000fe20000000f00 */
[----:B------:R-:W-:Y:S02]  /*f720*/  IMAD.U32 R7, RZ, RZ, UR9 ;  /* 0x00000009ff077e24 */ /* 0x000fe4000f8e00ff */
[----:B------:R-:W-:-:S02]  /*f730*/  IMAD.U32 R10, RZ, RZ, UR4 ;  /* 0x00000004ff0a7e24 */ /* 0x000fc4000f8e00ff */
[----:B------:R-:W-:Y:S02]  /*f740*/  IMAD.U32 R11, RZ, RZ, UR5 ;  /* 0x00000005ff0b7e24 */ /* 0x000fe4000f8e00ff */
[----:B------:R-:W-:Y:S02]  /*f750*/  IMAD.MOV.U32 R8, RZ, RZ, 0x70 ;  /* 0x00000070ff087424 */ /* 0x000fe400078e00ff */
[----:B------:R-:W-:-:S07]  /*f760*/  IMAD.MOV.U32 R12, RZ, RZ, 0x1 ;  /* 0x00000001ff0c7424 */ /* 0x000fce00078e00ff */
[----:B------:R-:W-:-:S07]  /*f770*/  LEPC R20, `(.L_x_246) ;  /* 0x000000001014794e */ /* 0x000fce0000000000 */
[----:B0-----:R-:W-:Y:S05]  /*f780*/  CALL.ABS.NOINC R2 ;  /* 0x0000000002007343 */ /* 0x001fea0003c00000 */
.L_x_246:
[----:B------:R-:W-:Y:S05]  /*f790*/  BSYNC B6 ;  /* 0x0000000000067941 */ /* 0x000fea0003800000 */
.L_x_245:
[----:B------:R-:W-:Y:S01]  /*f7a0*/  VIADD R0, R22, 0x400 ;  /* 0x0000040016007836 */ /* 0x000fe20000000000 */
[----:B------:R-:W-:Y:S04]  /*f7b0*/  BSSY B6, `(.L_x_247) ;  /* 0x0000022000067945 */ /* 0x000fe80003800000 */
[----:B------:R-:W-:-:S13]  /*f7c0*/  LOP3.LUT P0, RZ, R0, 0x3ff, RZ, 0xc0, !PT ;  /* 0x000003ff00ff7812 */ /* 0x000fda000780c0ff */
[----:B------:R-:W-:Y:S05]  /*f7d0*/  @!P0 BRA `(.L_x_248) ;  /* 0x00000000007c8947 */ /* 0x000fea0003800000 */
[----:B------:R-:W-:Y:S01]  /*f7e0*/  MOV R26, 0x0 ;  /* 0x00000000001a7802 */ /* 0x000fe20000000f00 */
[----:B------:R-:W-:Y:S01]  /*f7f0*/  ULDC.64 UR6, c[0x4][0xa8] ;  /* 0x01002a0000067ab9 */ /* 0x000fe20000000a00 */
[----:B------:R-:W-:Y:S01]  /*f800*/  ULDC.64 UR8, c[0x4][0xb0] ;  /* 0x01002c0000087ab9 */ /* 0x000fe20000000a00 */
[----:B------:R-:W-:Y:S01]  /*f810*/  ULDC.64 UR4, c[0x4][0x10] ;  /* 0x0100040000047ab9 */ /* 0x000fe20000000a00 */
[----:B------:R1:W2:Y:S01]  /*f820*/  LDC.64 R2, c[0x4][R26] ;  /* 0x010000001a027b82 */ /* 0x0002a20000000a00 */
[----:B0-----:R-:W-:Y:S01]  /*f830*/  IMAD.U32 R4, RZ, RZ, UR6 ;  /* 0x00000006ff047e24 */ /* 0x001fe2000f8e00ff */
[----:B------:R-:W-:Y:S01]  /*f840*/  MOV R10, UR4 ;  /* 0x00000004000a7c02 */ /* 0x000fe20008000f00 */
[----:B------:R-:W-:Y:S02]  /*f850*/  IMAD.U32 R5, RZ, RZ, UR7 ;  /* 0x00000007ff057e24 */ /* 0x000fe4000f8e00ff */
[----:B------:R-:W-:Y:S02]  /*f860*/  IMAD.U32 R6, RZ, RZ, UR8 ;  /* 0x00000008ff067e24 */ /* 0x000fe4000f8e00ff */
[----:B------:R-:W-:-:S02]  /*f870*/  IMAD.U32 R7, RZ, RZ, UR9 ;  /* 0x00000009ff077e24 */ /* 0x000fc4000f8e00ff */
[----:B------:R-:W-:Y:S02]  /*f880*/  IMAD.U32 R11, RZ, RZ, UR5 ;  /* 0x00000005ff0b7e24 */ /* 0x000fe4000f8e00ff */
[----:B------:R-:W-:Y:S02]  /*f890*/  IMAD.MOV.U32 R8, RZ, RZ, 0x70 ;  /* 0x00000070ff087424 */ /* 0x000fe400078e00ff */
[----:B------:R-:W-:Y:S02]  /*f8a0*/  IMAD.MOV.U32 R12, RZ, RZ, 0x1 ;  /* 0x00000001ff0c7424 */ /* 0x000fe400078e00ff */
[----:B-1----:R-:W-:-:S07]  /*f8b0*/  IMAD.MOV.U32 R13, RZ, RZ, RZ ;  /* 0x000000ffff0d7224 */ /* 0x002fce00078e00ff */
[----:B------:R-:W-:-:S07]  /*f8c0*/  LEPC R20, `(.L_x_249) ;  /* 0x000000001014794e */ /* 0x000fce0000000000 */
[----:B--2---:R-:W-:Y:S05]  /*f8d0*/  CALL.ABS.NOINC R2 ;  /* 0x0000000002007343 */ /* 0x004fea0003c00000 */
.L_x_249:
[----:B------:R0:W1:Y:S01]  /*f8e0*/  LDC.64 R2, c[0x4][R26] ;  /* 0x010000001a027b82 */ /* 0x0000620000000a00 */
[----:B------:R-:W-:Y:S01]  /*f8f0*/  ULDC.64 UR6, c[0x4][0xa8] ;  /* 0x01002a0000067ab9 */ /* 0x000fe20000000a00 */
[----:B------:R-:W-:Y:S01]  /*f900*/  ULDC.64 UR8, c[0x4][0xb0] ;  /* 0x01002c0000087ab9 */ /* 0x000fe20000000a00 */
[----:B------:R-:W-:Y:S01]  /*f910*/  ULDC.64 UR4, c[0x4][0x18] ;  /* 0x0100060000047ab9 */ /* 0x000fe20000000a00 */
[----:B------:R-:W-:Y:S01]  /*f920*/  IMAD.U32 R4, RZ, RZ, UR6 ;  /* 0x00000006ff047e24 */ /* 0x000fe2000f8e00ff */
[----:B------:R-:W-:Y:S01]  /*f930*/  MOV R5, UR7 ;  /* 0x0000000700057c02 */ /* 0x000fe20008000f00 */
[----:B------:R-:W-:Y:S01]  /*f940*/  IMAD.U32 R6, RZ, RZ, UR8 ;  /* 0x00000008ff067e24 */ /* 0x000fe2000f8e00ff */
[----:B------:R-:W-:Y:S01]  /*f950*/  MOV R12, 0x1 ;  /* 0x00000001000c7802 */ /* 0x000fe20000000f00 */
[----:B------:R-:W-:Y:S02]  /*f960*/  IMAD.U32 R7, RZ, RZ, UR9 ;  /* 0x00000009ff077e24 */ /* 0x000fe4000f8e00ff */
[----:B------:R-:W-:-:S02]  /*f970*/  IMAD.U32 R10, RZ, RZ, UR4 ;  /* 0x00000004ff0a7e24 */ /* 0x000fc4000f8e00ff */
[----:B------:R-:W-:Y:S02]  /*f980*/  IMAD.U32 R11, RZ, RZ, UR5 ;  /* 0x00000005ff0b7e24 */ /* 0x000fe4000f8e00ff */
[----:B------:R-:W-:Y:S02]  /*f990*/  IMAD.MOV.U32 R8, RZ, RZ, 0x70 ;  /* 0x00000070ff087424 */ /* 0x000fe400078e00ff */
[----:B0-----:R-:W-:-:S07]  /*f9a0*/  IMAD.MOV.U32 R13, RZ, RZ, RZ ;  /* 0x000000ffff0d7224 */ /* 0x001fce00078e00ff */
[----:B------:R-:W-:-:S07]  /*f9b0*/  LEPC R20, `(.L_x_248) ;  /* 0x000000001014794e */ /* 0x000fce0000000000 */
[----:B-1----:R-:W-:Y:S05]  /*f9c0*/  CALL.ABS.NOINC R2 ;  /* 0x0000000002007343 */ /* 0x002fea0003c00000 */
.L_x_248:
[----:B------:R-:W-:Y:S05]  /*f9d0*/  BSYNC B6 ;  /* 0x0000000000067941 */ /* 0x000fea0003800000 */
.L_x_247:
[----:B------:R-:W2:Y:S01]  /*f9e0*/  LDL R26, [R1+0x20] ;  /* 0x00002000011a7983 */ /* 0x000ea20000100800 */
[----:B------:R-:W-:Y:S01]  /*f9f0*/  ULDC.64 UR4, c[0x0][0x9f8] ;  /* 0x00027e0000047ab9 */ /* 0x000fe20000000a00 */
[----:B------:R-:W1:Y:S02]  /*fa00*/  LDC R6, c[0x0][0x430] ;  /* 0x00010c00ff067b82 */ /* 0x000e640000000800 */
[----:B------:R-:W3:Y:S01]  /*fa10*/  LDL R2, [R1] ;  /* 0x0000000001027983 */ /* 0x000ee20000100800 */
[----:B------:R-:W-:Y:S01]  /*fa20*/  ISETP.NE.U32.AND P0, PT, RZ, UR4, PT ;  /* 0x00000004ff007c0c */ /* 0x000fe2000bf05070 */
[----:B------:R-:W4:Y:S03]  /*fa30*/  S2R R20, SR_TID.X ;  /* 0x0000000000147919 */ /* 0x000f260000002100 */
[----:B------:R-:W-:-:S13]  /*fa40*/  ISETP.NE.AND.EX P0, PT, RZ, UR5, PT, P0 ;  /* 0x00000005ff007c0c */ /* 0x000fda000bf05300 */
[----:B------:R-:W-:Y:S01]  /*fa50*/  @P0 IADD3 R24, P1, R24, UR4, RZ ;  /* 0x0000000418180c10 */ /* 0x000fe2000ff3e0ff */
[----:B------:R-:W0:Y:S01]  /*fa60*/  S2R R21, SR_TID.X ;  /* 0x0000000000157919 */ /* 0x000e220000002100 */
[----:B------:R-:W-:Y:S02]  /*fa70*/  ULDC UR4, c[0x0][0x2f4] ;  /* 0x0000bd0000047ab9 */ /* 0x000fe40000000800 */
[----:B------:R-:W-:-:S05]  /*fa80*/  @P0 IADD3.X R25, R25, UR5, RZ, P1, !PT ;  /* 0x0000000519190c10 */ /* 0x000fca0008ffe4ff */
[----:B------:R-:W3:Y:S01]  /*fa90*/  @P0 LDG.E R31, desc[UR36][R24.64] ;  /* 0x00000024181f0981 */ /* 0x000ee2000c1e1900 */
[----:B-1----:R-:W-:Y:S02]  /*faa0*/  ISETP.NE.AND P2, PT, R6, 0x1, PT ;  /* 0x000000010600780c */ /* 0x002fe40003f45270 */
[----:B----4-:R-:W-:-:S04]  /*fab0*/  LOP3.LUT R20, R20, 0x7f, RZ, 0xc0, !PT ;  /* 0x0000007f14147812 */ /* 0x010fc800078ec0ff */
[----:B------:R-:W-:-:S07]  /*fac0*/  SHF.R.U32.HI R0, RZ, 0x3, R20 ;  /* 0x00000003ff007819 */ /* 0x000fce0000011614 */
[----:B0-----:R-:W0:Y:S01]  /*fad0*/  @P2 LDC R4, c[0x0][0x434] ;  /* 0x00010d00ff042b82 */ /* 0x001e220000000800 */
[----:B------:R-:W-:-:S05]  /*fae0*/  IMAD.SHL.U32 R20, R21, 0x10, RZ ;  /* 0x0000001015147824 */ /* 0x000fca00078e00ff */
[----:B------:R-:W-:Y:S02]  /*faf0*/  LOP3.LUT R20, R0, 0x70, R20, 0xf8, !PT ;  /* 0x0000007000147812 */ /* 0x000fe400078ef814 */
[----:B------:R-:W1:Y:S01]  /*fb00*/  @P2 LDC R0, c[0x0][0x438] ;  /* 0x00010e00ff002b82 */ /* 0x000e620000000800 */
[----:B------:R-:W-:Y:S02]  /*fb10*/  LOP3.LUT R23, R23, 0xffffffbf, RZ, 0xc0, !PT ;  /* 0xffffffbf17177812 */ /* 0x000fe400078ec0ff */
[----:B------:R-:W-:Y:S02]  /*fb20*/  LOP3.LUT R8, R33, 0x40, RZ, 0xfc, !PT ;  /* 0x0000004021087812 */ /* 0x000fe400078efcff */
[----:B------:R-:W-:-:S04]  /*fb30*/  @P2 LOP3.LUT R23, R23, 0x40, RZ, 0xfc, !PT ;  /* 0x0000004017172812 */ /* 0x000fc800078efcff */
[----:B------:R-:W-:Y:S01]  /*fb40*/  LOP3.LUT R23, R23, 0xffffffef, RZ, 0xc0, !PT ;  /* 0xffffffef17177812 */ /* 0x000fe200078ec0ff */
[----:B------:R-:W-:Y:S01]  /*fb50*/  UMOV UR5, 0xffffffff ;  /* 0xffffffff00057882 */ /* 0x000fe20000000000 */
[----:B--2---:R-:W-:-:S04]  /*fb60*/  VIADD R26, R26, 0xffffffff ;  /* 0xffffffff1a1a7836 */ /* 0x004fc80000000000 */
[----:B------:R-:W-:-:S05]  /*fb70*/  IMAD R5, R26, 0x50, R20 ;  /* 0x000000501a057824 */ /* 0x000fca00078e0214 */
[----:B---3--:R-:W-:-:S04]  /*fb80*/  ISETP.GE.AND P0, PT, R5, R2, PT ;  /* 0x000000020500720c */ /* 0x008fc80003f06270 */
[----:B------:R-:W-:Y:S01]  /*fb90*/  ISETP.GT.U32.OR P0, PT, R20, 0x4f, P0 ;  /* 0x0000004f1400780c */ /* 0x000fe20000704470 */
[----:B------:R-:W-:-:S04]  /*fba0*/  IMAD.IADD R5, R5, 0x1, R30 ;  /* 0x0000000105057824 */ /* 0x000fc800078e021e */
[----:B0-----:R-:W-:-:S08]  /*fbb0*/  @P2 IMAD.HI.U32 R7, R5, R4, RZ ;  /* 0x0000000405072227 */ /* 0x001fd000078e00ff */
[----:B------:R-:W0:Y:S01]  /*fbc0*/  @!P0 LDC.64 R2, c[0x0][0x428] ;  /* 0x00010a00ff028b82 */ /* 0x000e220000000a00 */
[----:B------:R-:W-:Y:S01]  /*fbd0*/  IMAD.MOV.U32 R4, RZ, RZ, R5 ;  /* 0x000000ffff047224 */ /* 0x000fe200078e0005 */
[----:B-1----:R-:W-:-:S04]  /*fbe0*/  @P2 SHF.R.U32.HI R4, RZ, R0, R7 ;  /* 0x00000000ff042219 */ /* 0x002fc80000011607 */
[----:B------:R-:W-:-:S05]  /*fbf0*/  IADD3 R0, -R4, RZ, RZ ;  /* 0x000000ff04007210 */ /* 0x000fca0007ffe1ff */
[----:B------:R-:W-:Y:S01]  /*fc00*/  IMAD R0, R6, R0, R5 ;  /* 0x0000000006007224 */ /* 0x000fe200078e0205 */
[----:B------:R-:W-:Y:S02]  /*fc10*/  SHF.R.S32.HI R6, RZ, 0x1f, R31 ;  /* 0x0000001fff067819 */ /* 0x000fe4000001141f */
[----:B------:R-:W-:-:S03]  /*fc20*/  @!P0 SHF.R.S32.HI R5, RZ, 0x1f, R4 ;  /* 0x0000001fff058819 */ /* 0x000fc60000011404 */
[----:B------:R0:W-:Y:S02]  /*fc30*/  STL [R1+0x8], R6 ;  /* 0x0000080601007387 */ /* 0x0001e40000100800 */
[-C--:B0-----:R-:W-:Y:S02]  /*fc40*/  @!P0 IMAD R6, R6, R2.reuse, RZ ;  /* 0x0000000206068224 */ /* 0x081fe400078e02ff */
[----:B------:R-:W-:-:S04]  /*fc50*/  @!P0 IMAD.WIDE.U32 R4, R31, R2, R4 ;  /* 0x000000021f048225 */ /* 0x000fc800078e0004 */
[----:B------:R-:W-:Y:S02]  /*fc60*/  @!P0 IMAD R6, R31, R3, R6 ;  /* 0x000000031f068224 */ /* 0x000fe400078e0206 */
[----:B------:R-:W0:Y:S02]  /*fc70*/  @!P0 LDC.64 R2, c[0x0][0x418] ;  /* 0x00010600ff028b82 */ /* 0x000e240000000a00 */
[----:B------:R-:W-:Y:S01]  /*fc80*/  @!P0 IMAD.IADD R6, R5, 0x1, R6 ;  /* 0x0000000105068824 */ /* 0x000fe200078e0206 */
[----:B------:R-:W-:Y:S02]  /*fc90*/  ISETP.GE.AND P2, PT, R8, UR4, PT ;  /* 0x0000000408007c0c */ /* 0x000fe4000bf46270 */
[----:B0-----:R-:W-:-:S04]  /*fca0*/  @!P0 LEA R2, P1, R4, R2, 0x2 ;  /* 0x0000000204028211 */ /* 0x001fc800078210ff */
[----:B------:R-:W-:Y:S01]  /*fcb0*/  @!P0 LEA.HI.X R3, R4, R3, R6, 0x2, P1 ;  /* 0x0000000304038211 */ /* 0x000fe200008f1406 */
[----:B------:R-:W-:-:S06]  /*fcc0*/  IMAD.MOV.U32 R4, RZ, RZ, RZ ;  /* 0x000000ffff047224 */ /* 0x000fcc00078e00ff */
[----:B------:R0:W5:Y:S01]  /*fcd0*/  @!P0 LDG.E R4, desc[UR36][R2.64] ;  /* 0x0000002402048981 */ /* 0x000162000c1e1900 */
[----:B------:R-:W-:Y:S02]  /*fce0*/  ISETP.GE.AND P0, PT, R33, UR4, PT ;  /* 0x0000000421007c0c */ /* 0x000fe4000bf06270 */
[----:B------:R-:W-:-:S11]  /*fcf0*/  ISETP.GE.AND P1, PT, R37, UR4, PT ;  /* 0x0000000425007c0c */ /* 0x000fd6000bf26270 */
[----:B------:R-:W-:-:S04]  /*fd00*/  @P0 LOP3.LUT R23, R23, 0x10, RZ, 0xfc, !PT ;  /* 0x0000001017170812 */ /* 0x000fc800078efcff */
[----:B------:R-:W-:-:S04]  /*fd10*/  LOP3.LUT R23, R23, 0xfffffff7, RZ, 0xc0, !PT ;  /* 0xfffffff717177812 */ /* 0x000fc800078ec0ff */
[----:B------:R-:W-:Y:S02]  /*fd20*/  @P2 LOP3.LUT R23, R23, 0x8, RZ, 0xfc, !PT ;  /* 0x0000000817172812 */ /* 0x000fe400078efcff */
[----:B------:R-:W-:Y:S02]  /*fd30*/  ISETP.GE.AND P0, PT, R36, UR4, PT ;  /* 0x0000000424007c0c */ /* 0x000fe4000bf06270 */
[----:B------:R-:W-:-:S04]  /*fd40*/  LOP3.LUT R23, R23, 0xfffffffb, RZ, 0xc0, !PT ;  /* 0xfffffffb17177812 */ /* 0x000fc800078ec0ff */
[----:B------:R-:W-:-:S04]  /*fd50*/  @P1 LOP3.LUT R23, R23, 0x4, RZ, 0xfc, !PT ;  /* 0x0000000417171812 */ /* 0x000fc800078efcff */
[----:B------:R-:W-:Y:S01]  /*fd60*/  LOP3.LUT R23, R23, 0xfffffffd, RZ, 0xc0, !PT ;  /* 0xfffffffd17177812 */ /* 0x000fe200078ec0ff */
[----:B0-----:R-:W-:-:S03]  /*fd70*/  IMAD.U32 R2, RZ, RZ, UR38 ;  /* 0x00000026ff027e24 */ /* 0x001fc6000f8e00ff */
[----:B------:R-:W-:Y:S01]  /*fd80*/  @P0 LOP3.LUT R23, R23, 0x2, RZ, 0xfc, !PT ;  /* 0x0000000217170812 */ /* 0x000fe200078efcff */
[----:B------:R-:W-:Y:S06]  /*fd90*/  BRA.DIV UR5, `(.L_x_250) ;  /* 0x0000003e05c47947 */ /* 0x000fec000b800000 */
.L_x_320:
[----:B------:R-:W-:Y:S02]  /*fda0*/  ISETP.NE.AND P0, PT, R2, 0x3, PT ;  /* 0x000000030200780c */ /* 0x000fe40003f05270 */
[----:B------:R-:W-:Y:S02]  /*fdb0*/  ISETP.GT.U32.AND P1, PT, R20, 0x4f, PT ;  /* 0x0000004f1400780c */ /* 0x000fe40003f24070 */
[----:B------:R-:W-:Y:S02]  /*fdc0*/  LOP3.LUT R23, R23, 0xffffffdf, RZ, 0xc0, !PT ;  /* 0xffffffdf17177812 */ /* 0x000fe400078ec0ff */
[----:B------:R-:W-:-:S07]  /*fdd0*/  SHF.R.S32.HI R30, RZ, 0x1f, R18 ;  /* 0x0000001fff1e7819 */ /* 0x000fce0000011412 */
[----:B------:R-:W-:-:S04]  /*fde0*/  @P0 LOP3.LUT R23, R23, 0x20, RZ, 0xfc, !PT ;  /* 0x0000002017170812 */ /* 0x000fc800078efcff */
[----:B------:R-:W-:-:S04]  /*fdf0*/  LOP3.LUT R23, R23, 0xfffffffe, RZ, 0xc0, !PT ;  /* 0xfffffffe17177812 */ /* 0x000fc800078ec0ff */
[----:B------:R-:W-:Y:S01]  /*fe00*/  @P1 LOP3.LUT R23, R23, 0x1, RZ, 0xfc, !PT ;  /* 0x0000000117171812 */ /* 0x000fe200078efcff */
[----:B------:R-:W-:Y:S06]  /*fe10*/  @!P0 BRA `(.L_x_251) ;  /* 0x0000000000048947 */ /* 0x000fec0003800000 */
[----:B------:R-:W-:Y:S01]  /*fe20*/  BPT.TRAP 0x1 ;  /* 0x000000040000795c */ /* 0x000fe20000300000 */
.L_x_251:
        /* <DEDUP_REMOVED lines=12> */
[----:B------:R-:W-:-:S03]  /*fef0*/  ULDC.64 UR4, c[0x0][0x330] ;  /* 0x0000cc0000047ab9 */ /* 0x000fc60000000a00 */
[----:B------:R-:W-:Y:S02]  /*ff00*/  IMAD.IADD R3, R3, 0x1, R5 ;  /* 0x0000000103037824 */ /* 0x000fe400078e0205 */
[----:B------:R-:W-:Y:S02]  /*ff10*/  IMAD R5, R30, UR4, RZ ;  /* 0x000000041e057c24 */ /* 0x000fe4000f8e02ff */
[----:B------:R-:W-:-:S04]  /*ff20*/  IMAD.WIDE.U32 R2, R18, UR4, R2 ;  /* 0x0000000412027c25 */ /* 0x000fc8000f8e0002 */
[----:B------:R-:W-:Y:S01]  /*ff30*/  IMAD R5, R18, UR5, R5 ;  /* 0x0000000512057c24 */ /* 0x000fe2000f8e0205 */
[----:B------:R-:W-:Y:S02]  /*ff40*/  ULDC.64 UR4, c[0x0][0x318] ;  /* 0x0000c60000047ab9 */ /* 0x000fe40000000a00 */
[----:B------:R-:W-:Y:S02]  /*ff50*/  LEA R24, P0, R2, UR4, 0x1 ;  /* 0x0000000402187c11 */ /* 0x000fe4000f8008ff */
[----:B------:R-:W-:-:S04]  /*ff60*/  IADD3 R5, R3, R5, RZ ;  /* 0x0000000503057210 */ /* 0x000fc80007ffe0ff */
[----:B------:R-:W-:Y:S01]  /*ff70*/  LEA.HI.X R25, R2, UR5, R5, 0x1, P0 ;  /* 0x0000000502197c11 */ /* 0x000fe200080f0c05 */
[----:B------:R-:W-:Y:S01]  /*ff80*/  IMAD R5, R27, 0x8, R22 ;  /* 0x000000081b057824 */ /* 0x000fe200078e0216 */
[----:B------:R-:W-:-:S04]  /*ff90*/  SHF.L.U32 R2, R28, 0x1f, RZ ;  /* 0x0000001f1c027819 */ /* 0x000fc800000006ff */
[----:B------:R-:W0:Y:S02]  /*ffa0*/  SYNCS.PHASECHK.TRANS64.TRYWAIT P0, [R5+URZ+0x38840], R2 ;  /* 0x03884002050075a7 */ /* 0x000e24000800017f */
[----:B0-----:R-:W-:Y:S05]  /*ffb0*/  @!P0 BRA `(.L_x_253) ;  /* 0x0000003c006c8947 */ /* 0x001fea0003800000 */
.L_x_321:
[----:B------:R-:W-:Y:S05]  /*ffc0*/  BSYNC B0 ;  /* 0x0000000000007941 */ /* 0x000fea0003800000 */
.L_x_252:
[----:B------:R-:W2:Y:S01]  /*ffd0*/  LDL R9, [R1] ;  /* 0x0000000001097983 */ /* 0x000ea20000100800 */
[----:B------:R-:W-:Y:S02]  /*ffe0*/  ULDC.64 UR4, c[0x0][0x300] ;  /* 0x0000c00000047ab9 */ /* 0x000fe40000000a00 */
[----:B------:R-:W-:Y:S01]  /*fff0*/  IMAD R6, R6, UR4, RZ ;  /* 0x0000000406067c24 */ /* 0x000fe2000f8e02ff */
[----:B------:R-:W1:Y:S01]  /*10000*/  S2R R8, SR_TID.X ;  /* 0x0000000000087919 */ /* 0x000e620000002100 */
[----:B0-----:R-:W-:-:S04]  /*10010*/  IMAD.WIDE.U32 R2, R0, UR4, RZ ;  /* 0x0000000400027c25 */ /* 0x001fc8000f8e00ff */
[----:B------:R-:W-:Y:S01]  /*10020*/  IMAD R6, R0, UR5, R6 ;  /* 0x0000000500067c24 */ /* 0x000fe2000f8e0206 */
[----:B------:R-:W-:Y:S02]  /*10030*/  ULDC.64 UR4, c[0x0][0x310] ;  /* 0x0000c40000047ab9 */ /* 0x000fe40000000a00 */
[----:B------:R-:W-:Y:S02]  /*10040*/  IMAD R7, R7, UR4, RZ ;  /* 0x0000000407077c24 */ /* 0x000fe4000f8e02ff */
[----:B------:R-:W-:Y:S02]  /*10050*/  IMAD.IADD R3, R3, 0x1, R6 ;  /* 0x0000000103037824 */ /* 0x000fe400078e0206 */
[C---:B------:R-:W-:Y:S02]  /*10060*/  IMAD R7, R4.reuse, UR5, R7 ;  /* 0x0000000504077c24 */ /* 0x040fe4000f8e0207 */
[----:B------:R-:W-:Y:S01]  /*10070*/  IMAD.WIDE.U32 R2, R4, UR4, R2 ;  /* 0x0000000404027c25 */ /* 0x000fe2000f8e0002 */
[----:B------:R-:W-:-:S03]  /*10080*/  ULDC.64 UR4, c[0x0][0x308] ;  /* 0x0000c20000047ab9 */ /* 0x000fc60000000a00 */
[----:B------:R-:W-:Y:S02]  /*10090*/  IMAD.IADD R3, R3, 0x1, R7 ;  /* 0x0000000103037824 */ /* 0x000fe400078e0207 */
[----:B------:R-:W-:Y:S02]  /*100a0*/  IMAD R0, R30, UR4, RZ ;  /* 0x000000041e007c24 */ /* 0x000fe4000f8e02ff */
[----:B------:R-:W-:-:S04]  /*100b0*/  IMAD.WIDE.U32 R2, R18, UR4, R2 ;  /* 0x0000000412027c25 */ /* 0x000fc8000f8e0002 */
[----:B------:R-:W-:Y:S01]  /*100c0*/  IMAD R0, R18, UR5, R0 ;  /* 0x0000000512007c24 */ /* 0x000fe2000f8e0200 */
[----:B------:R-:W-:Y:S01]  /*100d0*/  ULDC.64 UR4, c[0x0][0x2e8] ;  /* 0x0000ba0000047ab9 */ /* 0x000fe20000000a00 */
[----:B------:R-:W-:Y:S02]  /*100e0*/  IMAD R7, R27, 0x5000, R32 ;  /* 0x000050001b077824 */ /* 0x000fe400078e0220 */
[----:B------:R-:W-:Y:S01]  /*100f0*/  IMAD.IADD R6, R3, 0x1, R0 ;  /* 0x0000000103067824 */ /* 0x000fe200078e0200 */
[----:B------:R-:W-:Y:S01]  /*10100*/  LEA R0, P0, R2, UR4, 0x1 ;  /* 0x0000000402007c11 */ /* 0x000fe2000f8008ff */
[----:B------:R-:W-:Y:S01]  /*10110*/  UMOV UR4, 0xffffffff ;  /* 0xffffffff00047882 */ /* 0x000fe20000000000 */
[----:B-1----:R-:W-:Y:S02]  /*10120*/  LOP3.LUT R8, R8, 0x7f, RZ, 0xc0, !PT ;  /* 0x0000007f08087812 */ /* 0x002fe400078ec0ff */
[----:B------:R-:W-:Y:S02]  /*10130*/  LEA.HI.X R6, R2, UR5, R6, 0x1, P0 ;  /* 0x0000000502067c11 */ /* 0x000fe400080f0c06 */
[----:B------:R-:W-:Y:S01]  /*10140*/  SHF.R.U32.HI R8, RZ, 0x3, R8 ;  /* 0x00000003ff087819 */ /* 0x000fe20000011608 */
[----:B--2---:R-:W-:-:S04]  /*10150*/  IMAD R4, R26, -0x50, R9 ;  /* 0xffffffb01a047824 */ /* 0x004fc800078e0209 */
[----:B------:R-:W-:-:S05]  /*10160*/  IMAD.IADD R4, R4, 0x1, -R8 ;  /* 0x0000000104047824 */ /* 0x000fca00078e0a08 */
[----:B------:R-:W-:Y:S01]  /*10170*/  ISETP.GE.AND P0, PT, R4, 0x1, PT ;  /* 0x000000010400780c */ /* 0x000fe20003f06270 */
[----:B------:R-:W-:-:S12]  /*10180*/  BRA.DIV UR4, `(.L_x_254) ;  /* 0x0000003e040c7947 */ /* 0x000fd8000b800000 */
[----:B------:R-:W0:Y:S01]  /*10190*/  SHFL.IDX PT, R3, R0, RZ, 0x181f ;  /* 0x00181fff00037589 */ /* 0x000e2200000e0000 */
[----:B------:R-:W-:Y:S01]  /*101a0*/  LOP3.LUT P5, RZ, R23, 0x10, RZ, 0xc0, !PT ;  /* 0x0000001017ff7812 */ /* 0x000fe200078ac0ff */
[----:B------:R-:W-:Y:S01]  /*101b0*/  @P0 IMAD R9, R7, 0x2, R22 ;  /* 0x0000000207090824 */ /* 0x000fe200078e0216 */
[C---:B------:R-:W-:Y:S01]  /*101c0*/  LOP3.LUT P4, RZ, R23.reuse, 0x8, RZ, 0xc0, !PT ;  /* 0x0000000817ff7812 */ /* 0x040fe2000788c0ff */
[----:B------:R-:W1:Y:S01]  /*101d0*/  SHFL.IDX PT, R2, R6, RZ, 0x181f ;  /* 0x00181fff06027589 */ /* 0x000e6200000e0000 */
[C---:B------:R-:W-:Y:S02]  /*101e0*/  LOP3.LUT P3, RZ, R23.reuse, 0x4, RZ, 0xc0, !PT ;  /* 0x0000000417ff7812 */ /* 0x040fe4000786c0ff */
[----:B------:R-:W-:Y:S01]  /*101f0*/  LOP3.LUT P2, RZ, R23, 0x2, RZ, 0xc0, !PT ;  /* 0x0000000217ff7812 */ /* 0x000fe2000784c0ff */
[----:B------:R-:W-:Y:S01]  /*10200*/  SHFL.IDX PT, R8, R6, 0x1, 0x181f ;  /* 0x00381f0006087f89 */ /* 0x000fe200000e0000 */
[----:B0-----:R-:W-:-:S04]  /*10210*/  @P0 LEA R3, P1, R33, R3, 0x1 ;  /* 0x0000000321030211 */ /* 0x001fc800078208ff */
[----:B-1----:R-:W-:-:S04]  /*10220*/  @P0 IADD3.X R2, RZ, R2, RZ, P1, !PT ;  /* 0x00000002ff020210 */ /* 0x002fc80000ffe4ff */
[----:B------:R-:W-:-:S04]  /*10230*/  @P0 LOP3.LUT R3, R3, R2, RZ, 0x3c, !PT ;  /* 0x0000000203030212 */ /* 0x000fc800078e3cff */
[----:B------:R-:W-:-:S04]  /*10240*/  @P0 LOP3.LUT R2, R3, R2, RZ, 0x3c, !PT ;  /* 0x0000000203020212 */ /* 0x000fc800078e3cff */
[----:B------:R-:W-:-:S05]  /*10250*/  @P0 LOP3.LUT R3, R3, R2, RZ, 0x3c, !PT ;  /* 0x0000000203030212 */ /* 0x000fca00078e3cff */
[----:B------:R-:W-:Y:S04]  /*10260*/  @P0 LDGSTS.E.BYPASS.LTC128B.128 [R9+0x24400], desc[UR36][R2.64], !P5 ;  /* 0x2440000002090fae */ /* 0x000fe8000e901d64 */
[----:B------:R-:W-:Y:S04]  /*10270*/  @P0 LDGSTS.E.BYPASS.LTC128B.128 [R9+0x26c00], desc[UR36][R2.64+0x80], !P4 ;  /* 0x26c0008002090fae */ /* 0x000fe8000e101d64 */
[----:B------:R-:W-:Y:S04]  /*10280*/  @P0 LDGSTS.E.BYPASS.LTC128B.128 [R9+0x29400], desc[UR36][R2.64+0x100], !P3 ;  /* 0x2940010002090fae */ /* 0x000fe8000d901d64 */
[----:B------:R0:W-:Y:S01]  /*10290*/  @P0 LDGSTS.E.BYPASS.LTC128B.128 [R9+0x2bc00], desc[UR36][R2.64+0x180], !P2 ;  /* 0x2bc0018002090fae */ /* 0x0001e2000d101d64 */
[----:B------:R-:W-:-:S03]  /*102a0*/  ISETP.GE.AND P0, PT, R4, 0x11, PT ;  /* 0x000000110400780c */ /* 0x000fc60003f06270 */
[----:B0-----:R-:W0:Y:S10]  /*102b0*/  SHFL.IDX PT, R2, R0, 0x1, 0x181f ;  /* 0x00381f0000027f89 */ /* 0x001e3400000e0000 */
[----:B------:R-:W-:Y:S01]  /*102c0*/  @P0 IMAD R21, R7, 0x2, R22 ;  /* 0x0000000207150824 */ /* 0x000fe200078e0216 */
[----:B0-----:R-:W-:-:S05]  /*102d0*/  @P0 LEA R2, P1, R33, R2, 0x1 ;  /* 0x0000000221020211 */ /* 0x001fca00078208ff */
[----:B------:R-:W-:Y:S02]  /*102e0*/  @P0 IMAD.X R3, RZ, RZ, R8, P1 ;  /* 0x000000ffff030224 */ /* 0x000fe400008e0608 */
[----:B------:R-:W-:Y:S04]  /*102f0*/  SHFL.IDX PT, R8, R6, 0x2, 0x181f ;  /* 0x00581f0006087f89 */ /* 0x000fe800000e0000 */
        /* <DEDUP_REMOVED lines=17> */
[----:B------:R-:W1:Y:S01]  /*10410*/  SHFL.IDX PT, R0, R0, 0x4, 0x181f ;  /* 0x00981f0000007f89 */ /* 0x000e6200000e0000 */
[----:B0-----:R-:W-:-:S04]  /*10420*/  @P0 LEA R2, P1, R33, R2, 0x1 ;  /* 0x0000000221020211 */ /* 0x001fc800078208ff */
[----:B------:R-:W-:Y:S02]  /*10430*/  @P0 IADD3.X R3, RZ, R8, RZ, P1, !PT ;  /* 0x00000008ff030210 */ /* 0x000fe40000ffe4ff */
[----:B------:R0:W2:Y:S04]  /*10440*/  SHFL.IDX PT, R8, R6, 0x4, 0x181f ;  /* 0x00981f0006087f89 */ /* 0x0000a800000e0000 */
[----:B------:R0:W-:Y:S04]  /*10450*/  @P0 LDGSTS.E.BYPASS.LTC128B.128 [R21+0x25c00], desc[UR36][R2.64], !P5 ;  /* 0x25c0000002150fae */ /* 0x0001e8000e901d64 */
[----:B------:R0:W-:Y:S04]  /*10460*/  @P0 LDGSTS.E.BYPASS.LTC128B.128 [R21+0x28400], desc[UR36][R2.64+0x80], !P4 ;  /* 0x2840008002150fae */ /* 0x0001e8000e101d64 */
[----:B------:R0:W-:Y:S04]  /*10470*/  @P0 LDGSTS.E.BYPASS.LTC128B.128 [R21+0x2ac00], desc[UR36][R2.64+0x100], !P3 ;  /* 0x2ac0010002150fae */ /* 0x0001e8000d901d64 */
[----:B-1----:R0:W-:Y:S02]  /*10480*/  @P0 LDGSTS.E.BYPASS.LTC128B.128 [R21+0x2d400], desc[UR36][R2.64+0x180], !P2 ;  /* 0x2d40018002150fae */ /* 0x0021e4000d101d64 */
.L_x_333:
[----:B------:R-:W-:Y:S01]  /*10490*/  ISETP.GE.AND P0, PT, R4, 0x41, PT ;  /* 0x000000410400780c */ /* 0x000fe20003f06270 */
[----:B------:R-:W-:-:S12]  /*104a0*/  BSSY B0, `(.L_x_255) ;  /* 0x0000010000007945 */ /* 0x000fd80003800000 */
[----:B------:R-:W-:Y:S05]  /*104b0*/  @!P0 BRA `(.L_x_256) ;  /* 0x0000000000388947 */ /* 0x000fea0003800000 */
[----:B------:R-:W-:Y:S01]  /*104c0*/  LOP3.LUT P4, RZ, R23, 0x10, RZ, 0xc0, !PT ;  /* 0x0000001017ff7812 */ /* 0x000fe2000788c0ff */
[----:B------:R-:W-:Y:S01]  /*104d0*/  IMAD R7, R7, 0x2, R22 ;  /* 0x0000000207077824 */ /* 0x000fe200078e0216 */
[C---:B------:R-:W-:Y:S02]  /*104e0*/  LOP3.LUT P3, RZ, R23.reuse, 0x8, RZ, 0xc0, !PT ;  /* 0x0000000817ff7812 */ /* 0x040fe4000786c0ff */
[C---:B------:R-:W-:Y:S02]  /*104f0*/  LOP3.LUT P2, RZ, R23.reuse, 0x4, RZ, 0xc0, !PT ;  /* 0x0000000417ff7812 */ /* 0x040fe4000784c0ff */
[----:B------:R-:W-:Y:S02]  /*10500*/  LOP3.LUT P1, RZ, R23, 0x2, RZ, 0xc0, !PT ;  /* 0x0000000217ff7812 */ /* 0x000fe4000782c0ff */
[----:B0-----:R-:W-:-:S05]  /*10510*/  LEA R2, P0, R33, R0, 0x1 ;  /* 0x0000000021027211 */ /* 0x001fca00078008ff */
        /* <DEDUP_REMOVED lines=8> */
.L_x_256:
[----:B------:R-:W-:Y:S05]  /*105a0*/  BSYNC B0 ;  /* 0x0000000000007941 */ /* 0x000fea0003800000 */
.L_x_255:
[----:B------:R-:W-:Y:S01]  /*105b0*/  NOP ;  /* 0x0000000000007918 */ /* 0x000fe20000000000 */
[----:B------:R-:W-:-:S13]  /*105c0*/  PLOP3.LUT P0, PT, PT, PT, PT, 0x80, 0x0 ;  /* 0x000000000000781c */ /* 0x000fda0003f0f070 */
.L_x_257:
        /* <DEDUP_REMOVED lines=10> */
.L_x_258:
[----:B------:R3:W5:Y:S01]  /*10670*/  LDL.LU R0, [R1+0xc] ;  /* 0x00000c0001007983 */ /* 0x0007620000300800 */
[----:B------:R-:W-:Y:S01]  /*10680*/  LOP3.LUT P0, RZ, R23, 0x80, RZ, 0xc0, !PT ;  /* 0x0000008017ff7812 */ /* 0x000fe2000780c0ff */
[----:B------:R3:W-:-:S12]  /*10690*/  SYNCS.ARRIVE.TRANS64.A1T0 RZ, [R5+URZ+0x38830], RZ ;  /* 0x038830ff05ff79a7 */ /* 0x0007d8000810003f */
[----:B------:R-:W-:Y:S05]  /*106a0*/  WARPSYNC.ALL ;  /* 0x0000000000007948 */ /* 0x000fea0003800000 */
[----:B------:R-:W-:Y:S01]  /*106b0*/  ULDC.64 UR4, c[0x0][0x298] ;  /* 0x0000a60000047ab9 */ /* 0x000fe20000000a00 */
[----:B01----:R-:W-:Y:S01]  /*106c0*/  VIADD R2, R22, 0x14400 ;  /* 0x0001440016027836 */ /* 0x003fe20000000000 */
[----:B------:R-:W-:Y:S01]  /*106d0*/  SEL R29, R29, RZ, !P0 ;  /* 0x000000ff1d1d7207 */ /* 0x000fe20004000000 */
[----:B------:R-:W-:Y:S01]  /*106e0*/  IMAD.WIDE.U32 R6, R35, UR4, RZ ;  /* 0x0000000423067c25 */ /* 0x000fe2000f8e00ff */
[----:B------:R-:W-:Y:S01]  /*106f0*/  BSSY B6, `(.L_x_259) ;  /* 0x000001b000067945 */ /* 0x000fe20003800000 */
[----:B------:R-:W-:Y:S01]  /*10700*/  BAR.SYNC.DEFER_BLOCKING 0x8, 0x180 ;  /* 0x0206000000007b1d */ /* 0x000fe20000010000 */
[----:B-----5:R-:W-:-:S02]  /*10710*/  SEL R0, R0, RZ, !P0 ;  /* 0x000000ff00007207 */ /* 0x020fc40004000000 */
[----:B------:R-:W-:-:S03]  /*10720*/  LOP3.LUT P0, RZ, R2, 0x3ff, RZ, 0xc0, !PT ;  /* 0x000003ff02ff7812 */ /* 0x000fc6000780c0ff */
[----:B------:R0:W-:Y:S04]  /*10730*/  STL [R1+0xc], R0 ;  /* 0x00000c0001007387 */ /* 0x0001e80000100800 */
[----:B------:R1:W-:Y:S01]  /*10740*/  STL.64 [R1+0x10], R6 ;  /* 0x0000100601007387 */ /* 0x0003e20000100a00 */
[----:B0-----:R-:W-:-:S05]  /*10750*/  SHF.R.S32.HI R0, RZ, 0x1f, R35 ;  /* 0x0000001fff007819 */ /* 0x001fca0000011423 */
[----:B------:R-:W-:-:S04]  /*10760*/  IMAD R0, R0, UR4, RZ ;  /* 0x0000000400007c24 */ /* 0x000fc8000f8e02ff */
[----:B------:R-:W-:-:S04]  /*10770*/  IMAD R0, R35, UR5, R0 ;  /* 0x0000000523007c24 */ /* 0x000fc8000f8e0200 */
[----:B------:R-:W-:Y:S01]  /*10780*/  IMAD.IADD R35, R7, 0x1, R0 ;  /* 0x0000000107237824 */ /* 0x000fe200078e0200 */
[----:B-1----:R-:W-:Y:S06]  /*10790*/  @!P0 BRA `(.L_x_260) ;  /* 0x0000000000408947 */ /* 0x002fec0003800000 */
[----:B------:R-:W-:Y:S01]  /*107a0*/  MOV R2, 0x0 ;  /* 0x0000000000027802 */ /* 0x000fe20000000f00 */
[----:B------:R-:W-:Y:S01]  /*107b0*/  ULDC.64 UR6, c[0x4][0xa8] ;  /* 0x01002a0000067ab9 */ /* 0x000fe20000000a00 */
[----:B------:R-:W-:Y:S01]  /*107c0*/  ULDC.64 UR8, c[0x4][0xb0] ;  /* 0x01002c0000087ab9 */ /* 0x000fe20000000a00 */
[----:B------:R-:W-:Y:S01]  /*107d0*/  ULDC.64 UR4, c[0x4][0x20] ;  /* 0x0100080000047ab9 */ /* 0x000fe20000000a00 */
[----:B------:R-:W-:Y:S01]  /*107e0*/  MOV R4, UR6 ;  /* 0x0000000600047c02 */ /* 0x000fe20008000f00 */
[----:B---3--:R-:W-:Y:S01]  /*107f0*/  IMAD.U32 R5, RZ, RZ, UR7 ;  /* 0x00000007ff057e24 */ /* 0x008fe2000f8e00ff */
[----:B------:R-:W0:Y:S01]  /*10800*/  LDC.64 R2, c[0x4][R2] ;  /* 0x0100000002027b82 */ /* 0x000e220000000a00 */
[----:B------:R-:W-:Y:S01]  /*10810*/  IMAD.U32 R6, RZ, RZ, UR8 ;  /* 0x00000008ff067e24 */ /* 0x000fe2000f8e00ff */
[----:B--2---:R-:W-:Y:S01]  /*10820*/  MOV R8, 0x70 ;  /* 0x0000007000087802 */ /* 0x004fe20000000f00 */
[----:B------:R-:W-:Y:S02]  /*10830*/  IMAD.U32 R7, RZ, RZ, UR9 ;  /* 0x00000009ff077e24 */ /* 0x000fe4000f8e00ff */
[----:B------:R-:W-:-:S02]  /*10840*/  IMAD.U32 R10, RZ, RZ, UR4 ;  /* 0x00000004ff0a7e24 */ /* 0x000fc4000f8e00ff */
[----:B------:R-:W-:Y:S02]  /*10850*/  IMAD.U32 R11, RZ, RZ, UR5 ;  /* 0x00000005ff0b7e24 */ /* 0x000fe4000f8e00ff */
[----:B------:R-:W-:Y:S02]  /*10860*/  IMAD.MOV.U32 R12, RZ, RZ, 0x1 ;  /* 0x00000001ff0c7424 */ /* 0x000fe400078e00ff */
[----:B------:R-:W-:-:S07]  /*10870*/  IMAD.MOV.U32 R13, RZ, RZ, RZ ;  /* 0x000000ffff0d7224 */ /* 0x000fce00078e00ff */
[----:B------:R-:W-:-:S07]  /*10880*/  LEPC R20, `(.L_x_260) ;  /* 0x000000001014794e */ /* 0x000fce0000000000 */
[----:B0-----:R-:W-:Y:S05]  /*10890*/  CALL.ABS.NOINC R2 ;  /* 0x0000000002007343 */ /* 0x001fea0003c00000 */
.L_x_260:
[----:B------:R-:W-:Y:S05]  /*108a0*/  BSYNC B6 ;  /* 0x0000000000067941 */ /* 0x000fea0003800000 */
.L_x_259:
[----:B------:R-:W4:Y:S01]  /*108b0*/  LDL.LU R20, [R1+0xc] ;  /* 0x00000c0001147983 */ /* 0x000f220000300800 */
[----:B------:R-:W0:Y:S01]  /*108c0*/  LDC R6, c[0x0][0x448] ;  /* 0x00011200ff067b82 */ /* 0x000e220000000800 */
[----:B------:R-:W-:Y:S02]  /*108d0*/  ULDC.64 UR4, c[0x0][0x2d8] ;  /* 0x0000b60000047ab9 */ /* 0x000fe40000000a00 */
[----:B------:R-:W2:Y:S01]  /*108e0*/  LDL.LU.64 R2, [R1+0x10] ;  /* 0x0000100001027983 */ /* 0x000ea20000300a00 */
[----:B------:R-:W-:-:S03]  /*108f0*/  IMAD R0, R30, UR4, RZ ;  /* 0x000000041e007c24 */ /* 0x000fc6000f8e02ff */
[----:B------:R1:W5:Y:S01]  /*10900*/  LDL R10, [R1+0x18] ;  /* 0x00001800010a7983 */ /* 0x0003620000100800 */
[----:B---3--:R-:W-:Y:S01]  /*10910*/  IMAD R5, R18, UR5, R0 ;  /* 0x0000000512057c24 */ /* 0x008fe2000f8e0200 */
[----:B0-----:R-:W-:-:S13]  /*10920*/  ISETP.NE.AND P0, PT, R6, 0x1, PT ;  /* 0x000000010600780c */ /* 0x001fda0003f05270 */
[----:B------:R-:W0:Y:S01]  /*10930*/  @P0 LDC R4, c[0x0][0x450] ;  /* 0x00011400ff040b82 */ /* 0x000e220000000800 */
[----:B------:R-:W-:Y:S01]  /*10940*/  LOP3.LUT R9, R33, 0x40, RZ, 0xfc, !PT ;  /* 0x0000004021097812 */ /* 0x000fe200078efcff */
[----:B----4-:R-:W-:Y:S02]  /*10950*/  IMAD.MOV.U32 R21, RZ, RZ, R20 ;  /* 0x000000ffff157224 */ /* 0x010fe400078e0014 */
[----:B------:R-:W3:Y:S01]  /*10960*/  S2R R20, SR_TID.X ;  /* 0x0000000000147919 */ /* 0x000ee20000002100 */
[----:B--2---:R-:W-:Y:S02]  /*10970*/  IMAD.MOV.U32 R3, RZ, RZ, R35 ;  /* 0x000000ffff037224 */ /* 0x004fe400078e0023 */
[----:B------:R-:W-:Y:S01]  /*10980*/  IMAD.WIDE.U32 R2, R18, UR4, R2 ;  /* 0x0000000412027c25 */ /* 0x000fe2000f8e0002 */
[----:B------:R-:W-:-:S03]  /*10990*/  ULDC.64 UR4, c[0x0][0x2e0] ;  /* 0x0000b80000047ab9 */ /* 0x000fc60000000a00 */
[----:B------:R-:W-:Y:S02]  /*109a0*/  IMAD.IADD R3, R3, 0x1, R5 ;  /* 0x0000000103037824 */ /* 0x000fe400078e0205 */
[----:B------:R-:W2:Y:S01]  /*109b0*/  @P0 LDC R5, c[0x0][0x44c] ;  /* 0x00011300ff050b82 */ /* 0x000ea20000000800 */
[----:B------:R-:W-:Y:S02]  /*109c0*/  IMAD R0, R21, UR4, RZ ;  /* 0x0000000415007c24 */ /* 0x000fe4000f8e02ff */
[----:B------:R-:W-:-:S04]  /*109d0*/  IMAD.WIDE.U32 R2, R29, UR4, R2 ;  /* 0x000000041d027c25 */ /* 0x000fc8000f8e0002 */
[----:B------:R-:W-:Y:S01]  /*109e0*/  IMAD R0, R29, UR5, R0 ;  /* 0x000000051d007c24 */ /* 0x000fe2000f8e0200 */
[----:B------:R-:W-:-:S04]  /*109f0*/  ULDC.64 UR4, c[0x0][0x2d0] ;  /* 0x0000b40000047ab9 */ /* 0x000fc80000000a00 */
[----:B------:R-:W-:Y:S01]  /*10a00*/  IADD3 R3, R3, R0, RZ ;  /* 0x0000000003037210 */ /* 0x000fe20007ffe0ff */
[----:B------:R-:W-:Y:S01]  /*10a10*/  IMAD.SHL.U32 R0, R17, 0x80, RZ ;  /* 0x0000008011007824 */ /* 0x000fe200078e00ff */
[C---:B---3--:R-:W-:Y:S01]  /*10a20*/  LOP3.LUT R21, R20.reuse, 0x7f, RZ, 0xc0, !PT ;  /* 0x0000007f14157812 */ /* 0x048fe200078ec0ff */
[----:B------:R-:W-:-:S03]  /*10a30*/  IMAD.SHL.U32 R20, R20, 0x10, RZ ;  /* 0x0000001014147824 */ /* 0x000fc600078e00ff */
[----:B------:R-:W-:-:S04]  /*10a40*/  SHF.R.U32.HI R21, RZ, 0x3, R21 ;  /* 0x00000003ff157819 */ /* 0x000fc80000011615 */
[----:B------:R-:W-:-:S04]  /*10a50*/  LOP3.LUT R20, R21, 0x70, R20, 0xf8, !PT ;  /* 0x0000007015147812 */ /* 0x000fc800078ef814 */
[----:B------:R-:W-:-:S05]  /*10a60*/  LOP3.LUT R7, R20, R0, RZ, 0xfc, !PT ;  /* 0x0000000014077212 */ /* 0x000fca00078efcff */
[----:B--2---:R-:W-:-:S04]  /*10a70*/  @P0 IMAD.HI.U32 R8, R7, R5, RZ ;  /* 0x0000000507080227 */ /* 0x004fc800078e00ff */
[----:B------:R-:W-:Y:S01]  /*10a80*/  IMAD.MOV.U32 R5, RZ, RZ, R7 ;  /* 0x000000ffff057224 */ /* 0x000fe200078e0007 */
[----:B0-----:R-:W-:Y:S01]  /*10a90*/  @P0 SHF.R.U32.HI R5, RZ, R4, R8 ;  /* 0x00000004ff050219 */ /* 0x001fe20000011608 */
[----:B------:R-:W0:Y:S04]  /*10aa0*/  S2R R20, SR_TID.X ;  /* 0x0000000000147919 */ /* 0x000e280000002100 */
[----:B------:R-:W-:-:S04]  /*10ab0*/  IMAD.MOV R4, RZ, RZ, -R5 ;  /* 0x000000ffff047224 */ /* 0x000fc800078e0a05 */
[----:B------:R-:W-:Y:S01]  /*10ac0*/  IMAD R4, R6, R4, R7 ;  /* 0x0000000406047224 */ /* 0x000fe200078e0207 */
[----:B------:R-:W-:Y:S01]  /*10ad0*/  SHF.R.S32.HI R7, RZ, 0x1f, R5 ;  /* 0x0000001fff077819 */ /* 0x000fe20000011405 */
[----:B------:R-:W-:-:S04]  /*10ae0*/  IMAD.WIDE.U32 R2, R5, UR4, R2 ;  /* 0x0000000405027c25 */ /* 0x000fc8000f8e0002 */
[----:B------:R-:W-:-:S04]  /*10af0*/  IMAD R7, R7, UR4, RZ ;  /* 0x0000000407077c24 */ /* 0x000fc8000f8e02ff */
[----:B------:R-:W-:Y:S01]  /*10b00*/  IMAD R7, R5, UR5, R7 ;  /* 0x0000000505077c24 */ /* 0x000fe2000f8e0207 */
[----:B------:R-:W-:Y:S01]  /*10b10*/  SHF.R.S32.HI R5, RZ, 0x1f, R4 ;  /* 0x0000001fff057819 */ /* 0x000fe20000011404 */
[----:B------:R-:W-:Y:S02]  /*10b20*/  ULDC.64 UR4, c[0x0][0x2c8] ;  /* 0x0000b20000047ab9 */ /* 0x000fe40000000a00 */
[----:B------:R-:W-:Y:S02]  /*10b30*/  IMAD.IADD R3, R3, 0x1, R7 ;  /* 0x0000000103037824 */ /* 0x000fe400078e0207 */
[----:B------:R-:W-:Y:S02]  /*10b40*/  IMAD R5, R5, UR4, RZ ;  /* 0x0000000405057c24 */ /* 0x000fe4000f8e02ff */
[----:B------:R-:W-:-:S04]  /*10b50*/  IMAD.WIDE.U32 R2, R4, UR4, R2 ;  /* 0x0000000404027c25 */ /* 0x000fc8000f8e0002 */
[----:B------:R-:W-:Y:S01]  /*10b60*/  IMAD R5, R4, UR5, R5 ;  /* 0x0000000504057c24 */ /* 0x000fe2000f8e0205 */
[----:B------:R-:W-:-:S04]  /*10b70*/  ULDC.64 UR4, c[0x0][0x280] ;  /* 0x0000a00000047ab9 */ /* 0x000fc80000000a00 */
[----:B------:R-:W-:Y:S02]  /*10b80*/  IADD3 R3, R3, R5, RZ ;  /* 0x0000000503037210 */ /* 0x000fe40007ffe0ff */
[----:B------:R-:W-:Y:S01]  /*10b90*/  LEA R5, P0, R2, UR4, 0x1 ;  /* 0x0000000402057c11 */ /* 0x000fe2000f8008ff */
[----:B------:R-:W-:Y:S01]  /*10ba0*/  ULDC UR4, c[0x0][0x2b8] ;  /* 0x0000ae0000047ab9 */ /* 0x000fe20000000800 */
[----:B0-----:R-:W-:Y:S02]  /*10bb0*/  LOP3.LUT R20, R20, 0x7f, RZ, 0xc0, !PT ;  /* 0x0000007f14147812 */ /* 0x001fe400078ec0ff */
[----:B------:R-:W-:Y:S01]  /*10bc0*/  LEA.HI.X R4, R2, UR5, R3, 0x1, P0 ;  /* 0x0000000502047c11 */ /* 0x000fe200080f0c03 */
[----:B------:R-:W-:Y:S01]  /*10bd0*/  UMOV UR5, 0xffffffff ;  /* 0xffffffff00057882 */ /* 0x000fe20000000000 */
[----:B------:R-:W-:Y:S02]  /*10be0*/  ISETP.GE.AND P4, PT, R33, UR4, PT ;  /* 0x0000000421007c0c */ /* 0x000fe4000bf86270 */
[----:B------:R-:W-:-:S02]  /*10bf0*/  ISETP.GE.AND P3, PT, R9, UR4, PT ;  /* 0x0000000409007c0c */ /* 0x000fc4000bf66270 */
[----:B------:R-:W-:Y:S02]  /*10c00*/  ISETP.GE.AND P2, PT, R37, UR4, PT ;  /* 0x0000000425007c0c */ /* 0x000fe4000bf46270 */
[----:B------:R-:W-:Y:S02]  /*10c10*/  ISETP.GE.AND P1, PT, R36, UR4, PT ;  /* 0x0000000424007c0c */ /* 0x000fe4000bf26270 */
[----:B------:R-:W-:Y:S01]  /*10c20*/  SHF.R.U32.HI R9, RZ, 0x3, R20 ;  /* 0x00000003ff097819 */ /* 0x000fe20000011614 */
[----:B-1----:R-:W-:Y:S10]  /*10c30*/  BRA.DIV UR5, `(.L_x_261) ;  /* 0x0000003a05247947 */ /* 0x002ff4000b800000 */
[----:B------:R-:W0:Y:S01]  /*10c40*/  SHFL.IDX PT, R14, R5, RZ, 0x181f ;  /* 0x00181fff050e7589 */ /* 0x000e2200000e0000 */
[----:B-----5:R-:W-:Y:S02]  /*10c50*/  IMAD R6, R10, R6, RZ ;  /* 0x000000060a067224 */ /* 0x020fe400078e02ff */
[----:B------:R-:W-:Y:S01]  /*10c60*/  IMAD.IADD R0, R9, 0x1, R0 ;  /* 0x0000000109007824 */ /* 0x000fe200078e0200 */
[----:B------:R-:W1:Y:S03]  /*10c70*/  SHFL.IDX PT, R2, R4, RZ, 0x181f ;  /* 0x00181fff04027589 */ /* 0x000e6600000e0000 */
[C---:B------:R-:W-:Y:S01]  /*10c80*/  VIADD R7, R0.reuse, 0x10 ;  /* 0x0000001000077836 */ /* 0x040fe20000000000 */
[----:B------:R-:W-:-:S13]  /*10c90*/  ISETP.GE.AND P0, PT, R0, R6, PT ;  /* 0x000000060000720c */ /* 0x000fda0003f06270 */
[----:B0-----:R-:W-:-:S05]  /*10ca0*/  @!P0 LEA R14, P5, R33, R14, 0x1 ;  /* 0x0000000e210e8211 */ /* 0x001fca00078a08ff */
[----:B-1----:R-:W-:Y:S02]  /*10cb0*/  @!P0 IMAD.X R3, RZ, RZ, R2, P5 ;  /* 0x000000ffff038224 */ /* 0x002fe400028e0602 */
[----:B------:R-:W-:Y:S02]  /*10cc0*/  @!P0 IMAD.MOV.U32 R2, RZ, RZ, R14 ;  /* 0x000000ffff028224 */ /* 0x000fe400078e000e */
[----:B------:R-:W0:Y:S04]  /*10cd0*/  SHFL.IDX PT, R14, R5, 0x1, 0x181f ;  /* 0x00381f00050e7f89 */ /* 0x000e2800000e0000 */
[----:B------:R-:W-:Y:S04]  /*10ce0*/  @!P0 LDGSTS.E.BYPASS.LTC128B.128 [R34+0x14400], desc[UR36][R2.64], !P4 ;  /* 0x1440000002228fae */ /* 0x000fe8000e101d64 */
[----:B------:R-:W-:Y:S04]  /*10cf0*/  @!P0 LDGSTS.E.BYPASS.LTC128B.128 [R34+0x18400], desc[UR36][R2.64+0x80], !P3 ;  /* 0x1840008002228fae */ /* 0x000fe8000d901d64 */
[----:B------:R-:W-:Y:S04]  /*10d00*/  @!P0 LDGSTS.E.BYPASS.LTC128B.128 [R34+0x1c400], desc[UR36][R2.64+0x100], !P2 ;  /* 0x1c40010002228fae */ /* 0x000fe8000d101d64 */
[----:B------:R1:W-:Y:S01]  /*10d10*/  @!P0 LDGSTS.E.BYPASS.LTC128B.128 [R34+0x20400], desc[UR36][R2.64+0x180], !P1 ;  /* 0x2040018002228fae */ /* 0x0003e2000c901d64 */
[----:B------:R-:W-:-:S03]  /*10d20*/  ISETP.GE.AND P0, PT, R7, R6, PT ;  /* 0x000000060700720c */ /* 0x000fc60003f06270 */
[----:B-1----:R-:W1:Y:S10]  /*10d30*/  SHFL.IDX PT, R2, R4, 0x1, 0x181f ;  /* 0x00381f0004027f89 */ /* 0x002e7400000e0000 */
[----:B0-----:R-:W-:-:S05]  /*10d40*/  @!P0 LEA R14, P5, R33, R14, 0x1 ;  /* 0x0000000e210e8211 */ /* 0x001fca00078a08ff */
[----:B-1----:R-:W-:Y:S01]  /*10d50*/  @!P0 IMAD.X R7, RZ, RZ, R2, P5 ;  /* 0x000000ffff078224 */ /* 0x002fe200028e0602 */
[----:B------:R-:W-:Y:S02]  /*10d60*/  @!P0 MOV R2, R14 ;  /* 0x0000000e00028202 */ /* 0x000fe40000000f00 */
[----:B------:R-:W0:Y:S01]  /*10d70*/  SHFL.IDX PT, R14, R5, 0x2, 0x181f ;  /* 0x00581f00050e7f89 */ /* 0x000e2200000e0000 */
[----:B------:R-:W-:Y:S02]  /*10d80*/  @!P0 IMAD.MOV.U32 R3, RZ, RZ, R7 ;  /* 0x000000ffff038224 */ /* 0x000fe400078e0007 */
[----:B------:R-:W-:-:S03]  /*10d90*/  VIADD R7, R0, 0x20 ;  /* 0x0000002000077836 */ /* 0x000fc60000000000 */
[----:B------:R-:W-:Y:S04]  /*10da0*/  @!P0 LDGSTS.E.BYPASS.LTC128B.128 [R34+0x14c00], desc[UR36][R2.64], !P4 ;  /* 0x14c0000002228fae */ /* 0x000fe8000e101d64 */
[----:B------:R-:W-:Y:S04]  /*10db0*/  @!P0 LDGSTS.E.BYPASS.LTC128B.128 [R34+0x18c00], desc[UR36][R2.64+0x80], !P3 ;  /* 0x18c0008002228fae */ /* 0x000fe8000d901d64 */
[----:B------:R-:W-:Y:S04]  /*10dc0*/  @!P0 LDGSTS.E.BYPASS.LTC128B.128 [R34+0x1cc00], desc[UR36][R2.64+0x100], !P2 ;  /* 0x1cc0010002228fae */ /* 0x000fe8000d101d64 */
[----:B------:R1:W-:Y:S01]  /*10dd0*/  @!P0 LDGSTS.E.BYPASS.LTC128B.128 [R34+0x20c00], desc[UR36][R2.64+0x180], !P1 ;  /* 0x20c0018002228fae */ /* 0x0003e2000c901d64 */
[----:B------:R-:W-:-:S03]  /*10de0*/  ISETP.GE.AND P0, PT, R7, R6, PT ;  /* 0x000000060700720c */ /* 0x000fc60003f06270 */
[----:B-1----:R-:W1:Y:S10]  /*10df0*/  SHFL.IDX PT, R2, R4, 0x2, 0x181f ;  /* 0x00581f0004027f89 */ /* 0x002e7400000e0000 */
[----:B0-----:R-:W-:-:S05]  /*10e00*/  @!P0 LEA R14, P5, R33, R14, 0x1 ;  /* 0x0000000e210e8211 */ /* 0x001fca00078a08ff */
[----:B-1----:R-:W-:Y:S02]  /*10e10*/  @!P0 IMAD.X R7, RZ, RZ, R2, P5 ;  /* 0x000000ffff078224 */ /* 0x002fe400028e0602 */
[----:B------:R-:W-:Y:S02]  /*10e20*/  @!P0 IMAD.MOV.U32 R2, RZ, RZ, R14 ;  /* 0x000000ffff028224 */ /* 0x000fe400078e000e */
[----:B------:R-:W-:Y:S01]  /*10e30*/  @!P0 IMAD.MOV.U32 R3, RZ, RZ, R7 ;  /* 0x000000ffff038224 */ /* 0x000fe200078e0007 */
[----:B------:R-:W0:Y:S01]  /*10e40*/  SHFL.IDX PT, R14, R5, 0x3, 0x181f ;  /* 0x00781f00050e7f89 */ /* 0x000e2200000e0000 */
[----:B------:R-:W-:-:S03]  /*10e50*/  IADD3 R7, R0, 0x30, RZ ;  /* 0x0000003000077810 */ /* 0x000fc60007ffe0ff */
        /* <DEDUP_REMOVED lines=46> */
[----:B------:R0:W1:Y:S04]  /*11140*/  SHFL.IDX PT, R14, R5, 0x7, 0x181f ;  /* 0x00f81f00050e7f89 */ /* 0x00006800000e0000 */
[----:B------:R0:W-:Y:S04]  /*11150*/  @!P0 LDGSTS.E.BYPASS.LTC128B.128 [R34+0x17400], desc[UR36][R2.64], !P4 ;  /* 0x1740000002228fae */ /* 0x0001e8000e101d64 */
[----:B------:R0:W-:Y:S04]  /*11160*/  @!P0 LDGSTS.E.BYPASS.LTC128B.128 [R34+0x1b400], desc[UR36][R2.64+0x80], !P3 ;  /* 0x1b40008002228fae */ /* 0x0001e8000d901d64 */
[----:B------:R0:W-:Y:S04]  /*11170*/  @!P0 LDGSTS.E.BYPASS.LTC128B.128 [R34+0x1f400], desc[UR36][R2.64+0x100], !P2 ;  /* 0x1f40010002228fae */ /* 0x0001e8000d101d64 */
[----:B------:R0:W-:Y:S04]  /*11180*/  @!P0 LDGSTS.E.BYPASS.LTC128B.128 [R34+0x23400], desc[UR36][R2.64+0x180], !P1 ;  /* 0x2340018002228fae */ /* 0x0001e8000c901d64 */
[----:B------:R0:W2:Y:S02]  /*11190*/  SHFL.IDX PT, R7, R4, 0x7, 0x181f ;  /* 0x00f81f0004077f89 */ /* 0x0000a400000e0000 */
.L_x_350:
[----:B0-----:R-:W-:Y:S01]  /*111a0*/  VIADD R3, R0, 0x70 ;  /* 0x0000007000037836 */ /* 0x001fe20000000000 */
[----:B------:R-:W-:Y:S04]  /*111b0*/  BSSY B0, `(.L_x_262) ;  /* 0x000000c000007945 */ /* 0x000fe80003800000 */
[----:B------:R-:W-:-:S13]  /*111c0*/  ISETP.GE.AND P0, PT, R3, R6, PT ;  /* 0x000000060300720c */ /* 0x000fda0003f06270 */
[----:B------:R-:W-:Y:S05]  /*111d0*/  @P0 BRA `(.L_x_263) ;  /* 0x0000000000240947 */ /* 0x000fea0003800000 */
[----:B-1----:R-:W-:-:S05]  /*111e0*/  LEA R2, P0, R33, R14, 0x1 ;  /* 0x0000000e21027211 */ /* 0x002fca00078008ff */
        /* <DEDUP_REMOVED lines=8> */
.L_x_263:
[----:B------:R-:W-:Y:S05]  /*11270*/  BSYNC B0 ;  /* 0x0000000000007941 */ /* 0x000fea0003800000 */
.L_x_262:
[----:B------:R-:W-:Y:S01]  /*11280*/  NOP ;  /* 0x0000000000007918 */ /* 0x000fe20000000000 */
[----:B------:R-:W-:-:S13]  /*11290*/  PLOP3.LUT P0, PT, PT, PT, PT, 0x80, 0x0 ;  /* 0x000000000000781c */ /* 0x000fda0003f0f070 */
.L_x_264:
[----:B------:R-:W-:Y:S02]  /*112a0*/  PLOP3.LUT P1, PT, P1, P0, PT, 0xa2, 0x0 ;  /* 0x000000000000781c */ /* 0x000fe40000f21472 */
[----:B------:R-:W-:-:S08]  /*112b0*/  @P0 R2UR P1, UR4, R22 ;  /* 0x00000000160402ca */ /* 0x000fd00000020000 */
[----:B------:R-:W-:-:S05]  /*112c0*/  @P0 PLOP3.LUT P0, PT, P1, PT, PT, 0x80, 0x0 ;  /* 0x000000000000081c */ /* 0x000fca0000f0f070 */
[----:B------:R-:W-:Y:S01]  /*112d0*/  @!P1 SYNCS.ARRIVE.TRANS64.RED.A0T1 RZ, [UR4+0x38800], RZ ;  /* 0x038800ffffff99a7 */ /* 0x000fe20008200404 */
[----:B------:R-:W-:Y:S07]  /*112e0*/  @!P1 ARRIVES.LDGSTSBAR.64.TRANSCNT [UR4+0x38800] ;  /* 0x03880000ff0099b0 */ /* 0x000fee0008000a84 */
[----:B------:R-:W-:Y:S05]  /*112f0*/  @P0 BRA.U.ANY `(.L_x_264) ;  /* 0xfffffffd00e80947 */ /* 0x000fea000393ffff */
[----:B0-----:R-:W3:Y:S02]  /*11300*/  LDL.LU R2, [R1+0x1c] ;  /* 0x00001c0001027983 */ /* 0x001ee40000300800 */
[----:B---3--:R-:W-:-:S04]  /*11310*/  IADD3 R2, R2, 0x1, RZ ;  /* 0x0000000102027810 */ /* 0x008fc80007ffe0ff */
[----:B------:R-:W-:Y:S01]  /*11320*/  LEA.HI R0, R2, R2, RZ, 0x1 ;  /* 0x0000000202007211 */ /* 0x000fe200078f08ff */
[----:B------:R0:W-:Y:S03]  /*11330*/  STL [R1+0x1c], R2 ;  /* 0x00001c0201007387 */ /* 0x0001e60000100800 */
[----:B------:R-:W-:-:S05]  /*11340*/  LOP3.LUT R0, R0, 0xfffffffe, RZ, 0xc0, !PT ;  /* 0xfffffffe00007812 */ /* 0x000fca00078ec0ff */
[----:B------:R-:W-:-:S05]  /*11350*/  IMAD.IADD R0, R2, 0x1, -R0 ;  /* 0x0000000102007824 */ /* 0x000fca00078e0a00 */
[----:B------:R-:W-:Y:S01]  /*11360*/  SHF.L.U32 R3, R0, 0x1f, RZ ;  /* 0x0000001f00037819 */ /* 0x000fe200000006ff */
[----:B------:R-:W-:Y:S01]  /*11370*/  NOP ;  /* 0x0000000000007918 */ /* 0x000fe20000000000 */
[----:B------:R0:W-:Y:S01]  /*11380*/  SYNCS.ARRIVE.TRANS64.A1T0 RZ, [R22+URZ+0x38800], RZ ;  /* 0x038800ff16ff79a7 */ /* 0x0001e2000810003f */
[----:B------:R-:W-:Y:S01]  /*11390*/  BSSY B0, `(.L_x_265) ;  /* 0x0000003000007945 */ /* 0x000fe20003800000 */
[----:B------:R-:W3:Y:S03]  /*113a0*/  SYNCS.PHASECHK.TRANS64.TRYWAIT P0, [R22+URZ+0x38820], R3 ;  /* 0x03882003160075a7 */ /* 0x000ee6000800017f */
[----:B0--3--:R-:W-:Y:S05]  /*113b0*/  @!P0 BRA `(.L_x_266) ;  /* 0x0000003800fc8947 */ /* 0x009fea0003800000 */
.L_x_351:
[----:B------:R-:W-:Y:S05]  /*113c0*/  BSYNC B0 ;  /* 0x0000000000007941 */ /* 0x000fea0003800000 */
.L_x_265:
[----:B------:R-:W3:Y:S01]  /*113d0*/  LDL R0, [R1] ;  /* 0x0000000001007983 */ /* 0x000ee20000100800 */
[----:B------:R-:W-:Y:S01]  /*113e0*/  BSSY B0, `(.L_x_267) ;  /* 0x0000116000007945 */ /* 0x000fe20003800000 */
[----:B---3--:R-:W-:-:S13]  /*113f0*/  ISETP.GE.AND P0, PT, R0, 0x51, PT ;  /* 0x000000510000780c */ /* 0x008fda0003f06270 */
[----:B------:R-:W-:Y:S05]  /*11400*/  @!P0 BRA `(.L_x_268) ;  /* 0x00000010004c8947 */ /* 0x000fea0003800000 */
[----:B------:R-:W3:Y:S01]  /*11410*/  LDL.LU R0, [R1+0x20] ;  /* 0x0000200001007983 */ /* 0x000ee20000300800 */
[C---:B------:R-:W-:Y:S01]  /*11420*/  LOP3.LUT R2, R33.reuse, 0x40, RZ, 0xfc, !PT ;  /* 0x0000004021027812 */ /* 0x040fe200078efcff */
[----:B------:R-:W-:Y:S01]  /*11430*/  ULDC UR4, c[0x0][0x2f4] ;  /* 0x0000bd0000047ab9 */ /* 0x000fe20000000800 */
[----:B------:R-:W-:Y:S01]  /*11440*/  IMAD.MOV.U32 R17, RZ, RZ, R28 ;  /* 0x000000ffff117224 */ /* 0x000fe200078e001c */
[----:B------:R-:W-:Y:S01]  /*11450*/  ISETP.GE.AND P4, PT, R33, UR4, PT ;  /* 0x0000000421007c0c */ /* 0x000fe2000bf86270 */
[----:B--2---:R-:W-:Y:S01]  /*11460*/  IMAD.MOV.U32 R7, RZ, RZ, R27 ;  /* 0x000000ffff077224 */ /* 0x004fe200078e001b */
[----:B------:R-:W-:Y:S01]  /*11470*/  ISETP.GE.AND P3, PT, R2, UR4, PT ;  /* 0x0000000402007c0c */ /* 0x000fe2000bf66270 */
[----:B------:R-:W-:Y:S01]  /*11480*/  IMAD.MOV.U32 R29, RZ, RZ, R26 ;  /* 0x000000ffff1d7224 */ /* 0x000fe200078e001a */
[----:B------:R-:W-:Y:S02]  /*11490*/  ISETP.GE.AND P2, PT, R37, UR4, PT ;  /* 0x0000000425007c0c */ /* 0x000fe4000bf46270 */
[----:B------:R-:W-:Y:S01]  /*114a0*/  ISETP.GE.AND P1, PT, R36, UR4, PT ;  /* 0x0000000424007c0c */ /* 0x000fe2000bf26270 */
[----:B---3--:R-:W-:-:S12]  /*114b0*/  VIADD R0, R0, 0xfffffffe ;  /* 0xfffffffe00007836 */ /* 0x008fd80000000000 */
.L_x_281:
[----:B------:R-:W2:Y:S04]  /*114c0*/  LDL R6, [R1+0x4] ;  /* 0x0000040001067983 */ /* 0x000ea80000100800 */
[----:B------:R-:W3:Y:S01]  /*114d0*/  LDL R8, [R1+0x8] ;  /* 0x0000080001087983 */ /* 0x000ee20000100800 */
[----:B------:R-:W4:Y:S01]  /*114e0*/  S2R R2, SR_TID.X ;  /* 0x0000000000027919 */ /* 0x000f220000002100 */
[----:B------:R-:W1:Y:S01]  /*114f0*/  S2R R4, SR_TID.X ;  /* 0x0000000000047919 */ /* 0x000e620000002100 */
[----:B----4-:R-:W-:-:S04]  /*11500*/  LOP3.LUT R2, R2, 0x7f, RZ, 0xc0, !PT ;  /* 0x0000007f02027812 */ /* 0x010fc800078ec0ff */
[----:B0-----:R-:W-:Y:S02]  /*11510*/  SHF.R.U32.HI R3, RZ, 0x3, R2 ;  /* 0x00000003ff037819 */ /* 0x001fe40000011602 */
[----:B------:R-:W0:Y:S01]  /*11520*/  LDC R2, c[0x0][0x430] ;  /* 0x00010c00ff027b82 */ /* 0x000e220000000800 */
[----:B-1----:R-:W-:-:S04]  /*11530*/  SHF.L.U32 R9, R4, 0x4, RZ ;  /* 0x0000000404097819 */ /* 0x002fc800000006ff */
[----:B------:R-:W-:-:S04]  /*11540*/  LOP3.LUT R9, R3, 0x70, R9, 0xf8, !PT ;  /* 0x0000007003097812 */ /* 0x000fc800078ef809 */
[----:B------:R-:W-:-:S13]  /*11550*/  ISETP.GT.U32.AND P6, PT, R9, 0x4f, PT ;  /* 0x0000004f0900780c */ /* 0x000fda0003fc4070 */
[----:B------:R-:W3:Y:S01]  /*11560*/  @!P6 LDC.64 R4, c[0x0][0x428] ;  /* 0x00010a00ff04eb82 */ /* 0x000ee20000000a00 */
[----:B0-----:R-:W-:-:S13]  /*11570*/  ISETP.NE.AND P0, PT, R2, 0x1, PT ;  /* 0x000000010200780c */ /* 0x001fda0003f05270 */
[----:B------:R-:W0:Y:S08]  /*11580*/  @P0 LDC R3, c[0x0][0x434] ;  /* 0x00010d00ff030b82 */ /* 0x000e300000000800 */
[----:B------:R-:W1:Y:S01]  /*11590*/  @P0 LDC R2, c[0x0][0x438] ;  /* 0x00010e00ff020b82 */ /* 0x000e620000000800 */
[----:B--2---:R-:W-:-:S04]  /*115a0*/  IMAD R6, R0, 0x50, R6 ;  /* 0x0000005000067824 */ /* 0x004fc800078e0206 */
[----:B------:R-:W-:-:S04]  /*115b0*/  IMAD.IADD R6, R9, 0x1, R6 ;  /* 0x0000000109067824 */ /* 0x000fc800078e0206 */
[----:B0-----:R-:W-:-:S04]  /*115c0*/  @P0 IMAD.HI.U32 R3, R6, R3, RZ ;  /* 0x0000000306030227 */ /* 0x001fc800078e00ff */
[----:B------:R-:W-:Y:S01]  /*115d0*/  IMAD.MOV.U32 R10, RZ, RZ, R6 ;  /* 0x000000ffff0a7224 */ /* 0x000fe200078e0006 */
[----:B-1----:R-:W-:Y:S01]  /*115e0*/  @P0 SHF.R.U32.HI R10, RZ, R2, R3 ;  /* 0x00000002ff0a0219 */ /* 0x002fe20000011603 */
[----:B---3--:R-:W-:Y:S02]  /*115f0*/  @!P6 IMAD R2, R8, R4, RZ ;  /* 0x000000040802e224 */ /* 0x008fe400078e02ff */
[----:B------:R-:W0:Y:S01]  /*11600*/  @!P6 LDC.64 R8, c[0x0][0x418] ;  /* 0x00010600ff08eb82 */ /* 0x000e220000000a00 */
[----:B------:R-:W-:Y:S01]  /*11610*/  @!P6 SHF.R.S32.HI R3, RZ, 0x1f, R10 ;  /* 0x0000001fff03e819 */ /* 0x000fe2000001140a */
[----:B------:R-:W-:Y:S02]  /*11620*/  @!P6 IMAD R5, R31, R5, R2 ;  /* 0x000000051f05e224 */ /* 0x000fe400078e0202 */
[----:B------:R-:W-:-:S04]  /*11630*/  @!P6 IMAD.MOV.U32 R2, RZ, RZ, R10 ;  /* 0x000000ffff02e224 */ /* 0x000fc800078e000a */
[----:B------:R-:W-:-:S04]  /*11640*/  @!P6 IMAD.WIDE.U32 R2, R31, R4, R2 ;  /* 0x000000041f02e225 */ /* 0x000fc800078e0002 */
[----:B------:R-:W-:Y:S01]  /*11650*/  @!P6 IMAD.IADD R5, R5, 0x1, R3 ;  /* 0x000000010505e824 */ /* 0x000fe200078e0203 */
[----:B------:R-:W-:Y:S02]  /*11660*/  MOV R4, RZ ;  /* 0x000000ff00047202 */ /* 0x000fe40000000f00 */
[----:B0-----:R-:W-:-:S04]  /*11670*/  @!P6 LEA R8, P0, R2, R8, 0x2 ;  /* 0x000000080208e211 */ /* 0x001fc800078010ff */
[----:B------:R-:W-:-:S05]  /*11680*/  @!P6 LEA.HI.X R9, R2, R9, R5, 0x2, P0 ;  /* 0x000000090209e211 */ /* 0x000fca00000f1405 */
[----:B------:R0:W5:Y:S01]  /*11690*/  @!P6 LDG.E R4, desc[UR36][R8.64] ;  /* 0x000000240804e981 */ /* 0x000162000c1e1900 */
[----:B------:R-:W-:Y:S01]  /*116a0*/  LOP3.LUT P5, RZ, R23, 0x20, RZ, 0xc0, !PT ;  /* 0x0000002017ff7812 */ /* 0x000fe200078ac0ff */
[----:B------:R-:W-:Y:S01]  /*116b0*/  VIADD R27, R7, 0x1 ;  /* 0x00000001071b7836 */ /* 0x000fe20000000000 */
[----:B------:R-:W-:Y:S05]  /*116c0*/  YIELD ;  /* 0x0000000000007946 */ /* 0x000fea0003800000 */
[----:B------:R-:W-:Y:S01]  /*116d0*/  ISETP.NE.AND P0, PT, R27, 0x2, PT ;  /* 0x000000021b00780c */ /* 0x000fe20003f05270 */
[----:B------:R-:W-:Y:S01]  /*116e0*/  IMAD.MOV R5, RZ, RZ, -R10 ;  /* 0x000000ffff057224 */ /* 0x000fe200078e0a0a */
[----:B------:R-:W-:-:S02]  /*116f0*/  ULDC UR4, c[0x0][0x430] ;  /* 0x00010c0000047ab9 */ /* 0x000fc40000000800 */
[----:B------:R-:W-:Y:S01]  /*11700*/  SEL R28, RZ, 0x1, P0 ;  /* 0x00000001ff1c7807 */ /* 0x000fe20000000000 */
[----:B------:R-:W-:Y:S01]  /*11710*/  IMAD R5, R5, UR4, R6 ;  /* 0x0000000405057c24 */ /* 0x000fe2000f8e0206 */
[----:B------:R-:W-:Y:S01]  /*11720*/  SEL R27, R27, RZ, P0 ;  /* 0x000000ff1b1b7207 */ /* 0x000fe20000000000 */
[----:B------:R-:W-:Y:S01]  /*11730*/  IMAD.MOV.U32 R26, RZ, RZ, R0 ;  /* 0x000000ffff1a7224 */ /* 0x000fe200078e0000 */
[----:B------:R-:W-:Y:S01]  /*11740*/  LOP3.LUT R28, R17, R28, RZ, 0x3c, !PT ;  /* 0x0000001c111c7212 */ /* 0x000fe200078e3cff */
[----:B0-----:R-:W-:Y:S06]  /*11750*/  @!P5 BRA `(.L_x_269) ;  /* 0x000000000004d947 */ /* 0x001fec0003800000 */
[----:B------:R-:W-:Y:S01]  /*11760*/  BPT.TRAP 0x1 ;  /* 0x000000040000795c */ /* 0x000fe20000300000 */
.L_x_269:
[----:B------:R-:W-:Y:S01]  /*11770*/  IMAD R6, R27, 0x8, R22 ;  /* 0x000000081b067824 */ /* 0x000fe200078e0216 */
[----:B------:R-:W-:Y:S01]  /*11780*/  SHF.L.U32 R3, R28, 0x1f, RZ ;  /* 0x0000001f1c037819 */ /* 0x000fe200000006ff */
[----:B------:R-:W-:Y:S03]  /*11790*/  BSSY B1, `(.L_x_270) ;  /* 0x0000003000017945 */ /* 0x000fe60003800000 */
[----:B------:R-:W0:Y:S02]  /*117a0*/  SYNCS.PHASECHK.TRANS64.TRYWAIT P0, [R6+URZ+0x38840], R3 ;  /* 0x03884003060075a7 */ /* 0x000e24000800017f */
[----:B0-----:R-:W-:Y:S05]  /*117b0*/  @!P0 BRA `(.L_x_271) ;  /* 0x0000003800108947 */ /* 0x001fea0003800000 */
.L_x_352:
[----:B------:R-:W-:Y:S05]  /*117c0*/  BSYNC B1 ;  /* 0x0000000000017941 */ /* 0x000fea0003800000 */
.L_x_270:
[----:B------:R-:W-:Y:S01]  /*117d0*/  SHF.R.S32.HI R20, RZ, 0x1f, R5 ;  /* 0x0000001fff147819 */ /* 0x000fe20000011405 */
[----:B------:R-:W-:Y:S01]  /*117e0*/  ULDC.64 UR4, c[0x0][0x300] ;  /* 0x0000c00000047ab9 */ /* 0x000fe20000000a00 */
[----:B-----5:R-:W-:Y:S01]  /*117f0*/  SHF.R.S32.HI R21, RZ, 0x1f, R4 ;  /* 0x0000001fff157819 */ /* 0x020fe20000011404 */
[----:B0-----:R-:W-:Y:S01]  /*11800*/  IMAD.WIDE.U32 R2, R5, UR4, RZ ;  /* 0x0000000405027c25 */ /* 0x001fe2000f8e00ff */
[----:B------:R-:W-:-:S03]  /*11810*/  LOP3.LUT P5, RZ, R23, 0x2, RZ, 0xc0, !PT ;  /* 0x0000000217ff7812 */ /* 0x000fc600078ac0ff */
[----:B------:R-:W-:Y:S02]  /*11820*/  IMAD R0, R20, UR4, RZ ;  /* 0x0000000414007c24 */ /* 0x000fe4000f8e02ff */
[----:B------:R-:W-:Y:S02]  /*11830*/  IMAD R9, R27, 0x5000, R32 ;  /* 0x000050001b097824 */ /* 0x000fe400078e0220 */
        /* <DEDUP_REMOVED lines=16> */
[----:B------:R-:W-:Y:S06]  /*11940*/  BRA.DIV UR4, `(.L_x_272) ;  /* 0x0000003604c07947 */ /* 0x000fec000b800000 */
[----:B------:R-:W0:Y:S01]  /*11950*/  SHFL.IDX PT, R2, R8, RZ, 0x181f ;  /* 0x00181fff08027589 */ /* 0x000e2200000e0000 */
[----:B------:R-:W-:Y:S01]  /*11960*/  LOP3.LUT R23, R23, 0xfffffbff, RZ, 0xc0, !PT ;  /* 0xfffffbff17177812 */ /* 0x000fe200078ec0ff */
[----:B------:R-:W-:Y:S02]  /*11970*/  IMAD.SHL.U32 R0, R33, 0x2, RZ ;  /* 0x0000000221007824 */ /* 0x000fe400078e00ff */
[----:B------:R-:W1:Y:S01]  /*11980*/  SHFL.IDX PT, R3, R10, RZ, 0x181f ;  /* 0x00181fff0a037589 */ /* 0x000e6200000e0000 */
[----:B------:R-:W-:Y:S01]  /*11990*/  @P2 LOP3.LUT R23, R23, 0x400, RZ, 0xfc, !PT ;  /* 0x0000040017172812 */ /* 0x000fe200078efcff */
[----:B------:R-:W-:Y:S02]  /*119a0*/  IMAD R9, R9, 0x2, R22 ;  /* 0x0000000209097824 */ /* 0x000fe400078e0216 */
[----:B------:R-:W-:Y:S01]  /*119b0*/  SHFL.IDX PT, R35, R10, 0x1, 0x181f ;  /* 0x00381f000a237f89 */ /* 0x000fe200000e0000 */
[C---:B------:R-:W-:Y:S02]  /*119c0*/  LOP3.LUT P2, RZ, R23.reuse, 0x10, RZ, 0xc0, !PT ;  /* 0x0000001017ff7812 */ /* 0x040fe4000784c0ff */
[----:B------:R-:W-:-:S04]  /*119d0*/  LOP3.LUT R23, R23, 0xfffffdff, RZ, 0xc0, !PT ;  /* 0xfffffdff17177812 */ /* 0x000fc800078ec0ff */
[----:B------:R-:W-:-:S04]  /*119e0*/  @P1 LOP3.LUT R23, R23, 0x200, RZ, 0xfc, !PT ;  /* 0x0000020017171812 */ /* 0x000fc800078efcff */
[C---:B------:R-:W-:Y:S02]  /*119f0*/  LOP3.LUT P1, RZ, R23.reuse, 0x8, RZ, 0xc0, !PT ;  /* 0x0000000817ff7812 */ /* 0x040fe4000782c0ff */
[----:B------:R-:W-:Y:S02]  /*11a00*/  LOP3.LUT P6, RZ, R23, 0x4, RZ, 0xc0, !PT ;  /* 0x0000000417ff7812 */ /* 0x000fe400078cc0ff */
[----:B0-----:R-:W-:-:S05]  /*11a10*/  IADD3 R2, P0, R2, R0, RZ ;  /* 0x0000000002027210 */ /* 0x001fca0007f1e0ff */
[----:B-1----:R-:W-:-:S05]  /*11a20*/  IMAD.X R3, RZ, RZ, R3, P0 ;  /* 0x000000ffff037224 */ /* 0x002fca00000e0603 */
[----:B------:R-:W-:Y:S04]  /*11a30*/  LDGSTS.E.BYPASS.LTC128B.128 [R9+0x24400], desc[UR36][R2.64], !P2 ;  /* 0x2440000002097fae */ /* 0x000fe8000d101d64 */
[----:B------:R-:W-:Y:S04]  /*11a40*/  LDGSTS.E.BYPASS.LTC128B.128 [R9+0x26c00], desc[UR36][R2.64+0x80], !P1 ;  /* 0x26c0008002097fae */ /* 0x000fe8000c901d64 */
[----:B------:R-:W-:Y:S04]  /*11a50*/  LDGSTS.E.BYPASS.LTC128B.128 [R9+0x29400], desc[UR36][R2.64+0x100], !P6 ;  /* 0x2940010002097fae */ /* 0x000fe8000f101d64 */
[----:B------:R0:W-:Y:S04]  /*11a60*/  LDGSTS.E.BYPASS.LTC128B.128 [R9+0x2bc00], desc[UR36][R2.64+0x180], !P5 ;  /* 0x2bc0018002097fae */ /* 0x0001e8000e901d64 */
[----:B0-----:R-:W0:Y:S02]  /*11a70*/  SHFL.IDX PT, R2, R8, 0x1, 0x181f ;  /* 0x00381f0008027f89 */ /* 0x001e2400000e0000 */
[----:B0-----:R-:W-:-:S05]  /*11a80*/  IADD3 R2, P0, R2, R0, RZ ;  /* 0x0000000002027210 */ /* 0x001fca0007f1e0ff */
[----:B------:R-:W-:Y:S02]  /*11a90*/  IMAD.X R3, RZ, RZ, R35, P0 ;  /* 0x000000ffff037224 */ /* 0x000fe400000e0623 */
[----:B------:R-:W-:Y:S04]  /*11aa0*/  SHFL.IDX PT, R35, R10, 0x2, 0x181f ;  /* 0x00581f000a237f89 */ /* 0x000fe800000e0000 */
        /* <DEDUP_REMOVED lines=13> */
[----:B0-----:R-:W-:-:S04]  /*11b80*/  IADD3 R2, P0, R2, R0, RZ ;  /* 0x0000000002027210 */ /* 0x001fc80007f1e0ff */
[----:B------:R-:W-:Y:S02]  /*11b90*/  IADD3.X R3, RZ, R35, RZ, P0, !PT ;  /* 0x00000023ff037210 */ /* 0x000fe400007fe4ff */
[----:B------:R0:W1:Y:S04]  /*11ba0*/  SHFL.IDX PT, R35, R10, 0x4, 0x181f ;  /* 0x00981f000a237f89 */ /* 0x00006800000e0000 */
[----:B------:R-:W-:Y:S01]  /*11bb0*/  LDGSTS.E.BYPASS.LTC128B.128 [R9+0x25c00], desc[UR36][R2.64], !P2 ;  /* 0x25c0000002097fae */ /* 0x000fe2000d101d64 */
[----:B------:R-:W-:-:S03]  /*11bc0*/  LOP3.LUT P2, RZ, R23, 0x400, RZ, 0xc0, !PT ;  /* 0x0000040017ff7812 */ /* 0x000fc6000784c0ff */
[----:B------:R-:W-:Y:S01]  /*11bd0*/  LDGSTS.E.BYPASS.LTC128B.128 [R9+0x28400], desc[UR36][R2.64+0x80], !P1 ;  /* 0x2840008002097fae */ /* 0x000fe2000c901d64 */
[----:B------:R-:W-:-:S03]  /*11be0*/  LOP3.LUT P1, RZ, R23, 0x200, RZ, 0xc0, !PT ;  /* 0x0000020017ff7812 */ /* 0x000fc6000782c0ff */
[----:B------:R-:W-:Y:S04]  /*11bf0*/  LDGSTS.E.BYPASS.LTC128B.128 [R9+0x2ac00], desc[UR36][R2.64+0x100], !P6 ;  /* 0x2ac0010002097fae */ /* 0x000fe8000f101d64 */
[----:B------:R2:W-:Y:S04]  /*11c00*/  LDGSTS.E.BYPASS.LTC128B.128 [R9+0x2d400], desc[UR36][R2.64+0x180], !P5 ;  /* 0x2d40018002097fae */ /* 0x0005e8000e901d64 */
[----:B-12---:R0:W2:Y:S02]  /*11c10*/  SHFL.IDX PT, R2, R8, 0x4, 0x181f ;  /* 0x00981f0008027f89 */ /* 0x0060a400000e0000 */
.L_x_364:
[----:B------:R-:W-:Y:S02]  /*11c20*/  LOP3.LUT R23, R23, 0xfffffdff, RZ, 0xc0, !PT ;  /* 0xfffffdff17177812 */ /* 0x000fe400078ec0ff */
[----:B--2---:R-:W-:Y:S02]  /*11c30*/  IADD3 R2, P0, R2, R0, RZ ;  /* 0x0000000002027210 */ /* 0x004fe40007f1e0ff */
[----:B------:R-:W-:-:S03]  /*11c40*/  @P1 LOP3.LUT R23, R23, 0x200, RZ, 0xfc, !PT ;  /* 0x0000020017171812 */ /* 0x000fc600078efcff */
[----:B------:R-:W-:Y:S01]  /*11c50*/  IMAD.X R3, RZ, RZ, R35, P0 ;  /* 0x000000ffff037224 */ /* 0x000fe200000e0623 */
[C---:B------:R-:W-:Y:S02]  /*11c60*/  LOP3.LUT P1, RZ, R23.reuse, 0x10, RZ, 0xc0, !PT ;  /* 0x0000001017ff7812 */ /* 0x040fe4000782c0ff */
[C---:B------:R-:W-:Y:S02]  /*11c70*/  LOP3.LUT P0, RZ, R23.reuse, 0x8, RZ, 0xc0, !PT ;  /* 0x0000000817ff7812 */ /* 0x040fe4000780c0ff */
[----:B------:R-:W-:-:S09]  /*11c80*/  LOP3.LUT P6, RZ, R23, 0x4, RZ, 0xc0, !PT ;  /* 0x0000000417ff7812 */ /* 0x000fd200078cc0ff */
[----:B------:R-:W-:Y:S01]  /*11c90*/  @!PT LDS RZ, [RZ] ;  /* 0x00000000fffff984 */ /* 0x000fe20000000800 */
[----:B------:R-:W-:Y:S01]  /*11ca0*/  @!PT LDS RZ, [RZ] ;  /* 0x00000000fffff984 */ /* 0x000fe20000000800 */
[----:B------:R-:W-:Y:S01]  /*11cb0*/  @!PT LDS RZ, [RZ] ;  /* 0x00000000fffff984 */ /* 0x000fe20000000800 */
[----:B------:R1:W-:Y:S01]  /*11cc0*/  LDGSTS.E.BYPASS.LTC128B.128 [R9+0x26400], desc[UR36][R2.64], !P1 ;  /* 0x2640000002097fae */ /* 0x0003e2000c901d64 */
[----:B------:R-:W-:-:S03]  /*11cd0*/  LOP3.LUT P1, RZ, R23, 0x200, RZ, 0xc0, !PT ;  /* 0x0000020017ff7812 */ /* 0x000fc6000782c0ff */
[----:B------:R1:W-:Y:S01]  /*11ce0*/  LDGSTS.E.BYPASS.LTC128B.128 [R9+0x28c00], desc[UR36][R2.64+0x80], !P0 ;  /* 0x28c0008002097fae */ /* 0x0003e2000c101d64 */
[----:B------:R-:W-:-:S03]  /*11cf0*/  PLOP3.LUT P0, PT, PT, PT, PT, 0x80, 0x0 ;  /* 0x000000000000781c */ /* 0x000fc60003f0f070 */
[----:B------:R1:W-:Y:S04]  /*11d00*/  LDGSTS.E.BYPASS.LTC128B.128 [R9+0x2b400], desc[UR36][R2.64+0x100], !P6 ;  /* 0x2b40010002097fae */ /* 0x0003e8000f101d64 */
[----:B------:R1:W-:Y:S01]  /*11d10*/  LDGSTS.E.BYPASS.LTC128B.128 [R9+0x2dc00], desc[UR36][R2.64+0x180], !P5 ;  /* 0x2dc0018002097fae */ /* 0x0003e2000e901d64 */
[----:B------:R-:W-:-:S05]  /*11d20*/  NOP ;  /* 0x0000000000007918 */ /* 0x000fca0000000000 */
.L_x_273:
        /* <DEDUP_REMOVED lines=10> */
.L_x_274:
[----:B------:R2:W-:Y:S01]  /*11dd0*/  SYNCS.ARRIVE.TRANS64.A1T0 RZ, [R6+URZ+0x38830], RZ ;  /* 0x038830ff06ff79a7 */ /* 0x0005e2000810003f */
[----:B------:R-:W-:Y:S05]  /*11de0*/  @!P6 BRA `(.L_x_275) ;  /* 0x000000000004e947 */ /* 0x000fea0003800000 */
[----:B------:R-:W-:Y:S01]  /*11df0*/  BPT.TRAP 0x1 ;  /* 0x000000040000795c */ /* 0x000fe20000300000 */
.L_x_275:
[----:B-1----:R-:W-:Y:S01]  /*11e00*/  SHF.L.U32 R2, R17, 0x1f, RZ ;  /* 0x0000001f11027819 */ /* 0x002fe200000006ff */
[----:B--2---:R-:W-:Y:S01]  /*11e10*/  IMAD R6, R7, 0x8, R22 ;  /* 0x0000000807067824 */ /* 0x004fe200078e0216 */
[----:B------:R-:W-:Y:S03]  /*11e20*/  BSSY B1, `(.L_x_276) ;  /* 0x0000003000017945 */ /* 0x000fe60003800000 */
[----:B------:R-:W1:Y:S02]  /*11e30*/  SYNCS.PHASECHK.TRANS64.TRYWAIT P0, [R6+URZ+0x38860], R2 ;  /* 0x03886002060075a7 */ /* 0x000e64000800017f */
[----:B-1----:R-:W-:Y:S05]  /*11e40*/  @!P0 BRA `(.L_x_277) ;  /* 0x0000003800448947 */ /* 0x002fea0003800000 */
.L_x_365:
[----:B------:R-:W-:Y:S05]  /*11e50*/  BSYNC B1 ;  /* 0x0000000000017941 */ /* 0x000fea0003800000 */
.L_x_276:
[----:B0-----:R-:W2:Y:S01]  /*11e60*/  LDL R8, [R1] ;  /* 0x0000000001087983 */ /* 0x001ea20000100800 */
[----:B------:R-:W0:Y:S01]  /*11e70*/  S2R R3, SR_TID.X ;  /* 0x0000000000037919 */ /* 0x000e220000002100 */
[----:B------:R-:W-:Y:S01]  /*11e80*/  UMOV UR4, 0xffffffff ;  /* 0xffffffff00047882 */ /* 0x000fe20000000000 */
[----:B------:R-:W-:Y:S01]  /*11e90*/  IMAD R7, R7, 0x5000, R32 ;  /* 0x0000500007077824 */ /* 0x000fe200078e0220 */
[----:B0-----:R-:W-:-:S04]  /*11ea0*/  LOP3.LUT R3, R3, 0x7f, RZ, 0xc0, !PT ;  /* 0x0000007f03037812 */ /* 0x001fc800078ec0ff */
[----:B------:R-:W-:Y:S01]  /*11eb0*/  SHF.R.U32.HI R3, RZ, 0x3, R3 ;  /* 0x00000003ff037819 */ /* 0x000fe20000011603 */
[----:B--2---:R-:W-:-:S04]  /*11ec0*/  IMAD R8, R29, -0x50, R8 ;  /* 0xffffffb01d087824 */ /* 0x004fc800078e0208 */
[----:B------:R-:W-:Y:S01]  /*11ed0*/  IMAD.IADD R8, R8, 0x1, -R3 ;  /* 0x0000000108087824 */ /* 0x000fe200078e0a03 */
[----:B------:R-:W-:Y:S06]  /*11ee0*/  BRA.DIV UR4, `(.L_x_278) ;  /* 0x0000003a04307947 */ /* 0x000fec000b800000 */
[----:B-1----:R-:W0:Y:S01]  /*11ef0*/  SHFL.IDX PT, R2, R24, RZ, 0x181f ;  /* 0x00181fff18027589 */ /* 0x002e2200000e0000 */
[----:B------:R-:W-:-:S03]  /*11f00*/  IMAD R7, R7, 0x2, R22 ;  /* 0x0000000207077824 */ /* 0x000fc600078e0216 */
[----:B------:R-:W1:Y:S04]  /*11f10*/  SHFL.IDX PT, R3, R25, RZ, 0x181f ;  /* 0x00181fff19037589 */ /* 0x000e6800000e0000 */
[----:B------:R-:W-:Y:S01]  /*11f20*/  SHFL.IDX PT, R14, R24, 0x4, 0x181f ;  /* 0x00981f00180e7f89 */ /* 0x000fe200000e0000 */
[----:B0-----:R-:W-:-:S05]  /*11f30*/  IADD3 R2, P0, R2, R0, RZ ;  /* 0x0000000002027210 */ /* 0x001fca0007f1e0ff */
        /* <DEDUP_REMOVED lines=9> */
[----:B0-----:R-:W0:Y:S04]  /*11fd0*/  SHFL.IDX PT, R2, R24, 0x1, 0x181f ;  /* 0x00381f0018027f89 */ /* 0x001e2800000e0000 */
[----:B------:R-:W1:Y:S01]  /*11fe0*/  SHFL.IDX PT, R3, R25, 0x1, 0x181f ;  /* 0x00381f0019037f89 */ /* 0x000e6200000e0000 */
[----:B0-----:R-:W-:-:S04]  /*11ff0*/  IADD3 R2, P0, R2, R0, RZ ;  /* 0x0000000002027210 */ /* 0x001fc80007f1e0ff */
        /* <DEDUP_REMOVED lines=22> */
[----:B------:R-:W1:Y:S04]  /*12160*/  SHFL.IDX PT, R3, R25, 0x3, 0x181f ;  /* 0x00781f0019037f89 */ /* 0x000e6800000e0000 */
[----:B------:R-:W2:Y:S01]  /*12170*/  SHFL.IDX PT, R25, R25, 0x4, 0x181f ;  /* 0x00981f0019197f89 */ /* 0x000ea200000e0000 */
[----:B0-----:R-:W-:-:S05]  /*12180*/  IADD3 R2, P0, R2, R0, RZ ;  /* 0x0000000002027210 */ /* 0x001fca0007f1e0ff */
[----:B-1----:R-:W-:Y:S01]  /*12190*/  IMAD.X R3, RZ, RZ, R3, P0 ;  /* 0x000000ffff037224 */ /* 0x002fe200000e0603 */
[----:B------:R-:W-:-:S13]  /*121a0*/  ISETP.LT.OR P0, PT, R8, 0x31, P4 ;  /* 0x000000310800780c */ /* 0x000fda0002701670 */
[----:B------:R1:W-:Y:S01]  /*121b0*/  LDGSTS.E.BYPASS.LTC128B.128 [R7+0x1c00], desc[UR36][R2.64], !P0 ;  /* 0x01c0000002077fae */ /* 0x0003e2000c101d64 */
[----:B------:R-:W-:-:S13]  /*121c0*/  ISETP.LT.OR P0, PT, R8, 0x31, P3 ;  /* 0x000000310800780c */ /* 0x000fda0001f01670 */
[----:B------:R1:W-:Y:S01]  /*121d0*/  LDGSTS.E.BYPASS.LTC128B.128 [R7+0x4400], desc[UR36][R2.64+0x80], !P0 ;  /* 0x0440008002077fae */ /* 0x0003e2000c101d64 */
[----:B------:R-:W-:-:S13]  /*121e0*/  ISETP.LT.OR P0, PT, R8, 0x31, P2 ;  /* 0x000000310800780c */ /* 0x000fda0001701670 */
[----:B------:R1:W-:Y:S01]  /*121f0*/  LDGSTS.E.BYPASS.LTC128B.128 [R7+0x6c00], desc[UR36][R2.64+0x100], !P0 ;  /* 0x06c0010002077fae */ /* 0x0003e2000c101d64 */
[----:B------:R-:W-:-:S13]  /*12200*/  ISETP.LT.OR P0, PT, R8, 0x31, P1 ;  /* 0x000000310800780c */ /* 0x000fda0000f01670 */
[----:B--2---:R1:W-:Y:S02]  /*12210*/  LDGSTS.E.BYPASS.LTC128B.128 [R7+0x9400], desc[UR36][R2.64+0x180], !P0 ;  /* 0x0940018002077fae */ /* 0x0043e4000c101d64 */
.L_x_377:
[----:B01----:R-:W-:Y:S01]  /*12220*/  IADD3 R2, P0, R14, R0, RZ ;  /* 0x000000000e027210 */ /* 0x003fe20007f1e0ff */
[----:B------:R-:W-:Y:S02]  /*12230*/  ULDC.64 UR4, c[0x0][0x328] ;  /* 0x0000ca0000047ab9 */ /* 0x000fe40000000a00 */
[----:B------:R-:W-:Y:S02]  /*12240*/  IMAD R20, R20, UR4, RZ ;  /* 0x0000000414147c24 */ /* 0x000fe4000f8e02ff */
[----:B------:R-:W-:Y:S01]  /*12250*/  IMAD.X R3, RZ, RZ, R25, P0 ;  /* 0x000000ffff037224 */ /* 0x000fe200000e0619 */
[----:B------:R-:W-:Y:S01]  /*12260*/  ISETP.LT.OR P0, PT, R8, 0x41, P4 ;  /* 0x000000410800780c */ /* 0x000fe20002701670 */
[----:B------:R-:W-:-:S12]  /*12270*/  IMAD R9, R5, UR5, R20 ;  /* 0x0000000505097c24 */ /* 0x000fd8000f8e0214 */
        /* <DEDUP_REMOVED lines=9> */
[----:B------:R0:W-:Y:S01]  /*12310*/  LDGSTS.E.BYPASS.LTC128B.128 [R7+0x9c00], desc[UR36][R2.64+0x180], !P0 ;  /* 0x09c0018002077fae */ /* 0x0001e2000c101d64 */
[----:B------:R-:W-:Y:S01]  /*12320*/  NOP ;  /* 0x0000000000007918 */ /* 0x000fe20000000000 */
        /* <DEDUP_REMOVED lines=13> */
[----:B------:R-:W-:-:S04]  /*12400*/  LEA R24, P0, R2, UR4, 0x1 ;  /* 0x0000000402187c11 */ /* 0x000fc8000f8008ff */
[----:B------:R-:W-:Y:S02]  /*12410*/  LEA.HI.X R25, R2, UR5, R3, 0x1, P0 ;  /* 0x0000000502197c11 */ /* 0x000fe400080f0c03 */
[----:B------:R-:W-:-:S13]  /*12420*/  PLOP3.LUT P0, PT, PT, PT, PT, 0x80, 0x0 ;  /* 0x000000000000781c */ /* 0x000fda0003f0f070 */
.L_x_279:
        /* <DEDUP_REMOVED lines=10> */
.L_x_280:
[C---:B------:R-:W-:Y:S01]  /*124d0*/  ISETP.GT.AND P0, PT, R26.reuse, RZ, PT ;  /* 0x000000ff1a00720c */ /* 0x040fe20003f04270 */
[----:B------:R3:W-:Y:S01]  /*124e0*/  SYNCS.ARRIVE.TRANS64.A1T0 RZ, [R6+URZ+0x38850], RZ ;  /* 0x038850ff06ff79a7 */ /* 0x0007e2000810003f */
[----:B------:R-:W-:Y:S02]  /*124f0*/  VIADD R0, R26, 0xffffffff ;  /* 0xffffffff1a007836 */ /* 0x000fe40000000000 */
[----:B------:R-:W-:Y:S02]  /*12500*/  IMAD.MOV.U32 R17, RZ, RZ, R28 ;  /* 0x000000ffff117224 */ /* 0x000fe400078e001c */
[----:B------:R-:W-:Y:S02]  /*12510*/  IMAD.MOV.U32 R7, RZ, RZ, R27 ;  /* 0x000000ffff077224 */ /* 0x000fe400078e001b */
[----:B------:R-:W-:-:S05]  /*12520*/  IMAD.MOV.U32 R29, RZ, RZ, R26 ;  /* 0x000000ffff1d7224 */ /* 0x000fca00078e001a */
[----:B---3--:R-:W-:Y:S05]  /*12530*/  @P0 BRA `(.L_x_281) ;  /* 0xffffffec00e00947 */ /* 0x008fea000383ffff */
.L_x_268:
[----:B------:R-:W-:Y:S05]  /*12540*/  BSYNC B0 ;  /* 0x0000000000007941 */ /* 0x000fea0003800000 */
.L_x_267:
[----:B------:R-:W3:Y:S01]  /*12550*/  S2R R2, SR_TID.X ;  /* 0x0000000000027919 */ /* 0x000ee20000002100 */
[----:B------:R-:W-:Y:S01]  /*12560*/  BSSY B0, `(.L_x_282) ;  /* 0x0000010000007945 */ /* 0x000fe20003800000 */
[----:B---3--:R-:W-:-:S04]  /*12570*/  LOP3.LUT R2, R2, 0x7f, RZ, 0xc0, !PT ;  /* 0x0000007f02027812 */ /* 0x008fc800078ec0ff */
[----:B------:R-:W-:-:S13]  /*12580*/  ISETP.NE.AND P0, PT, R2, RZ, PT ;  /* 0x000000ff0200720c */ /* 0x000fda0003f05270 */
[----:B------:R-:W-:Y:S05]  /*12590*/  @P0 BRA `(.L_x_283) ;  /* 0x0000000000300947 */ /* 0x000fea0003800000 */
[----:B------:R-:W3:Y:S01]  /*125a0*/  S2R R5, SR_LANEID ;  /* 0x0000000000057919 */ /* 0x000ee20000000000 */
[----:B------:R-:W-:Y:S01]  /*125b0*/  VOTEU.ANY UR4, UPT, PT ;  /* 0x0000000000047886 */ /* 0x000fe200038e0100 */
[----:B0-----:R-:W0:Y:S01]  /*125c0*/  LDC.64 R2, c[0x0][0xc60] ;  /* 0x00031800ff027b82 */ /* 0x001e220000000a00 */
[----:B------:R-:W3:Y:S02]  /*125d0*/  FLO.U32 R0, UR4 ;  /* 0x0000000400007d00 */ /* 0x000ee400080e0000 */
[----:B---3--:R-:W-:-:S06]  /*125e0*/  ISETP.EQ.U32.AND P0, PT, R0, R5, PT ;  /* 0x000000050000720c */ /* 0x008fcc0003f02070 */
[----:B------:R-:W0:Y:S07]  /*125f0*/  POPC R5, UR4 ;  /* 0x0000000400057d09 */ /* 0x000e2e0008000000 */
[----:B0-----:R-:W3:Y:S01]  /*12600*/  @P0 ATOMG.E.ADD.STRONG.GPU PT, R3, desc[UR36][R2.64], R5 ;  /* 0x00000005020309a8 */ /* 0x001ee200081ee1e4 */
[----:B------:R-:W0:Y:S02]  /*12610*/  S2R R4, SR_LTMASK ;  /* 0x0000000000047919 */ /* 0x000e240000003900 */
[----:B0-----:R-:W-:-:S04]  /*12620*/  LOP3.LUT R4, R4, UR4, RZ, 0xc0, !PT ;  /* 0x0000000404047c12 */ /* 0x001fc8000f8ec0ff */
[----:B--2---:R-:W0:Y:S01]  /*12630*/  POPC R7, R4 ;  /* 0x0000000400077309 */ /* 0x004e220000000000 */
[----:B---3--:R-:W0:Y:S02]  /*12640*/  SHFL.IDX PT, R0, R3, R0, 0x1f ;  /* 0x00001f0003007589 */ /* 0x008e2400000e0000 */
[----:B0-----:R-:W-:-:S07]  /*12650*/  IADD3 R16, R0, UR39, R7 ;  /* 0x0000002700107c10 */ /* 0x001fce000fffe007 */
.L_x_283:
[----:B------:R-:W-:Y:S05]  /*12660*/  BSYNC B0 ;  /* 0x0000000000007941 */ /* 0x000fea0003800000 */
.L_x_282:
[----:B------:R-:W-:-:S13]  /*12670*/  LOP3.LUT P0, RZ, R23, 0x20, RZ, 0xc0, !PT ;  /* 0x0000002017ff7812 */ /* 0x000fda000780c0ff */
[----:B------:R-:W-:Y:S05]  /*12680*/  @!P0 BRA `(.L_x_284) ;  /* 0x0000000000048947 */ /* 0x000fea0003800000 */
[----:B------:R-:W-:Y:S01]  /*12690*/  BPT.TRAP 0x1 ;  /* 0x000000040000795c */ /* 0x000fe20000300000 */
.L_x_284:
[----:B------:R-:W3:Y:S01]  /*126a0*/  LDL.LU R0, [R1] ;  /* 0x0000000001007983 */ /* 0x000ee20000300800 */
[----:B------:R-:W-:Y:S01]  /*126b0*/  IMAD R4, R27, 0x8, R22 ;  /* 0x000000081b047824 */ /* 0x000fe200078e0216 */
[----:B0-----:R-:W-:Y:S01]  /*126c0*/  SHF.L.U32 R3, R28, 0x1f, RZ ;  /* 0x0000001f1c037819 */ /* 0x001fe200000006ff */
[----:B------:R-:W-:Y:S03]  /*126d0*/  BSSY B0, `(.L_x_285) ;  /* 0x0000004000007945 */ /* 0x000fe60003800000 */
[----:B------:R-:W0:Y:S01]  /*126e0*/  SYNCS.PHASECHK.TRANS64.TRYWAIT P0, [R4+URZ+0x38860], R3 ;  /* 0x03886003040075a7 */ /* 0x000e22000800017f */
[----:B---3--:R-:W-:Y:S01]  /*126f0*/  IMAD R5, R26, -0x50, R0 ;  /* 0xffffffb01a057824 */ /* 0x008fe200078e0200 */
[----:B0-----:R-:W-:Y:S06]  /*12700*/  @!P0 BRA `(.L_x_286) ;  /* 0x0000003800008947 */ /* 0x001fec0003800000 */
.L_x_378:
[----:B------:R-:W-:Y:S05]  /*12710*/  BSYNC B0 ;  /* 0x0000000000007941 */ /* 0x000fea0003800000 */
.L_x_285:
[----:B------:R-:W3:Y:S01]  /*12720*/  S2R R0, SR_TID.X ;  /* 0x0000000000007919 */ /* 0x000ee20000002100 */
[----:B------:R-:W-:Y:S01]  /*12730*/  UMOV UR4, 0xffffffff ;  /* 0xffffffff00047882 */ /* 0x000fe20000000000 */
[----:B--2---:R-:W-:Y:S01]  /*12740*/  IMAD R7, R27, 0x5000, R32 ;  /* 0x000050001b077824 */ /* 0x004fe200078e0220 */
[----:B---3--:R-:W-:-:S04]  /*12750*/  LOP3.LUT R0, R0, 0x7f, RZ, 0xc0, !PT ;  /* 0x0000007f00007812 */ /* 0x008fc800078ec0ff */
[----:B------:R-:W-:-:S04]  /*12760*/  SHF.R.U32.HI R0, RZ, 0x3, R0 ;  /* 0x00000003ff007819 */ /* 0x000fc80000011600 */
[----:B------:R-:W-:Y:S01]  /*12770*/  IADD3 R5, -R0, R5, RZ ;  /* 0x0000000500057210 */ /* 0x000fe20007ffe1ff */
[----:B------:R-:W-:Y:S06]  /*12780*/  BRA.DIV UR4, `(.L_x_287) ;  /* 0x0000003604f47947 */ /* 0x000fec000b800000 */
[----:B-1----:R-:W1:Y:S01]  /*12790*/  SHFL.IDX PT, R14, R24, RZ, 0x181f ;  /* 0x00181fff180e7589 */ /* 0x002e6200000e0000 */
[----:B------:R-:W-:Y:S01]  /*127a0*/  ULDC UR4, c[0x0][0x2f4] ;  /* 0x0000bd0000047ab9 */ /* 0x000fe20000000800 */
[C---:B------:R-:W-:Y:S01]  /*127b0*/  IMAD.SHL.U32 R8, R33.reuse, 0x2, RZ ;  /* 0x0000000221087824 */ /* 0x040fe200078e00ff */
[C---:B------:R-:W-:Y:S01]  /*127c0*/  ISETP.GE.AND P3, PT, R33.reuse, UR4, PT ;  /* 0x0000000421007c0c */ /* 0x040fe2000bf66270 */
[----:B0-----:R-:W0:Y:S01]  /*127d0*/  SHFL.IDX PT, R3, R25, RZ, 0x181f ;  /* 0x00181fff19037589 */ /* 0x001e2200000e0000 */
[----:B------:R-:W-:Y:S01]  /*127e0*/  LOP3.LUT R6, R33, 0x40, RZ, 0xfc, !PT ;  /* 0x0000004021067812 */ /* 0x000fe200078efcff */
[----:B------:R-:W-:Y:S01]  /*127f0*/  IMAD R0, R7, 0x2, R22 ;  /* 0x0000000207007824 */ /* 0x000fe200078e0216 */
[----:B------:R-:W-:Y:S01]  /*12800*/  ISETP.LT.OR P4, PT, R5, 0x1, P3 ;  /* 0x000000010500780c */ /* 0x000fe20001f81670 */
[----:B------:R-:W-:Y:S01]  /*12810*/  SHFL.IDX PT, R7, R25, 0x1, 0x181f ;  /* 0x00381f0019077f89 */ /* 0x000fe200000e0000 */
[----:B------:R-:W-:Y:S02]  /*12820*/  ISETP.GE.AND P2, PT, R6, UR4, PT ;  /* 0x0000000406007c0c */ /* 0x000fe4000bf46270 */
[----:B------:R-:W-:Y:S01]  /*12830*/  ISETP.GE.AND P1, PT, R37, UR4, PT ;  /* 0x0000000425007c0c */ /* 0x000fe2000bf26270 */
[----:B------:R-:W-:Y:S01]  /*12840*/  SHFL.IDX PT, R9, R25, 0x2, 0x181f ;  /* 0x00581f0019097f89 */ /* 0x000fe200000e0000 */
[----:B-1----:R-:W-:-:S03]  /*12850*/  IADD3 R2, P0, R14, R8, RZ ;  /* 0x000000080e027210 */ /* 0x002fc60007f1e0ff */
[----:B------:R-:W1:Y:S02]  /*12860*/  SHFL.IDX PT, R14, R24, 0x1, 0x181f ;  /* 0x00381f00180e7f89 */ /* 0x000e6400000e0000 */
[----:B0-----:R-:W-:Y:S01]  /*12870*/  IMAD.X R3, RZ, RZ, R3, P0 ;  /* 0x000000ffff037224 */ /* 0x001fe200000e0603 */
[----:B------:R-:W-:-:S04]  /*12880*/  ISETP.LT.OR P0, PT, R5, 0x1, P2 ;  /* 0x000000010500780c */ /* 0x000fc80001701670 */
[----:B------:R-:W-:Y:S01]  /*12890*/  LDGSTS.E.BYPASS.LTC128B.128 [R0+0x400], desc[UR36][R2.64], !P4 ;  /* 0x0040000002007fae */ /* 0x000fe2000e101d64 */
[----:B------:R-:W-:-:S08]  /*128a0*/  ISETP.LT.OR P4, PT, R5, 0x1, P1 ;  /* 0x000000010500780c */ /* 0x000fd00000f81670 */
[----:B------:R-:W-:Y:S01]  /*128b0*/  LDGSTS.E.BYPASS.LTC128B.128 [R0+0x2c00], desc[UR36][R2.64+0x80], !P0 ;  /* 0x02c0008002007fae */ /* 0x000fe2000c101d64 */
[----:B------:R-:W-:-:S04]  /*128c0*/  ISETP.GE.AND P0, PT, R36, UR4, PT ;  /* 0x0000000424007c0c */ /* 0x000fc8000bf06270 */
[----:B------:R-:W-:Y:S01]  /*128d0*/  LDGSTS.E.BYPASS.LTC128B.128 [R0+0x5400], desc[UR36][R2.64+0x100], !P4 ;  /* 0x0540010002007fae */ /* 0x000fe2000e101d64 */
[----:B------:R-:W-:-:S13]  /*128e0*/  ISETP.LT.OR P4, PT, R5, 0x1, P0 ;  /* 0x000000010500780c */ /* 0x000fda0000781670 */
[----:B------:R0:W-:Y:S01]  /*128f0*/  LDGSTS.E.BYPASS.LTC128B.128 [R0+0x7c00], desc[UR36][R2.64+0x180], !P4 ;  /* 0x07c0018002007fae */ /* 0x0001e2000e101d64 */
[----:B-1----:R-:W-:-:S03]  /*12900*/  IADD3 R6, P4, R14, R8, RZ ;  /* 0x000000080e067210 */ /* 0x002fc60007f9e0ff */
[----:B------:R-:W0:Y:S02]  /*12910*/  SHFL.IDX PT, R14, R24, 0x2, 0x181f ;  /* 0x00581f00180e7f89 */ /* 0x000e2400000e0000 */
[----:B------:R-:W-:Y:S01]  /*12920*/  IMAD.X R7, RZ, RZ, R7, P4 ;  /* 0x000000ffff077224 */ /* 0x000fe200020e0607 */
[----:B------:R-:W-:-:S13]  /*12930*/  ISETP.LT.OR P4, PT, R5, 0x11, P3 ;  /* 0x000000110500780c */ /* 0x000fda0001f81670 */
[----:B------:R-:W-:Y:S01]  /*12940*/  LDGSTS.E.BYPASS.LTC128B.128 [R0+0xc00], desc[UR36][R6.64], !P4 ;  /* 0x00c0000006007fae */ /* 0x000fe2000e101d64 */
[----:B------:R-:W-:-:S13]  /*12950*/  ISETP.LT.OR P4, PT, R5, 0x11, P2 ;  /* 0x000000110500780c */ /* 0x000fda0001781670 */
[----:B------:R-:W-:Y:S01]  /*12960*/  LDGSTS.E.BYPASS.LTC128B.128 [R0+0x3400], desc[UR36][R6.64+0x80], !P4 ;  /* 0x0340008006007fae */ /* 0x000fe2000e101d64 */
[----:B------:R-:W-:-:S13]  /*12970*/  ISETP.LT.OR P4, PT, R5, 0x11, P1 ;  /* 0x000000110500780c */ /* 0x000fda0000f81670 */
[----:B------:R-:W-:Y:S01]  /*12980*/  LDGSTS.E.BYPASS.LTC128B.128 [R0+0x5c00], desc[UR36][R6.64+0x100], !P4 ;  /* 0x05c0010006007fae */ /* 0x000fe2000e101d64 */
[----:B------:R-:W-:-:S13]  /*12990*/  ISETP.LT.OR P4, PT, R5, 0x11, P0 ;  /* 0x000000110500780c */ /* 0x000fda0000781670 */
[----:B------:R-:W-:Y:S01]  /*129a0*/  LDGSTS.E.BYPASS.LTC128B.128 [R0+0x8400], desc[UR36][R6.64+0x180], !P4 ;  /* 0x0840018006007fae */ /* 0x000fe2000e101d64 */
[----:B0-----:R-:W-:-:S03]  /*129b0*/  IADD3 R2, P4, R14, R8, RZ ;  /* 0x000000080e027210 */ /* 0x001fc60007f9e0ff */
[----:B------:R-:W0:Y:S02]  /*129c0*/  SHFL.IDX PT, R14, R24, 0x3, 0x181f ;  /* 0x00781f00180e7f89 */ /* 0x000e2400000e0000 */
[----:B------:R-:W-:Y:S01]  /*129d0*/  IMAD.X R3, RZ, RZ, R9, P4 ;  /* 0x000000ffff037224 */ /* 0x000fe200020e0609 */
[C---:B------:R-:W-:Y:S01]  /*129e0*/  ISETP.LT.OR P4, PT, R5.reuse, 0x21, P3 ;  /* 0x000000210500780c */ /* 0x040fe20001f81670 */
[----:B------:R-:W1:Y:S04]  /*129f0*/  SHFL.IDX PT, R9, R25, 0x3, 0x181f ;  /* 0x00781f0019097f89 */ /* 0x000e6800000e0000 */
        /* <DEDUP_REMOVED lines=8> */
[----:B0-----:R-:W-:Y:S02]  /*12a80*/  IADD3 R2, P4, R14, R8, RZ ;  /* 0x000000080e027210 */ /* 0x001fe40007f9e0ff */
[----:B------:R3:W4:Y:S02]  /*12a90*/  SHFL.IDX PT, R14, R24, 0x4, 0x181f ;  /* 0x00981f00180e7f89 */ /* 0x00072400000e0000 */
        /* <DEDUP_REMOVED lines=9> */
.L_x_390:
[C---:B------:R-:W-:Y:S02]  /*12b30*/  ISETP.LT.OR P3, PT, R5.reuse, 0x41, P3 ;  /* 0x000000410500780c */ /* 0x040fe40001f61670 */
[C---:B------:R-:W-:Y:S02]  /*12b40*/  ISETP.LT.OR P2, PT, R5.reuse, 0x41, P2 ;  /* 0x000000410500780c */ /* 0x040fe40001741670 */
[C---:B------:R-:W-:Y:S02]  /*12b50*/  ISETP.LT.OR P1, PT, R5.reuse, 0x41, P1 ;  /* 0x000000410500780c */ /* 0x040fe40000f21670 */
[----:B0--3--:R-:W-:Y:S02]  /*12b60*/  IADD3 R2, P4, R14, R8, RZ ;  /* 0x000000080e027210 */ /* 0x009fe40007f9e0ff */
[----:B------:R-:W-:-:S03]  /*12b70*/  ISETP.LT.OR P0, PT, R5, 0x41, P0 ;  /* 0x000000410500780c */ /* 0x000fc60000701670 */
[----:B------:R-:W-:-:S05]  /*12b80*/  IMAD.X R3, RZ, RZ, R25, P4 ;  /* 0x000000ffff037224 */ /* 0x000fca00020e0619 */
[----:B------:R-:W-:Y:S01]  /*12b90*/  @!PT LDS RZ, [RZ] ;  /* 0x00000000fffff984 */ /* 0x000fe20000000800 */
[----:B------:R-:W-:Y:S01]  /*12ba0*/  @!PT LDS RZ, [RZ] ;  /* 0x00000000fffff984 */ /* 0x000fe20000000800 */
[----:B------:R-:W-:Y:S01]  /*12bb0*/  @!PT LDS RZ, [RZ] ;  /* 0x00000000fffff984 */ /* 0x000fe20000000800 */
[----:B------:R0:W-:Y:S04]  /*12bc0*/  LDGSTS.E.BYPASS.LTC128B.128 [R0+0x2400], desc[UR36][R2.64], !P3 ;  /* 0x0240000002007fae */ /* 0x0001e8000d901d64 */
[----:B------:R0:W-:Y:S04]  /*12bd0*/  LDGSTS.E.BYPASS.LTC128B.128 [R0+0x4c00], desc[UR36][R2.64+0x80], !P2 ;  /* 0x04c0008002007fae */ /* 0x0001e8000d101d64 */
[----:B------:R0:W-:Y:S04]  /*12be0*/  LDGSTS.E.BYPASS.LTC128B.128 [R0+0x7400], desc[UR36][R2.64+0x100], !P1 ;  /* 0x0740010002007fae */ /* 0x0001e8000c901d64 */
[----:B------:R0:W-:Y:S01]  /*12bf0*/  LDGSTS.E.BYPASS.LTC128B.128 [R0+0x9c00], desc[UR36][R2.64+0x180], !P0 ;  /* 0x09c0018002007fae */ /* 0x0001e2000c101d64 */
[----:B------:R-:W-:Y:S01]  /*12c00*/  PLOP3.LUT P0, PT, PT, PT, PT, 0x80, 0x0 ;  /* 0x000000000000781c */ /* 0x000fe20003f0f070 */
[----:B------:R-:W-:-:S12]  /*12c10*/  NOP ;  /* 0x0000000000007918 */ /* 0x000fd80000000000 */
.L_x_288:
        /* <DEDUP_REMOVED lines=10> */
.L_x_289:
[----:B------:R1:W-:Y:S01]  /*12cc0*/  SYNCS.ARRIVE.TRANS64.A1T0 RZ, [R4+URZ+0x38850], RZ ;  /* 0x038850ff04ff79a7 */ /* 0x0003e2000810003f */
[----:B------:R-:W-:-:S05]  /*12cd0*/  VIADD R27, R27, 0x1 ;  /* 0x000000011b1b7836 */ /* 0x000fca0000000000 */
[----:B------:R-:W-:-:S04]  /*12ce0*/  ISETP.NE.AND P0, PT, R27, 0x2, PT ;  /* 0x000000021b00780c */ /* 0x000fc80003f05270 */
[----:B0-----:R-:W-:Y:S02]  /*12cf0*/  SEL R3, RZ, 0x1, P0 ;  /* 0x00000001ff037807 */ /* 0x001fe40000000000 */
[----:B------:R-:W-:Y:S02]  /*12d00*/  SEL R27, R27, RZ, P0 ;  /* 0x000000ff1b1b7207 */ /* 0x000fe40000000000 */
[----:B-1----:R-:W-:-:S07]  /*12d10*/  LOP3.LUT R28, R28, R3, RZ, 0x3c, !PT ;  /* 0x000000031c1c7212 */ /* 0x002fce00078e3cff */
.L_x_244:
[----:B------:R-:W-:Y:S05]  /*12d20*/  BSYNC B7 ;  /* 0x0000000000077941 */ /* 0x000fea0003800000 */
.L_x_242:
[----:B------:R-:W-:-:S13]  /*12d30*/  LOP3.LUT P0, RZ, R23, 0x100, RZ, 0xc0, !PT ;  /* 0x0000010017ff7812 */ /* 0x000fda000780c0ff */
[----:B------:R-:W-:Y:S05]  /*12d40*/  @!P0 BRA `(.L_x_290) ;  /* 0x0000000000248947 */ /* 0x000fea0003800000 */
[----:B------:R-:W-:Y:S05]  /*12d50*/  WARPSYNC.ALL ;  /* 0x0000000000007948 */ /* 0x000fea0003800000 */
[----:B------:R-:W1:Y:S08]  /*12d60*/  S2UR UR5, SR_CgaCtaId ;  /* 0x00000000000579c3 */ /* 0x000e700000008800 */
[----:B------:R-:W-:Y:S06]  /*12d70*/  BAR.SYNC.DEFER_BLOCKING 0x5, 0x180 ;  /* 0x0146000000007b1d */ /* 0x000fec0000010000 */
[----:B------:R-:W-:-:S02]  /*12d80*/  UMOV UR4, 0x400 ;  /* 0x0000040000047882 */ /* 0x000fc40000000000 */
[----:B-1----:R-:W-:-:S06]  /*12d90*/  ULEA UR4, UR5, UR4, 0x18 ;  /* 0x0000000405047291 */ /* 0x002fcc000f8ec03f */
[----:B------:R-:W-:-:S05]  /*12da0*/  IMAD.U32 R22, RZ, RZ, UR4 ;  /* 0x00000004ff167e24 */ /* 0x000fca000f8e00ff */
[----:B------:R2:W3:Y:S01]  /*12db0*/  LDS.128 R16, [R22+0x388d0] ;  /* 0x0388d00016107984 */ /* 0x0004e20000000c00 */
[----:B------:R-:W-:Y:S06]  /*12dc0*/  BAR.ARV 0x4, 0x180 ;  /* 0x0106000000007b1d */ /* 0x000fec0000002000 */
[----:B------:R-:W-:Y:S05]  /*12dd0*/  BRA `(.L_x_291) ;  /* 0x0000000800407947 */ /* 0x000fea0003800000 */
.L_x_290:
[----:B------:R-:W1:Y:S01]  /*12de0*/  S2R R0, SR_TID.X ;  /* 0x0000000000007919 */ /* 0x000e620000002100 */
[----:B------:R-:W-:Y:S01]  /*12df0*/  UMOV UR4, 0xffffffff ;  /* 0xffffffff00047882 */ /* 0x000fe20000000000 */
[----:B-1----:R-:W-:-:S04]  /*12e00*/  LOP3.LUT R8, R0, 0x1f, RZ, 0xc0, !PT ;  /* 0x0000001f00087812 */ /* 0x002fc800078ec0ff */
[----:B------:R-:W-:Y:S01]  /*12e10*/  ISETP.NE.AND P0, PT, R8, 0x1f, PT ;  /* 0x0000001f0800780c */ /* 0x000fe20003f05270 */
[----:B------:R-:W-:-:S12]  /*12e20*/  BRA.DIV UR4, `(.L_x_292) ;  /* 0x0000003a04547947 */ /* 0x000fd8000b800000 */
[----:B------:R-:W-:Y:S01]  /*12e30*/  IMAD.IADD R5, R19, 0x1, R8 ;  /* 0x0000000113057824 */ /* 0x000fe200078e0208 */
[----:B------:R-:W-:-:S04]  /*12e40*/  ULDC UR4, c[0x0][0xc3c] ;  /* 0x00030f0000047ab9 */ /* 0x000fc80000000800 */
[----:B------:R-:W-:-:S13]  /*12e50*/  ISETP.GE.OR P1, PT, R5, UR4, !P0 ;  /* 0x0000000405007c0c */ /* 0x000fda000c726670 */
[----:B------:R-:W1:Y:S02]  /*12e60*/  @!P1 LDC.64 R2, c[0x0][0xc80] ;  /* 0x00032000ff029b82 */ /* 0x000e640000000a00 */
[----:B-1----:R-:W-:-:S06]  /*12e70*/  @!P1 IMAD.WIDE R2, R5, 0x4, R2 ;  /* 0x0000000405029825 */ /* 0x002fcc00078e0202 */
[----:B------:R-:W2:Y:S01]  /*12e80*/  @!P1 LDG.E R2, desc[UR36][R2.64] ;  /* 0x0000002402029981 */ /* 0x000ea2000c1e1900 */
[----:B0-----:R-:W-:Y:S01]  /*12e90*/  IMAD.MOV.U32 R4, RZ, RZ, RZ ;  /* 0x000000ffff047224 */ /* 0x001fe200078e00ff */
[C---:B------:R-:W-:Y:S02]  /*12ea0*/  ISETP.GE.U32.AND P2, PT, R8.reuse, 0x2, PT ;  /* 0x000000020800780c */ /* 0x040fe40003f46070 */
[C---:B------:R-:W-:Y:S01]  /*12eb0*/  ISETP.GE.U32.AND P3, PT, R8.reuse, 0x4, PT ;  /* 0x000000040800780c */ /* 0x040fe20003f66070 */
[----:B------:R-:W-:Y:S01]  /*12ec0*/  SHFL.IDX PT, R0, R16, 0x1, 0x1f ;  /* 0x00201f0010007f89 */ /* 0x000fe200000e0000 */
[C---:B------:R-:W-:Y:S02]  /*12ed0*/  ISETP.GE.U32.AND P4, PT, R8.reuse, 0x8, PT ;  /* 0x000000080800780c */ /* 0x040fe40003f86070 */
[----:B------:R-:W-:Y:S02]  /*12ee0*/  ISETP.GE.U32.AND P5, PT, R8, 0x10, PT ;  /* 0x000000100800780c */ /* 0x000fe40003fa6070 */
[----:B--2---:R-:W-:-:S02]  /*12ef0*/  @!P1 MOV R4, R2 ;  /* 0x0000000200049202 */ /* 0x004fc40000000f00 */
[----:B------:R-:W-:-:S03]  /*12f00*/  ISETP.NE.AND P1, PT, R8, RZ, PT ;  /* 0x000000ff0800720c */ /* 0x000fc60003f25270 */
[----:B------:R-:W0:Y:S02]  /*12f10*/  SHFL.UP PT, R14, R4, 0x1, RZ ;  /* 0x04200000040e7989 */ /* 0x000e2400000e00ff */
[----:B0-----:R-:W-:-:S05]  /*12f20*/  SEL R5, R14, RZ, P1 ;  /* 0x000000ff0e057207 */ /* 0x001fca0000800000 */
[----:B------:R-:W-:Y:S02]  /*12f30*/  IMAD.IADD R6, R4, 0x1, R5 ;  /* 0x0000000104067824 */ /* 0x000fe400078e0205 */
[----:B------:R-:W-:Y:S04]  /*12f40*/  SHFL.IDX PT, R5, R16, RZ, 0x1f ;  /* 0x00001fff10057589 */ /* 0x000fe800000e0000 */
        /* <DEDUP_REMOVED lines=12> */
[----:B------:R0:W1:Y:S02]  /*13010*/  SHFL.IDX PT, R14, R6, 0x1f, 0x1f ;  /* 0x03e01f00060e7f89 */ /* 0x00006400000e0000 */
.L_x_400:
[----:B------:R-:W-:Y:S02]  /*13020*/  ULDC UR4, c[0x0][0xc38] ;  /* 0x00030e0000047ab9 */ /* 0x000fe40000000800 */
[----:B------:R-:W-:-:S05]  /*13030*/  MOV R7, UR4 ;  /* 0x0000000400077c02 */ /* 0x000fca0008000f00 */
[----:B-1----:R-:W-:-:S04]  /*13040*/  IMAD R3, R14, R7, RZ ;  /* 0x000000070e037224 */ /* 0x002fc800078e02ff */
[----:B------:R-:W-:-:S05]  /*13050*/  IMAD.IADD R8, R0, 0x1, R3 ;  /* 0x0000000100087824 */ /* 0x000fca00078e0203 */
[----:B------:R-:W-:-:S13]  /*13060*/  ISETP.GT.AND P6, PT, R8, R5, PT ;  /* 0x000000050800720c */ /* 0x000fda0003fc4270 */
[----:B------:R-:W-:Y:S05]  /*13070*/  @P6 BRA `(.L_x_293) ;  /* 0x00000000009c6947 */ /* 0x000fea0003800000 */
.L_x_298:
[----:B------:R-:W1:Y:S01]  /*13080*/  LDC R0, c[0x0][0xc3c] ;  /* 0x00030f00ff007b82 */ /* 0x000e620000000800 */
[----:B------:R-:W-:-:S05]  /*13090*/  VIADD R19, R19, 0x1f ;  /* 0x0000001f13137836 */ /* 0x000fca0000000000 */
[----:B-1----:R-:W-:-:S13]  /*130a0*/  ISETP.GE.AND P6, PT, R19, R0, PT ;  /* 0x000000001300720c */ /* 0x002fda0003fc6270 */
[----:B------:R-:W-:Y:S05]  /*130b0*/  @P6 BRA `(.L_x_294) ;  /* 0x0000000400446947 */ /* 0x000fea0003800000 */
[----:B------:R-:W1:Y:S01]  /*130c0*/  S2R R2, SR_TID.X ;  /* 0x0000000000027919 */ /* 0x000e620000002100 */
[----:B------:R-:W-:Y:S01]  /*130d0*/  BSSY B0, `(.L_x_295) ;  /* 0x0000009000007945 */ /* 0x000fe20003800000 */
[----:B------:R-:W-:Y:S01]  /*130e0*/  IMAD.MOV.U32 R4, RZ, RZ, RZ ;  /* 0x000000ffff047224 */ /* 0x000fe200078e00ff */
[----:B-1----:R-:W-:-:S05]  /*130f0*/  LOP3.LUT R2, R2, 0x1f, RZ, 0xc0, !PT ;  /* 0x0000001f02027812 */ /* 0x002fca00078ec0ff */
[----:B------:R-:W-:-:S05]  /*13100*/  IMAD.IADD R7, R19, 0x1, R2 ;  /* 0x0000000113077824 */ /* 0x000fca00078e0202 */
[----:B------:R-:W-:-:S13]  /*13110*/  ISETP.GE.OR P6, PT, R7, R0, !P0 ;  /* 0x000000000700720c */ /* 0x000fda00047c6670 */
[----:B------:R-:W-:Y:S05]  /*13120*/  @P6 BRA `(.L_x_296) ;  /* 0x00000000000c6947 */ /* 0x000fea0003800000 */
[----:B------:R-:W1:Y:S02]  /*13130*/  LDC.64 R2, c[0x0][0xc80] ;  /* 0x00032000ff027b82 */ /* 0x000e640000000a00 */
[----:B-1----:R-:W-:-:S05]  /*13140*/  IMAD.WIDE R2, R7, 0x4, R2 ;  /* 0x0000000407027825 */ /* 0x002fca00078e0202 */
[----:B------:R1:W5:Y:S02]  /*13150*/  LDG.E R4, desc[UR36][R2.64] ;  /* 0x0000002402047981 */ /* 0x000364000c1e1900 */
.L_x_296:
[----:B------:R-:W-:Y:S05]  /*13160*/  BSYNC B0 ;  /* 0x0000000000007941 */ /* 0x000fea0003800000 */
.L_x_295:
[----:B------:R-:W-:-:S03]  /*13170*/  UMOV UR4, 0xffffffff ;  /* 0xffffffff00047882 */ /* 0x000fc60000000000 */
[----:B------:R-:W-:Y:S05]  /*13180*/  BRA.DIV UR4, `(.L_x_297) ;  /* 0x0000003a04a07947 */ /* 0x000fea000b800000 */
[----:B-----5:R-:W2:Y:S02]  /*13190*/  SHFL.UP PT, R14, R4, 0x1, RZ ;  /* 0x04200000040e7989 */ /* 0x020ea400000e00ff */
[----:B--2---:R-:W-:-:S05]  /*131a0*/  SEL R13, R14, RZ, P1 ;  /* 0x000000ff0e0d7207 */ /* 0x004fca0000800000 */
[----:B------:R-:W-:-:S05]  /*131b0*/  IMAD.IADD R13, R4, 0x1, R13 ;  /* 0x00000001040d7824 */ /* 0x000fca00078e020d */
[----:B------:R-:W2:Y:S02]  /*131c0*/  SHFL.UP PT, R14, R13, 0x2, RZ ;  /* 0x044000000d0e7989 */ /* 0x000ea400000e00ff */
[----:B--2---:R-:W-:-:S04]  /*131d0*/  SEL R0, R14, RZ, P2 ;  /* 0x000000ff0e007207 */ /* 0x004fc80001000000 */
[----:B------:R-:W-:-:S05]  /*131e0*/  IADD3 R0, R13, R0, RZ ;  /* 0x000000000d007210 */ /* 0x000fca0007ffe0ff */
[----:B------:R-:W1:Y:S02]  /*131f0*/  SHFL.UP PT, R14, R0, 0x4, RZ ;  /* 0x04800000000e7989 */ /* 0x000e6400000e00ff */
[----:B-1----:R-:W-:-:S05]  /*13200*/  SEL R3, R14, RZ, P3 ;  /* 0x000000ff0e037207 */ /* 0x002fca0001800000 */
[----:B------:R-:W-:-:S05]  /*13210*/  IMAD.IADD R2, R0, 0x1, R3 ;  /* 0x0000000100027824 */ /* 0x000fca00078e0203 */
[----:B------:R-:W1:Y:S02]  /*13220*/  SHFL.UP PT, R14, R2, 0x8, RZ ;  /* 0x05000000020e7989 */ /* 0x000e6400000e00ff */
[----:B-1----:R-:W-:-:S05]  /*13230*/  SEL R3, R14, RZ, P4 ;  /* 0x000000ff0e037207 */ /* 0x002fca0002000000 */
[----:B------:R-:W-:-:S05]  /*13240*/  IMAD.IADD R3, R2, 0x1, R3 ;  /* 0x0000000102037824 */ /* 0x000fca00078e0203 */
[----:B------:R-:W0:Y:S02]  /*13250*/  SHFL.UP PT, R14, R3, 0x10, RZ ;  /* 0x06000000030e7989 */ /* 0x000e2400000e00ff */
[----:B0-----:R-:W-:-:S05]  /*13260*/  SEL R6, R14, RZ, P5 ;  /* 0x000000ff0e067207 */ /* 0x001fca0002800000 */
[----:B------:R-:W-:-:S05]  /*13270*/  IMAD.IADD R6, R3, 0x1, R6 ;  /* 0x0000000103067824 */ /* 0x000fca00078e0206 */
[----:B------:R0:W1:Y:S02]  /*13280*/  SHFL.IDX PT, R14, R6, 0x1f, 0x1f ;  /* 0x03e01f00060e7f89 */ /* 0x00006400000e0000 */
.L_x_408:
[----:B------:R-:W-:Y:S02]  /*13290*/  ULDC UR4, c[0x0][0xc38] ;  /* 0x00030e0000047ab9 */ /* 0x000fe40000000800 */
[----:B------:R-:W-:-:S04]  /*132a0*/  IMAD.U32 R7, RZ, RZ, UR4 ;  /* 0x00000004ff077e24 */ /* 0x000fc8000f8e00ff */
[----:B-1----:R-:W-:-:S04]  /*132b0*/  IMAD R3, R14, R7, RZ ;  /* 0x000000070e037224 */ /* 0x002fc800078e02ff */
[----:B------:R-:W-:-:S05]  /*132c0*/  IMAD.IADD R8, R3, 0x1, R8 ;  /* 0x0000000103087824 */ /* 0x000fca00078e0208 */
[----:B------:R-:W-:-:S13]  /*132d0*/  ISETP.GT.AND P6, PT, R8, R5, PT ;  /* 0x000000050800720c */ /* 0x000fda0003fc4270 */
[----:B------:R-:W-:Y:S05]  /*132e0*/  @!P6 BRA `(.L_x_298) ;  /* 0xfffffffc0064e947 */ /* 0x000fea000383ffff */
.L_x_293:
[----:B------:R-:W-:Y:S01]  /*132f0*/  IADD3 R8, -R3, R8, RZ ;  /* 0x0000000803087210 */ /* 0x000fe20007ffe1ff */
[----:B------:R-:W-:-:S04]  /*13300*/  UMOV UR4, 0xffffffff ;  /* 0xffffffff00047882 */ /* 0x000fc80000000000 */
[----:B------:R-:W-:-:S05]  /*13310*/  IMAD R0, R6, R7, R8 ;  /* 0x0000000706007224 */ /* 0x000fca00078e0208 */
[----:B------:R-:W-:Y:S01]  /*13320*/  ISETP.GT.AND P6, PT, R0, R5, PT ;  /* 0x000000050000720c */ /* 0x000fe20003fc4270 */
[----:B------:R-:W-:-:S12]  /*13330*/  BRA.DIV UR4, `(.L_x_299) ;  /* 0x0000003a04f07947 */ /* 0x000fd8000b800000 */
[----:B------:R-:W-:-:S04]  /*13340*/  VOTE.ANY R2, PT, !P6 ;  /* 0x0000000000027806 */ /* 0x000fc800070e0100 */
[----:B------:R-:W1:Y:S02]  /*13350*/  POPC R0, R2 ;  /* 0x0000000200007309 */ /* 0x000e640000000000 */
[----:B-1----:R1:W2:Y:S02]  /*13360*/  SHFL.IDX PT, R4, R4, R0, 0x1f ;  /* 0x00001f0004047589 */ /* 0x0022a400000e0000 */
.L_x_412:
[----:B------:R-:W-:Y:S01]  /*13370*/  ISETP.NE.AND P0, PT, R2, RZ, PT ;  /* 0x000000ff0200720c */ /* 0x000fe20003f05270 */
[----:B------:R-:W-:-:S12]  /*13380*/  IMAD.MOV.U32 R14, RZ, RZ, RZ ;  /* 0x000000ffff0e7224 */ /* 0x000fd800078e00ff */
[----:B------:R-:W-:Y:S05]  /*13390*/  @!P0 BRA `(.L_x_300) ;  /* 0x0000000000108947 */ /* 0x000fea0003800000 */
[----:B------:R-:W-:Y:S01]  /*133a0*/  UMOV UR4, 0xffffffff ;  /* 0xffffffff00047882 */ /* 0x000fe20000000000 */
[----:B------:R-:W-:Y:S02]  /*133b0*/  VIADD R12, R0, 0xffffffff ;  /* 0xffffffff000c7836 */ /* 0x000fe40000000000 */
[----:B------:R-:W-:Y:S05]  /*133c0*/  BRA.DIV UR4, `(.L_x_301) ;  /* 0x0000003e04147947 */ /* 0x000fea000b800000 */
[----:B------:R3:W4:Y:S02]  /*133d0*/  SHFL.IDX PT, R14, R6, R12, 0x1f ;  /* 0x00001f0c060e7589 */ /* 0x00072400000e0000 */
.L_x_300:
[----:B0-23--:R-:W-:Y:S01]  /*133e0*/  IABS R6, R4 ;  /* 0x0000000400067213 */ /* 0x00dfe20000000000 */
[----:B----4-:R-:W-:Y:S02]  /*133f0*/  IMAD R16, R14, R7, R8 ;  /* 0x000000070e107224 */ /* 0x010fe400078e0208 */
[----:B------:R-:W-:Y:S01]  /*13400*/  IMAD.IADD R19, R0, 0x1, R19 ;  /* 0x0000000100137824 */ /* 0x000fe200078e0213 */
[----:B------:R-:W0:Y:S08]  /*13410*/  I2F.RP R9, R6 ;  /* 0x0000000600097306 */ /* 0x000e300000209400 */
[----:B0-----:R-:W0:Y:S02]  /*13420*/  MUFU.RCP R9, R9 ;  /* 0x0000000900097308 */ /* 0x001e240000001000 */
[----:B0-----:R-:W-:-:S06]  /*13430*/  VIADD R2, R9, 0xffffffe ;  /* 0x0ffffffe09027836 */ /* 0x001fcc0000000000 */
[----:B------:R0:W2:Y:S02]  /*13440*/  F2I.FTZ.U32.TRUNC.NTZ R3, R2 ;  /* 0x0000000200037305 */ /* 0x0000a4000021f000 */
[----:B0-----:R-:W-:Y:S02]  /*13450*/  IMAD.MOV.U32 R2, RZ, RZ, RZ ;  /* 0x000000ffff027224 */ /* 0x001fe400078e00ff */
[----:B--2---:R-:W-:-:S04]  /*13460*/  IMAD.MOV R7, RZ, RZ, -R3 ;  /* 0x000000ffff077224 */ /* 0x004fc800078e0a03 */
[----:B------:R-:W-:-:S04]  /*13470*/  IMAD R7, R7, R6, RZ ;  /* 0x0000000607077224 */ /* 0x000fc800078e02ff */
[----:B------:R-:W-:Y:S01]  /*13480*/  IMAD.HI.U32 R3, R3, R7, R2 ;  /* 0x0000000703037227 */ /* 0x000fe200078e0002 */
[----:B------:R-:W-:Y:S02]  /*13490*/  IADD3 R7, R5, -R16, RZ ;  /* 0x8000001005077210 */ /* 0x000fe40007ffe0ff */
[----:B------:R-:W-:Y:S02]  /*134a0*/  IABS R5, R4 ;  /* 0x0000000400057213 */ /* 0x000fe40000000000 */
[----:B------:R-:W-:-:S03]  /*134b0*/  IABS R2, R7 ;  /* 0x0000000700027213 */ /* 0x000fc60000000000 */
[----:B------:R-:W-:Y:S02]  /*134c0*/  IMAD.MOV R5, RZ, RZ, -R5 ;  /* 0x000000ffff057224 */ /* 0x000fe400078e0a05 */
[----:B------:R-:W-:-:S04]  /*134d0*/  IMAD.HI.U32 R3, R3, R2, RZ ;  /* 0x0000000203037227 */ /* 0x000fc800078e00ff */
[----:B------:R-:W-:Y:S01]  /*134e0*/  IMAD R5, R3, R5, R2 ;  /* 0x0000000503057224 */ /* 0x000fe200078e0202 */
[----:B------:R-:W-:-:S04]  /*134f0*/  LOP3.LUT R2, R7, R4, RZ, 0x3c, !PT ;  /* 0x0000000407027212 */ /* 0x000fc800078e3cff */
[----:B------:R-:W-:Y:S02]  /*13500*/  ISETP.GT.U32.AND P1, PT, R6, R5, PT ;  /* 0x000000050600720c */ /* 0x000fe40003f24070 */
[----:B------:R-:W-:-:S11]  /*13510*/  ISETP.GE.AND P2, PT, R2, RZ, PT ;  /* 0x000000ff0200720c */ /* 0x000fd60003f46270 */
[----:B------:R-:W-:Y:S02]  /*13520*/  @!P1 IMAD.IADD R5, R5, 0x1, -R6 ;  /* 0x0000000105059824 */ /* 0x000fe400078e0a06 */
[----:B------:R-:W-:Y:S01]  /*13530*/  @!P1 VIADD R3, R3, 0x1 ;  /* 0x0000000103039836 */ /* 0x000fe20000000000 */
[----:B------:R-:W-:Y:S02]  /*13540*/  ISETP.NE.AND P1, PT, R4, RZ, PT ;  /* 0x000000ff0400720c */ /* 0x000fe40003f25270 */
[----:B------:R-:W-:-:S13]  /*13550*/  ISETP.GE.U32.AND P0, PT, R5, R6, PT ;  /* 0x000000060500720c */ /* 0x000fda0003f06070 */
[----:B------:R-:W-:-:S04]  /*13560*/  @P0 VIADD R3, R3, 0x1 ;  /* 0x0000000103030836 */ /* 0x000fc80000000000 */
[----:B------:R-:W-:Y:S01]  /*13570*/  @!P2 IMAD.MOV R3, RZ, RZ, -R3 ;  /* 0x000000ffff03a224 */ /* 0x000fe200078e0a03 */
[----:B------:R-:W-:-:S04]  /*13580*/  @!P1 LOP3.LUT R3, RZ, R4, RZ, 0x33, !PT ;  /* 0x00000004ff039212 */ /* 0x000fc800078e33ff */
[----:B------:R-:W-:Y:S01]  /*13590*/  IADD3 R17, -R3, RZ, RZ ;  /* 0x000000ff03117210 */ /* 0x000fe20007ffe1ff */
[----:B------:R-:W-:-:S04]  /*135a0*/  IMAD.MOV.U32 R18, RZ, RZ, R3 ;  /* 0x000000ffff127224 */ /* 0x000fc800078e0003 */
[----:B------:R-:W-:Y:S01]  /*135b0*/  IMAD R17, R4, R17, R7 ;  /* 0x0000001104117224 */ /* 0x000fe200078e0207 */
[----:B------:R-:W-:Y:S06]  /*135c0*/  BRA `(.L_x_302) ;  /* 0x00000000001c7947 */ /* 0x000fec0003800000 */
.L_x_294:
[----:B------:R-:W-:Y:S01]  /*135d0*/  UMOV UR4, URZ ;  /* 0x0000003f00047c82 */ /* 0x000fe20008000000 */
[----:B------:R-:W-:Y:S01]  /*135e0*/  UMOV UR5, URZ ;  /* 0x0000003f00057c82 */ /* 0x000fe20008000000 */
[----:B------:R-:W-:Y:S01]  /*135f0*/  ULDC UR6, c[0x0][0xc3c] ;  /* 0x00030f0000067ab9 */ /* 0x000fe20000000800 */
[----:B------:R-:W-:Y:S01]  /*13600*/  IMAD.MOV.U32 R16, RZ, RZ, R5 ;  /* 0x000000ffff107224 */ /* 0x000fe200078e0005 */
[----:B------:R-:W-:Y:S01]  /*13610*/  MOV R19, UR6 ;  /* 0x0000000600137c02 */ /* 0x000fe20008000f00 */
[----:B------:R-:W-:Y:S02]  /*13620*/  IMAD.U32 R17, RZ, RZ, UR4 ;  /* 0x00000004ff117e24 */ /* 0x000fe4000f8e00ff */
[----:B------:R-:W-:-:S07]  /*13630*/  IMAD.U32 R18, RZ, RZ, UR5 ;  /* 0x00000005ff127e24 */ /* 0x000fce000f8e00ff */
.L_x_302:
[----:B-1----:R-:W1:Y:S01]  /*13640*/  S2R R0, SR_TID.X ;  /* 0x0000000000007919 */ /* 0x002e620000002100 */
[----:B------:R-:W-:Y:S05]  /*13650*/  WARPSYNC.ALL ;  /* 0x0000000000007948 */ /* 0x000fea0003800000 */
[----:B------:R-:W-:Y:S01]  /*13660*/  BAR.SYNC.DEFER_BLOCKING 0x4, 0x180 ;  /* 0x0106000000007b1d */ /* 0x000fe20000010000 */
[----:B-1----:R-:W-:-:S04]  /*13670*/  LOP3.LUT R0, R0, 0x1f, RZ, 0xc0, !PT ;  /* 0x0000001f00007812 */ /* 0x002fc800078ec0ff */
[----:B------:R-:W-:-:S13]  /*13680*/  ISETP.NE.AND P0, PT, R0, RZ, PT ;  /* 0x000000ff0000720c */ /* 0x000fda0003f05270 */
[----:B------:R-:W1:Y:S01]  /*13690*/  @!P0 S2R R3, SR_CgaCtaId ;  /* 0x0000000000038919 */ /* 0x000e620000008800 */
[----:B------:R-:W-:-:S04]  /*136a0*/  @!P0 MOV R0, 0x400 ;  /* 0x0000040000008802 */ /* 0x000fc80000000f00 */
[----:B-1----:R-:W-:-:S05]  /*136b0*/  @!P0 LEA R22, R3, R0, 0x18 ;  /* 0x0000000003168211 */ /* 0x002fca00078ec0ff */
[----:B------:R1:W-:Y:S01]  /*136c0*/  @!P0 STS.128 [R22+0x388d0], R16 ;  /* 0x0388d01016008388 */ /* 0x0003e20000000c00 */
[----:B------:R-:W-:Y:S06]  /*136d0*/  BAR.ARV 0x5, 0x180 ;  /* 0x0146000000007b1d */ /* 0x000fec0000002000 */
.L_x_291:
[----:B------:R-:W-:Y:S02]  /*136e0*/  ULDC UR4, c[0x0][0xc3c] ;  /* 0x00030f0000047ab9 */ /* 0x000fe40000000800 */
[----:B---3--:R-:W-:-:S13]  /*136f0*/  ISETP.GE.AND P0, PT, R19, UR4, PT ;  /* 0x0000000413007c0c */ /* 0x008fda000bf06270 */
[----:B------:R-:W-:Y:S05]  /*13700*/  @!P0 BRA `(.L_x_303) ;  /* 0xffffffb800588947 */ /* 0x000fea000383ffff */
[----:B------:R-:W-:Y:S05]  /*13710*/  BSYNC B8 ;  /* 0x0000000000087941 */ /* 0x000fea0003800000 */
.L_x_238:
[----:B0-----:R-:W3:Y:S01]  /*13720*/  LDL.LU R0, [R1+0x1c] ;  /* 0x00001c0001007983 */ /* 0x001ee20000300800 */
[----:B------:R-:W-:Y:S01]  /*13730*/  BSSY B0, `(.L_x_304) ;  /* 0x000000b000007945 */ /* 0x000fe20003800000 */
[----:B------:R-:W0:Y:S01]  /*13740*/  S2R R5, SR_CgaCtaId ;  /* 0x0000000000057919 */ /* 0x000e220000008800 */
[----:B---3--:R-:W-:-:S05]  /*13750*/  VIADD R0, R0, 0x1 ;  /* 0x0000000100007836 */ /* 0x008fca0000000000 */
[----:B------:R-:W-:-:S04]  /*13760*/  LEA.HI R2, R0, R0, RZ, 0x1 ;  /* 0x0000000000027211 */ /* 0x000fc800078f08ff */
[----:B------:R-:W-:Y:S02]  /*13770*/  LOP3.LUT R3, R2, 0xfffffffe, RZ, 0xc0, !PT ;  /* 0xfffffffe02037812 */ /* 0x000fe400078ec0ff */
[----:B------:R-:W-:-:S03]  /*13780*/  MOV R2, 0x400 ;  /* 0x0000040000027802 */ /* 0x000fc60000000f00 */
[----:B------:R-:W-:Y:S01]  /*13790*/  IMAD.IADD R0, R0, 0x1, -R3 ;  /* 0x0000000100007824 */ /* 0x000fe200078e0a03 */
[----:B0-----:R-:W-:-:S04]  /*137a0*/  LEA R4, R5, R2, 0x18 ;  /* 0x0000000205047211 */ /* 0x001fc800078ec0ff */
[----:B------:R-:W-:-:S04]  /*137b0*/  SHF.L.U32 R0, R0, 0x1f, RZ ;  /* 0x0000001f00007819 */ /* 0x000fc800000006ff */
[----:B------:R-:W0:Y:S02]  /*137c0*/  SYNCS.PHASECHK.TRANS64.TRYWAIT P0, [R4+URZ+0x38820], R0 ;  /* 0x03882000040075a7 */ /* 0x000e24000800017f */
[----:B0-----:R-:W-:Y:S05]  /*137d0*/  @!P0 BRA `(.L_x_305) ;  /* 0x0000003800348947 */ /* 0x001fea0003800000 */
.L_x_415:
[----:B------:R-:W-:Y:S05]  /*137e0*/  BSYNC B0 ;  /* 0x0000000000007941 */ /* 0x000fea0003800000 */
.L_x_304:
[----:B------:R-:W-:-:S03]  /*137f0*/  UMOV UR4, 0xffffffff ;  /* 0xffffffff00047882 */ /* 0x000fc60000000000 */
[----:B------:R-:W-:Y:S05]  /*13800*/  BRA.DIV UR4, `(.L_x_306) ;  /* 0x0000003a043c7947 */ /* 0x000fea000b800000 */
[----:B0-----:R-:W0:Y:S02]  /*13810*/  S2R R0, SR_TID.X ;  /* 0x0000000000007919 */ /* 0x001e240000002100 */
[----:B0-----:R-:W-:-:S04]  /*13820*/  SHF.R.U32.HI R0, RZ, 0x5, R0 ;  /* 0x00000005ff007819 */ /* 0x001fc80000011600 */
[----:B------:R-:W-:-:S05]  /*13830*/  LOP3.LUT R0, R0, 0x3, RZ, 0xc0, !PT ;  /* 0x0000000300007812 */ /* 0x000fca00078ec0ff */
[----:B------:R0:W3:Y:S02]  /*13840*/  SHFL.IDX PT, R14, R0, RZ, 0x1f ;  /* 0x00001fff000e7589 */ /* 0x0000e400000e0000 */
.L_x_418:
[----:B---3--:R-:W-:Y:S01]  /*13850*/  ISETP.NE.AND P0, PT, R14, RZ, PT ;  /* 0x000000ff0e00720c */ /* 0x008fe20003f05270 */
[----:B------:R-:W-:-:S12]  /*13860*/  BSSY B0, `(.L_x_307) ;  /* 0x0000026000007945 */ /* 0x000fd80003800000 */
[----:B------:R-:W-:Y:S05]  /*13870*/  @P0 BRA `(.L_x_308) ;  /* 0x0000000000900947 */ /* 0x000fea0003800000 */
[----:B------:R-:W-:-:S03]  /*13880*/  UMOV UR4, 0xffffffff ;  /* 0xffffffff00047882 */ /* 0x000fc60000000000 */
[----:B------:R-:W-:Y:S05]  /*13890*/  BRA.DIV UR4, `(.L_x_309) ;  /* 0x0000003a044c7947 */ /* 0x000fea000b800000 */
[----:B------:R-:W-:-:S13]  /*138a0*/  ELECT P6, URZ, PT ;  /* 0x00000000003f782f */ /* 0x000fda00038c0000 */
.L_x_421:
[----:B------:R-:W-:Y:S05]  /*138b0*/  @!P6 BRA `(.L_x_308) ;  /* 0x000000000080e947 */ /* 0x000fea0003800000 */
[----:B0-----:R-:W3:Y:S02]  /*138c0*/  LDL R0, [R1+0x24] ;  /* 0x0000240001007983 */ /* 0x001ee40000100800 */
[----:B---3--:R-:W-:-:S13]  /*138d0*/  R2UR UR4, R0 ;  /* 0x00000000000472ca */ /* 0x008fda00000e0000 */
[----:B------:R-:W-:-:S06]  /*138e0*/  ULOP3.LUT UR4, UR4, 0x2, URZ, 0xfc, !UPT ;  /* 0x0000000204047892 */ /* 0x000fcc000f8efc3f */
[----:B------:R-:W-:-:S05]  /*138f0*/  IMAD.U32 R0, RZ, RZ, UR4 ;  /* 0x00000004ff007e24 */ /* 0x000fca000f8e00ff */
[----:B------:R-:W-:-:S13]  /*13900*/  ISETP.NE.AND P0, PT, R0, 0x3, PT ;  /* 0x000000030000780c */ /* 0x000fda0003f05270 */
[----:B------:R-:W-:Y:S05]  /*13910*/  @!P0 BRA `(.L_x_310) ;  /* 0x0000000000048947 */ /* 0x000fea0003800000 */
[----:B------:R-:W-:Y:S01]  /*13920*/  BPT.TRAP 0x1 ;  /* 0x000000040000795c */ /* 0x000fe20000300000 */
.L_x_310:
[C---:B------:R-:W-:Y:S01]  /*13930*/  IMAD R5, R27.reuse, 0x8, R4 ;  /* 0x000000081b057824 */ /* 0x040fe200078e0204 */
[----:B------:R-:W-:Y:S01]  /*13940*/  SHF.L.U32 R0, R28, 0x1f, RZ ;  /* 0x0000001f1c007819 */ /* 0x000fe200000006ff */
[----:B------:R-:W-:-:S03]  /*13950*/  VIADD R27, R27, 0x1 ;  /* 0x000000011b1b7836 */ /* 0x000fc60000000000 */
[----:B------:R-:W0:Y:S02]  /*13960*/  SYNCS.PHASECHK.TRANS64.TRYWAIT P1, [R5+URZ+0x38840], R0 ;  /* 0x03884000050075a7 */ /* 0x000e24000802017f */
[----:B------:R-:W-:-:S04]  /*13970*/  ISETP.NE.AND P2, PT, R27, 0x2, PT ;  /* 0x000000021b00780c */ /* 0x000fc80003f45270 */
[----:B------:R-:W-:Y:S01]  /*13980*/  SEL R3, RZ, 0x1, P2 ;  /* 0x00000001ff037807 */ /* 0x000fe20001000000 */
[----:B0-----:R-:W-:Y:S08]  /*13990*/  @!P1 BRA `(.L_x_311) ;  /* 0x00000038002c9947 */ /* 0x001ff00003800000 */
.L_x_422:
[----:B------:R-:W-:Y:S02]  /*139a0*/  SEL R27, R27, RZ, P2 ;  /* 0x000000ff1b1b7207 */ /* 0x000fe40001000000 */
[----:B------:R-:W-:Y:S01]  /*139b0*/  LOP3.LUT R2, R28, R3, RZ, 0x3c, !PT ;  /* 0x000000031c027212 */ /* 0x000fe200078e3cff */
[----:B------:R-:W-:Y:S06]  /*139c0*/  @!P0 BRA `(.L_x_312) ;  /* 0x0000000000048947 */ /* 0x000fec0003800000 */
[----:B------:R-:W-:Y:S01]  /*139d0*/  BPT.TRAP 0x1 ;  /* 0x000000040000795c */ /* 0x000fe20000300000 */
.L_x_312:
[----:B------:R-:W-:Y:S02]  /*139e0*/  LEA R27, R27, R4, 0x3 ;  /* 0x000000041b1b7211 */ /* 0x000fe400078e18ff */
[----:B------:R-:W-:-:S04]  /*139f0*/  SHF.L.U32 R2, R2, 0x1f, RZ ;  /* 0x0000001f02027819 */ /* 0x000fc800000006ff */
[----:B------:R-:W3:Y:S02]  /*13a00*/  SYNCS.PHASECHK.TRANS64.TRYWAIT P1, [R27+URZ+0x38840], R2 ;  /* 0x038840021b0075a7 */ /* 0x000ee4000802017f */
[----:B---3--:R-:W-:Y:S05]  /*13a10*/  @!P1 BRA `(.L_x_313) ;  /* 0x0000003800209947 */ /* 0x008fea0003800000 */
.L_x_423:
[----:B------:R-:W-:Y:S05]  /*13a20*/  @!P0 BRA `(.L_x_314) ;  /* 0x0000000000048947 */ /* 0x000fea0003800000 */
[----:B------:R-:W-:Y:S01]  /*13a30*/  BPT.TRAP 0x1 ;  /* 0x000000040000795c */ /* 0x000fe20000300000 */
.L_x_314:
[----:B------:R-:W4:Y:S02]  /*13a40*/  SYNCS.PHASECHK.TRANS64.TRYWAIT P1, [R5+URZ+0x38860], R0 ;  /* 0x03886000050075a7 */ /* 0x000f24000802017f */
[----:B----4-:R-:W-:Y:S05]  /*13a50*/  @!P1 BRA `(.L_x_315) ;  /* 0x0000003800249947 */ /* 0x010fea0003800000 */
.L_x_424:
[----:B------:R-:W-:Y:S05]  /*13a60*/  @!P0 BRA `(.L_x_316) ;  /* 0x0000000000048947 */ /* 0x000fea0003800000 */
[----:B------:R-:W-:Y:S01]  /*13a70*/  BPT.TRAP 0x1 ;  /* 0x000000040000795c */ /* 0x000fe20000300000 */
.L_x_316:
[----:B------:R0:W0:Y:S02]  /*13a80*/  SYNCS.PHASECHK.TRANS64.TRYWAIT P0, [R27+URZ+0x38860], R2 ;  /* 0x038860021b0075a7 */ /* 0x000024000800017f */
[----:B0-----:R-:W-:Y:S05]  /*13a90*/  @!P0 NANOSLEEP.SYNCS 0x989680 ;  /* 0x009896800000895d */ /* 0x001fea0003900000 */
[----:B------:R-:W0:Y:S02]  /*13aa0*/  @!P0 SYNCS.PHASECHK.TRANS64 P0, [R27+URZ+0x38860], R2 ;  /* 0x038860021b0085a7 */ /* 0x000e24000800007f */
[----:B0-----:R-:W-:Y:S05]  /*13ab0*/  @!P0 BRA `(.L_x_316) ;  /* 0xfffffffc00f08947 */ /* 0x001fea000383ffff */
.L_x_308:
[----:B------:R-:W-:Y:S05]  /*13ac0*/  BSYNC B0 ;  /* 0x0000000000007941 */ /* 0x000fea0003800000 */
.L_x_307:
[----:B------:R-:W-:Y:S05]  /*13ad0*/  EXIT ;  /* 0x000000000000794d */ /* 0x000fea0003800000 */
.L_x_186:
[----:B0-----:R-:W-:-:S04]  /*13ae0*/  IMAD.U32 R3, RZ, RZ, UR40 ;  /* 0x00000028ff037e24 */ /* 0x001fc8000f8e00ff */
[----:B------:R0:W1:Y:S03]  /*13af0*/  SYNCS.PHASECHK.TRANS64.TRYWAIT P1, [R3+URZ+0x38800], R0 ;  /* 0x03880000030075a7 */ /* 0x000066000802017f */
[----:B-1----:R-:W-:Y:S05]  /*13b00*/  @!P1 NANOSLEEP.SYNCS 0x989680 ;  /* 0x009896800000995d */ /* 0x002fea0003900000 */
[----:B------:R-:W1:Y:S02]  /*13b10*/  @!P1 SYNCS.PHASECHK.TRANS64 P1, [R3+URZ+0x38800], R0 ;  /* 0x03880000030095a7 */ /* 0x000e64000802007f */
[----:B-1----:R-:W-:Y:S05]  /*13b20*/  @!P1 BRA `(.L_x_186) ;  /* 0xfffffffc00ec9947 */ /* 0x002fea000383ffff */
[----:B------:R-:W-:Y:S05]  /*13b30*/  BRA `(.L_x_317) ;  /* 0xfffffedc00547947 */ /* 0x000fea000383ffff */
.L_x_190:
[----:B-1----:R1:W2:Y:S02]  /*13b40*/  SYNCS.PHASECHK.TRANS64.TRYWAIT P1, [R0+URZ+0x38830], R3 ;  /* 0x03883003000075a7 */ /* 0x0022a4000802017f */
[----:B--2---:R-:W-:Y:S05]  /*13b50*/  @!P1 NANOSLEEP.SYNCS 0x989680 ;  /* 0x009896800000995d */ /* 0x004fea0003900000 */
[----:B------:R-:W2:Y:S02]  /*13b60*/  @!P1 SYNCS.PHASECHK.TRANS64 P1, [R0+URZ+0x38830], R3 ;  /* 0x03883003000095a7 */ /* 0x000ea4000802007f */
[----:B--2---:R-:W-:Y:S05]  /*13b70*/  @!P1 BRA `(.L_x_190) ;  /* 0xfffffffc00f09947 */ /* 0x004fea000383ffff */
[----:B------:R-:W-:Y:S05]  /*13b80*/  BRA `(.L_x_189) ;  /* 0xfffffedc00787947 */ /* 0x000fea000383ffff */
.L_x_196:
[----:B-1----:R-:W-:-:S04]  /*13b90*/  IMAD.U32 R153, RZ, RZ, UR61 ;  /* 0x0000003dff997e24 */ /* 0x002fc8000f8e00ff */
[----:B------:R1:W2:Y:S03]  /*13ba0*/  SYNCS.PHASECHK.TRANS64.TRYWAIT P1, [R153+URZ+0x38830], R4 ;  /* 0x03883004990075a7 */ /* 0x0002a6000802017f */
[----:B--2---:R-:W-:Y:S05]  /*13bb0*/  @!P1 NANOSLEEP.SYNCS 0x989680 ;  /* 0x009896800000995d */ /* 0x004fea0003900000 */
[----:B------:R-:W2:Y:S02]  /*13bc0*/  @!P1 SYNCS.PHASECHK.TRANS64 P1, [R153+URZ+0x38830], R4 ;  /* 0x03883004990095a7 */ /* 0x000ea4000802007f */
[----:B--2---:R-:W-:Y:S05]  /*13bd0*/  @!P1 BRA `(.L_x_196) ;  /* 0xfffffffc00ec9947 */ /* 0x004fea000383ffff */
[----:B------:R-:W-:Y:S05]  /*13be0*/  BRA `(.L_x_195) ;  /* 0xffffff2400547947 */ /* 0x000fea000383ffff */
.L_x_200:
[----:B--2---:R-:W-:-:S04]  /*13bf0*/  IMAD.U32 R2, RZ, RZ, UR4 ;  /* 0x00000004ff027e24 */ /* 0x004fc8000f8e00ff */
[----:B------:R2:W3:Y:S03]  /*13c00*/  SYNCS.PHASECHK.TRANS64.TRYWAIT P1, [R2+URZ+0x38850], R0 ;  /* 0x03885000020075a7 */ /* 0x0004e6000802017f */
[----:B---3--:R-:W-:Y:S05]  /*13c10*/  @!P1 NANOSLEEP.SYNCS 0x989680 ;  /* 0x009896800000995d */ /* 0x008fea0003900000 */
[----:B------:R-:W3:Y:S02]  /*13c20*/  @!P1 SYNCS.PHASECHK.TRANS64 P1, [R2+URZ+0x38850], R0 ;  /* 0x03885000020095a7 */ /* 0x000ee4000802007f */
[----:B---3--:R-:W-:Y:S05]  /*13c30*/  @!P1 BRA `(.L_x_200) ;  /* 0xfffffffc00ec9947 */ /* 0x008fea000383ffff */
[----:B------:R-:W-:Y:S05]  /*13c40*/  BRA `(.L_x_199) ;  /* 0xffffff4c00a47947 */ /* 0x000fea000383ffff */
.L_x_207:
[----:B-1----:R-:W-:-:S04]  /*13c50*/  IMAD.U32 R7, RZ, RZ, UR7 ;  /* 0x00000007ff077e24 */ /* 0x002fc8000f8e00ff */
[----:B------:R1:W2:Y:S03]  /*13c60*/  SYNCS.PHASECHK.TRANS64.TRYWAIT P1, [R7+URZ+0x38850], R0 ;  /* 0x03885000070075a7 */ /* 0x0002a6000802017f */
[----:B--2---:R-:W-:Y:S05]  /*13c70*/  @!P1 NANOSLEEP.SYNCS 0x989680 ;  /* 0x009896800000995d */ /* 0x004fea0003900000 */
[----:B------:R-:W2:Y:S02]  /*13c80*/  @!P1 SYNCS.PHASECHK.TRANS64 P1, [R7+URZ+0x38850], R0 ;  /* 0x03885000070095a7 */ /* 0x000ea4000802007f */
[----:B--2---:R-:W-:Y:S05]  /*13c90*/  @!P1 BRA `(.L_x_207) ;  /* 0xfffffffc00ec9947 */ /* 0x004fea000383ffff */
[----:B------:R-:W-:Y:S05]  /*13ca0*/  BRA `(.L_x_206) ;  /* 0xffffff6c00047947 */ /* 0x000fea000383ffff */
.L_x_250:
[----:B------:R-:W-:Y:S01]  /*13cb0*/  SHF.R.U32.HI R8, RZ, 0x5, R21 ;  /* 0x00000005ff087819 */ /* 0x000fe20000011615 */
[----:B------:R-:W-:Y:S01]  /*13cc0*/  BSSY B0, `(.L_x_318) ;  /* 0x0000009000007945 */ /* 0x000fe20003800000 */
[----:B------:R-:W-:Y:S01]  /*13cd0*/  MOV R12, RZ ;  /* 0x000000ff000c7202 */ /* 0x000fe20000000f00 */
[----:B------:R-:W-:Y:S01]  /*13ce0*/  IMAD.MOV.U32 R11, RZ, RZ, 0x1f ;  /* 0x0000001fff0b7424 */ /* 0x000fe200078e00ff */
[----:B------:R-:W-:Y:S01]  /*13cf0*/  LOP3.LUT R8, R8, 0x3, RZ, 0xc0, !PT ;  /* 0x0000000308087812 */ /* 0x000fe200078ec0ff */
[----:B------:R-:W-:-:S04]  /*13d00*/  IMAD.MOV.U32 R15, RZ, RZ, -0x1 ;  /* 0xffffffffff0f7424 */ /* 0x000fc800078e00ff */
[----:B------:R-:W-:-:S07]  /*13d10*/  IMAD.MOV.U32 R13, RZ, RZ, R8 ;  /* 0x000000ffff0d7224 */ /* 0x000fce00078e0008 */
[----:B-----5:R-:W-:Y:S05]  /*13d20*/  WARPSYNC.COLLECTIVE R15, `(.L_x_319) ;  /* 0x000000000f087348 */ /* 0x020fea0003c00000 */
[----:B------:R0:W1:Y:S02]  /*13d30*/  SHFL.IDX P6, R14, R13, R12, R11 ;  /* 0x0000000c0d0e7389 */ /* 0x00006400000c000b */
[----:B01---5:R-:W-:Y:S01]  /*13d40*/  ENDCOLLECTIVE ;  /* 0x000000000000791b */ /* 0x023fe20003800000 */
.L_x_319:
[----:B------:R-:W-:Y:S05]  /*13d50*/  BSYNC B0 ;  /* 0x0000000000007941 */ /* 0x000fea0003800000 */
.L_x_318:
[----:B------:R-:W-:Y:S05]  /*13d60*/  BRA `(.L_x_320) ;  /* 0xffffffc0000c7947 */ /* 0x000fea000383ffff */
.L_x_253:
[----:B0-----:R0:W1:Y:S02]  /*13d70*/  SYNCS.PHASECHK.TRANS64.TRYWAIT P0, [R5+URZ+0x38840], R2 ;  /* 0x03884002050075a7 */ /* 0x001064000800017f */
[----:B-1----:R-:W-:Y:S05]  /*13d80*/  @!P0 NANOSLEEP.SYNCS 0x989680 ;  /* 0x009896800000895d */ /* 0x002fea0003900000 */
[----:B------:R-:W1:Y:S02]  /*13d90*/  @!P0 SYNCS.PHASECHK.TRANS64 P0, [R5+URZ+0x38840], R2 ;  /* 0x03884002050085a7 */ /* 0x000e64000800007f */
[----:B-1----:R-:W-:Y:S05]  /*13da0*/  @!P0 BRA `(.L_x_253) ;  /* 0xfffffffc00f08947 */ /* 0x002fea000383ffff */
[----:B------:R-:W-:Y:S05]  /*13db0*/  BRA `(.L_x_321) ;  /* 0xffffffc000807947 */ /* 0x000fea000383ffff */
.L_x_254:
[----:B------:R-:W-:Y:S01]  /*13dc0*/  BSSY B0, `(.L_x_322) ;  /* 0x0000008000007945 */ /* 0x000fe20003800000 */
[----:B------:R-:W-:Y:S01]  /*13dd0*/  IMAD.MOV.U32 R13, RZ, RZ, R6 ;  /* 0x000000ffff0d7224 */ /* 0x000fe200078e0006 */
[----:B------:R-:W-:Y:S01]  /*13de0*/  MOV R15, 0xffffffff ;  /* 0xffffffff000f7802 */ /* 0x000fe20000000f00 */
[----:B------:R-:W-:Y:S02]  /*13df0*/  IMAD.MOV.U32 R12, RZ, RZ, RZ ;  /* 0x000000ffff0c7224 */ /* 0x000fe400078e00ff */
[----:B------:R-:W-:-:S07]  /*13e00*/  IMAD.MOV.U32 R11, RZ, RZ, 0x181f ;  /* 0x0000181fff0b7424 */ /* 0x000fce00078e00ff */
[----:B------:R-:W-:Y:S05]  /*13e10*/  WARPSYNC.COLLECTIVE R15, `(.L_x_323) ;  /* 0x000000000f087348 */ /* 0x000fea0003c00000 */
[----:B------:R0:W1:Y:S02]  /*13e20*/  SHFL.IDX P6, R14, R13, R12, R11 ;  /* 0x0000000c0d0e7389 */ /* 0x00006400000c000b */
[----:B01----:R-:W-:Y:S01]  /*13e30*/  ENDCOLLECTIVE ;  /* 0x000000000000791b */ /* 0x003fe20003800000 */
.L_x_323:
[----:B------:R-:W-:Y:S05]  /*13e40*/  BSYNC B0 ;  /* 0x0000000000007941 */ /* 0x000fea0003800000 */
.L_x_322:
[----:B------:R-:W-:Y:S01]  /*13e50*/  IMAD.MOV.U32 R13, RZ, RZ, R0 ;  /* 0x000000ffff0d7224 */ /* 0x000fe200078e0000 */
[----:B------:R-:W-:Y:S01]  /*13e60*/  MOV R15, 0xffffffff ;  /* 0xffffffff000f7802 */ /* 0x000fe20000000f00 */
[----:B------:R-:W-:Y:S01]  /*13e70*/  IMAD.MOV.U32 R12, RZ, RZ, RZ ;  /* 0x000000ffff0c7224 */ /* 0x000fe200078e00ff */
[C---:B------:R-:W-:Y:S01]  /*13e80*/  LOP3.LUT P5, RZ, R23.reuse, 0x10, RZ, 0xc0, !PT ;  /* 0x0000001017ff7812 */ /* 0x040fe200078ac0ff */
[----:B------:R-:W-:Y:S01]  /*13e90*/  IMAD.MOV.U32 R11, RZ, RZ, 0x181f ;  /* 0x0000181fff0b7424 */ /* 0x000fe200078e00ff */
[C---:B------:R-:W-:Y:S01]  /*13ea0*/  LOP3.LUT P4, RZ, R23.reuse, 0x8, RZ, 0xc0, !PT ;  /* 0x0000000817ff7812 */ /* 0x040fe2000788c0ff */
[----:B------:R-:W-:Y:S01]  /*13eb0*/  IMAD.MOV.U32 R2, RZ, RZ, R14 ;  /* 0x000000ffff027224 */ /* 0x000fe200078e000e */
[----:B------:R-:W-:Y:S01]  /*13ec0*/  LOP3.LUT P3, RZ, R23, 0x4, RZ, 0xc0, !PT ;  /* 0x0000000417ff7812 */ /* 0x000fe2000786c0ff */
[----:B------:R-:W-:-:S12]  /*13ed0*/  @P0 IMAD R9, R7, 0x2, R22 ;  /* 0x0000000207090824 */ /* 0x000fd800078e0216 */
[----:B------:R-:W-:Y:S05]  /*13ee0*/  WARPSYNC.COLLECTIVE R15, `(.L_x_324) ;  /* 0x000000000f087348 */ /* 0x000fea0003c00000 */
[----:B------:R0:W1:Y:S02]  /*13ef0*/  SHFL.IDX P6, R14, R13, R12, R11 ;  /* 0x0000000c0d0e7389 */ /* 0x00006400000c000b */
[----:B01----:R-:W-:Y:S01]  /*13f00*/  ENDCOLLECTIVE ;  /* 0x000000000000791b */ /* 0x003fe20003800000 */
.L_x_324:
[----:B------:R-:W-:Y:S01]  /*13f10*/  LOP3.LUT P2, RZ, R23, 0x2, RZ, 0xc0, !PT ;  /* 0x0000000217ff7812 */ /* 0x000fe2000784c0ff */
[----:B------:R-:W-:Y:S01]  /*13f20*/  IMAD.MOV.U32 R13, RZ, RZ, R6 ;  /* 0x000000ffff0d7224 */ /* 0x000fe200078e0006 */
[----:B------:R-:W-:Y:S01]  /*13f30*/  MOV R12, 0x1 ;  /* 0x00000001000c7802 */ /* 0x000fe20000000f00 */
[----:B------:R-:W-:-:S10]  /*13f40*/  IMAD.MOV.U32 R3, RZ, RZ, R14 ;  /* 0x000000ffff037224 */ /* 0x000fd400078e000e */
[----:B------:R-:W-:Y:S05]  /*13f50*/  WARPSYNC.COLLECTIVE R15, `(.L_x_325) ;  /* 0x000000000f087348 */ /* 0x000fea0003c00000 */
[----:B------:R0:W1:Y:S02]  /*13f60*/  SHFL.IDX P6, R14, R13, R12, R11 ;  /* 0x0000000c0d0e7389 */ /* 0x00006400000c000b */
[----:B01----:R-:W-:Y:S01]  /*13f70*/  ENDCOLLECTIVE ;  /* 0x000000000000791b */ /* 0x003fe20003800000 */
.L_x_325:
[----:B------:R-:W-:-:S05]  /*13f80*/  @P0 LEA R3, P1, R33, R3, 0x1 ;  /* 0x0000000321030211 */ /* 0x000fca00078208ff */
[----:B------:R-:W-:-:S05]  /*13f90*/  @P0 IMAD.X R2, RZ, RZ, R2, P1 ;  /* 0x000000ffff020224 */ /* 0x000fca00008e0602 */
[----:B------:R-:W-:Y:S01]  /*13fa0*/  @P0 LOP3.LUT R3, R3, R2, RZ, 0x3c, !PT ;  /* 0x0000000203030212 */ /* 0x000fe200078e3cff */
[----:B------:R-:W-:-:S03]  /*13fb0*/  IMAD.MOV.U32 R13, RZ, RZ, R0 ;  /* 0x000000ffff0d7224 */ /* 0x000fc600078e0000 */
[----:B------:R-:W-:-:S04]  /*13fc0*/  @P0 LOP3.LUT R2, R3, R2, RZ, 0x3c, !PT ;  /* 0x0000000203020212 */ /* 0x000fc800078e3cff */
[----:B------:R-:W-:Y:S01]  /*13fd0*/  @P0 LOP3.LUT R3, R3, R2, RZ, 0x3c, !PT ;  /* 0x0000000203030212 */ /* 0x000fe200078e3cff */
[----:B------:R-:W-:-:S07]  /*13fe0*/  IMAD.MOV.U32 R8, RZ, RZ, R14 ;  /* 0x000000ffff087224 */ /* 0x000fce00078e000e */
[----:B------:R-:W-:Y:S05]  /*13ff0*/  WARPSYNC.COLLECTIVE R15, `(.L_x_326) ;  /* 0x000000000f087348 */ /* 0x000fea0003c00000 */
[----:B------:R0:W1:Y:S02]  /*14000*/  SHFL.IDX P6, R14, R13, R12, R11 ;  /* 0x0000000c0d0e7389 */ /* 0x00006400000c000b */
[----:B01----:R-:W-:Y:S01]  /*14010*/  ENDCOLLECTIVE ;  /* 0x000000000000791b */ /* 0x003fe20003800000 */
.L_x_326:
[----:B------:R-:W-:Y:S01]  /*14020*/  @!PT LDS RZ, [RZ] ;  /* 0x00000000fffff984 */ /* 0x000fe20000000800 */
[----:B------:R-:W-:Y:S01]  /*14030*/  @!PT LDS RZ, [RZ] ;  /* 0x00000000fffff984 */ /* 0x000fe20000000800 */
[----:B------:R-:W-:Y:S01]  /*14040*/  @!PT LDS RZ, [RZ] ;  /* 0x00000000fffff984 */ /* 0x000fe20000000800 */
[----:B------:R-:W-:Y:S04]  /*14050*/  @P0 LDGSTS.E.BYPASS.LTC128B.128 [R9+0x24400], desc[UR36][R2.64], !P5 ;  /* 0x2440000002090fae */ /* 0x000fe8000e901d64 */
[----:B------:R-:W-:Y:S04]  /*14060*/  @P0 LDGSTS.E.BYPASS.LTC128B.128 [R9+0x26c00], desc[UR36][R2.64+0x80], !P4 ;  /* 0x26c0008002090fae */ /* 0x000fe8000e101d64 */
[----:B------:R-:W-:Y:S01]  /*14070*/  @P0 LDGSTS.E.BYPASS.LTC128B.128 [R9+0x29400], desc[UR36][R2.64+0x100], !P3 ;  /* 0x2940010002090fae */ /* 0x000fe2000d901d64 */
[----:B------:R-:W-:Y:S02]  /*14080*/  IMAD.MOV.U32 R13, RZ, RZ, R6 ;  /* 0x000000ffff0d7224 */ /* 0x000fe400078e0006 */
[----:B------:R-:W-:Y:S01]  /*14090*/  IMAD.MOV.U32 R12, RZ, RZ, 0x2 ;  /* 0x00000002ff0c7424 */ /* 0x000fe200078e00ff */
[----:B------:R0:W-:Y:S01]  /*140a0*/  @P0 LDGSTS.E.BYPASS.LTC128B.128 [R9+0x2bc00], desc[UR36][R2.64+0x180], !P2 ;  /* 0x2bc0018002090fae */ /* 0x0001e2000d101d64 */
[----:B------:R-:W-:Y:S01]  /*140b0*/  ISETP.GE.AND P0, PT, R4, 0x11, PT ;  /* 0x000000110400780c */ /* 0x000fe20003f06270 */
[----:B0-----:R-:W-:-:S12]  /*140c0*/  IMAD.MOV.U32 R2, RZ, RZ, R14 ;  /* 0x000000ffff027224 */ /* 0x001fd800078e000e */
[----:B------:R-:W-:Y:S05]  /*140d0*/  WARPSYNC.COLLECTIVE R15, `(.L_x_327) ;  /* 0x000000000f087348 */ /* 0x000fea0003c00000 */
[----:B------:R0:W1:Y:S02]  /*140e0*/  SHFL.IDX P6, R14, R13, R12, R11 ;  /* 0x0000000c0d0e7389 */ /* 0x00006400000c000b */
[----:B01----:R-:W-:Y:S01]  /*140f0*/  ENDCOLLECTIVE ;  /* 0x000000000000791b */ /* 0x003fe20003800000 */
.L_x_327:
[----:B------:R-:W-:Y:S02]  /*14100*/  @P0 LEA R21, R7, R22, 0x1 ;  /* 0x0000001607150211 */ /* 0x000fe400078e08ff */
[----:B------:R-:W-:-:S05]  /*14110*/  @P0 LEA R2, P1, R33, R2, 0x1 ;  /* 0x0000000221020211 */ /* 0x000fca00078208ff */
[----:B------:R-:W-:-:S05]  /*14120*/  @P0 IMAD.X R3, RZ, RZ, R8, P1 ;  /* 0x000000ffff030224 */ /* 0x000fca00008e0608 */
[----:B------:R-:W-:Y:S01]  /*14130*/  @!PT LDS RZ, [RZ] ;  /* 0x00000000fffff984 */ /* 0x000fe20000000800 */
[----:B------:R-:W-:Y:S01]  /*14140*/  @!PT LDS RZ, [RZ] ;  /* 0x00000000fffff984 */ /* 0x000fe20000000800 */
[----:B------:R-:W-:Y:S01]  /*14150*/  @!PT LDS RZ, [RZ] ;  /* 0x00000000fffff984 */ /* 0x000fe20000000800 */
[----:B------:R0:W-:Y:S01]  /*14160*/  @P0 LDGSTS.E.BYPASS.LTC128B.128 [R21+0x24c00], desc[UR36][R2.64], !P5 ;  /* 0x24c0000002150fae */ /* 0x0001e2000e901d64 */
[----:B------:R-:W-:-:S03]  /*14170*/  IMAD.MOV.U32 R13, RZ, RZ, R0 ;  /* 0x000000ffff0d7224 */ /* 0x000fc600078e0000 */
[----:B------:R0:W-:Y:S04]  /*14180*/  @P0 LDGSTS.E.BYPASS.LTC128B.128 [R21+0x27400], desc[UR36][R2.64+0x80], !P4 ;  /* 0x2740008002150fae */ /* 0x0001e8000e101d64 */
[----:B------:R0:W-:Y:S01]  /*14190*/  @P0 LDGSTS.E.BYPASS.LTC128B.128 [R21+0x29c00], desc[UR36][R2.64+0x100], !P3 ;  /* 0x29c0010002150fae */ /* 0x0001e2000d901d64 */
[----:B------:R-:W-:-:S03]  /*141a0*/  IMAD.MOV.U32 R8, RZ, RZ, R14 ;  /* 0x000000ffff087224 */ /* 0x000fc600078e000e */
[----:B------:R0:W-:Y:S01]  /*141b0*/  @P0 LDGSTS.E.BYPASS.LTC128B.128 [R21+0x2c400], desc[UR36][R2.64+0x180], !P2 ;  /* 0x2c40018002150fae */ /* 0x0001e2000d101d64 */
[----:B------:R-:W-:-:S13]  /*141c0*/  ISETP.GE.AND P0, PT, R4, 0x21, PT ;  /* 0x000000210400780c */ /* 0x000fda0003f06270 */
[----:B0-----:R-:W-:Y:S05]  /*141d0*/  WARPSYNC.COLLECTIVE R15, `(.L_x_328) ;  /* 0x000000000f087348 */ /* 0x001fea0003c00000 */
[----:B------:R1:W2:Y:S02]  /*141e0*/  SHFL.IDX P6, R14, R13, R12, R11 ;  /* 0x0000000c0d0e7389 */ /* 0x0002a400000c000b */
[----:B012---:R-:W-:Y:S01]  /*141f0*/  ENDCOLLECTIVE ;  /* 0x000000000000791b */ /* 0x007fe20003800000 */
.L_x_328:
[----:B------:R-:W-:Y:S02]  /*14200*/  @P0 IMAD R9, R7, 0x2, R22 ;  /* 0x0000000207090824 */ /* 0x000fe400078e0216 */
[----:B------:R-:W-:Y:S02]  /*14210*/  IMAD.MOV.U32 R13, RZ, RZ, R6 ;  /* 0x000000ffff0d7224 */ /* 0x000fe400078e0006 */
[----:B------:R-:W-:Y:S01]  /*14220*/  IMAD.MOV.U32 R12, RZ, RZ, 0x3 ;  /* 0x00000003ff0c7424 */ /* 0x000fe200078e00ff */
[----:B------:R-:W-:-:S07]  /*14230*/  MOV R2, R14 ;  /* 0x0000000e00027202 */ /* 0x000fce0000000f00 */
[----:B------:R-:W-:Y:S05]  /*14240*/  WARPSYNC.COLLECTIVE R15, `(.L_x_329) ;  /* 0x000000000f087348 */ /* 0x000fea0003c00000 */
[----:B------:R0:W1:Y:S02]  /*14250*/  SHFL.IDX P6, R14, R13, R12, R11 ;  /* 0x0000000c0d0e7389 */ /* 0x00006400000c000b */
[----:B01----:R-:W-:Y:S01]  /*14260*/  ENDCOLLECTIVE ;  /* 0x000000000000791b */ /* 0x003fe20003800000 */
.L_x_329:
        /* <DEDUP_REMOVED lines=9> */
[----:B------:R-:W-:-:S03]  /*14300*/  MOV R8, R14 ;  /* 0x0000000e00087202 */ /* 0x000fc60000000f00 */
[----:B------:R0:W-:Y:S01]  /*14310*/  @P0 LDGSTS.E.BYPASS.LTC128B.128 [R9+0x2cc00], desc[UR36][R2.64+0x180], !P2 ;  /* 0x2cc0018002090fae */ /* 0x0001e2000d101d64 */
[----:B------:R-:W-:-:S13]  /*14320*/  ISETP.GE.AND P0, PT, R4, 0x31, PT ;  /* 0x000000310400780c */ /* 0x000fda0003f06270 */
[----:B0-----:R-:W-:Y:S05]  /*14330*/  WARPSYNC.COLLECTIVE R15, `(.L_x_330) ;  /* 0x000000000f087348 */ /* 0x001fea0003c00000 */
[----:B------:R1:W2:Y:S02]  /*14340*/  SHFL.IDX P6, R14, R13, R12, R11 ;  /* 0x0000000c0d0e7389 */ /* 0x0002a400000c000b */
[----:B012---:R-:W-:Y:S01]  /*14350*/  ENDCOLLECTIVE ;  /* 0x000000000000791b */ /* 0x007fe20003800000 */
.L_x_330:
[----:B------:R-:W-:Y:S01]  /*14360*/  @P0 IMAD R21, R7, 0x2, R22 ;  /* 0x0000000207150824 */ /* 0x000fe200078e0216 */
[----:B------:R-:W-:Y:S01]  /*14370*/  MOV R13, R6 ;  /* 0x00000006000d7202 */ /* 0x000fe20000000f00 */
[----:B------:R-:W-:Y:S02]  /*14380*/  IMAD.MOV.U32 R12, RZ, RZ, 0x4 ;  /* 0x00000004ff0c7424 */ /* 0x000fe400078e00ff */
[----:B------:R-:W-:-:S07]  /*14390*/  IMAD.MOV.U32 R2, RZ, RZ, R14 ;  /* 0x000000ffff027224 */ /* 0x000fce00078e000e */
[----:B------:R-:W-:Y:S05]  /*143a0*/  WARPSYNC.COLLECTIVE R15, `(.L_x_331) ;  /* 0x000000000f087348 */ /* 0x000fea0003c00000 */
[----:B------:R0:W1:Y:S02]  /*143b0*/  SHFL.IDX P6, R14, R13, R12, R11 ;  /* 0x0000000c0d0e7389 */ /* 0x00006400000c000b */
[----:B01----:R-:W-:Y:S01]  /*143c0*/  ENDCOLLECTIVE ;  /* 0x000000000000791b */ /* 0x003fe20003800000 */
.L_x_331:
        /* <DEDUP_REMOVED lines=10> */
[----:B------:R0:W-:Y:S04]  /*14470*/  @P0 LDGSTS.E.BYPASS.LTC128B.128 [R21+0x2d400], desc[UR36][R2.64+0x180], !P2 ;  /* 0x2d40018002150fae */ /* 0x0001e8000d101d64 */
[----:B0-----:R-:W-:Y:S05]  /*14480*/  WARPSYNC.COLLECTIVE R15, `(.L_x_332) ;  /* 0x000000000f087348 */ /* 0x001fea0003c00000 */
[----:B------:R1:W2:Y:S02]  /*14490*/  SHFL.IDX P6, R14, R13, R12, R11 ;  /* 0x0000000c0d0e7389 */ /* 0x0002a400000c000b */
[----:B012---:R-:W-:Y:S01]  /*144a0*/  ENDCOLLECTIVE ;  /* 0x000000000000791b */ /* 0x007fe20003800000 */
.L_x_332:
[----:B------:R-:W-:Y:S01]  /*144b0*/  IMAD.MOV.U32 R0, RZ, RZ, R14 ;  /* 0x000000ffff007224 */ /* 0x000fe200078e000e */
[----:B------:R-:W-:Y:S06]  /*144c0*/  BRA `(.L_x_333) ;  /* 0xffffffbc00f07947 */ /* 0x000fec000383ffff */
.L_x_261:
[----:B------:R-:W-:Y:S01]  /*144d0*/  MOV R13, R4 ;  /* 0x00000004000d7202 */ /* 0x000fe20000000f00 */
[----:B------:R-:W-:Y:S02]  /*144e0*/  IMAD.MOV.U32 R12, RZ, RZ, RZ ;  /* 0x000000ffff0c7224 */ /* 0x000fe400078e00ff */
[----:B------:R-:W-:Y:S02]  /*144f0*/  IMAD.MOV.U32 R11, RZ, RZ, 0x181f ;  /* 0x0000181fff0b7424 */ /* 0x000fe400078e00ff */
[----:B------:R-:W-:Y:S02]  /*14500*/  IMAD.MOV.U32 R15, RZ, RZ, -0x1 ;  /* 0xffffffffff0f7424 */ /* 0x000fe400078e00ff */
[----:B-----5:R-:W-:Y:S02]  /*14510*/  IMAD R6, R10, R6, RZ ;  /* 0x000000060a067224 */ /* 0x020fe400078e02ff */
[----:B------:R-:W-:-:S07]  /*14520*/  IMAD.IADD R0, R9, 0x1, R0 ;  /* 0x0000000109007824 */ /* 0x000fce00078e0200 */
[----:B------:R-:W-:Y:S05]  /*14530*/  WARPSYNC.COLLECTIVE R15, `(.L_x_334) ;  /* 0x000000000f087348 */ /* 0x000fea0003c00000 */
[----:B------:R0:W1:Y:S02]  /*14540*/  SHFL.IDX P6, R14, R13, R12, R11 ;  /* 0x0000000c0d0e7389 */ /* 0x00006400000c000b */
[----:B01----:R-:W-:Y:S01]  /*14550*/  ENDCOLLECTIVE ;  /* 0x000000000000791b */ /* 0x003fe20003800000 */
.L_x_334:
[C---:B------:R-:W-:Y:S01]  /*14560*/  VIADD R7, R0.reuse, 0x10 ;  /* 0x0000001000077836 */ /* 0x040fe20000000000 */
[----:B------:R-:W-:Y:S02]  /*14570*/  ISETP.GE.AND P0, PT, R0, R6, PT ;  /* 0x000000060000720c */ /* 0x000fe40003f06270 */
[----:B------:R-:W-:Y:S01]  /*14580*/  MOV R13, R5 ;  /* 0x00000005000d7202 */ /* 0x000fe20000000f00 */
[----:B------:R-:W-:-:S10]  /*14590*/  IMAD.MOV.U32 R2, RZ, RZ, R14 ;  /* 0x000000ffff027224 */ /* 0x000fd400078e000e */
[----:B------:R-:W-:Y:S05]  /*145a0*/  WARPSYNC.COLLECTIVE R15, `(.L_x_335) ;  /* 0x000000000f087348 */ /* 0x000fea0003c00000 */
[----:B------:R0:W1:Y:S02]  /*145b0*/  SHFL.IDX P6, R14, R13, R12, R11 ;  /* 0x0000000c0d0e7389 */ /* 0x00006400000c000b */
[----:B01----:R-:W-:Y:S01]  /*145c0*/  ENDCOLLECTIVE ;  /* 0x000000000000791b */ /* 0x003fe20003800000 */
.L_x_335:
[----:B------:R-:W-:Y:S01]  /*145d0*/  MOV R13, R4 ;  /* 0x00000004000d7202 */ /* 0x000fe20000000f00 */
[----:B------:R-:W-:Y:S01]  /*145e0*/  IMAD.MOV.U32 R12, RZ, RZ, 0x1 ;  /* 0x00000001ff0c7424 */ /* 0x000fe200078e00ff */
[----:B------:R-:W-:-:S05]  /*145f0*/  @!P0 LEA R14, P5, R33, R14, 0x1 ;  /* 0x0000000e210e8211 */ /* 0x000fca00078a08ff */
[----:B------:R-:W-:Y:S02]  /*14600*/  @!P0 IMAD.X R3, RZ, RZ, R2, P5 ;  /* 0x000000ffff038224 */ /* 0x000fe400028e0602 */
[----:B------:R-:W-:-:S07]  /*14610*/  @!P0 IMAD.MOV.U32 R2, RZ, RZ, R14 ;  /* 0x000000ffff028224 */ /* 0x000fce00078e000e */
[----:B------:R-:W-:Y:S05]  /*14620*/  WARPSYNC.COLLECTIVE R15, `(.L_x_336) ;  /* 0x000000000f087348 */ /* 0x000fea0003c00000 */
[----:B------:R0:W1:Y:S02]  /*14630*/  SHFL.IDX P6, R14, R13, R12, R11 ;  /* 0x0000000c0d0e7389 */ /* 0x00006400000c000b */
[----:B01----:R-:W-:Y:S01]  /*14640*/  ENDCOLLECTIVE ;  /* 0x000000000000791b */ /* 0x003fe20003800000 */
.L_x_336:
[----:B------:R-:W-:Y:S01]  /*14650*/  @!PT LDS RZ, [RZ] ;  /* 0x00000000fffff984 */ /* 0x000fe20000000800 */
[----:B------:R-:W-:Y:S01]  /*14660*/  @!PT LDS RZ, [RZ] ;  /* 0x00000000fffff984 */ /* 0x000fe20000000800 */
[----:B------:R-:W-:Y:S01]  /*14670*/  @!PT LDS RZ, [RZ] ;  /* 0x00000000fffff984 */ /* 0x000fe20000000800 */
[----:B------:R-:W-:Y:S04]  /*14680*/  @!P0 LDGSTS.E.BYPASS.LTC128B.128 [R34+0x14400], desc[UR36][R2.64], !P4 ;  /* 0x1440000002228fae */ /* 0x000fe8000e101d64 */
[----:B------:R-:W-:Y:S04]  /*14690*/  @!P0 LDGSTS.E.BYPASS.LTC128B.128 [R34+0x18400], desc[UR36][R2.64+0x80], !P3 ;  /* 0x1840008002228fae */ /* 0x000fe8000d901d64 */
[----:B------:R-:W-:Y:S01]  /*146a0*/  @!P0 LDGSTS.E.BYPASS.LTC128B.128 [R34+0x1c400], desc[UR36][R2.64+0x100], !P2 ;  /* 0x1c40010002228fae */ /* 0x000fe2000d101d64 */
[----:B------:R-:W-:-:S03]  /*146b0*/  IMAD.MOV.U32 R13, RZ, RZ, R5 ;  /* 0x000000ffff0d7224 */ /* 0x000fc600078e0005 */
[----:B------:R0:W-:Y:S01]  /*146c0*/  @!P0 LDGSTS.E.BYPASS.LTC128B.128 [R34+0x20400], desc[UR36][R2.64+0x180], !P1 ;  /* 0x2040018002228fae */ /* 0x0001e2000c901d64 */
[----:B------:R-:W-:Y:S01]  /*146d0*/  ISETP.GE.AND P0, PT, R7, R6, PT ;  /* 0x000000060700720c */ /* 0x000fe20003f06270 */
[----:B0-----:R-:W-:-:S12]  /*146e0*/  IMAD.MOV.U32 R2, RZ, RZ, R14 ;  /* 0x000000ffff027224 */ /* 0x001fd800078e000e */
[----:B------:R-:W-:Y:S05]  /*146f0*/  WARPSYNC.COLLECTIVE R15, `(.L_x_337) ;  /* 0x000000000f087348 */ /* 0x000fea0003c00000 */
[----:B------:R0:W1:Y:S02]  /*14700*/  SHFL.IDX P6, R14, R13, R12, R11 ;  /* 0x0000000c0d0e7389 */ /* 0x00006400000c000b */
[----:B01----:R-:W-:Y:S01]  /*14710*/  ENDCOLLECTIVE ;  /* 0x000000000000791b */ /* 0x003fe20003800000 */
.L_x_337:
[----:B------:R-:W-:Y:S02]  /*14720*/  IMAD.MOV.U32 R13, RZ, RZ, R4 ;  /* 0x000000ffff0d7224 */ /* 0x000fe400078e0004 */
[----:B------:R-:W-:Y:S01]  /*14730*/  IMAD.MOV.U32 R12, RZ, RZ, 0x2 ;  /* 0x00000002ff0c7424 */ /* 0x000fe200078e00ff */
[----:B------:R-:W-:-:S05]  /*14740*/  @!P0 LEA R14, P5, R33, R14, 0x1 ;  /* 0x0000000e210e8211 */ /* 0x000fca00078a08ff */
[----:B------:R-:W-:Y:S01]  /*14750*/  @!P0 IMAD.X R7, RZ, RZ, R2, P5 ;  /* 0x000000ffff078224 */ /* 0x000fe200028e0602 */
[----:B------:R-:W-:-:S07]  /*14760*/  @!P0 MOV R2, R14 ;  /* 0x0000000e00028202 */ /* 0x000fce0000000f00 */
[----:B------:R-:W-:Y:S05]  /*14770*/  WARPSYNC.COLLECTIVE R15, `(.L_x_338) ;  /* 0x000000000f087348 */ /* 0x000fea0003c00000 */
[----:B------:R0:W1:Y:S02]  /*14780*/  SHFL.IDX P6, R14, R13, R12, R11 ;  /* 0x0000000c0d0e7389 */ /* 0x00006400000c000b */
[----:B01----:R-:W-:Y:S01]  /*14790*/  ENDCOLLECTIVE ;  /* 0x000000000000791b */ /* 0x003fe20003800000 */
.L_x_338:
[----:B------:R-:W-:Y:S02]  /*147a0*/  @!P0 IMAD.MOV.U32 R3, RZ, RZ, R7 ;  /* 0x000000ffff038224 */ /* 0x000fe400078e0007 */
[----:B------:R-:W-:-:S03]  /*147b0*/  VIADD R7, R0, 0x20 ;  /* 0x0000002000077836 */ /* 0x000fc60000000000 */
[----:B------:R-:W-:Y:S01]  /*147c0*/  @!PT LDS RZ, [RZ] ;  /* 0x00000000fffff984 */ /* 0x000fe20000000800 */
[----:B------:R-:W-:Y:S01]  /*147d0*/  @!PT LDS RZ, [RZ] ;  /* 0x00000000fffff984 */ /* 0x000fe20000000800 */
[----:B------:R-:W-:Y:S01]  /*147e0*/  @!PT LDS RZ, [RZ] ;  /* 0x00000000fffff984 */ /* 0x000fe20000000800 */
[----:B------:R-:W-:Y:S04]  /*147f0*/  @!P0 LDGSTS.E.BYPASS.LTC128B.128 [R34+0x14c00], desc[UR36][R2.64], !P4 ;  /* 0x14c0000002228fae */ /* 0x000fe8000e101d64 */
[----:B------:R-:W-:Y:S01]  /*14800*/  @!P0 LDGSTS.E.BYPASS.LTC128B.128 [R34+0x18c00], desc[UR36][R2.64+0x80], !P3 ;  /* 0x18c0008002228fae */ /* 0x000fe2000d901d64 */
[----:B------:R-:W-:-:S03]  /*14810*/  IMAD.MOV.U32 R13, RZ, RZ, R5 ;  /* 0x000000ffff0d7224 */ /* 0x000fc600078e0005 */
[----:B------:R-:W-:Y:S04]  /*14820*/  @!P0 LDGSTS.E.BYPASS.LTC128B.128 [R34+0x1cc00], desc[UR36][R2.64+0x100], !P2 ;  /* 0x1cc0010002228fae */ /* 0x000fe8000d101d64 */
[----:B------:R0:W-:Y:S01]  /*14830*/  @!P0 LDGSTS.E.BYPASS.LTC128B.128 [R34+0x20c00], desc[UR36][R2.64+0x180], !P1 ;  /* 0x20c0018002228fae */ /* 0x0001e2000c901d64 */
[----:B------:R-:W-:Y:S02]  /*14840*/  ISETP.GE.AND P0, PT, R7, R6, PT ;  /* 0x000000060700720c */ /* 0x000fe40003f06270 */
[----:B0-----:R-:W-:-:S11]  /*14850*/  MOV R2, R14 ;  /* 0x0000000e00027202 */ /* 0x001fd60000000f00 */
[----:B------:R-:W-:Y:S05]  /*14860*/  WARPSYNC.COLLECTIVE R15, `(.L_x_339) ;  /* 0x000000000f087348 */ /* 0x000fea0003c00000 */
[----:B------:R0:W1:Y:S02]  /*14870*/  SHFL.IDX P6, R14, R13, R12, R11 ;  /* 0x0000000c0d0e7389 */ /* 0x00006400000c000b */
[----:B01----:R-:W-:Y:S01]  /*14880*/  ENDCOLLECTIVE ;  /* 0x000000000000791b */ /* 0x003fe20003800000 */
.L_x_339:
[----:B------:R-:W-:Y:S02]  /*14890*/  IMAD.MOV.U32 R13, RZ, RZ, R4 ;  /* 0x000000ffff0d7224 */ /* 0x000fe400078e0004 */
[----:B------:R-:W-:Y:S01]  /*148a0*/  IMAD.MOV.U32 R12, RZ, RZ, 0x3 ;  /* 0x00000003ff0c7424 */ /* 0x000fe200078e00ff */
[----:B------:R-:W-:-:S05]  /*148b0*/  @!P0 LEA R14, P5, R33, R14, 0x1 ;  /* 0x0000000e210e8211 */ /* 0x000fca00078a08ff */
[----:B------:R-:W-:Y:S02]  /*148c0*/  @!P0 IMAD.X R7, RZ, RZ, R2, P5 ;  /* 0x000000ffff078224 */ /* 0x000fe400028e0602 */
[----:B------:R-:W-:-:S07]  /*148d0*/  @!P0 IMAD.MOV.U32 R2, RZ, RZ, R14 ;  /* 0x000000ffff028224 */ /* 0x000fce00078e000e */
[----:B------:R-:W-:Y:S05]  /*148e0*/  WARPSYNC.COLLECTIVE R15, `(.L_x_340) ;  /* 0x000000000f087348 */ /* 0x000fea0003c00000 */
[----:B------:R0:W1:Y:S02]  /*148f0*/  SHFL.IDX P6, R14, R13, R12, R11 ;  /* 0x0000000c0d0e7389 */ /* 0x00006400000c000b */
[----:B01----:R-:W-:Y:S01]  /*14900*/  ENDCOLLECTIVE ;  /* 0x000000000000791b */ /* 0x003fe20003800000 */
.L_x_340:
[----:B------:R-:W-:Y:S01]  /*14910*/  @!P0 IMAD.MOV.U32 R3, RZ, RZ, R7 ;  /* 0x000000ffff038224 */ /* 0x000fe200078e0007 */
[----:B------:R-:W-:-:S04]  /*14920*/  IADD3 R7, R0, 0x30, RZ ;  /* 0x0000003000077810 */ /* 0x000fc80007ffe0ff */
        /* <DEDUP_REMOVED lines=8> */
[----:B------:R-:W-:Y:S01]  /*149b0*/  ISETP.GE.AND P0, PT, R7, R6, PT ;  /* 0x000000060700720c */ /* 0x000fe20003f06270 */
[----:B0-----:R-:W-:-:S12]  /*149c0*/  IMAD.MOV.U32 R2, RZ, RZ, R14 ;  /* 0x000000ffff027224 */ /* 0x001fd800078e000e */
[----:B------:R-:W-:Y:S05]  /*149d0*/  WARPSYNC.COLLECTIVE R15, `(.L_x_341) ;  /* 0x000000000f087348 */ /* 0x000fea0003c00000 */
[----:B------:R0:W1:Y:S02]  /*149e0*/  SHFL.IDX P6, R14, R13, R12, R11 ;  /* 0x0000000c0d0e7389 */ /* 0x00006400000c000b */
[----:B01----:R-:W-:Y:S01]  /*149f0*/  ENDCOLLECTIVE ;  /* 0x000000000000791b */ /* 0x003fe20003800000 */
.L_x_341:
[----:B------:R-:W-:Y:S01]  /*14a00*/  IMAD.MOV.U32 R13, RZ, RZ, R4 ;  /* 0x000000ffff0d7224 */ /* 0x000fe200078e0004 */
[----:B------:R-:W-:Y:S02]  /*14a10*/  MOV R12, 0x4 ;  /* 0x00000004000c7802 */ /* 0x000fe40000000f00 */
[----:B------:R-:W-:-:S04]  /*14a20*/  @!P0 LEA R14, P5, R33, R14, 0x1 ;  /* 0x0000000e210e8211 */ /* 0x000fc800078a08ff */
[----:B------:R-:W-:Y:S01]  /*14a30*/  @!P0 IADD3.X R7, RZ, R2, RZ, P5, !PT ;  /* 0x00000002ff078210 */ /* 0x000fe20002ffe4ff */
[----:B------:R-:W-:-:S08]  /*14a40*/  @!P0 IMAD.MOV.U32 R2, RZ, RZ, R14 ;  /* 0x000000ffff028224 */ /* 0x000fd000078e000e */
[----:B------:R-:W-:Y:S05]  /*14a50*/  WARPSYNC.COLLECTIVE R15, `(.L_x_342) ;  /* 0x000000000f087348 */ /* 0x000fea0003c00000 */
[----:B------:R0:W1:Y:S02]  /*14a60*/  SHFL.IDX P6, R14, R13, R12, R11 ;  /* 0x0000000c0d0e7389 */ /* 0x00006400000c000b */
[----:B01----:R-:W-:Y:S01]  /*14a70*/  ENDCOLLECTIVE ;  /* 0x000000000000791b */ /* 0x003fe20003800000 */
.L_x_342:
        /* <DEDUP_REMOVED lines=15> */
.L_x_343:
        /* <DEDUP_REMOVED lines=8> */
.L_x_344:
[----:B------:R-:W-:Y:S01]  /*14bf0*/  @!P0 MOV R3, R7 ;  /* 0x0000000700038202 */ /* 0x000fe20000000f00 */
[----:B------:R-:W-:-:S04]  /*14c00*/  VIADD R7, R0, 0x50 ;  /* 0x0000005000077836 */ /* 0x000fc80000000000 */
[----:B------:R-:W-:Y:S01]  /*14c10*/  @!PT LDS RZ, [RZ] ;  /* 0x00000000fffff984 */ /* 0x000fe20000000800 */
[----:B------:R-:W-:Y:S01]  /*14c20*/  @!PT LDS RZ, [RZ] ;  /* 0x00000000fffff984 */ /* 0x000fe20000000800 */
[----:B------:R-:W-:Y:S01]  /*14c30*/  @!PT LDS RZ, [RZ] ;  /* 0x00000000fffff984 */ /* 0x000fe20000000800 */
[----:B------:R-:W-:Y:S04]  /*14c40*/  @!P0 LDGSTS.E.BYPASS.LTC128B.128 [R34+0x16400], desc[UR36][R2.64], !P4 ;  /* 0x1640000002228fae */ /* 0x000fe8000e101d64 */
[----:B------:R-:W-:Y:S01]  /*14c50*/  @!P0 LDGSTS.E.BYPASS.LTC128B.128 [R34+0x1a400], desc[UR36][R2.64+0x80], !P3 ;  /* 0x1a40008002228fae */ /* 0x000fe2000d901d64 */
[----:B------:R-:W-:-:S03]  /*14c60*/  MOV R13, R5 ;  /* 0x00000005000d7202 */ /* 0x000fc60000000f00 */
[----:B------:R-:W-:Y:S04]  /*14c70*/  @!P0 LDGSTS.E.BYPASS.LTC128B.128 [R34+0x1e400], desc[UR36][R2.64+0x100], !P2 ;  /* 0x1e40010002228fae */ /* 0x000fe8000d101d64 */
[----:B------:R0:W-:Y:S01]  /*14c80*/  @!P0 LDGSTS.E.BYPASS.LTC128B.128 [R34+0x22400], desc[UR36][R2.64+0x180], !P1 ;  /* 0x2240018002228fae */ /* 0x0001e2000c901d64 */
[----:B------:R-:W-:Y:S01]  /*14c90*/  ISETP.GE.AND P0, PT, R7, R6, PT ;  /* 0x000000060700720c */ /* 0x000fe20003f06270 */
[----:B0-----:R-:W-:-:S12]  /*14ca0*/  IMAD.MOV.U32 R2, RZ, RZ, R14 ;  /* 0x000000ffff027224 */ /* 0x001fd800078e000e */
[----:B------:R-:W-:Y:S05]  /*14cb0*/  WARPSYNC.COLLECTIVE R15, `(.L_x_345) ;  /* 0x000000000f087348 */ /* 0x000fea0003c00000 */
[----:B------:R0:W1:Y:S02]  /*14cc0*/  SHFL.IDX P6, R14, R13, R12, R11 ;  /* 0x0000000c0d0e7389 */ /* 0x00006400000c000b */
[----:B01----:R-:W-:Y:S01]  /*14cd0*/  ENDCOLLECTIVE ;  /* 0x000000000000791b */ /* 0x003fe20003800000 */
.L_x_345:
        /* <DEDUP_REMOVED lines=8> */
.L_x_346:
        /* <DEDUP_REMOVED lines=15> */
.L_x_347:
        /* <DEDUP_REMOVED lines=8> */
.L_x_348:
        /* <DEDUP_REMOVED lines=9> */
[----:B------:R-:W-:-:S07]  /*14f60*/  IMAD.MOV.U32 R7, RZ, RZ, R14 ;  /* 0x000000ffff077224 */ /* 0x000fce00078e000e */
[----:B0-----:R-:W-:Y:S05]  /*14f70*/  WARPSYNC.COLLECTIVE R15, `(.L_x_349) ;  /* 0x000000000f087348 */ /* 0x001fea0003c00000 */
[----:B------:R1:W2:Y:S02]  /*14f80*/  SHFL.IDX P6, R14, R13, R12, R11 ;  /* 0x0000000c0d0e7389 */ /* 0x0002a400000c000b */
[----:B012---:R-:W-:Y:S01]  /*14f90*/  ENDCOLLECTIVE ;  /* 0x000000000000791b */ /* 0x007fe20003800000 */
.L_x_349:
[----:B------:R-:W-:Y:S05]  /*14fa0*/  BRA `(.L_x_350) ;  /* 0xffffffc0007c7947 */ /* 0x000fea000383ffff */
.L_x_266:
[----:B0-----:R0:W3:Y:S02]  /*14fb0*/  SYNCS.PHASECHK.TRANS64.TRYWAIT P0, [R22+URZ+0x38820], R3 ;  /* 0x03882003160075a7 */ /* 0x0010e4000800017f */
[----:B---3--:R-:W-:Y:S05]  /*14fc0*/  @!P0 NANOSLEEP.SYNCS 0x989680 ;  /* 0x009896800000895d */ /* 0x008fea0003900000 */
[----:B------:R-:W3:Y:S02]  /*14fd0*/  @!P0 SYNCS.PHASECHK.TRANS64 P0, [R22+URZ+0x38820], R3 ;  /* 0x03882003160085a7 */ /* 0x000ee4000800007f */
[----:B---3--:R-:W-:Y:S05]  /*14fe0*/  @!P0 BRA `(.L_x_266) ;  /* 0xfffffffc00f08947 */ /* 0x008fea000383ffff */
[----:B------:R-:W-:Y:S05]  /*14ff0*/  BRA `(.L_x_351) ;  /* 0xffffffc000f07947 */ /* 0x000fea000383ffff */
.L_x_271:
[----:B0-----:R0:W1:Y:S02]  /*15000*/  SYNCS.PHASECHK.TRANS64.TRYWAIT P0, [R6+URZ+0x38840], R3 ;  /* 0x03884003060075a7 */ /* 0x001064000800017f */
[----:B-1----:R-:W-:Y:S05]  /*15010*/  @!P0 NANOSLEEP.SYNCS 0x989680 ;  /* 0x009896800000895d */ /* 0x002fea0003900000 */
[----:B------:R-:W1:Y:S02]  /*15020*/  @!P0 SYNCS.PHASECHK.TRANS64 P0, [R6+URZ+0x38840], R3 ;  /* 0x03884003060085a7 */ /* 0x000e64000800007f */
[----:B-1----:R-:W-:Y:S05]  /*15030*/  @!P0 BRA `(.L_x_271) ;  /* 0xfffffffc00f08947 */ /* 0x002fea000383ffff */
[----:B------:R-:W-:Y:S05]  /*15040*/  BRA `(.L_x_352) ;  /* 0xffffffc400dc7947 */ /* 0x000fea000383ffff */
.L_x_272:
[----:B------:R-:W-:Y:S01]  /*15050*/  BSSY B1, `(.L_x_353) ;  /* 0x0000008000017945 */ /* 0x000fe20003800000 */
[----:B------:R-:W-:Y:S02]  /*15060*/  IMAD.MOV.U32 R13, RZ, RZ, R10 ;  /* 0x000000ffff0d7224 */ /* 0x000fe400078e000a */
[----:B------:R-:W-:Y:S02]  /*15070*/  IMAD.MOV.U32 R12, RZ, RZ, RZ ;  /* 0x000000ffff0c7224 */ /* 0x000fe400078e00ff */
[----:B------:R-:W-:Y:S02]  /*15080*/  IMAD.MOV.U32 R11, RZ, RZ, 0x181f ;  /* 0x0000181fff0b7424 */ /* 0x000fe400078e00ff */
[----:B------:R-:W-:-:S07]  /*15090*/  IMAD.MOV.U32 R15, RZ, RZ, -0x1 ;  /* 0xffffffffff0f7424 */ /* 0x000fce00078e00ff */
[----:B------:R-:W-:Y:S05]  /*150a0*/  WARPSYNC.COLLECTIVE R15, `(.L_x_354) ;  /* 0x000000000f087348 */ /* 0x000fea0003c00000 */
[----:B------:R0:W1:Y:S02]  /*150b0*/  SHFL.IDX P6, R14, R13, R12, R11 ;  /* 0x0000000c0d0e7389 */ /* 0x00006400000c000b */
[----:B01----:R-:W-:Y:S01]  /*150c0*/  ENDCOLLECTIVE ;  /* 0x000000000000791b */ /* 0x003fe20003800000 */
.L_x_354:
[----:B------:R-:W-:Y:S05]  /*150d0*/  BSYNC B1 ;  /* 0x0000000000017941 */ /* 0x000fea0003800000 */
.L_x_353:
[----:B------:R-:W-:Y:S01]  /*150e0*/  IMAD.MOV.U32 R13, RZ, RZ, R8 ;  /* 0x000000ffff0d7224 */ /* 0x000fe200078e0008 */
[----:B------:R-:W-:Y:S01]  /*150f0*/  MOV R3, R14 ;  /* 0x0000000e00037202 */ /* 0x000fe20000000f00 */
[----:B------:R-:W-:Y:S01]  /*15100*/  IMAD.MOV.U32 R12, RZ, RZ, RZ ;  /* 0x000000ffff0c7224 */ /* 0x000fe200078e00ff */
[----:B------:R-:W-:Y:S01]  /*15110*/  LOP3.LUT R23, R23, 0xfffff7ff, RZ, 0xc0, !PT ;  /* 0xfffff7ff17177812 */ /* 0x000fe200078ec0ff */
[----:B------:R-:W-:Y:S02]  /*15120*/  IMAD.MOV.U32 R11, RZ, RZ, 0x181f ;  /* 0x0000181fff0b7424 */ /* 0x000fe400078e00ff */
[----:B------:R-:W-:Y:S01]  /*15130*/  IMAD.MOV.U32 R15, RZ, RZ, -0x1 ;  /* 0xffffffffff0f7424 */ /* 0x000fe200078e00ff */
[----:B------:R-:W-:Y:S01]  /*15140*/  @P3 LOP3.LUT R23, R23, 0x800, RZ, 0xfc, !PT ;  /* 0x0000080017173812 */ /* 0x000fe200078efcff */
[----:B------:R-:W-:Y:S02]  /*15150*/  IMAD.SHL.U32 R0, R33, 0x2, RZ ;  /* 0x0000000221007824 */ /* 0x000fe400078e00ff */
[----:B------:R-:W-:-:S07]  /*15160*/  IMAD R9, R9, 0x2, R22 ;  /* 0x0000000209097824 */ /* 0x000fce00078e0216 */
[----:B------:R-:W-:Y:S05]  /*15170*/  WARPSYNC.COLLECTIVE R15, `(.L_x_355) ;  /* 0x000000000f087348 */ /* 0x000fea0003c00000 */
[----:B------:R0:W1:Y:S02]  /*15180*/  SHFL.IDX P6, R14, R13, R12, R11 ;  /* 0x0000000c0d0e7389 */ /* 0x00006400000c000b */
[----:B01----:R-:W-:Y:S01]  /*15190*/  ENDCOLLECTIVE ;  /* 0x000000000000791b */ /* 0x003fe20003800000 */
.L_x_355:
[C---:B------:R-:W-:Y:S02]  /*151a0*/  LOP3.LUT P3, RZ, R23.reuse, 0x10, RZ, 0xc0, !PT ;  /* 0x0000001017ff7812 */ /* 0x040fe4000786c0ff */
[----:B------:R-:W-:-:S04]  /*151b0*/  LOP3.LUT R23, R23, 0xfffffbff, RZ, 0xc0, !PT ;  /* 0xfffffbff17177812 */ /* 0x000fc800078ec0ff */
[----:B------:R-:W-:-:S04]  /*151c0*/  @P2 LOP3.LUT R23, R23, 0x400, RZ, 0xfc, !PT ;  /* 0x0000040017172812 */ /* 0x000fc800078efcff */
[C---:B------:R-:W-:Y:S02]  /*151d0*/  LOP3.LUT P2, RZ, R23.reuse, 0x8, RZ, 0xc0, !PT ;  /* 0x0000000817ff7812 */ /* 0x040fe4000784c0ff */
[----:B------:R-:W-:Y:S01]  /*151e0*/  LOP3.LUT R23, R23, 0xfffffdff, RZ, 0xc0, !PT ;  /* 0xfffffdff17177812 */ /* 0x000fe200078ec0ff */
[----:B------:R-:W-:Y:S01]  /*151f0*/  IMAD.MOV.U32 R13, RZ, RZ, R10 ;  /* 0x000000ffff0d7224 */ /* 0x000fe200078e000a */
[----:B------:R-:W-:Y:S02]  /*15200*/  MOV R12, 0x1 ;  /* 0x00000001000c7802 */ /* 0x000fe40000000f00 */
[----:B------:R-:W-:-:S04]  /*15210*/  @P1 LOP3.LUT R23, R23, 0x200, RZ, 0xfc, !PT ;  /* 0x0000020017171812 */ /* 0x000fc800078efcff */
[----:B------:R-:W-:Y:S02]  /*15220*/  LOP3.LUT P1, RZ, R23, 0x4, RZ, 0xc0, !PT ;  /* 0x0000000417ff7812 */ /* 0x000fe4000782c0ff */
[----:B------:R-:W-:-:S11]  /*15230*/  MOV R2, R14 ;  /* 0x0000000e00027202 */ /* 0x000fd60000000f00 */
[----:B------:R-:W-:Y:S05]  /*15240*/  WARPSYNC.COLLECTIVE R15, `(.L_x_356) ;  /* 0x000000000f087348 */ /* 0x000fea0003c00000 */
[----:B------:R0:W1:Y:S02]  /*15250*/  SHFL.IDX P6, R14, R13, R12, R11 ;  /* 0x0000000c0d0e7389 */ /* 0x00006400000c000b */
[----:B01----:R-:W-:Y:S01]  /*15260*/  ENDCOLLECTIVE ;  /* 0x000000000000791b */ /* 0x003fe20003800000 */
.L_x_356:
[----:B------:R-:W-:-:S05]  /*15270*/  IADD3 R2, P0, R2, R0, RZ ;  /* 0x0000000002027210 */ /* 0x000fca0007f1e0ff */
[----:B------:R-:W-:-:S05]  /*15280*/  IMAD.X R3, RZ, RZ, R3, P0 ;  /* 0x000000ffff037224 */ /* 0x000fca00000e0603 */
[----:B------:R-:W-:Y:S01]  /*15290*/  @!PT LDS RZ, [RZ] ;  /* 0x00000000fffff984 */ /* 0x000fe20000000800 */
[----:B------:R-:W-:Y:S01]  /*152a0*/  @!PT LDS RZ, [RZ] ;  /* 0x00000000fffff984 */ /* 0x000fe20000000800 */
[----:B------:R-:W-:Y:S01]  /*152b0*/  @!PT LDS RZ, [RZ] ;  /* 0x00000000fffff984 */ /* 0x000fe20000000800 */
[----:B------:R0:W-:Y:S01]  /*152c0*/  LDGSTS.E.BYPASS.LTC128B.128 [R9+0x24400], desc[UR36][R2.64], !P3 ;  /* 0x2440000002097fae */ /* 0x0001e2000d901d64 */
[----:B------:R-:W-:-:S03]  /*152d0*/  IMAD.MOV.U32 R13, RZ, RZ, R8 ;  /* 0x000000ffff0d7224 */ /* 0x000fc600078e0008 */
[----:B------:R0:W-:Y:S04]  /*152e0*/  LDGSTS.E.BYPASS.LTC128B.128 [R9+0x26c00], desc[UR36][R2.64+0x80], !P2 ;  /* 0x26c0008002097fae */ /* 0x0001e8000d101d64 */
[----:B------:R0:W-:Y:S01]  /*152f0*/  LDGSTS.E.BYPASS.LTC128B.128 [R9+0x29400], desc[UR36][R2.64+0x100], !P1 ;  /* 0x2940010002097fae */ /* 0x0001e2000c901d64 */
[----:B------:R-:W-:-:S03]  /*15300*/  IMAD.MOV.U32 R35, RZ, RZ, R14 ;  /* 0x000000ffff237224 */ /* 0x000fc600078e000e */
[----:B------:R0:W-:Y:S04]  /*15310*/  LDGSTS.E.BYPASS.LTC128B.128 [R9+0x2bc00], desc[UR36][R2.64+0x180], !P5 ;  /* 0x2bc0018002097fae */ /* 0x0001e8000e901d64 */
[----:B0-----:R-:W-:Y:S05]  /*15320*/  WARPSYNC.COLLECTIVE R15, `(.L_x_357) ;  /* 0x000000000f087348 */ /* 0x001fea0003c00000 */
[----:B------:R1:W2:Y:S02]  /*15330*/  SHFL.IDX P6, R14, R13, R12, R11 ;  /* 0x0000000c0d0e7389 */ /* 0x0002a400000c000b */
[----:B012---:R-:W-:Y:S01]  /*15340*/  ENDCOLLECTIVE ;  /* 0x000000000000791b */ /* 0x007fe20003800000 */
.L_x_357:
[----:B------:R-:W-:Y:S01]  /*15350*/  MOV R13, R10 ;  /* 0x0000000a000d7202 */ /* 0x000fe20000000f00 */
[----:B------:R-:W-:Y:S02]  /*15360*/  IMAD.MOV.U32 R12, RZ, RZ, 0x2 ;  /* 0x00000002ff0c7424 */ /* 0x000fe400078e00ff */
[----:B------:R-:W-:-:S07]  /*15370*/  IMAD.MOV.U32 R2, RZ, RZ, R14 ;  /* 0x000000ffff027224 */ /* 0x000fce00078e000e */
[----:B------:R-:W-:Y:S05]  /*15380*/  WARPSYNC.COLLECTIVE R15, `(.L_x_358) ;  /* 0x000000000f087348 */ /* 0x000fea0003c00000 */
[----:B------:R0:W1:Y:S02]  /*15390*/  SHFL.IDX P6, R14, R13, R12, R11 ;  /* 0x0000000c0d0e7389 */ /* 0x00006400000c000b */
[----:B01----:R-:W-:Y:S01]  /*153a0*/  ENDCOLLECTIVE ;  /* 0x000000000000791b */ /* 0x003fe20003800000 */
.L_x_358:
        /* <DEDUP_REMOVED lines=14> */
.L_x_359:
[----:B------:R-:W-:Y:S02]  /*15490*/  IMAD.MOV.U32 R13, RZ, RZ, R10 ;  /* 0x000000ffff0d7224 */ /* 0x000fe400078e000a */
[----:B------:R-:W-:Y:S02]  /*154a0*/  IMAD.MOV.U32 R12, RZ, RZ, 0x3 ;  /* 0x00000003ff0c7424 */ /* 0x000fe400078e00ff */
[----:B------:R-:W-:-:S07]  /*154b0*/  IMAD.MOV.U32 R2, RZ, RZ, R14 ;  /* 0x000000ffff027224 */ /* 0x000fce00078e000e */
[----:B------:R-:W-:Y:S05]  /*154c0*/  WARPSYNC.COLLECTIVE R15, `(.L_x_360) ;  /* 0x000000000f087348 */ /* 0x000fea0003c00000 */
[----:B------:R0:W1:Y:S02]  /*154d0*/  SHFL.IDX P6, R14, R13, R12, R11 ;  /* 0x0000000c0d0e7389 */ /* 0x00006400000c000b */
[----:B01----:R-:W-:Y:S01]  /*154e0*/  ENDCOLLECTIVE ;  /* 0x000000000000791b */ /* 0x003fe20003800000 */
.L_x_360:
[----:B------:R-:W-:-:S04]  /*154f0*/  IADD3 R2, P0, R2, R0, RZ ;  /* 0x0000000002027210 */ /* 0x000fc80007f1e0ff */
[----:B------:R-:W-:-:S05]  /*15500*/  IADD3.X R3, RZ, R35, RZ, P0, !PT ;  /* 0x00000023ff037210 */ /* 0x000fca00007fe4ff */
        /* <DEDUP_REMOVED lines=12> */
.L_x_361:
[----:B------:R-:W-:Y:S02]  /*155d0*/  IMAD.MOV.U32 R13, RZ, RZ, R10 ;  /* 0x000000ffff0d7224 */ /* 0x000fe400078e000a */
[----:B------:R-:W-:Y:S01]  /*155e0*/  IMAD.MOV.U32 R12, RZ, RZ, 0x4 ;  /* 0x00000004ff0c7424 */ /* 0x000fe200078e00ff */
[----:B------:R-:W-:-:S07]  /*155f0*/  MOV R2, R14 ;  /* 0x0000000e00027202 */ /* 0x000fce0000000f00 */
[----:B------:R-:W-:Y:S05]  /*15600*/  WARPSYNC.COLLECTIVE R15, `(.L_x_362) ;  /* 0x000000000f087348 */ /* 0x000fea0003c00000 */
[----:B------:R0:W1:Y:S02]  /*15610*/  SHFL.IDX P6, R14, R13, R12, R11 ;  /* 0x0000000c0d0e7389 */ /* 0x00006400000c000b */
[----:B01----:R-:W-:Y:S01]  /*15620*/  ENDCOLLECTIVE ;  /* 0x000000000000791b */ /* 0x003fe20003800000 */
.L_x_362:
[----:B------:R-:W-:-:S05]  /*15630*/  IADD3 R2, P0, R2, R0, RZ ;  /* 0x0000000002027210 */ /* 0x000fca0007f1e0ff */
[----:B------:R-:W-:-:S05]  /*15640*/  IMAD.X R3, RZ, RZ, R35, P0 ;  /* 0x000000ffff037224 */ /* 0x000fca00000e0623 */
[----:B------:R-:W-:Y:S01]  /*15650*/  @!PT LDS RZ, [RZ] ;  /* 0x00000000fffff984 */ /* 0x000fe20000000800 */
[----:B------:R-:W-:Y:S01]  /*15660*/  @!PT LDS RZ, [RZ] ;  /* 0x00000000fffff984 */ /* 0x000fe20000000800 */
[----:B------:R-:W-:Y:S01]  /*15670*/  @!PT LDS RZ, [RZ] ;  /* 0x00000000fffff984 */ /* 0x000fe20000000800 */
[----:B------:R0:W-:Y:S01]  /*15680*/  LDGSTS.E.BYPASS.LTC128B.128 [R9+0x25c00], desc[UR36][R2.64], !P3 ;  /* 0x25c0000002097fae */ /* 0x0001e2000d901d64 */
[C---:B------:R-:W-:Y:S02]  /*15690*/  LOP3.LUT P3, RZ, R23.reuse, 0x800, RZ, 0xc0, !PT ;  /* 0x0000080017ff7812 */ /* 0x040fe4000786c0ff */
[----:B------:R-:W-:Y:S01]  /*156a0*/  MOV R13, R8 ;  /* 0x00000008000d7202 */ /* 0x000fe20000000f00 */
[----:B------:R0:W-:Y:S01]  /*156b0*/  LDGSTS.E.BYPASS.LTC128B.128 [R9+0x28400], desc[UR36][R2.64+0x80], !P2 ;  /* 0x2840008002097fae */ /* 0x0001e2000d101d64 */
[----:B------:R-:W-:-:S03]  /*156c0*/  LOP3.LUT P2, RZ, R23, 0x400, RZ, 0xc0, !PT ;  /* 0x0000040017ff7812 */ /* 0x000fc6000784c0ff */
[----:B------:R0:W-:Y:S01]  /*156d0*/  LDGSTS.E.BYPASS.LTC128B.128 [R9+0x2ac00], desc[UR36][R2.64+0x100], !P1 ;  /* 0x2ac0010002097fae */ /* 0x0001e2000c901d64 */
[----:B------:R-:W-:Y:S01]  /*156e0*/  LOP3.LUT P1, RZ, R23, 0x200, RZ, 0xc0, !PT ;  /* 0x0000020017ff7812 */ /* 0x000fe2000782c0ff */
[----:B------:R-:W-:Y:S02]  /*156f0*/  IMAD.MOV.U32 R35, RZ, RZ, R14 ;  /* 0x000000ffff237224 */ /* 0x000fe400078e000e */
[----:B------:R0:W-:Y:S10]  /*15700*/  LDGSTS.E.BYPASS.LTC128B.128 [R9+0x2d400], desc[UR36][R2.64+0x180], !P5 ;  /* 0x2d40018002097fae */ /* 0x0001f4000e901d64 */
[----:B0-----:R-:W-:Y:S05]  /*15710*/  WARPSYNC.COLLECTIVE R15, `(.L_x_363) ;  /* 0x000000000f087348 */ /* 0x001fea0003c00000 */
[----:B------:R1:W2:Y:S02]  /*15720*/  SHFL.IDX P6, R14, R13, R12, R11 ;  /* 0x0000000c0d0e7389 */ /* 0x0002a400000c000b */
[----:B012---:R-:W-:Y:S01]  /*15730*/  ENDCOLLECTIVE ;  /* 0x000000000000791b */ /* 0x007fe20003800000 */
.L_x_363:
[----:B------:R-:W-:Y:S01]  /*15740*/  IMAD.MOV.U32 R2, RZ, RZ, R14 ;  /* 0x000000ffff027224 */ /* 0x000fe200078e000e */
[----:B------:R-:W-:Y:S06]  /*15750*/  BRA `(.L_x_364) ;  /* 0xffffffc400307947 */ /* 0x000fec000383ffff */
.L_x_277:
[----:B-1----:R1:W2:Y:S02]  /*15760*/  SYNCS.PHASECHK.TRANS64.TRYWAIT P0, [R6+URZ+0x38860], R2 ;  /* 0x03886002060075a7 */ /* 0x0022a4000800017f */
[----:B--2---:R-:W-:Y:S05]  /*15770*/  @!P0 NANOSLEEP.SYNCS 0x989680 ;  /* 0x009896800000895d */ /* 0x004fea0003900000 */
[----:B------:R-:W2:Y:S02]  /*15780*/  @!P0 SYNCS.PHASECHK.TRANS64 P0, [R6+URZ+0x38860], R2 ;  /* 0x03886002060085a7 */ /* 0x000ea4000800007f */
[----:B--2---:R-:W-:Y:S05]  /*15790*/  @!P0 BRA `(.L_x_277) ;  /* 0xfffffffc00f08947 */ /* 0x004fea000383ffff */
[----:B------:R-:W-:Y:S05]  /*157a0*/  BRA `(.L_x_365) ;  /* 0xffffffc400a87947 */ /* 0x000fea000383ffff */
.L_x_278:
[----:B------:R-:W-:Y:S01]  /*157b0*/  BSSY B1, `(.L_x_366) ;  /* 0x0000008000017945 */ /* 0x000fe20003800000 */
[----:B------:R-:W-:Y:S01]  /*157c0*/  IMAD.MOV.U32 R13, RZ, RZ, R25 ;  /* 0x000000ffff0d7224 */ /* 0x000fe200078e0019 */
[----:B------:R-:W-:Y:S01]  /*157d0*/  MOV R15, 0xffffffff ;  /* 0xffffffff000f7802 */ /* 0x000fe20000000f00 */
[----:B------:R-:W-:Y:S02]  /*157e0*/  IMAD.MOV.U32 R12, RZ, RZ, RZ ;  /* 0x000000ffff0c7224 */ /* 0x000fe400078e00ff */
[----:B------:R-:W-:-:S07]  /*157f0*/  IMAD.MOV.U32 R11, RZ, RZ, 0x181f ;  /* 0x0000181fff0b7424 */ /* 0x000fce00078e00ff */
[----:B-1----:R-:W-:Y:S05]  /*15800*/  WARPSYNC.COLLECTIVE R15, `(.L_x_367) ;  /* 0x000000000f087348 */ /* 0x002fea0003c00000 */
[----:B------:R0:W2:Y:S02]  /*15810*/  SHFL.IDX P6, R14, R13, R12, R11 ;  /* 0x0000000c0d0e7389 */ /* 0x0000a400000c000b */
[----:B012---:R-:W-:Y:S01]  /*15820*/  ENDCOLLECTIVE ;  /* 0x000000000000791b */ /* 0x007fe20003800000 */
.L_x_367:
[----:B------:R-:W-:Y:S05]  /*15830*/  BSYNC B1 ;  /* 0x0000000000017941 */ /* 0x000fea0003800000 */
.L_x_366:
[----:B------:R-:W-:Y:S01]  /*15840*/  IMAD.MOV.U32 R13, RZ, RZ, R24 ;  /* 0x000000ffff0d7224 */ /* 0x000fe200078e0018 */
[----:B------:R-:W-:Y:S01]  /*15850*/  MOV R15, 0xffffffff ;  /* 0xffffffff000f7802 */ /* 0x000fe20000000f00 */
[----:B------:R-:W-:Y:S02]  /*15860*/  IMAD.MOV.U32 R12, RZ, RZ, RZ ;  /* 0x000000ffff0c7224 */ /* 0x000fe400078e00ff */
[----:B------:R-:W-:Y:S02]  /*15870*/  IMAD.MOV.U32 R11, RZ, RZ, 0x181f ;  /* 0x0000181fff0b7424 */ /* 0x000fe400078e00ff */
[----:B------:R-:W-:Y:S02]  /*15880*/  IMAD.MOV.U32 R3, RZ, RZ, R14 ;  /* 0x000000ffff037224 */ /* 0x000fe400078e000e */
[----:B------:R-:W-:-:S07]  /*15890*/  IMAD R7, R7, 0x2, R22 ;  /* 0x0000000207077824 */ /* 0x000fce00078e0216 */
[----:B------:R-:W-:Y:S05]  /*158a0*/  WARPSYNC.COLLECTIVE R15, `(.L_x_368) ;  /* 0x000000000f087348 */ /* 0x000fea0003c00000 */
[----:B------:R0:W1:Y:S02]  /*158b0*/  SHFL.IDX P6, R14, R13, R12, R11 ;  /* 0x0000000c0d0e7389 */ /* 0x00006400000c000b */
[----:B01----:R-:W-:Y:S01]  /*158c0*/  ENDCOLLECTIVE ;  /* 0x000000000000791b */ /* 0x003fe20003800000 */
.L_x_368:
[----:B------:R-:W-:Y:S01]  /*158d0*/  IMAD.MOV.U32 R13, RZ, RZ, R25 ;  /* 0x000000ffff0d7224 */ /* 0x000fe200078e0019 */
[----:B------:R-:W-:Y:S01]  /*158e0*/  MOV R12, 0x1 ;  /* 0x00000001000c7802 */ /* 0x000fe20000000f00 */
[----:B------:R-:W-:-:S07]  /*158f0*/  IMAD.MOV.U32 R2, RZ, RZ, R14 ;  /* 0x000000ffff027224 */ /* 0x000fce00078e000e */
[----:B------:R-:W-:Y:S05]  /*15900*/  WARPSYNC.COLLECTIVE R15, `(.L_x_369) ;  /* 0x000000000f087348 */ /* 0x000fea0003c00000 */
[----:B------:R0:W1:Y:S02]  /*15910*/  SHFL.IDX P6, R14, R13, R12, R11 ;  /* 0x0000000c0d0e7389 */ /* 0x00006400000c000b */
[----:B01----:R-:W-:Y:S01]  /*15920*/  ENDCOLLECTIVE ;  /* 0x000000000000791b */ /* 0x003fe20003800000 */
.L_x_369:
[----:B------:R-:W-:-:S05]  /*15930*/  IADD3 R2, P0, R2, R0, RZ ;  /* 0x0000000002027210 */ /* 0x000fca0007f1e0ff */
        /* <DEDUP_REMOVED lines=17> */
.L_x_370:
[----:B------:R-:W-:Y:S01]  /*15a50*/  MOV R13, R25 ;  /* 0x00000019000d7202 */ /* 0x000fe20000000f00 */
[----:B------:R-:W-:Y:S02]  /*15a60*/  IMAD.MOV.U32 R12, RZ, RZ, 0x2 ;  /* 0x00000002ff0c7424 */ /* 0x000fe400078e00ff */
[----:B------:R-:W-:-:S07]  /*15a70*/  IMAD.MOV.U32 R2, RZ, RZ, R14 ;  /* 0x000000ffff027224 */ /* 0x000fce00078e000e */
[----:B------:R-:W-:Y:S05]  /*15a80*/  WARPSYNC.COLLECTIVE R15, `(.L_x_371) ;  /* 0x000000000f087348 */ /* 0x000fea0003c00000 */
[----:B------:R0:W1:Y:S02]  /*15a90*/  SHFL.IDX P6, R14, R13, R12, R11 ;  /* 0x0000000c0d0e7389 */ /* 0x00006400000c000b */
[----:B01----:R-:W-:Y:S01]  /*15aa0*/  ENDCOLLECTIVE ;  /* 0x000000000000791b */ /* 0x003fe20003800000 */
.L_x_371:
        /* <DEDUP_REMOVED lines=18> */
.L_x_372:
[----:B------:R-:W-:Y:S02]  /*15bd0*/  IMAD.MOV.U32 R13, RZ, RZ, R25 ;  /* 0x000000ffff0d7224 */ /* 0x000fe400078e0019 */
[----:B------:R-:W-:Y:S02]  /*15be0*/  IMAD.MOV.U32 R12, RZ, RZ, 0x3 ;  /* 0x00000003ff0c7424 */ /* 0x000fe400078e00ff */
[----:B------:R-:W-:-:S07]  /*15bf0*/  IMAD.MOV.U32 R2, RZ, RZ, R14 ;  /* 0x000000ffff027224 */ /* 0x000fce00078e000e */
[----:B------:R-:W-:Y:S05]  /*15c00*/  WARPSYNC.COLLECTIVE R15, `(.L_x_373) ;  /* 0x000000000f087348 */ /* 0x000fea0003c00000 */
[----:B------:R0:W1:Y:S02]  /*15c10*/  SHFL.IDX P6, R14, R13, R12, R11 ;  /* 0x0000000c0d0e7389 */ /* 0x00006400000c000b */
[----:B01----:R-:W-:Y:S01]  /*15c20*/  ENDCOLLECTIVE ;  /* 0x000000000000791b */ /* 0x003fe20003800000 */
.L_x_373:
[----:B------:R-:W-:-:S04]  /*15c30*/  IADD3 R2, P0, R2, R0, RZ ;  /* 0x0000000002027210 */ /* 0x000fc80007f1e0ff */
        /* <DEDUP_REMOVED lines=17> */
.L_x_374:
[----:B------:R-:W-:Y:S02]  /*15d50*/  IMAD.MOV.U32 R13, RZ, RZ, R25 ;  /* 0x000000ffff0d7224 */ /* 0x000fe400078e0019 */
[----:B------:R-:W-:Y:S01]  /*15d60*/  IMAD.MOV.U32 R12, RZ, RZ, 0x4 ;  /* 0x00000004ff0c7424 */ /* 0x000fe200078e00ff */
[----:B------:R-:W-:-:S07]  /*15d70*/  MOV R2, R14 ;  /* 0x0000000e00027202 */ /* 0x000fce0000000f00 */
[----:B------:R-:W-:Y:S05]  /*15d80*/  WARPSYNC.COLLECTIVE R15, `(.L_x_375) ;  /* 0x000000000f087348 */ /* 0x000fea0003c00000 */
[----:B------:R0:W1:Y:S02]  /*15d90*/  SHFL.IDX P6, R14, R13, R12, R11 ;  /* 0x0000000c0d0e7389 */ /* 0x00006400000c000b */
[----:B01----:R-:W-:Y:S01]  /*15da0*/  ENDCOLLECTIVE ;  /* 0x000000000000791b */ /* 0x003fe20003800000 */
.L_x_375:
[----:B------:R-:W-:-:S05]  /*15db0*/  IADD3 R2, P0, R2, R0, RZ ;  /* 0x0000000002027210 */ /* 0x000fca0007f1e0ff */
        /* <DEDUP_REMOVED lines=12> */
.L_x_376:
        /* <DEDUP_REMOVED lines=9> */
.L_x_286:
[----:B0-----:R0:W3:Y:S02]  /*15f10*/  SYNCS.PHASECHK.TRANS64.TRYWAIT P0, [R4+URZ+0x38860], R3 ;  /* 0x03886003040075a7 */ /* 0x0010e4000800017f */
[----:B---3--:R-:W-:Y:S05]  /*15f20*/  @!P0 NANOSLEEP.SYNCS 0x989680 ;  /* 0x009896800000895d */ /* 0x008fea0003900000 */
[----:B------:R-:W3:Y:S02]  /*15f30*/  @!P0 SYNCS.PHASECHK.TRANS64 P0, [R4+URZ+0x38860], R3 ;  /* 0x03886003040085a7 */ /* 0x000ee4000800007f */
[----:B---3--:R-:W-:Y:S05]  /*15f40*/  @!P0 BRA `(.L_x_286) ;  /* 0xfffffffc00f08947 */ /* 0x008fea000383ffff */
[----:B------:R-:W-:Y:S05]  /*15f50*/  BRA `(.L_x_378) ;  /* 0xffffffc400ec7947 */ /* 0x000fea000383ffff */
.L_x_287:
[----:B------:R-:W-:Y:S01]  /*15f60*/  BSSY B0, `(.L_x_379) ;  /* 0x0000008000007945 */ /* 0x000fe20003800000 */
[----:B------:R-:W-:Y:S02]  /*15f70*/  IMAD.MOV.U32 R13, RZ, RZ, R25 ;  /* 0x000000ffff0d7224 */ /* 0x000fe400078e0019 */
[----:B------:R-:W-:Y:S02]  /*15f80*/  IMAD.MOV.U32 R12, RZ, RZ, RZ ;  /* 0x000000ffff0c7224 */ /* 0x000fe400078e00ff */
[----:B------:R-:W-:Y:S02]  /*15f90*/  IMAD.MOV.U32 R11, RZ, RZ, 0x181f ;  /* 0x0000181fff0b7424 */ /* 0x000fe400078e00ff */
[----:B------:R-:W-:-:S07]  /*15fa0*/  IMAD.MOV.U32 R15, RZ, RZ, -0x1 ;  /* 0xffffffffff0f7424 */ /* 0x000fce00078e00ff */
[----:B01----:R-:W-:Y:S05]  /*15fb0*/  WARPSYNC.COLLECTIVE R15, `(.L_x_380) ;  /* 0x000000000f087348 */ /* 0x003fea0003c00000 */
[----:B-1----:R1:W2:Y:S02]  /*15fc0*/  SHFL.IDX P6, R14, R13, R12, R11 ;  /* 0x0000000c0d0e7389 */ /* 0x0022a400000c000b */
[----:B012---:R-:W-:Y:S01]  /*15fd0*/  ENDCOLLECTIVE ;  /* 0x000000000000791b */ /* 0x007fe20003800000 */
.L_x_380:
[----:B------:R-:W-:Y:S05]  /*15fe0*/  BSYNC B0 ;  /* 0x0000000000007941 */ /* 0x000fea0003800000 */
.L_x_379:
[----:B------:R-:W-:Y:S01]  /*15ff0*/  IMAD.MOV.U32 R13, RZ, RZ, R24 ;  /* 0x000000ffff0d7224 */ /* 0x000fe200078e0018 */
[----:B------:R-:W-:Y:S01]  /*16000*/  MOV R3, R14 ;  /* 0x0000000e00037202 */ /* 0x000fe20000000f00 */
[----:B------:R-:W-:Y:S01]  /*16010*/  IMAD.MOV.U32 R12, RZ, RZ, RZ ;  /* 0x000000ffff0c7224 */ /* 0x000fe200078e00ff */
[C---:B------:R-:W-:Y:S01]  /*16020*/  SHF.L.U32 R8, R33.reuse, 0x1, RZ ;  /* 0x0000000121087819 */ /* 0x040fe200000006ff */
[----:B------:R-:W-:Y:S01]  /*16030*/  IMAD.MOV.U32 R11, RZ, RZ, 0x181f ;  /* 0x0000181fff0b7424 */ /* 0x000fe200078e00ff */
[----:B------:R-:W-:Y:S01]  /*16040*/  LOP3.LUT R0, R33, 0x40, RZ, 0xfc, !PT ;  /* 0x0000004021007812 */ /* 0x000fe200078efcff */
[----:B------:R-:W-:-:S07]  /*16050*/  IMAD.MOV.U32 R15, RZ, RZ, -0x1 ;  /* 0xffffffffff0f7424 */ /* 0x000fce00078e00ff */
[----:B------:R-:W-:Y:S05]  /*16060*/  WARPSYNC.COLLECTIVE R15, `(.L_x_381) ;  /* 0x000000000f087348 */ /* 0x000fea0003c00000 */
[----:B------:R0:W1:Y:S02]  /*16070*/  SHFL.IDX P6, R14, R13, R12, R11 ;  /* 0x0000000c0d0e7389 */ /* 0x00006400000c000b */
[----:B01----:R-:W-:Y:S01]  /*16080*/  ENDCOLLECTIVE ;  /* 0x000000000000791b */ /* 0x003fe20003800000 */
.L_x_381:
[----:B------:R-:W-:Y:S02]  /*16090*/  ULDC UR4, c[0x0][0x2f4] ;  /* 0x0000bd0000047ab9 */ /* 0x000fe40000000800 */
[----:B------:R-:W-:Y:S02]  /*160a0*/  ISETP.GE.AND P3, PT, R33, UR4, PT ;  /* 0x0000000421007c0c */ /* 0x000fe4000bf66270 */
[----:B------:R-:W-:Y:S01]  /*160b0*/  ISETP.GE.AND P2, PT, R0, UR4, PT ;  /* 0x0000000400007c0c */ /* 0x000fe2000bf46270 */
[----:B------:R-:W-:Y:S01]  /*160c0*/  IMAD R0, R7, 0x2, R22 ;  /* 0x0000000207007824 */ /* 0x000fe200078e0216 */
[----:B------:R-:W-:Y:S02]  /*160d0*/  ISETP.LT.OR P4, PT, R5, 0x1, P3 ;  /* 0x000000010500780c */ /* 0x000fe40001f81670 */
[----:B------:R-:W-:Y:S01]  /*160e0*/  ISETP.GE.AND P1, PT, R37, UR4, PT ;  /* 0x0000000425007c0c */ /* 0x000fe2000bf26270 */
[----:B------:R-:W-:Y:S02]  /*160f0*/  IMAD.MOV.U32 R13, RZ, RZ, R25 ;  /* 0x000000ffff0d7224 */ /* 0x000fe400078e0019 */
[----:B------:R-:W-:Y:S01]  /*16100*/  IMAD.MOV.U32 R12, RZ, RZ, 0x1 ;  /* 0x00000001ff0c7424 */ /* 0x000fe200078e00ff */
[----:B------:R-:W-:-:S05]  /*16110*/  IADD3 R2, P0, R14, R8, RZ ;  /* 0x000000080e027210 */ /* 0x000fca0007f1e0ff */
[----:B------:R-:W-:Y:S01]  /*16120*/  IMAD.X R3, RZ, RZ, R3, P0 ;  /* 0x000000ffff037224 */ /* 0x000fe200000e0603 */
[----:B------:R-:W-:-:S04]  /*16130*/  ISETP.LT.OR P0, PT, R5, 0x1, P2 ;  /* 0x000000010500780c */ /* 0x000fc80001701670 */
[----:B------:R-:W-:Y:S01]  /*16140*/  @!PT LDS RZ, [RZ] ;  /* 0x00000000fffff984 */ /* 0x000fe20000000800 */
[----:B------:R-:W-:Y:S01]  /*16150*/  @!PT LDS RZ, [RZ] ;  /* 0x00000000fffff984 */ /* 0x000fe20000000800 */
[----:B------:R-:W-:Y:S01]  /*16160*/  @!PT LDS RZ, [RZ] ;  /* 0x00000000fffff984 */ /* 0x000fe20000000800 */
[----:B------:R0:W-:Y:S01]  /*16170*/  LDGSTS.E.BYPASS.LTC128B.128 [R0+0x400], desc[UR36][R2.64], !P4 ;  /* 0x0040000002007fae */ /* 0x0001e2000e101d64 */
[----:B------:R-:W-:-:S08]  /*16180*/  ISETP.LT.OR P4, PT, R5, 0x1, P1 ;  /* 0x000000010500780c */ /* 0x000fd00000f81670 */
[----:B------:R0:W-:Y:S01]  /*16190*/  LDGSTS.E.BYPASS.LTC128B.128 [R0+0x2c00], desc[UR36][R2.64+0x80], !P0 ;  /* 0x02c0008002007fae */ /* 0x0001e2000c101d64 */
[----:B------:R-:W-:-:S13]  /*161a0*/  ISETP.GE.AND P0, PT, R36, UR4, PT ;  /* 0x0000000424007c0c */ /* 0x000fda000bf06270 */
[----:B0-----:R-:W-:Y:S05]  /*161b0*/  WARPSYNC.COLLECTIVE R15, `(.L_x_382) ;  /* 0x000000000f087348 */ /* 0x001fea0003c00000 */
[----:B------:R1:W2:Y:S02]  /*161c0*/  SHFL.IDX P6, R14, R13, R12, R11 ;  /* 0x0000000c0d0e7389 */ /* 0x0002a400000c000b */
[----:B012---:R-:W-:Y:S01]  /*161d0*/  ENDCOLLECTIVE ;  /* 0x000000000000791b */ /* 0x007fe20003800000 */
.L_x_382:
[----:B------:R-:W-:Y:S01]  /*161e0*/  @!PT LDS RZ, [RZ] ;  /* 0x00000000fffff984 */ /* 0x000fe20000000800 */
[----:B------:R-:W-:Y:S01]  /*161f0*/  @!PT LDS RZ, [RZ] ;  /* 0x00000000fffff984 */ /* 0x000fe20000000800 */
[----:B------:R-:W-:Y:S01]  /*16200*/  @!PT LDS RZ, [RZ] ;  /* 0x00000000fffff984 */ /* 0x000fe20000000800 */
[----:B------:R0:W-:Y:S01]  /*16210*/  LDGSTS.E.BYPASS.LTC128B.128 [R0+0x5400], desc[UR36][R2.64+0x100], !P4 ;  /* 0x0540010002007fae */ /* 0x0001e2000e101d64 */
[----:B------:R-:W-:Y:S01]  /*16220*/  ISETP.LT.OR P4, PT, R5, 0x1, P0 ;  /* 0x000000010500780c */ /* 0x000fe20000781670 */
[----:B------:R-:W-:-:S12]  /*16230*/  IMAD.MOV.U32 R13, RZ, RZ, R24 ;  /* 0x000000ffff0d7224 */ /* 0x000fd800078e0018 */
[----:B------:R0:W-:Y:S01]  /*16240*/  LDGSTS.E.BYPASS.LTC128B.128 [R0+0x7c00], desc[UR36][R2.64+0x180], !P4 ;  /* 0x07c0018002007fae */ /* 0x0001e2000e101d64 */
[----:B------:R-:W-:-:S07]  /*16250*/  MOV R7, R14 ;  /* 0x0000000e00077202 */ /* 0x000fce0000000f00 */
[----:B0-----:R-:W-:Y:S05]  /*16260*/  WARPSYNC.COLLECTIVE R15, `(.L_x_383) ;  /* 0x000000000f087348 */ /* 0x001fea0003c00000 */
[----:B------:R1:W2:Y:S02]  /*16270*/  SHFL.IDX P6, R14, R13, R12, R11 ;  /* 0x0000000c0d0e7389 */ /* 0x0002a400000c000b */
[----:B012---:R-:W-:Y:S01]  /*16280*/  ENDCOLLECTIVE ;  /* 0x000000000000791b */ /* 0x007fe20003800000 */
.L_x_383:
[----:B------:R-:W-:Y:S02]  /*16290*/  IMAD.MOV.U32 R13, RZ, RZ, R25 ;  /* 0x000000ffff0d7224 */ /* 0x000fe400078e0019 */
[----:B------:R-:W-:Y:S01]  /*162a0*/  IMAD.MOV.U32 R12, RZ, RZ, 0x2 ;  /* 0x00000002ff0c7424 */ /* 0x000fe200078e00ff */
[----:B------:R-:W-:-:S13]  /*162b0*/  IADD3 R2, P4, R14, R8, RZ ;  /* 0x000000080e027210 */ /* 0x000fda0007f9e0ff */
[----:B------:R-:W-:Y:S05]  /*162c0*/  WARPSYNC.COLLECTIVE R15, `(.L_x_384) ;  /* 0x000000000f087348 */ /* 0x000fea0003c00000 */
[----:B------:R0:W1:Y:S02]  /*162d0*/  SHFL.IDX P6, R14, R13, R12, R11 ;  /* 0x0000000c0d0e7389 */ /* 0x00006400000c000b */
[----:B01----:R-:W-:Y:S01]  /*162e0*/  ENDCOLLECTIVE ;  /* 0x000000000000791b */ /* 0x003fe20003800000 */
.L_x_384:
[----:B------:R-:W-:Y:S01]  /*162f0*/  IMAD.X R3, RZ, RZ, R7, P4 ;  /* 0x000000ffff037224 */ /* 0x000fe200020e0607 */
        /* <DEDUP_REMOVED lines=11> */
.L_x_385:
        /* <DEDUP_REMOVED lines=14> */
.L_x_386:
        /* <DEDUP_REMOVED lines=12> */
.L_x_387:
        /* <DEDUP_REMOVED lines=14> */
.L_x_388:
        /* <DEDUP_REMOVED lines=12> */
.L_x_389:
        /* <DEDUP_REMOVED lines=9> */
.L_x_292:
[----:B------:R-:W-:Y:S01]  /*16780*/  BSSY B0, `(.L_x_391) ;  /* 0x0000008000007945 */ /* 0x000fe20003800000 */
[----:B------:R-:W-:Y:S01]  /*16790*/  IMAD.MOV.U32 R13, RZ, RZ, R16 ;  /* 0x000000ffff0d7224 */ /* 0x000fe200078e0010 */
[----:B------:R-:W-:Y:S01]  /*167a0*/  MOV R15, 0xffffffff ;  /* 0xffffffff000f7802 */ /* 0x000fe20000000f00 */
[----:B------:R-:W-:Y:S02]  /*167b0*/  IMAD.MOV.U32 R12, RZ, RZ, RZ ;  /* 0x000000ffff0c7224 */ /* 0x000fe400078e00ff */
[----:B------:R-:W-:-:S07]  /*167c0*/  IMAD.MOV.U32 R11, RZ, RZ, 0x1f ;  /* 0x0000001fff0b7424 */ /* 0x000fce00078e00ff */
[----:B0-----:R-:W-:Y:S05]  /*167d0*/  WARPSYNC.COLLECTIVE R15, `(.L_x_392) ;  /* 0x000000000f087348 */ /* 0x001fea0003c00000 */
[----:B------:R1:W2:Y:S02]  /*167e0*/  SHFL.IDX P6, R14, R13, R12, R11 ;  /* 0x0000000c0d0e7389 */ /* 0x0002a400000c000b */
[----:B012---:R-:W-:Y:S01]  /*167f0*/  ENDCOLLECTIVE ;  /* 0x000000000000791b */ /* 0x007fe20003800000 */
.L_x_392:
[----:B------:R-:W-:Y:S05]  /*16800*/  BSYNC B0 ;  /* 0x0000000000007941 */ /* 0x000fea0003800000 */
.L_x_391:
[----:B------:R-:W-:Y:S01]  /*16810*/  IMAD.MOV.U32 R13, RZ, RZ, R16 ;  /* 0x000000ffff0d7224 */ /* 0x000fe200078e0010 */
[----:B------:R-:W-:Y:S01]  /*16820*/  MOV R15, 0xffffffff ;  /* 0xffffffff000f7802 */ /* 0x000fe20000000f00 */
[----:B------:R-:W-:Y:S02]  /*16830*/  IMAD.MOV.U32 R12, RZ, RZ, 0x1 ;  /* 0x00000001ff0c7424 */ /* 0x000fe400078e00ff */
[----:B------:R-:W-:Y:S02]  /*16840*/  IMAD.MOV.U32 R11, RZ, RZ, 0x1f ;  /* 0x0000001fff0b7424 */ /* 0x000fe400078e00ff */
[----:B------:R-:W-:Y:S02]  /*16850*/  IMAD.IADD R7, R19, 0x1, R8 ;  /* 0x0000000113077824 */ /* 0x000fe400078e0208 */
[----:B------:R-:W-:-:S07]  /*16860*/  IMAD.MOV.U32 R5, RZ, RZ, R14 ;  /* 0x000000ffff057224 */ /* 0x000fce00078e000e */
[----:B------:R-:W-:Y:S05]  /*16870*/  WARPSYNC.COLLECTIVE R15, `(.L_x_393) ;  /* 0x000000000f087348 */ /* 0x000fea0003c00000 */
[----:B------:R0:W1:Y:S02]  /*16880*/  SHFL.IDX P6, R14, R13, R12, R11 ;  /* 0x0000000c0d0e7389 */ /* 0x00006400000c000b */
[----:B01----:R-:W-:Y:S01]  /*16890*/  ENDCOLLECTIVE ;  /* 0x000000000000791b */ /* 0x003fe20003800000 */
.L_x_393:
[----:B------:R-:W-:Y:S02]  /*168a0*/  ULDC UR4, c[0x0][0xc3c] ;  /* 0x00030f0000047ab9 */ /* 0x000fe40000000800 */
[----:B------:R-:W-:-:S13]  /*168b0*/  ISETP.GE.OR P1, PT, R7, UR4, !P0 ;  /* 0x0000000407007c0c */ /* 0x000fda000c726670 */
[----:B------:R-:W0:Y:S01]  /*168c0*/  @!P1 LDC.64 R2, c[0x0][0xc80] ;  /* 0x00032000ff029b82 */ /* 0x000e220000000a00 */
[----:B------:R-:W-:Y:S02]  /*168d0*/  IMAD.MOV.U32 R4, RZ, RZ, RZ ;  /* 0x000000ffff047224 */ /* 0x000fe400078e00ff */
[----:B------:R-:W-:Y:S02]  /*168e0*/  IMAD.MOV.U32 R11, RZ, RZ, RZ ;  /* 0x000000ffff0b7224 */ /* 0x000fe400078e00ff */
[----:B------:R-:W-:Y:S02]  /*168f0*/  IMAD.MOV.U32 R0, RZ, RZ, R14 ;  /* 0x000000ffff007224 */ /* 0x000fe400078e000e */
[----:B0-----:R-:W-:-:S06]  /*16900*/  @!P1 IMAD.WIDE R2, R7, 0x4, R2 ;  /* 0x0000000407029825 */ /* 0x001fcc00078e0202 */
[----:B------:R-:W2:Y:S01]  /*16910*/  @!P1 LDG.E R2, desc[UR36][R2.64] ;  /* 0x0000002402029981 */ /* 0x000ea2000c1e1900 */
[C---:B------:R-:W-:Y:S02]  /*16920*/  ISETP.GE.U32.AND P2, PT, R8.reuse, 0x2, PT ;  /* 0x000000020800780c */ /* 0x040fe40003f46070 */
[C---:B------:R-:W-:Y:S02]  /*16930*/  ISETP.GE.U32.AND P3, PT, R8.reuse, 0x4, PT ;  /* 0x000000040800780c */ /* 0x040fe40003f66070 */
[C---:B------:R-:W-:Y:S02]  /*16940*/  ISETP.GE.U32.AND P4, PT, R8.reuse, 0x8, PT ;  /* 0x000000080800780c */ /* 0x040fe40003f86070 */
[C---:B------:R-:W-:Y:S01]  /*16950*/  ISETP.GE.U32.AND P5, PT, R8.reuse, 0x10, PT ;  /* 0x000000100800780c */ /* 0x040fe20003fa6070 */
[----:B--2---:R-:W-:Y:S01]  /*16960*/  @!P1 IMAD.MOV.U32 R4, RZ, RZ, R2 ;  /* 0x000000ffff049224 */ /* 0x004fe200078e0002 */
[----:B------:R-:W-:-:S04]  /*16970*/  ISETP.NE.AND P1, PT, R8, RZ, PT ;  /* 0x000000ff0800720c */ /* 0x000fc80003f25270 */
[----:B------:R-:W-:-:S09]  /*16980*/  MOV R13, R4 ;  /* 0x00000004000d7202 */ /* 0x000fd20000000f00 */
[----:B------:R-:W-:Y:S05]  /*16990*/  WARPSYNC.COLLECTIVE R15, `(.L_x_394) ;  /* 0x000000000f087348 */ /* 0x000fea0003c00000 */
[----:B------:R0:W1:Y:S02]  /*169a0*/  SHFL.UP P6, R14, R13, R12, R11 ;  /* 0x0400000c0d0e7389 */ /* 0x00006400000c000b */
[----:B01----:R-:W-:Y:S01]  /*169b0*/  ENDCOLLECTIVE ;  /* 0x000000000000791b */ /* 0x003fe20003800000 */
.L_x_394:
[----:B------:R-:W-:Y:S01]  /*169c0*/  IMAD.MOV.U32 R12, RZ, RZ, 0x2 ;  /* 0x00000002ff0c7424 */ /* 0x000fe200078e00ff */
[----:B------:R-:W-:-:S05]  /*169d0*/  SEL R7, R14, RZ, P1 ;  /* 0x000000ff0e077207 */ /* 0x000fca0000800000 */
[----:B------:R-:W-:-:S04]  /*169e0*/  IMAD.IADD R6, R4, 0x1, R7 ;  /* 0x0000000104067824 */ /* 0x000fc800078e0207 */
[----:B------:R-:W-:-:S07]  /*169f0*/  IMAD.MOV.U32 R13, RZ, RZ, R6 ;  /* 0x000000ffff0d7224 */ /* 0x000fce00078e0006 */
[----:B------:R-:W-:Y:S05]  /*16a00*/  WARPSYNC.COLLECTIVE R15, `(.L_x_395) ;  /* 0x000000000f087348 */ /* 0x000fea0003c00000 */
[----:B------:R0:W1:Y:S02]  /*16a10*/  SHFL.UP P6, R14, R13, R12, R11 ;  /* 0x0400000c0d0e7389 */ /* 0x00006400000c000b */
[----:B01----:R-:W-:Y:S01]  /*16a20*/  ENDCOLLECTIVE ;  /* 0x000000000000791b */ /* 0x003fe20003800000 */
.L_x_395:
[----:B------:R-:W-:Y:S01]  /*16a30*/  IMAD.MOV.U32 R12, RZ, RZ, 0x4 ;  /* 0x00000004ff0c7424 */ /* 0x000fe200078e00ff */
[----:B------:R-:W-:-:S04]  /*16a40*/  SEL R7, R14, RZ, P2 ;  /* 0x000000ff0e077207 */ /* 0x000fc80001000000 */
[----:B------:R-:W-:-:S05]  /*16a50*/  IADD3 R7, R6, R7, RZ ;  /* 0x0000000706077210 */ /* 0x000fca0007ffe0ff */
[----:B------:R-:W-:-:S07]  /*16a60*/  IMAD.MOV.U32 R13, RZ, RZ, R7 ;  /* 0x000000ffff0d7224 */ /* 0x000fce00078e0007 */
[----:B------:R-:W-:Y:S05]  /*16a70*/  WARPSYNC.COLLECTIVE R15, `(.L_x_396) ;  /* 0x000000000f087348 */ /* 0x000fea0003c00000 */
[----:B------:R0:W1:Y:S02]  /*16a80*/  SHFL.UP P6, R14, R13, R12, R11 ;  /* 0x0400000c0d0e7389 */ /* 0x00006400000c000b */
[----:B01----:R-:W-:Y:S01]  /*16a90*/  ENDCOLLECTIVE ;  /* 0x000000000000791b */ /* 0x003fe20003800000 */
.L_x_396:
[----:B------:R-:W-:Y:S02]  /*16aa0*/  MOV R12, 0x8 ;  /* 0x00000008000c7802 */ /* 0x000fe40000000f00 */
[----:B------:R-:W-:-:S05]  /*16ab0*/  SEL R2, R14, RZ, P3 ;  /* 0x000000ff0e027207 */ /* 0x000fca0001800000 */
[----:B------:R-:W-:-:S04]  /*16ac0*/  IMAD.IADD R2, R7, 0x1, R2 ;  /* 0x0000000107027824 */ /* 0x000fc800078e0202 */
[----:B------:R-:W-:-:S07]  /*16ad0*/  IMAD.MOV.U32 R13, RZ, RZ, R2 ;  /* 0x000000ffff0d7224 */ /* 0x000fce00078e0002 */
[----:B------:R-:W-:Y:S05]  /*16ae0*/  WARPSYNC.COLLECTIVE R15, `(.L_x_397) ;  /* 0x000000000f087348 */ /* 0x000fea0003c00000 */
[----:B------:R0:W1:Y:S02]  /*16af0*/  SHFL.UP P6, R14, R13, R12, R11 ;  /* 0x0400000c0d0e7389 */ /* 0x00006400000c000b */
[----:B01----:R-:W-:Y:S01]  /*16b00*/  ENDCOLLECTIVE ;  /* 0x000000000000791b */ /* 0x003fe20003800000 */
.L_x_397:
[----:B------:R-:W-:Y:S01]  /*16b10*/  IMAD.MOV.U32 R12, RZ, RZ, 0x10 ;  /* 0x00000010ff0c7424 */ /* 0x000fe200078e00ff */
[----:B------:R-:W-:-:S05]  /*16b20*/  SEL R3, R14, RZ, P4 ;  /* 0x000000ff0e037207 */ /* 0x000fca0002000000 */
[----:B------:R-:W-:-:S04]  /*16b30*/  IMAD.IADD R3, R2, 0x1, R3 ;  /* 0x0000000102037824 */ /* 0x000fc800078e0203 */
[----:B------:R-:W-:-:S07]  /*16b40*/  IMAD.MOV.U32 R13, RZ, RZ, R3 ;  /* 0x000000ffff0d7224 */ /* 0x000fce00078e0003 */
[----:B------:R-:W-:Y:S05]  /*16b50*/  WARPSYNC.COLLECTIVE R15, `(.L_x_398) ;  /* 0x000000000f087348 */ /* 0x000fea0003c00000 */
[----:B------:R0:W1:Y:S02]  /*16b60*/  SHFL.UP P6, R14, R13, R12, R11 ;  /* 0x0400000c0d0e7389 */ /* 0x00006400000c000b */
[----:B01----:R-:W-:Y:S01]  /*16b70*/  ENDCOLLECTIVE ;  /* 0x000000000000791b */ /* 0x003fe20003800000 */
.L_x_398:
[----:B------:R-:W-:Y:S02]  /*16b80*/  IMAD.MOV.U32 R12, RZ, RZ, 0x1f ;  /* 0x0000001fff0c7424 */ /* 0x000fe400078e00ff */
[----:B------:R-:W-:Y:S01]  /*16b90*/  IMAD.MOV.U32 R11, RZ, RZ, 0x1f ;  /* 0x0000001fff0b7424 */ /* 0x000fe200078e00ff */
[----:B------:R-:W-:-:S05]  /*16ba0*/  SEL R6, R14, RZ, P5 ;  /* 0x000000ff0e067207 */ /* 0x000fca0002800000 */
[----:B------:R-:W-:-:S05]  /*16bb0*/  IMAD.IADD R6, R3, 0x1, R6 ;  /* 0x0000000103067824 */ /* 0x000fca00078e0206 */
[----:B------:R-:W-:-:S07]  /*16bc0*/  MOV R13, R6 ;  /* 0x00000006000d7202 */ /* 0x000fce0000000f00 */
[----:B------:R-:W-:Y:S05]  /*16bd0*/  WARPSYNC.COLLECTIVE R15, `(.L_x_399) ;  /* 0x000000000f087348 */ /* 0x000fea0003c00000 */
[----:B------:R0:W1:Y:S02]  /*16be0*/  SHFL.IDX P6, R14, R13, R12, R11 ;  /* 0x0000000c0d0e7389 */ /* 0x00006400000c000b */
[----:B01----:R-:W-:Y:S01]  /*16bf0*/  ENDCOLLECTIVE ;  /* 0x000000000000791b */ /* 0x003fe20003800000 */
.L_x_399:
[----:B------:R-:W-:Y:S05]  /*16c00*/  BRA `(.L_x_400) ;  /* 0xffffffc400047947 */ /* 0x000fea000383ffff */
.L_x_297:
[----:B------:R-:W-:Y:S01]  /*16c10*/  BSSY B0, `(.L_x_401) ;  /* 0x0000008000007945 */ /* 0x000fe20003800000 */
[----:B-----5:R-:W-:Y:S01]  /*16c20*/  IMAD.MOV.U32 R13, RZ, RZ, R4 ;  /* 0x000000ffff0d7224 */ /* 0x020fe200078e0004 */
[----:B------:R-:W-:Y:S01]  /*16c30*/  MOV R11, RZ ;  /* 0x000000ff000b7202 */ /* 0x000fe20000000f00 */
[----:B------:R-:W-:Y:S02]  /*16c40*/  IMAD.MOV.U32 R12, RZ, RZ, 0x1 ;  /* 0x00000001ff0c7424 */ /* 0x000fe400078e00ff */
[----:B------:R-:W-:-:S07]  /*16c50*/  IMAD.MOV.U32 R15, RZ, RZ, -0x1 ;  /* 0xffffffffff0f7424 */ /* 0x000fce00078e00ff */
[----:B01----:R-:W-:Y:S05]  /*16c60*/  WARPSYNC.COLLECTIVE R15, `(.L_x_402) ;  /* 0x000000000f087348 */ /* 0x003fea0003c00000 */
[----:B------:R2:W3:Y:S02]  /*16c70*/  SHFL.UP P6, R14, R13, R12, R11 ;  /* 0x0400000c0d0e7389 */ /* 0x0004e400000c000b */
[----:B0123--:R-:W-:Y:S01]  /*16c80*/  ENDCOLLECTIVE ;  /* 0x000000000000791b */ /* 0x00ffe20003800000 */
.L_x_402:
[----:B------:R-:W-:Y:S05]  /*16c90*/  BSYNC B0 ;  /* 0x0000000000007941 */ /* 0x000fea0003800000 */
.L_x_401:
[----:B------:R-:W-:Y:S01]  /*16ca0*/  SEL R13, R14, RZ, P1 ;  /* 0x000000ff0e0d7207 */ /* 0x000fe20000800000 */
[----:B------:R-:W-:Y:S01]  /*16cb0*/  IMAD.MOV.U32 R12, RZ, RZ, 0x2 ;  /* 0x00000002ff0c7424 */ /* 0x000fe200078e00ff */
[----:B------:R-:W-:Y:S01]  /*16cc0*/  MOV R15, 0xffffffff ;  /* 0xffffffff000f7802 */ /* 0x000fe20000000f00 */
[----:B------:R-:W-:Y:S02]  /*16cd0*/  IMAD.MOV.U32 R11, RZ, RZ, RZ ;  /* 0x000000ffff0b7224 */ /* 0x000fe400078e00ff */
[----:B------:R-:W-:-:S07]  /*16ce0*/  IMAD.IADD R13, R4, 0x1, R13 ;  /* 0x00000001040d7824 */ /* 0x000fce00078e020d */
[----:B------:R-:W-:Y:S05]  /*16cf0*/  WARPSYNC.COLLECTIVE R15, `(.L_x_403) ;  /* 0x000000000f087348 */ /* 0x000fea0003c00000 */
[----:B------:R0:W1:Y:S02]  /*16d00*/  SHFL.UP P6, R14, R13, R12, R11 ;  /* 0x0400000c0d0e7389 */ /* 0x00006400000c000b */
[----:B01----:R-:W-:Y:S01]  /*16d10*/  ENDCOLLECTIVE ;  /* 0x000000000000791b */ /* 0x003fe20003800000 */
.L_x_403:
[----:B------:R-:W-:Y:S01]  /*16d20*/  IMAD.MOV.U32 R12, RZ, RZ, 0x4 ;  /* 0x00000004ff0c7424 */ /* 0x000fe200078e00ff */
[----:B------:R-:W-:-:S05]  /*16d30*/  SEL R0, R14, RZ, P2 ;  /* 0x000000ff0e007207 */ /* 0x000fca0001000000 */
[----:B------:R-:W-:-:S04]  /*16d40*/  IMAD.IADD R0, R13, 0x1, R0 ;  /* 0x000000010d007824 */ /* 0x000fc800078e0200 */
[----:B------:R-:W-:-:S07]  /*16d50*/  IMAD.MOV.U32 R13, RZ, RZ, R0 ;  /* 0x000000ffff0d7224 */ /* 0x000fce00078e0000 */
[----:B------:R-:W-:Y:S05]  /*16d60*/  WARPSYNC.COLLECTIVE R15, `(.L_x_404) ;  /* 0x000000000f087348 */ /* 0x000fea0003c00000 */
[----:B------:R0:W1:Y:S02]  /*16d70*/  SHFL.UP P6, R14, R13, R12, R11 ;  /* 0x0400000c0d0e7389 */ /* 0x00006400000c000b */
[----:B01----:R-:W-:Y:S01]  /*16d80*/  ENDCOLLECTIVE ;  /* 0x000000000000791b */ /* 0x003fe20003800000 */
.L_x_404:
[----:B------:R-:W-:Y:S01]  /*16d90*/  IMAD.MOV.U32 R12, RZ, RZ, 0x8 ;  /* 0x00000008ff0c7424 */ /* 0x000fe200078e00ff */
[----:B------:R-:W-:-:S05]  /*16da0*/  SEL R3, R14, RZ, P3 ;  /* 0x000000ff0e037207 */ /* 0x000fca0001800000 */
[----:B------:R-:W-:-:S05]  /*16db0*/  IMAD.IADD R2, R0, 0x1, R3 ;  /* 0x0000000100027824 */ /* 0x000fca00078e0203 */
[----:B------:R-:W-:-:S07]  /*16dc0*/  MOV R13, R2 ;  /* 0x00000002000d7202 */ /* 0x000fce0000000f00 */
[----:B------:R-:W-:Y:S05]  /*16dd0*/  WARPSYNC.COLLECTIVE R15, `(.L_x_405) ;  /* 0x000000000f087348 */ /* 0x000fea0003c00000 */
[----:B------:R0:W1:Y:S02]  /*16de0*/  SHFL.UP P6, R14, R13, R12, R11 ;  /* 0x0400000c0d0e7389 */ /* 0x00006400000c000b */
[----:B01----:R-:W-:Y:S01]  /*16df0*/  ENDCOLLECTIVE ;  /* 0x000000000000791b */ /* 0x003fe20003800000 */
.L_x_405:
[----:B------:R-:W-:Y:S01]  /*16e00*/  IMAD.MOV.U32 R12, RZ, RZ, 0x10 ;  /* 0x00000010ff0c7424 */ /* 0x000fe200078e00ff */
[----:B------:R-:W-:-:S05]  /*16e10*/  SEL R3, R14, RZ, P4 ;  /* 0x000000ff0e037207 */ /* 0x000fca0002000000 */
[----:B------:R-:W-:-:S04]  /*16e20*/  IMAD.IADD R3, R2, 0x1, R3 ;  /* 0x0000000102037824 */ /* 0x000fc800078e0203 */
[----:B------:R-:W-:-:S07]  /*16e30*/  IMAD.MOV.U32 R13, RZ, RZ, R3 ;  /* 0x000000ffff0d7224 */ /* 0x000fce00078e0003 */
[----:B------:R-:W-:Y:S05]  /*16e40*/  WARPSYNC.COLLECTIVE R15, `(.L_x_406) ;  /* 0x000000000f087348 */ /* 0x000fea0003c00000 */
[----:B------:R0:W1:Y:S02]  /*16e50*/  SHFL.UP P6, R14, R13, R12, R11 ;  /* 0x0400000c0d0e7389 */ /* 0x00006400000c000b */
[----:B01----:R-:W-:Y:S01]  /*16e60*/  ENDCOLLECTIVE ;  /* 0x000000000000791b */ /* 0x003fe20003800000 */
.L_x_406:
[----:B------:R-:W-:Y:S02]  /*16e70*/  IMAD.MOV.U32 R12, RZ, RZ, 0x1f ;  /* 0x0000001fff0c7424 */ /* 0x000fe400078e00ff */
[----:B------:R-:W-:Y:S01]  /*16e80*/  IMAD.MOV.U32 R11, RZ, RZ, 0x1f ;  /* 0x0000001fff0b7424 */ /* 0x000fe200078e00ff */
[----:B------:R-:W-:-:S04]  /*16e90*/  SEL R6, R14, RZ, P5 ;  /* 0x000000ff0e067207 */ /* 0x000fc80002800000 */
[----:B------:R-:W-:-:S05]  /*16ea0*/  IADD3 R6, R3, R6, RZ ;  /* 0x0000000603067210 */ /* 0x000fca0007ffe0ff */
[----:B------:R-:W-:-:S07]  /*16eb0*/  IMAD.MOV.U32 R13, RZ, RZ, R6 ;  /* 0x000000ffff0d7224 */ /* 0x000fce00078e0006 */
[----:B------:R-:W-:Y:S05]  /*16ec0*/  WARPSYNC.COLLECTIVE R15, `(.L_x_407) ;  /* 0x000000000f087348 */ /* 0x000fea0003c00000 */
[----:B------:R0:W1:Y:S02]  /*16ed0*/  SHFL.IDX P6, R14, R13, R12, R11 ;  /* 0x0000000c0d0e7389 */ /* 0x00006400000c000b */
[----:B01----:R-:W-:Y:S01]  /*16ee0*/  ENDCOLLECTIVE ;  /* 0x000000000000791b */ /* 0x003fe20003800000 */
.L_x_407:
[----:B------:R-:W-:Y:S05]  /*16ef0*/  BRA `(.L_x_408) ;  /* 0xffffffc000e47947 */ /* 0x000fea000383ffff */
.L_x_299:
[----:B------:R-:W-:Y:S01]  /*16f00*/  BSSY B0, `(.L_x_409) ;  /* 0x0000006000007945 */ /* 0x000fe20003800000 */
[----:B------:R-:W-:Y:S01]  /*16f10*/  PLOP3.LUT P6, PT, P6, PT, PT, 0x8, 0x0 ;  /* 0x000000000000781c */ /* 0x000fe200037ce170 */
[----:B------:R-:W-:-:S12]  /*16f20*/  IMAD.MOV.U32 R15, RZ, RZ, -0x1 ;  /* 0xffffffffff0f7424 */ /* 0x000fd800078e00ff */
[----:B0-----:R-:W-:Y:S05]  /*16f30*/  WARPSYNC.COLLECTIVE R15, `(.L_x_410) ;  /* 0x000000000f087348 */ /* 0x001fea0003c00000 */
[----:B------:R-:W-:Y:S01]  /*16f40*/  VOTE.ANY R14, PT, P6 ;  /* 0x00000000000e7806 */ /* 0x000fe200030e0100 */
[----:B0-----:R-:W-:Y:S06]  /*16f50*/  ENDCOLLECTIVE ;  /* 0x000000000000791b */ /* 0x001fec0003800000 */
.L_x_410:
[----:B------:R-:W-:Y:S05]  /*16f60*/  BSYNC B0 ;  /* 0x0000000000007941 */ /* 0x000fea0003800000 */
.L_x_409:
[----:B------:R-:W-:Y:S01]  /*16f70*/  MOV R2, R14 ;  /* 0x0000000e00027202 */ /* 0x000fe20000000f00 */
[----:B------:R-:W-:Y:S02]  /*16f80*/  IMAD.MOV.U32 R13, RZ, RZ, R4 ;  /* 0x000000ffff0d7224 */ /* 0x000fe400078e0004 */
[----:B------:R-:W-:Y:S01]  /*16f90*/  IMAD.MOV.U32 R11, RZ, RZ, 0x1f ;  /* 0x0000001fff0b7424 */ /* 0x000fe200078e00ff */
[----:B------:R-:W0:Y:S01]  /*16fa0*/  POPC R0, R2 ;  /* 0x0000000200007309 */ /* 0x000e220000000000 */
[----:B------:R-:W-:Y:S02]  /*16fb0*/  IMAD.MOV.U32 R15, RZ, RZ, -0x1 ;  /* 0xffffffffff0f7424 */ /* 0x000fe400078e00ff */
[----:B0-----:R-:W-:-:S07]  /*16fc0*/  IMAD.MOV.U32 R12, RZ, RZ, R0 ;  /* 0x000000ffff0c7224 */ /* 0x001fce00078e0000 */
[----:B------:R-:W-:Y:S05]  /*16fd0*/  WARPSYNC.COLLECTIVE R15, `(.L_x_411) ;  /* 0x000000000f087348 */ /* 0x000fea0003c00000 */
[----:B------:R0:W1:Y:S02]  /*16fe0*/  SHFL.IDX P6, R14, R13, R12, R11 ;  /* 0x0000000c0d0e7389 */ /* 0x00006400000c000b */
[----:B01----:R-:W-:Y:S01]  /*16ff0*/  ENDCOLLECTIVE ;  /* 0x000000000000791b */ /* 0x003fe20003800000 */
.L_x_411:
[----:B------:R-:W-:Y:S01]  /*17000*/  MOV R4, R14 ;  /* 0x0000000e00047202 */ /* 0x000fe20000000f00 */
[----:B------:R-:W-:Y:S06]  /*17010*/  BRA `(.L_x_412) ;  /* 0xffffffc000d47947 */ /* 0x000fec000383ffff */
.L_x_301:
[----:B------:R-:W-:Y:S01]  /*17020*/  BSSY B0, `(.L_x_413) ;  /* 0x0000007000007945 */ /* 0x000fe20003800000 */
[----:B------:R-:W-:Y:S02]  /*17030*/  IMAD.MOV.U32 R13, RZ, RZ, R6 ;  /* 0x000000ffff0d7224 */ /* 0x000fe400078e0006 */
[----:B------:R-:W-:Y:S02]  /*17040*/  IMAD.MOV.U32 R11, RZ, RZ, 0x1f ;  /* 0x0000001fff0b7424 */ /* 0x000fe400078e00ff */
[----:B------:R-:W-:-:S07]  /*17050*/  IMAD.MOV.U32 R15, RZ, RZ, -0x1 ;  /* 0xffffffffff0f7424 */ /* 0x000fce00078e00ff */
[----:B012---:R-:W-:Y:S05]  /*17060*/  WARPSYNC.COLLECTIVE R15, `(.L_x_414) ;  /* 0x000000000f087348 */ /* 0x007fea0003c00000 */
[----:B------:R3:W4:Y:S02]  /*17070*/  SHFL.IDX P6, R14, R13, R12, R11 ;  /* 0x0000000c0d0e7389 */ /* 0x00072400000c000b */
[----:B01234-:R-:W-:Y:S01]  /*17080*/  ENDCOLLECTIVE ;  /* 0x000000000000791b */ /* 0x01ffe20003800000 */
.L_x_414:
[----:B------:R-:W-:Y:S05]  /*17090*/  BSYNC B0 ;  /* 0x0000000000007941 */ /* 0x000fea0003800000 */
.L_x_413:
[----:B------:R-:W-:Y:S05]  /*170a0*/  BRA `(.L_x_300) ;  /* 0xffffffc000cc7947 */ /* 0x000fea000383ffff */
.L_x_305:
[----:B0-----:R0:W3:Y:S02]  /*170b0*/  SYNCS.PHASECHK.TRANS64.TRYWAIT P0, [R4+URZ+0x38820], R0 ;  /* 0x03882000040075a7 */ /* 0x0010e4000800017f */
[----:B---3--:R-:W-:Y:S05]  /*170c0*/  @!P0 NANOSLEEP.SYNCS 0x989680 ;  /* 0x009896800000895d */ /* 0x008fea0003900000 */
[----:B------:R-:W3:Y:S02]  /*170d0*/  @!P0 SYNCS.PHASECHK.TRANS64 P0, [R4+URZ+0x38820], R0 ;  /* 0x03882000040085a7 */ /* 0x000ee4000800007f */
[----:B---3--:R-:W-:Y:S05]  /*170e0*/  @!P0 BRA `(.L_x_305) ;  /* 0xfffffffc00f08947 */ /* 0x008fea000383ffff */
[----:B------:R-:W-:Y:S05]  /*170f0*/  BRA `(.L_x_415) ;  /* 0xffffffc400b87947 */ /* 0x000fea000383ffff */
.L_x_306:
[----:B------:R-:W3:Y:S01]  /*17100*/  S2R R2, SR_TID.X ;  /* 0x0000000000027919 */ /* 0x000ee20000002100 */
[----:B------:R-:W-:Y:S01]  /*17110*/  BSSY B0, `(.L_x_416) ;  /* 0x000000a000007945 */ /* 0x000fe20003800000 */
[----:B------:R-:W-:Y:S01]  /*17120*/  MOV R12, RZ ;  /* 0x000000ff000c7202 */ /* 0x000fe20000000f00 */
[----:B------:R-:W-:Y:S02]  /*17130*/  IMAD.MOV.U32 R11, RZ, RZ, 0x1f ;  /* 0x0000001fff0b7424 */ /* 0x000fe400078e00ff */
[----:B------:R-:W-:Y:S01]  /*17140*/  IMAD.MOV.U32 R15, RZ, RZ, -0x1 ;  /* 0xffffffffff0f7424 */ /* 0x000fe200078e00ff */
[----:B---3--:R-:W-:-:S04]  /*17150*/  SHF.R.U32.HI R2, RZ, 0x5, R2 ;  /* 0x00000005ff027819 */ /* 0x008fc80000011602 */
[----:B------:R-:W-:-:S05]  /*17160*/  LOP3.LUT R2, R2, 0x3, RZ, 0xc0, !PT ;  /* 0x0000000302027812 */ /* 0x000fca00078ec0ff */
[----:B------:R-:W-:-:S07]  /*17170*/  IMAD.MOV.U32 R13, RZ, RZ, R2 ;  /* 0x000000ffff0d7224 */ /* 0x000fce00078e0002 */
[----:B012---:R-:W-:Y:S05]  /*17180*/  WARPSYNC.COLLECTIVE R15, `(.L_x_417) ;  /* 0x000000000f087348 */ /* 0x007fea0003c00000 */
[----:B------:R3:W4:Y:S02]  /*17190*/  SHFL.IDX P6, R14, R13, R12, R11 ;  /* 0x0000000c0d0e7389 */ /* 0x00072400000c000b */
[----:B01234-:R-:W-:Y:S01]  /*171a0*/  ENDCOLLECTIVE ;  /* 0x000000000000791b */ /* 0x01ffe20003800000 */
.L_x_417:
[----:B------:R-:W-:Y:S05]  /*171b0*/  BSYNC B0 ;  /* 0x0000000000007941 */ /* 0x000fea0003800000 */
.L_x_416:
[----:B------:R-:W-:Y:S05]  /*171c0*/  BRA `(.L_x_418) ;  /* 0xffffffc400a07947 */ /* 0x000fea000383ffff */
.L_x_309:
[----:B------:R-:W-:Y:S01]  /*171d0*/  BSSY B1, `(.L_x_419) ;  /* 0x0000006000017945 */ /* 0x000fe20003800000 */
[----:B------:R-:W-:-:S07]  /*171e0*/  IMAD.MOV.U32 R15, RZ, RZ, -0x1 ;  /* 0xffffffffff0f7424 */ /* 0x000fce00078e00ff */
[----:B012---:R-:W-:Y:S05]  /*171f0*/  WARPSYNC.COLLECTIVE R15, `(.L_x_420) ;  /* 0x000000000f0c7348 */ /* 0x007fea0003c00000 */
[----:B------:R-:W-:Y:S02]  /*17200*/  ELECT P6, UR62, PT ;  /* 0x00000000003e782f */ /* 0x000fe400038c0000 */
[----:B------:R-:W-:Y:S01]  /*17210*/  MOV R14, UR62 ;  /* 0x0000003e000e7c02 */ /* 0x000fe20008000f00 */
[----:B012---:R-:W-:Y:S10]  /*17220*/  ENDCOLLECTIVE ;  /* 0x000000000000791b */ /* 0x007ff40003800000 */
.L_x_420:
[----:B------:R-:W-:Y:S05]  /*17230*/  BSYNC B1 ;  /* 0x0000000000017941 */ /* 0x000fea0003800000 */
.L_x_419:
[----:B------:R-:W-:Y:S05]  /*17240*/  BRA `(.L_x_421) ;  /* 0xffffffc400987947 */ /* 0x000fea000383ffff */
.L_x_311:
[----:B0-----:R0:W3:Y:S02]  /*17250*/  SYNCS.PHASECHK.TRANS64.TRYWAIT P1, [R5+URZ+0x38840], R0 ;  /* 0x03884000050075a7 */ /* 0x0010e4000802017f */
[----:B---3--:R-:W-:Y:S05]  /*17260*/  @!P1 NANOSLEEP.SYNCS 0x989680 ;  /* 0x009896800000995d */ /* 0x008fea0003900000 */
[----:B------:R-:W3:Y:S02]  /*17270*/  @!P1 SYNCS.PHASECHK.TRANS64 P1, [R5+URZ+0x38840], R0 ;  /* 0x03884000050095a7 */ /* 0x000ee4000802007f */
[----:B---3--:R-:W-:Y:S05]  /*17280*/  @!P1 BRA `(.L_x_311) ;  /* 0xfffffffc00f09947 */ /* 0x008fea000383ffff */
[----:B------:R-:W-:Y:S05]  /*17290*/  BRA `(.L_x_422) ;  /* 0xffffffc400c07947 */ /* 0x000fea000383ffff */
.L_x_313:
[----:B---3--:R3:W4:Y:S02]  /*172a0*/  SYNCS.PHASECHK.TRANS64.TRYWAIT P1, [R27+URZ+0x38840], R2 ;  /* 0x038840021b0075a7 */ /* 0x008724000802017f */
[----:B----4-:R-:W-:Y:S05]  /*172b0*/  @!P1 NANOSLEEP.SYNCS 0x989680 ;  /* 0x009896800000995d */ /* 0x010fea0003900000 */
[----:B------:R-:W4:Y:S02]  /*172c0*/  @!P1 SYNCS.PHASECHK.TRANS64 P1, [R27+URZ+0x38840], R2 ;  /* 0x038840021b0095a7 */ /* 0x000f24000802007f */
[----:B----4-:R-:W-:Y:S05]  /*172d0*/  @!P1 BRA `(.L_x_313) ;  /* 0xfffffffc00f09947 */ /* 0x010fea000383ffff */
[----:B------:R-:W-:Y:S05]  /*172e0*/  BRA `(.L_x_423) ;  /* 0xffffffc400cc7947 */ /* 0x000fea000383ffff */
.L_x_315:
[----:B----4-:R4:W0:Y:S02]  /*172f0*/  SYNCS.PHASECHK.TRANS64.TRYWAIT P1, [R5+URZ+0x38860], R0 ;  /* 0x03886000050075a7 */ /* 0x010824000802017f */
[----:B0-----:R-:W-:Y:S05]  /*17300*/  @!P1 NANOSLEEP.SYNCS 0x989680 ;  /* 0x009896800000995d */ /* 0x001fea0003900000 */
[----:B------:R-:W0:Y:S02]  /*17310*/  @!P1 SYNCS.PHASECHK.TRANS64 P1, [R5+URZ+0x38860], R0 ;  /* 0x03886000050095a7 */ /* 0x000e24000802007f */
[----:B0-----:R-:W-:Y:S05]  /*17320*/  @!P1 BRA `(.L_x_315) ;  /* 0xfffffffc00f09947 */ /* 0x001fea000383ffff */
[----:B------:R-:W-:Y:S05]  /*17330*/  BRA `(.L_x_424) ;  /* 0xffffffc400c87947 */ /* 0x000fea000383ffff */
.L_x_425:
        /* <DEDUP_REMOVED lines=12> */
.L_x_3295:


//--------------------- .text._ZN7cutlass13device_kernelIN5flash11enable_sm90INS1_16FlashAttnFwdSm90INS1_25CollectiveMainloopFwdSm90ILi2EN4cute5tupleIJNS5_1CILi1EEES8_S8_EEENS6_IJNS7_ILi128EEENS7_ILi80EEENS7_ILi256EEEEEELi256ENS_10bfloat16_tEfNS_4arch4Sm90ELb0ELb0ELb1ELb1ELb1ELb1ELb0ELb1ELb1ELb1ELb0ELb0EEENS1_21CollectiveEpilogueFwdINS6_IJSA_SC_SB_EEES9_SE_SG_Li256ELb1ELb1ELb0ELb0EEENS1_36VarlenDynamicPersistentTileSchedulerILi128ELi80ELi256ELi128ELb0ELb1ELb1ELb0ELb1ELb1EEEEEEEEEvNT_6ParamsE --------------------------
	.section	.text._ZN7cutlass13device_kernelIN5flash11enable_sm90INS1_16FlashAttnFwdSm90INS1_25CollectiveMainloopFwdSm90ILi2EN4cute5tupleIJNS5_1CILi1EEES8_S8_EEENS6_IJNS7_ILi128EEENS7_ILi80EEENS7_ILi256EEEEEELi256ENS_10bfloat16_tEfNS_4arch4Sm90ELb0ELb0ELb1ELb1ELb1ELb1ELb0ELb1ELb1ELb1ELb0ELb0EEENS1_21CollectiveEpilogueFwdINS6_IJSA_SC_SB_EEES9_SE_SG_Li256ELb1ELb1ELb0ELb0EEENS1_36VarlenDynamicPersistentTileSchedulerILi128ELi80ELi256ELi128ELb0ELb1ELb1ELb0ELb1ELb1EEEEEEEEEvNT_6ParamsE,"ax",@progbits
	.align	128
.text._ZN7cutlass13device_kernelIN5flash11enable_sm90INS1_16FlashAttnFwdSm90INS1_25CollectiveMainloopFwdSm90ILi2EN4cute5tupleIJNS5_1CILi1EEES8_S8_EEENS6_IJNS7_ILi128EEENS7_ILi80EEENS7_ILi256EEEEEELi256ENS_10bfloat16_tEfNS_4arch4Sm90ELb0ELb0ELb1ELb1ELb1ELb1ELb0ELb1ELb1ELb1ELb0ELb0EEENS1_21CollectiveEpilogueFwdINS6_IJSA_SC_SB_EEES9_SE_SG_Li256ELb1ELb1ELb0ELb0EEENS1_36VarlenDynamicPersistentTileSchedulerILi128ELi80ELi256ELi128ELb0ELb1ELb1ELb0ELb1ELb1EEEEEEEEEvNT_6ParamsE:
        .type           _ZN7cutlass13device_kernelIN5flash11enable_sm90INS1_16FlashAttnFwdSm90INS1_25CollectiveMainloopFwdSm90ILi2EN4cute5tupleIJNS5_1CILi1EEES8_S8_EEENS6_IJNS7_ILi128EEENS7_ILi80EEENS7_ILi256EEEEEELi256ENS_10bfloat16_tEfNS_4arch4Sm90ELb0ELb0ELb1ELb1ELb1ELb1ELb0ELb1ELb1ELb1ELb0ELb0EEENS1_21CollectiveEpilogueFwdINS6_IJSA_SC_SB_EEES9_SE_SG_Li256ELb1ELb1ELb0ELb0EEENS1_36VarlenDynamicPersistentTileSchedulerILi128ELi80ELi256ELi128ELb0ELb1ELb1ELb0ELb1ELb1EEEEEEEEEvNT_6ParamsE,@function
        .size           _ZN7cutlass13device_kernelIN5flash11enable_sm90INS1_16FlashAttnFwdSm90INS1_25CollectiveMainloopFwdSm90ILi2EN4cute5tupleIJNS5_1CILi1EEES8_S8_EEENS6_IJNS7_ILi128EEENS7_ILi80EEENS7_ILi256EEEEEELi256ENS_10bfloat16_tEfNS_4arch4Sm90ELb0ELb0ELb1ELb1ELb1ELb1ELb0ELb1ELb1ELb1ELb0ELb0EEENS1_21CollectiveEpilogueFwdINS6_IJSA_SC_SB_EEES9_SE_SG_Li256ELb1ELb1ELb0ELb0EEENS1_36VarlenDynamicPersistentTileSchedulerILi128ELi80ELi256ELi128ELb0ELb1ELb1ELb0ELb1ELb1EEEEEEEEEvNT_6ParamsE,(.L_x_3296 - _ZN7cutlass13device_kernelIN5flash11enable_sm90INS1_16FlashAttnFwdSm90INS1_25CollectiveMainloopFwdSm90ILi2EN4cute5tupleIJNS5_1CILi1EEES8_S8_EEENS6_IJNS7_ILi128EEENS7_ILi80EEENS7_ILi256EEEEEELi256ENS_10bfloat16_tEfNS_4arch4Sm90ELb0ELb0ELb1ELb1ELb1ELb1ELb0ELb1ELb1ELb1ELb0ELb0EEENS1_21CollectiveEpilogueFwdINS6_IJSA_SC_SB_EEES9_SE_SG_Li256ELb1ELb1ELb0ELb0EEENS1_36VarlenDynamicPersistentTileSchedulerILi128ELi80ELi256ELi128ELb0ELb1ELb1ELb0ELb1ELb1EEEEEEEEEvNT_6ParamsE)
        .other          _ZN7cutlass13device_kernelIN5flash11enable_sm90INS1_16FlashAttnFwdSm90INS1_25CollectiveMainloopFwdSm90ILi2EN4cute5tupleIJNS5_1CILi1EEES8_S8_EEENS6_IJNS7_ILi128EEENS7_ILi80EEENS7_ILi256EEEEEELi256ENS_10bfloat16_tEfNS_4arch4Sm90ELb0ELb0ELb1ELb1ELb1ELb1ELb0ELb1ELb1ELb1ELb0ELb0EEENS1_21CollectiveEpilogueFwdINS6_IJSA_SC_SB_EEES9_SE_SG_Li256ELb1ELb1ELb0ELb0EEENS1_36VarlenDynamicPersistentTileSchedulerILi128ELi80ELi256ELi128ELb0ELb1ELb1ELb0ELb1ELb1EEEEEEEEEvNT_6ParamsE,@"STO_CUDA_ENTRY STV_DEFAULT"
_ZN7cutlass13device_kernelIN5flash11enable_sm90INS1_16FlashAttnFwdSm90INS1_25CollectiveMainloopFwdSm90ILi2EN4cute5tupleIJNS5_1CILi1EEES8_S8_EEENS6_IJNS7_ILi128EEENS7_ILi80EEENS7_ILi256EEEEEELi256ENS_10bfloat16_tEfNS_4arch4Sm90ELb0ELb0ELb1ELb1ELb1ELb1ELb0ELb1ELb1ELb1ELb0ELb0EEENS1_21CollectiveEpilogueFwdINS6_IJSA_SC_SB_EEES9_SE_SG_Li256ELb1ELb1ELb0ELb0EEENS1_36VarlenDynamicPersistentTileSchedulerILi128ELi80ELi256ELi128ELb0ELb1ELb1ELb0ELb1ELb1EEEEEEEEEvNT_6ParamsE:
[----:B------:R-:W0:Y:S02]  /*0000*/  LDC R1, c[0x0][0x28] ;  /* 0x00000a00ff017b82 */ /* 0x000e240000000800 */
[----:B0-----:R-:W-:Y:S01]  /*0010*/  VIADD R1, R1, 0xffffff80 ;  /* 0xffffff8001017836 */ /* 0x001fe20000000000 */
[----:B------:R-:W0:Y:S01]  /*0020*/  S2R R0, SR_TID.X ;  /* 0x0000000000007919 */ /* 0x000e220000002100 */
[----:B------:R-:W-:Y:S01]  /*0030*/  ELECT P0, URZ, PT ;  /* 0x00000000003f782f */ /* 0x000fe20003800000 */
[----:B------:R-:W-:Y:S01]  /*0040*/  BSSY B0, `(.L_x_426) ;  /* 0x000000e000007945 */ /* 0x000fe20003800000 */
[----:B0-----:R-:W-:-:S05]  /*0050*/  SHF.R.U32.HI R2, RZ, 0x5, R0 ;  /* 0x00000005ff027819 */ /* 0x001fca0000011600 */
[----:B------:R-:W0:Y:S02]  /*0060*/  SHFL.IDX PT, R3, R2, RZ, 0x1f ;  /* 0x00001fff02037589 */ /* 0x000e2400000e0000 */
[----:B0-----:R-:W-:Y:S02]  /*0070*/  ISETP.EQ.AND P0, PT, R3, RZ, P0 ;  /* 0x000000ff0300720c */ /* 0x001fe40000702270 */
[----:B------:R-:W-:-:S11]  /*0080*/  SHF.R.U32.HI R3, RZ, 0x7, R0 ;  /* 0x00000007ff037819 */ /* 0x000fd60000011600 */
[----:B------:R-:W-:Y:S05]  /*0090*/  @!P0 BRA `(.L_x_427) ;  /* 0x0000000000208947 */ /* 0x000fea0003800000 */
[----:B------:R-:W-:Y:S02]  /*00a0*/  ULDC.64 UR4, c[0x0][0x198] ;  /* 0x0000660000047ab9 */ /* 0x000fe40000000a00 */
[----:B------:R-:W-:Y:S02]  /*00b0*/  UIADD3 UR6, UP0, UR4, 0x570, URZ ;  /* 0x0000057004067890 */ /* 0x000fe4000ff1e03f */
[----:B------:R-:W-:Y:S02]  /*00c0*/  UIADD3 UR4, UP1, UR4, 0x670, URZ ;  /* 0x0000067004047890 */ /* 0x000fe4000ff3e03f */
[----:B------:R-:W-:Y:S02]  /*00d0*/  UIADD3.X UR7, URZ, UR5, URZ, UP0, !UPT ;  /* 0x000000053f077290 */ /* 0x000fe400087fe43f */
[----:B------:R-:W-:-:S07]  /*00e0*/  UIADD3.X UR5, URZ, UR5, URZ, UP1, !UPT ;  /* 0x000000053f057290 */ /* 0x000fce0008ffe43f */
[----:B------:R0:W-:Y:S02]  /*00f0*/  UTMACCTL.PF [UR6] ;  /* 0x00000000060079b9 */ /* 0x0001e40008040000 */
[----:B------:R0:W-:Y:S02]  /*0100*/  UTMACCTL.PF [UR4] ;  /* 0x00000000040079b9 */ /* 0x0001e40008040000 */
[----:B0-----:R-:W-:Y:S01]  /*0110*/  NOP ;  /* 0x0000000000007918 */ /* 0x001fe20000000000 */
.L_x_427:
[----:B------:R-:W-:Y:S05]  /*0120*/  BSYNC B0 ;  /* 0x0000000000007941 */ /* 0x000fea0003800000 */
.L_x_426:
[----:B------:R-:W-:Y:S01]  /*0130*/  VOTEU.ANY UP0, P0 ;  /* 0x00000000003f7886 */ /* 0x000fe20000000100 */
[----:B------:R-:W0:Y:S01]  /*0140*/  SHFL.IDX PT, R3, R3, RZ, 0x1f ;  /* 0x00001fff03037589 */ /* 0x000e2200000e0000 */
[----:B------:R-:W-:Y:S01]  /*0150*/  UMOV UR4, 0x80 ;  /* 0x0000008000047882 */ /* 0x000fe20000000000 */
[----:B------:R-:W-:Y:S01]  /*0160*/  UMOV UR7, 0x100 ;  /* 0x0000010000077882 */ /* 0x000fe20000000000 */
[----:B------:R-:W-:Y:S01]  /*0170*/  VOTEU.ANY UP1, P0 ;  /* 0x00000000003f7886 */ /* 0x000fe20000020100 */
[----:B------:R-:W1:Y:S01]  /*0180*/  @UP0 S2UR UR8, SR_CgaCtaId ;  /* 0x00000000000809c3 */ /* 0x000e620000008800 */
[----:B------:R-:W2:Y:S01]  /*0190*/  SHFL.IDX PT, R4, R2, RZ, 0x1f ;  /* 0x00001fff02047589 */ /* 0x000ea200000e0000 */
[----:B------:R-:W-:Y:S01]  /*01a0*/  @UP0 UMOV UR6, 0x400 ;  /* 0x0000040000060882 */ /* 0x000fe20000000000 */
[----:B------:R-:W-:-:S04]  /*01b0*/  @UP0 UIADD3 UR4, -UR4, 0x100000, URZ ;  /* 0x0010000004040890 */ /* 0x000fc8000fffe13f */
[----:B------:R-:W-:Y:S02]  /*01c0*/  @UP0 USHF.L.U32 UR5, UR4, 0xb, URZ ;  /* 0x0000000b04050899 */ /* 0x000fe4000800063f */
[----:B------:R-:W-:Y:S01]  /*01d0*/  @UP0 USHF.L.U32 UR4, UR4, 0x1, URZ ;  /* 0x0000000104040899 */ /* 0x000fe2000800063f */
[----:B------:R-:W-:Y:S01]  /*01e0*/  VOTEU.ANY UP2, P0 ;  /* 0x00000000003f7886 */ /* 0x000fe20000040100 */
[----:B0-----:R-:W-:Y:S01]  /*01f0*/  R2UR UR9, R3 ;  /* 0x00000000030972ca */ /* 0x001fe200000e0000 */
[----:B-1----:R-:W-:Y:S01]  /*0200*/  @UP0 ULEA UR8, UR8, UR6, 0x18 ;  /* 0x0000000608080291 */ /* 0x002fe2000f8ec03f */
[----:B--2---:R-:W-:Y:S01]  /*0210*/  ISETP.NE.AND P1, PT, R4, RZ, PT ;  /* 0x000000ff0400720c */ /* 0x004fe20003f25270 */
[----:B------:R-:W-:-:S04]  /*0220*/  @UP0 UIADD3 UR6, -UR7, 0x100000, URZ ;  /* 0x0010000007060890 */ /* 0x000fc8000fffe13f */
[----:B------:R-:W-:Y:S02]  /*0230*/  @UP0 USHF.L.U32 UR7, UR6, 0xb, URZ ;  /* 0x0000000b06070899 */ /* 0x000fe4000800063f */
[----:B------:R-:W-:-:S04]  /*0240*/  @UP0 USHF.L.U32 UR6, UR6, 0x1, URZ ;  /* 0x0000000106060899 */ /* 0x000fc8000800063f */
[----:B------:R-:W-:Y:S01]  /*0250*/  UISETP.NE.AND UP0, UPT, UR9, URZ, UPT ;  /* 0x0000003f0900728c */ /* 0x000fe2000bf05270 */
[----:B------:R-:W0:Y:S02]  /*0260*/  FENCE.VIEW.ASYNC.S ;  /* 0x00000000000073c6 */ /* 0x000e240000000000 */
[----:B0-----:R0:W1:Y:S05]  /*0270*/  @UP1 SYNCS.EXCH.64 URZ, [UR8+0x38800], UR4 ;  /* 0x03880004083f15b2 */ /* 0x00106a0008000100 */
[----:B------:R0:W2:Y:S01]  /*0280*/  @UP2 SYNCS.EXCH.64 URZ, [UR8+0x38820], UR6 ;  /* 0x03882006083f25b2 */ /* 0x0000a20008000100 */
        /* <DEDUP_REMOVED lines=14> */
[----:B0-----:R3:W4:Y:S08]  /*0370*/  SYNCS.EXCH.64 URZ, [UR8+0x38830], UR4 ;  /* 0x03883004083f75b2 */ /* 0x0017300008000100 */
[----:B------:R3:W0:Y:S01]  /*0380*/  SYNCS.EXCH.64 URZ, [UR8+0x38840], UR6 ;  /* 0x03884006083f75b2 */ /* 0x0006220008000100 */
[----:B------:R3:W0:Y:S01]  /*0390*/  SYNCS.EXCH.64 URZ, [UR8+0x38838], UR4 ;  /* 0x03883804083f75b2 */ /* 0x0006220008000100 */
[----:B------:R3:W0:Y:S02]  /*03a0*/  SYNCS.EXCH.64 URZ, [UR8+0x38848], UR6 ;  /* 0x03884806083f75b2 */ /* 0x0006240008000100 */
[----:B---3--:R-:W-:Y:S01]  /*03b0*/  NOP ;  /* 0x0000000000007918 */ /* 0x008fe20000000000 */
.L_x_428:
[----:B------:R-:W3:Y:S01]  /*03c0*/  SHFL.IDX PT, R3, R2, RZ, 0x1f ;  /* 0x00001fff02037589 */ /* 0x000ee200000e0000 */
[----:B------:R-:W-:Y:S01]  /*03d0*/  NOP ;  /* 0x0000000000007918 */ /* 0x000fe20000000000 */
[----:B---3--:R-:W-:-:S13]  /*03e0*/  ISETP.NE.AND P0, PT, R3, RZ, PT ;  /* 0x000000ff0300720c */ /* 0x008fda0003f05270 */
        /* <DEDUP_REMOVED lines=17> */
[----:B------:R3:W0:Y:S02]  /*0500*/  SYNCS.EXCH.64 URZ, [UR8+0x38868], UR6 ;  /* 0x03886806083f75b2 */ /* 0x0006240008000100 */
[----:B---3--:R-:W-:Y:S01]  /*0510*/  NOP ;  /* 0x0000000000007918 */ /* 0x008fe20000000000 */
.L_x_429:
[----:B------:R-:W3:Y:S01]  /*0520*/  SHFL.IDX PT, R3, R2, RZ, 0x1f ;  /* 0x00001fff02037589 */ /* 0x000ee200000e0000 */
[----:B------:R-:W-:Y:S01]  /*0530*/  NOP ;  /* 0x0000000000007918 */ /* 0x000fe20000000000 */
[----:B---3--:R-:W-:-:S13]  /*0540*/  ISETP.NE.AND P0, PT, R3, RZ, PT ;  /* 0x000000ff0300720c */ /* 0x008fda0003f05270 */
        /* <DEDUP_REMOVED lines=13> */
[----:B------:R3:W0:Y:S02]  /*0620*/  SYNCS.EXCH.64 URZ, [UR6+0x38888], UR4 ;  /* 0x03888804063f75b2 */ /* 0x0006240008000100 */
[----:B---3--:R-:W-:Y:S01]  /*0630*/  NOP ;  /* 0x0000000000007918 */ /* 0x008fe20000000000 */
.L_x_430:
        /* <DEDUP_REMOVED lines=22> */
.L_x_431:
        /* <DEDUP_REMOVED lines=22> */
.L_x_432:
[----:B------:R-:W-:Y:S01]  /*0900*/  PLOP3.LUT P0, PT, PT, PT, UP0, 0x80, 0x0 ;  /* 0x000000000000781c */ /* 0x000fe20003f0f008 */
[----:B------:R-:W-:Y:S01]  /*0910*/  UMOV UR60, 0x1 ;  /* 0x00000001003c7882 */ /* 0x000fe20000000000 */
[----:B------:R-:W-:Y:S01]  /*0920*/  NOP ;  /* 0x0000000000007918 */ /* 0x000fe20000000000 */
[----:B------:R-:W-:Y:S01]  /*0930*/  USEL UR60, UR60, 0x2, !UP0 ;  /* 0x000000023c3c7887 */ /* 0x000fe2000c000000 */
[----:B------:R-:W-:Y:S01]  /*0940*/  BSSY B9, `(.L_x_433) ;  /* 0x000277e000097945 */ /* 0x000fe20003800000 */
[----:B012-4-:R-:W-:Y:S08]  /*0950*/  BAR.SYNC.DEFER_BLOCKING 0x0 ;  /* 0x0000000000007b1d */ /* 0x017ff00000010000 */
[----:B------:R-:W-:Y:S05]  /*0960*/  @!P0 BRA `(.L_x_434) ;  /* 0x00000204009c8947 */ /* 0x000fea0003800000 */
.L_x_435:
[----:B------:R-:W-:-:S08]  /*0970*/  NOP ;  /* 0x0000000000007918 */ /* 0x000fd00000000000 */
[----:B------:R-:W0:Y:S02]  /*0980*/  USETMAXREG.TRY_ALLOC.CTAPOOL UP0, 0xe8 ;  /* 0x000000e8000079c8 */ /* 0x000e240008000600 */
[----:B0-----:R-:W-:-:S13]  /*0990*/  PLOP3.LUT P0, PT, PT, PT, UP0, 0x80, 0x0 ;  /* 0x000000000000781c */ /* 0x001fda0003f0f008 */
[----:B------:R-:W-:Y:S05]  /*09a0*/  @!P0 BRA `(.L_x_435) ;  /* 0xfffffffc00f08947 */ /* 0x000fea000383ffff */
[----:B------:R-:W0:Y:S08]  /*09b0*/  S2UR UR4, SR_CgaCtaId ;  /* 0x00000000000479c3 */ /* 0x000e300000008800 */
[----:B------:R-:W-:Y:S06]  /*09c0*/  BAR.ARV 0x8, 0x180 ;  /* 0x0206000000007b1d */ /* 0x000fec0000002000 */
[----:B------:R-:W-:-:S02]  /*09d0*/  MOV R22, 0x400 ;  /* 0x0000040000167802 */ /* 0x000fc40000000f00 */
[----:B------:R-:W-:Y:S01]  /*09e0*/  BAR.SYNC.DEFER_BLOCKING 0x5, 0x180 ;  /* 0x0146000000007b1d */ /* 0x000fe20000010000 */
[----:B0-----:R-:W-:-:S05]  /*09f0*/  IMAD.U32 R2, RZ, RZ, UR4 ;  /* 0x00000004ff027e24 */ /* 0x001fca000f8e00ff */
[----:B------:R-:W-:Y:S01]  /*0a00*/  ULDC UR4, c[0x0][0xc3c] ;  /* 0x00030f0000047ab9 */ /* 0x000fe20000000800 */
[----:B------:R-:W-:Y:S01]  /*0a10*/  LEA R22, R2, R22, 0x18 ;  /* 0x0000001602167211 */ /* 0x000fe200078ec0ff */
[----:B------:R-:W-:Y:S04]  /*0a20*/  STL [R1+0x58], R2 ;  /* 0x0000580201007387 */ /* 0x000fe80000100800 */
[----:B------:R-:W0:Y:S01]  /*0a30*/  LDS.128 R28, [R22+0x388d0] ;  /* 0x0388d000161c7984 */ /* 0x000e220000000c00 */
[----:B------:R-:W-:Y:S06]  /*0a40*/  BAR.ARV 0x4, 0x180 ;  /* 0x0106000000007b1d */ /* 0x000fec0000002000 */
[----:B0-----:R-:W-:-:S13]  /*0a50*/  ISETP.GE.AND P0, PT, R31, UR4, PT ;  /* 0x000000041f007c0c */ /* 0x001fda000bf06270 */
[----:B------:R-:W-:Y:S05]  /*0a60*/  @P0 BRA `(.L_x_436) ;  /* 0x0000027400ac0947 */ /* 0x000fea0003800000 */
[----:B------:R-:W-:Y:S01]  /*0a70*/  VIADD R0, R0, 0xffffff80 ;  /* 0xffffff8000007836 */ /* 0x000fe20000000000 */
[----:B------:R-:W-:Y:S01]  /*0a80*/  R2UR UR4, R22 ;  /* 0x00000000160472ca */ /* 0x000fe200000e0000 */
[----:B------:R-:W-:Y:S01]  /*0a90*/  ULOP3.LUT UR5, UR60, 0x1, URZ, 0xfc, !UPT ;  /* 0x000000013c057892 */ /* 0x000fe2000f8efc3f */
[----:B------:R-:W-:Y:S01]  /*0aa0*/  IMAD.MOV.U32 R212, RZ, RZ, RZ ;  /* 0x000000ffffd47224 */ /* 0x000fe200078e00ff */
[----:B------:R-:W-:Y:S01]  /*0ab0*/  MOV R229, RZ ;  /* 0x000000ff00e57202 */ /* 0x000fe20000000f00 */
[----:B------:R-:W-:Y:S01]  /*0ac0*/  IMAD.MOV.U32 R223, RZ, RZ, RZ ;  /* 0x000000ffffdf7224 */ /* 0x000fe200078e00ff */
[----:B------:R-:W-:Y:S01]  /*0ad0*/  SHF.R.S32.HI R3, RZ, 0x1f, R0 ;  /* 0x0000001fff037819 */ /* 0x000fe20000011400 */
[----:B------:R-:W-:-:S03]  /*0ae0*/  IMAD.MOV.U32 R225, RZ, RZ, RZ ;  /* 0x000000ffffe17224 */ /* 0x000fc600078e00ff */
[CC--:B------:R-:W-:Y:S02]  /*0af0*/  LEA.HI R2, R3.reuse, R0.reuse, RZ, 0x4 ;  /* 0x0000000003027211 */ /* 0x0c0fe400078f20ff */
[CC--:B------:R-:W-:Y:S02]  /*0b00*/  LEA.HI R4, R3.reuse, R0.reuse, RZ, 0x5 ;  /* 0x0000000003047211 */ /* 0x0c0fe400078f28ff */
[----:B------:R-:W-:Y:S01]  /*0b10*/  SHF.R.S32.HI R7, RZ, 0x4, R2 ;  /* 0x00000004ff077819 */ /* 0x000fe20000011402 */
[----:B------:R-:W-:Y:S01]  /*0b20*/  UIADD3 UR4, UR4, 0x14400, URZ ;  /* 0x0001440004047890 */ /* 0x000fe2000fffe03f */
[----:B------:R-:W-:Y:S01]  /*0b30*/  LOP3.LUT R5, R2, 0x3fffff0, RZ, 0xc0, !PT ;  /* 0x03fffff002057812 */ /* 0x000fe200078ec0ff */
[----:B------:R-:W-:Y:S01]  /*0b40*/  IMAD.SHL.U32 R4, R4, 0x20, RZ ;  /* 0x0000002004047824 */ /* 0x000fe200078e00ff */
[----:B------:R-:W-:Y:S02]  /*0b50*/  LEA.HI R2, R2, R7, RZ, 0x1 ;  /* 0x0000000702027211 */ /* 0x000fe400078f08ff */
[----:B------:R-:W-:Y:S01]  /*0b60*/  LEA.HI R219, R3, R0, RZ, 0x3 ;  /* 0x0000000003db7211 */ /* 0x000fe200078f18ff */
[----:B------:R-:W-:Y:S01]  /*0b70*/  IMAD.IADD R5, R0, 0x1, -R5 ;  /* 0x0000000100057824 */ /* 0x000fe200078e0a05 */
[----:B------:R-:W-:-:S02]  /*0b80*/  LOP3.LUT R4, R4, 0xfffffc00, RZ, 0xc0, !PT ;  /* 0xfffffc0004047812 */ /* 0x000fc400078ec0ff */
[----:B------:R-:W-:Y:S02]  /*0b90*/  LOP3.LUT R2, R2, 0x1ffffffe, RZ, 0xc0, !PT ;  /* 0x1ffffffe02027812 */ /* 0x000fe400078ec0ff */
[----:B------:R-:W-:Y:S01]  /*0ba0*/  LOP3.LUT R9, R219, 0xfffffff8, RZ, 0xc0, !PT ;  /* 0xfffffff8db097812 */ /* 0x000fe200078ec0ff */
[----:B------:R-:W-:Y:S01]  /*0bb0*/  IMAD R5, R5, 0x40, R4 ;  /* 0x0000004005057824 */ /* 0x000fe200078e0204 */
[----:B------:R-:W-:Y:S01]  /*0bc0*/  LEA.HI R3, R3, R0, RZ, 0x6 ;  /* 0x0000000003037211 */ /* 0x000fe200078f30ff */
[----:B------:R-:W-:Y:S01]  /*0bd0*/  IMAD.IADD R2, R7, 0x1, -R2 ;  /* 0x0000000107027824 */ /* 0x000fe200078e0a02 */
[----:B------:R-:W-:Y:S01]  /*0be0*/  SHF.R.S32.HI R219, RZ, 0x3, R219 ;  /* 0x00000003ffdb7819 */ /* 0x000fe200000114db */
[----:B------:R-:W-:Y:S02]  /*0bf0*/  IMAD.IADD R8, R0, 0x1, -R9 ;  /* 0x0000000100087824 */ /* 0x000fe400078e0a09 */
[----:B------:R-:W-:Y:S02]  /*0c00*/  IMAD R0, R2, 0x8, R5 ;  /* 0x0000000802007824 */ /* 0x000fe400078e0205 */
[----:B------:R-:W-:-:S02]  /*0c10*/  IMAD.SHL.U32 R214, R8, 0x4, RZ ;  /* 0x0000000408d67824 */ /* 0x000fc400078e00ff */
[----:B------:R-:W-:Y:S01]  /*0c20*/  IMAD.SHL.U32 R3, R3, 0x8, RZ ;  /* 0x0000000803037824 */ /* 0x000fe200078e00ff */
[----:B------:R0:W-:Y:S01]  /*0c30*/  STL [R1+0x78], R0 ;  /* 0x0000780001007387 */ /* 0x0001e20000100800 */
[C---:B------:R-:W-:Y:S01]  /*0c40*/  IMAD.SHL.U32 R224, R219.reuse, 0x40, RZ ;  /* 0x00000040dbe07824 */ /* 0x040fe200078e00ff */
[C---:B------:R-:W-:Y:S01]  /*0c50*/  IADD3 R221, R214.reuse, 0x20, RZ ;  /* 0x00000020d6dd7810 */ /* 0x040fe20007ffe0ff */
[----:B------:R-:W-:Y:S01]  /*0c60*/  VIADD R6, R219, 0x40 ;  /* 0x00000040db067836 */ /* 0x000fe20000000000 */
[----:B------:R-:W-:Y:S01]  /*0c70*/  LOP3.LUT R228, R3, 0xfffffe00, RZ, 0xc0, !PT ;  /* 0xfffffe0003e47812 */ /* 0x000fe200078ec0ff */
[----:B------:R-:W-:Y:S01]  /*0c80*/  VIADD R220, R214, 0x40 ;  /* 0x00000040d6dc7836 */ /* 0x000fe20000000000 */
[----:B------:R-:W-:Y:S01]  /*0c90*/  STL [R1+0x64], R8 ;  /* 0x0000640801007387 */ /* 0x000fe20000100800 */
[----:B------:R-:W-:Y:S01]  /*0ca0*/  IMAD.U32 R2, RZ, RZ, UR4 ;  /* 0x00000004ff027e24 */ /* 0x000fe2000f8e00ff */
[----:B------:R-:W-:Y:S01]  /*0cb0*/  LOP3.LUT R224, R224, 0x1c0, RZ, 0xc0, !PT ;  /* 0x000001c0e0e07812 */ /* 0x000fe200078ec0ff */
[----:B------:R-:W-:Y:S01]  /*0cc0*/  IMAD.IADD R213, R214, 0x1, R220 ;  /* 0x00000001d6d57824 */ /* 0x000fe200078e02dc */
[----:B------:R-:W-:Y:S01]  /*0cd0*/  SHF.R.S32.HI R3, RZ, 0x1f, R6 ;  /* 0x0000001fff037819 */ /* 0x000fe20000011406 */
[----:B0-----:R-:W-:Y:S01]  /*0ce0*/  IMAD.U32 R0, RZ, RZ, UR5 ;  /* 0x00000005ff007e24 */ /* 0x001fe2000f8e00ff */
[----:B------:R-:W-:Y:S01]  /*0cf0*/  STL [R1+0x70], RZ ;  /* 0x000070ff01007387 */ /* 0x000fe20000100800 */
[----:B------:R-:W-:Y:S01]  /*0d00*/  VIADD R0, R219, 0x20 ;  /* 0x00000020db007836 */ /* 0x000fe20000000000 */
[----:B------:R-:W-:Y:S01]  /*0d10*/  LEA.HI R3, R3, R6, RZ, 0x3 ;  /* 0x0000000603037211 */ /* 0x000fe200078f18ff */
[----:B------:R-:W-:Y:S01]  /*0d20*/  IMAD.SHL.U32 R16, R8, 0x8, RZ ;  /* 0x0000000808107824 */ /* 0x000fe200078e00ff */
[----:B------:R0:W-:Y:S01]  /*0d30*/  STL [R1+0x6c], R2 ;  /* 0x00006c0201007387 */ /* 0x0001e20000100800 */
[----:B------:R-:W-:Y:S01]  /*0d40*/  VIADD R222, R214, 0x60 ;  /* 0x00000060d6de7836 */ /* 0x000fe20000000000 */
[----:B------:R-:W-:Y:S01]  /*0d50*/  SHF.R.S32.HI R5, RZ, 0x1f, R0 ;  /* 0x0000001fff057819 */ /* 0x000fe20000011400 */
[----:B------:R-:W-:Y:S01]  /*0d60*/  IMAD.SHL.U32 R3, R3, 0x40, RZ ;  /* 0x0000004003037824 */ /* 0x000fe200078e00ff */
[----:B------:R-:W-:Y:S01]  /*0d70*/  SHF.R.S32.HI R17, RZ, 0x1f, R16 ;  /* 0x0000001fff117819 */ /* 0x000fe20000011410 */
[----:B------:R-:W-:Y:S01]  /*0d80*/  VIADD R18, R16, 0x80 ;  /* 0x0000008010127836 */ /* 0x000fe20000000000 */
[----:B------:R-:W-:Y:S01]  /*0d90*/  LEA.HI R5, R5, R0, RZ, 0x3 ;  /* 0x0000000005057211 */ /* 0x000fe200078f18ff */
[----:B------:R-:W-:-:S02]  /*0da0*/  IMAD.SHL.U32 R0, R0, 0x40, RZ ;  /* 0x0000004000007824 */ /* 0x000fc400078e00ff */
[----:B------:R-:W-:Y:S01]  /*0db0*/  VIADD R19, R16, 0xc0 ;  /* 0x000000c010137836 */ /* 0x000fe20000000000 */
[----:B------:R-:W-:Y:S01]  /*0dc0*/  SHF.R.S32.HI R218, RZ, 0x1f, R18 ;  /* 0x0000001fffda7819 */ /* 0x000fe20000011412 */
[----:B0-----:R-:W-:Y:S01]  /*0dd0*/  IMAD.SHL.U32 R2, R6, 0x40, RZ ;  /* 0x0000004006027824 */ /* 0x001fe200078e00ff */
[----:B------:R-:W-:Y:S01]  /*0de0*/  LOP3.LUT R4, R0, 0x1c0, RZ, 0xc0, !PT ;  /* 0x000001c000047812 */ /* 0x000fe200078ec0ff */
[----:B------:R-:W-:Y:S01]  /*0df0*/  IMAD.SHL.U32 R5, R5, 0x40, RZ ;  /* 0x0000004005057824 */ /* 0x000fe200078e00ff */
[----:B------:R-:W-:Y:S02]  /*0e00*/  SHF.R.U32.HI R0, RZ, 0x3, R224 ;  /* 0x00000003ff007819 */ /* 0x000fe400000116e0 */
[----:B------:R-:W-:Y:S02]  /*0e10*/  SHF.R.S32.HI R0, RZ, 0x1f, R213 ;  /* 0x0000001fff007819 */ /* 0x000fe400000114d5 */
[----:B------:R-:W-:Y:S02]  /*0e20*/  LOP3.LUT R2, R2, 0x1c0, RZ, 0xc0, !PT ;  /* 0x000001c002027812 */ /* 0x000fe400078ec0ff */
[----:B------:R-:W-:-:S02]  /*0e30*/  LEA.HI R0, R0, R213, RZ, 0x3 ;  /* 0x000000d500007211 */ /* 0x000fc400078f18ff */
[----:B------:R-:W-:Y:S02]  /*0e40*/  SHF.R.U32.HI R6, RZ, 0x3, R4 ;  /* 0x00000003ff067819 */ /* 0x000fe40000011604 */
[----:B------:R-:W-:Y:S02]  /*0e50*/  SHF.R.U32.HI R4, RZ, 0x3, R2 ;  /* 0x00000003ff047819 */ /* 0x000fe40000011602 */
[----:B------:R-:W-:Y:S02]  /*0e60*/  LOP3.LUT R23, R0, 0xfffffff8, RZ, 0xc0, !PT ;  /* 0xfffffff800177812 */ /* 0x000fe400078ec0ff */
[----:B------:R-:W-:Y:S02]  /*0e70*/  LOP3.LUT R2, R5, 0xfffffe00, RZ, 0xc0, !PT ;  /* 0xfffffe0005027812 */ /* 0x000fe400078ec0ff */
[----:B------:R-:W-:Y:S02]  /*0e80*/  LOP3.LUT R0, R3, 0xfffffe00, RZ, 0xc0, !PT ;  /* 0xfffffe0003007812 */ /* 0x000fe400078ec0ff */
[----:B------:R-:W-:Y:S01]  /*0e90*/  SHF.R.S32.HI R217, RZ, 0x1f, R19 ;  /* 0x0000001fffd97819 */ /* 0x000fe20000011413 */
[----:B------:R0:W-:Y:S01]  /*0ea0*/  STL [R1+0x54], R2 ;  /* 0x0000540201007387 */ /* 0x0001e20000100800 */
[----:B------:R-:W-:-:S03]  /*0eb0*/  SHF.R.S32.HI R216, RZ, 0x1f, R23 ;  /* 0x0000001fffd87819 */ /* 0x000fc60000011417 */
[----:B------:R0:W-:Y:S04]  /*0ec0*/  STL [R1+0x50], R0 ;  /* 0x0000500001007387 */ /* 0x0001e80000100800 */
.L_x_674:
[----:B012-4-:R-:W0:Y:S01]  /*0ed0*/  LDC.64 R2, c[0x0][0xc88] ;  /* 0x00032200ff027b82 */ /* 0x017e220000000a00 */
[----:B------:R-:W-:Y:S01]  /*0ee0*/  ULDC.64 UR10, c[0x0][0x208] ;  /* 0x00008200000a7ab9 */ /* 0x000fe20000000a00 */
[----:B------:R-:W-:Y:S01]  /*0ef0*/  ULDC.64 UR4, c[0x0][0xa28] ;  /* 0x00028a0000047ab9 */ /* 0x000fe20000000a00 */
[----:B------:R-:W-:Y:S01]  /*0f00*/  ULDC.64 UR8, c[0x0][0xa18] ;  /* 0x0002860000087ab9 */ /* 0x000fe20000000a00 */
[----:B------:R-:W-:Y:S01]  /*0f10*/  ULDC.64 UR6, c[0x0][0xa08] ;  /* 0x0002820000067ab9 */ /* 0x000fe20000000a00 */
[----:B0-----:R-:W-:-:S05]  /*0f20*/  IMAD.WIDE R2, R31, 0x4, R2 ;  /* 0x000000041f027825 */ /* 0x001fca00078e0202 */
[----:B------:R-:W2:Y:S01]  /*0f30*/  LDG.E R8, desc[UR10][R2.64] ;  /* 0x0000000a02087981 */ /* 0x000ea2000c1e1900 */
[----:B------:R-:W-:Y:S01]  /*0f40*/  ISETP.NE.U32.AND P2, PT, RZ, UR4, PT ;  /* 0x00000004ff007c0c */ /* 0x000fe2000bf45070 */
[----:B------:R-:W-:Y:S01]  /*0f50*/  IMAD.MOV.U32 R120, RZ, RZ, RZ ;  /* 0x000000ffff787224 */ /* 0x000fe200078e00ff */
[----:B------:R-:W-:Y:S02]  /*0f60*/  ISETP.NE.U32.AND P1, PT, RZ, UR8, PT ;  /* 0x00000008ff007c0c */ /* 0x000fe4000bf25070 */
[----:B------:R-:W-:Y:S02]  /*0f70*/  ISETP.NE.AND.EX P2, PT, RZ, UR5, PT, P2 ;  /* 0x00000005ff007c0c */ /* 0x000fe4000bf45320 */
[----:B------:R-:W-:Y:S02]  /*0f80*/  ISETP.NE.AND.EX P1, PT, RZ, UR9, PT, P1 ;  /* 0x00000009ff007c0c */ /* 0x000fe4000bf25310 */
[----:B------:R-:W-:-:S04]  /*0f90*/  ISETP.NE.U32.AND P0, PT, RZ, UR6, PT ;  /* 0x00000006ff007c0c */ /* 0x000fc8000bf05070 */
[----:B------:R-:W-:Y:S02]  /*0fa0*/  ISETP.NE.AND.EX P0, PT, RZ, UR7, PT, P0 ;  /* 0x00000007ff007c0c */ /* 0x000fe4000bf05300 */
[----:B--2---:R-:W-:Y:S01]  /*0fb0*/  SHF.R.S32.HI R0, RZ, 0x1f, R8 ;  /* 0x0000001fff007819 */ /* 0x004fe20000011408 */
[----:B------:R0:W-:Y:S02]  /*0fc0*/  STL [R1+0x60], R8 ;  /* 0x0000600801007387 */ /* 0x0001e40000100800 */
[C---:B------:R-:W-:Y:S01]  /*0fd0*/  @P2 LEA R2, P3, R8.reuse, UR4, 0x2 ;  /* 0x0000000408022c11 */ /* 0x040fe2000f8610ff */
[----:B------:R-:W-:Y:S01]  /*0fe0*/  ULDC UR4, c[0x0][0x288] ;  /* 0x0000a20000047ab9 */ /* 0x000fe20000000800 */
[C-C-:B------:R-:W-:Y:S01]  /*0ff0*/  SHF.L.U64.HI R27, R8.reuse, 0x2, R0.reuse ;  /* 0x00000002081b7819 */ /* 0x140fe20000010200 */
[----:B------:R0:W-:Y:S01]  /*1000*/  STL [R1+0x74], R29 ;  /* 0x0000741d01007387 */ /* 0x0001e20000100800 */
[C---:B------:R-:W-:Y:S01]  /*1010*/  @P2 LEA.HI.X R3, R8.reuse, UR5, R0, 0x2, P3 ;  /* 0x0000000508032c11 */ /* 0x040fe200098f1400 */
[----:B------:R-:W-:-:S02]  /*1020*/  IMAD.SHL.U32 R26, R8, 0x4, RZ ;  /* 0x00000004081a7824 */ /* 0x000fc400078e00ff */
[----:B------:R0:W-:Y:S01]  /*1030*/  STL [R1+0x68], R30 ;  /* 0x0000681e01007387 */ /* 0x0001e20000100800 */
[----:B------:R-:W-:Y:S02]  /*1040*/  IMAD.MOV.U32 R0, RZ, RZ, RZ ;  /* 0x000000ffff007224 */ /* 0x000fe400078e00ff */
[----:B------:R-:W-:Y:S01]  /*1050*/  IMAD.U32 R140, RZ, RZ, UR4 ;  /* 0x00000004ff8c7e24 */ /* 0x000fe2000f8e00ff */
[----:B------:R-:W-:Y:S01]  /*1060*/  ULDC.64 UR4, c[0x0][0x418] ;  /* 0x0001060000047ab9 */ /* 0x000fe20000000a00 */
[C---:B------:R-:W-:Y:S01]  /*1070*/  IADD3 R6, P4, R26.reuse, UR6, RZ ;  /* 0x000000061a067c10 */ /* 0x040fe2000ff9e0ff */
[----:B------:R-:W-:Y:S01]  /*1080*/  UISETP.NE.U32.AND UP0, UPT, UR4, URZ, UPT ;  /* 0x0000003f0400728c */ /* 0x000fe2000bf05070 */
[----:B------:R0:W5:Y:S01]  /*1090*/  @P2 LDG.E R0, desc[UR10][R2.64] ;  /* 0x0000000a02002981 */ /* 0x000162000c1e1900 */
[----:B------:R-:W-:Y:S01]  /*10a0*/  @P1 IADD3 R4, P2, R26, UR8, RZ ;  /* 0x000000081a041c10 */ /* 0x000fe2000ff5e0ff */
[----:B------:R-:W-:Y:S01]  /*10b0*/  ULDC UR4, c[0x0][0x424] ;  /* 0x0001090000047ab9 */ /* 0x000fe20000000800 */
[----:B------:R-:W-:Y:S01]  /*10c0*/  UISETP.NE.AND.EX UP0, UPT, UR5, URZ, UPT, UP0 ;  /* 0x0000003f0500728c */ /* 0x000fe2000bf05300 */
[C---:B------:R-:W-:Y:S01]  /*10d0*/  IADD3.X R7, R27.reuse, UR7, RZ, P4, !PT ;  /* 0x000000071b077c10 */ /* 0x040fe2000a7fe4ff */
[----:B------:R-:W-:Y:S01]  /*10e0*/  ULDC.64 UR6, c[0x0][0xa20] ;  /* 0x0002880000067ab9 */ /* 0x000fe20000000a00 */
[----:B------:R-:W-:Y:S01]  /*10f0*/  @P1 IADD3.X R5, R27, UR9, RZ, P2, !PT ;  /* 0x000000091b051c10 */ /* 0x000fe200097fe4ff */
[----:B------:R-:W-:Y:S01]  /*1100*/  USEL UR4, UR4, 0x1, UP0 ;  /* 0x0000000104047887 */ /* 0x000fe20008000000 */
[----:B------:R-:W-:Y:S01]  /*1110*/  ISETP.NE.U32.AND P2, PT, RZ, UR6, PT ;  /* 0x00000006ff007c0c */ /* 0x000fe2000bf45070 */
[----:B------:R-:W-:Y:S01]  /*1120*/  ULDC UR5, c[0x0][0x2f0] ;  /* 0x0000bc0000057ab9 */ /* 0x000fe20000000800 */
[----:B------:R0:W5:Y:S01]  /*1130*/  @P0 LDG.E R120, desc[UR10][R6.64] ;  /* 0x0000000a06780981 */ /* 0x000162000c1e1900 */
[----:B------:R-:W-:Y:S01]  /*1140*/  UIMAD UR4, UR4, UR5, URZ ;  /* 0x00000005040472a4 */ /* 0x000fe2000f8e023f */
[----:B------:R-:W-:-:S02]  /*1150*/  ISETP.NE.AND.EX P2, PT, RZ, UR7, PT, P2 ;  /* 0x00000007ff007c0c */ /* 0x000fc4000bf45320 */
[----:B------:R0:W5:Y:S01]  /*1160*/  @P1 LDG.E R140, desc[UR10][R4.64] ;  /* 0x0000000a048c1981 */ /* 0x000162000c1e1900 */
[----:B------:R-:W-:Y:S01]  /*1170*/  ULDC UR5, c[0x0][0x348] ;  /* 0x0000d20000057ab9 */ /* 0x000fe20000000800 */
[----:B------:R-:W-:Y:S01]  /*1180*/  IMAD.MOV.U32 R91, RZ, RZ, R8 ;  /* 0x000000ffff5b7224 */ /* 0x000fe200078e0008 */
[----:B---3--:R-:W-:Y:S08]  /*1190*/  @P1 BRA `(.L_x_437) ;  /* 0x0000000000281947 */ /* 0x008ff00003800000 */
[----:B------:R-:W-:Y:S02]  /*11a0*/  ULDC.64 UR8, c[0x0][0xa00] ;  /* 0x0002800000087ab9 */ /* 0x000fe40000000a00 */
[----:B------:R-:W-:-:S04]  /*11b0*/  ISETP.NE.U32.AND P1, PT, RZ, UR8, PT ;  /* 0x00000008ff007c0c */ /* 0x000fc8000bf25070 */
[----:B------:R-:W-:-:S13]  /*11c0*/  ISETP.NE.AND.EX P1, PT, RZ, UR9, PT, P1 ;  /* 0x00000009ff007c0c */ /* 0x000fda000bf25310 */
[----:B------:R-:W-:Y:S05]  /*11d0*/  @!P1 BRA `(.L_x_437) ;  /* 0x0000000000189947 */ /* 0x000fea0003800000 */
[----:B0-----:R-:W0:Y:S01]  /*11e0*/  LDC.64 R2, c[0x0][0xa00] ;  /* 0x00028000ff027b82 */ /* 0x001e220000000a00 */
[----:B------:R-:W-:Y:S01]  /*11f0*/  ULDC.64 UR8, c[0x0][0x208] ;  /* 0x0000820000087ab9 */ /* 0x000fe20000000a00 */
[----:B0-----:R-:W-:-:S05]  /*1200*/  IMAD.WIDE R2, R91, 0x4, R2 ;  /* 0x000000045b027825 */ /* 0x001fca00078e0202 */
[----:B-----5:R-:W2:Y:S04]  /*1210*/  LDG.E R140, desc[UR8][R2.64] ;  /* 0x00000008028c7981 */ /* 0x020ea8000c1e1900 */
[----:B------:R-:W2:Y:S02]  /*1220*/  LDG.E R5, desc[UR8][R2.64+0x4] ;  /* 0x0000040802057981 */ /* 0x000ea4000c1e1900 */
[----:B--2---:R-:W-:-:S07]  /*1230*/  IMAD.IADD R140, R5, 0x1, -R140 ;  /* 0x00000001058c7824 */ /* 0x004fce00078e0a8c */
.L_x_437:
[----:B------:R-:W-:Y:S01]  /*1240*/  IMAD.U32 R24, RZ, RZ, UR5 ;  /* 0x00000005ff187e24 */ /* 0x000fe2000f8e00ff */
[----:B------:R-:W-:Y:S01]  /*1250*/  MOV R25, UR4 ;  /* 0x0000000400197c02 */ /* 0x000fe20008000f00 */
[----:B------:R-:W-:Y:S06]  /*1260*/  @!P2 BRA `(.L_x_438) ;  /* 0x000000000014a947 */ /* 0x000fec0003800000 */
[----:B0-----:R-:W-:Y:S01]  /*1270*/  IADD3 R2, P0, R26, UR6, RZ ;  /* 0x000000061a027c10 */ /* 0x001fe2000ff1e0ff */
[----:B------:R-:W-:-:S03]  /*1280*/  ULDC.64 UR4, c[0x0][0x208] ;  /* 0x0000820000047ab9 */ /* 0x000fc60000000a00 */
[----:B------:R-:W-:-:S05]  /*1290*/  IADD3.X R3, R27, UR7, RZ, P0, !PT ;  /* 0x000000071b037c10 */ /* 0x000fca00087fe4ff */
[----:B------:R1:W5:Y:S01]  /*12a0*/  LDG.E R25, desc[UR4][R2.64] ;  /* 0x0000000402197981 */ /* 0x000362000c1e1900 */
[----:B------:R-:W-:Y:S05]  /*12b0*/  BRA `(.L_x_439) ;  /* 0x0000000000147947 */ /* 0x000fea0003800000 */
.L_x_438:
[----:B------:R-:W-:Y:S05]  /*12c0*/  @!P0 BRA `(.L_x_439) ;  /* 0x0000000000108947 */ /* 0x000fea0003800000 */
[----:B------:R-:W-:Y:S02]  /*12d0*/  ULDC.64 UR4, c[0x0][0x208] ;  /* 0x0000820000047ab9 */ /* 0x000fe40000000a00 */
[----:B0-----:R-:W2:Y:S04]  /*12e0*/  LDG.E R2, desc[UR4][R6.64] ;  /* 0x0000000406027981 */ /* 0x001ea8000c1e1900 */
[----:B------:R-:W2:Y:S02]  /*12f0*/  LDG.E R25, desc[UR4][R6.64+0x4] ;  /* 0x0000040406197981 */ /* 0x000ea4000c1e1900 */
[----:B--2---:R-:W-:-:S07]  /*1300*/  IMAD.IADD R25, R25, 0x1, -R2 ;  /* 0x0000000119197824 */ /* 0x004fce00078e0a02 */
.L_x_439:
[----:B------:R-:W-:Y:S01]  /*1310*/  ULDC.64 UR4, c[0x0][0xa10] ;  /* 0x0002840000047ab9 */ /* 0x000fe20000000a00 */
[----:B------:R-:W-:Y:S01]  /*1320*/  ULDC.64 UR6, c[0x0][0x208] ;  /* 0x0000820000067ab9 */ /* 0x000fe20000000a00 */
[----:B------:R-:W-:-:S04]  /*1330*/  ISETP.NE.U32.AND P0, PT, RZ, UR4, PT ;  /* 0x00000004ff007c0c */ /* 0x000fc8000bf05070 */
[----:B------:R-:W-:Y:S01]  /*1340*/  ISETP.NE.AND.EX P0, PT, RZ, UR5, PT, P0 ;  /* 0x00000005ff007c0c */ /* 0x000fe2000bf05300 */
[----:B0----5:R-:W-:Y:S01]  /*1350*/  IMAD.IADD R8, R25, 0x1, -R0 ;  /* 0x0000000119087824 */ /* 0x021fe200078e0a00 */
[----:B------:R-:W-:-:S11]  /*1360*/  ULDC.64 UR4, c[0x0][0xa30] ;  /* 0x00028c0000047ab9 */ /* 0x000fd60000000a00 */
[----:B-1----:R-:W0:Y:S02]  /*1370*/  @P0 LDC.64 R2, c[0x0][0xa10] ;  /* 0x00028400ff020b82 */ /* 0x002e240000000a00 */
[----:B0-----:R-:W-:-:S05]  /*1380*/  @P0 IMAD.WIDE R2, R91, 0x4, R2 ;  /* 0x000000045b020825 */ /* 0x001fca00078e0202 */
[----:B------:R-:W2:Y:S04]  /*1390*/  @P0 LDG.E R6, desc[UR6][R2.64] ;  /* 0x0000000602060981 */ /* 0x000ea8000c1e1900 */
[----:B------:R-:W2:Y:S01]  /*13a0*/  @P0 LDG.E R7, desc[UR6][R2.64+0x4] ;  /* 0x0000040602070981 */ /* 0x000ea2000c1e1900 */
[----:B------:R-:W-:Y:S01]  /*13b0*/  IMAD.MOV R116, RZ, RZ, -R8 ;  /* 0x000000ffff747224 */ /* 0x000fe200078e0a08 */
[----:B------:R-:W-:Y:S01]  /*13c0*/  ISETP.NE.U32.AND P1, PT, RZ, UR4, PT ;  /* 0x00000004ff007c0c */ /* 0x000fe2000bf25070 */
[----:B------:R-:W-:-:S03]  /*13d0*/  IMAD.MOV.U32 R136, RZ, RZ, R25 ;  /* 0x000000ffff887224 */ /* 0x000fc600078e0019 */
[----:B------:R-:W-:Y:S02]  /*13e0*/  VIMNMX R116, RZ, R116, !PT ;  /* 0x00000074ff747248 */ /* 0x000fe40007fe0100 */
[----:B------:R-:W-:-:S13]  /*13f0*/  ISETP.NE.AND.EX P1, PT, RZ, UR5, PT, P1 ;  /* 0x00000005ff007c0c */ /* 0x000fda000bf25310 */
[----:B------:R-:W-:-:S04]  /*1400*/  @P1 IADD3 R4, P2, R26, UR4, RZ ;  /* 0x000000041a041c10 */ /* 0x000fc8000ff5e0ff */
[----:B------:R-:W-:-:S05]  /*1410*/  @P1 IADD3.X R5, R27, UR5, RZ, P2, !PT ;  /* 0x000000051b051c10 */ /* 0x000fca00097fe4ff */
[----:B------:R0:W5:Y:S01]  /*1420*/  @P1 LDG.E R136, desc[UR6][R4.64] ;  /* 0x0000000604881981 */ /* 0x000162000c1e1900 */
[----:B--2---:R-:W-:-:S04]  /*1430*/  @P0 IMAD.IADD R24, R7, 0x1, -R6 ;  /* 0x0000000107180824 */ /* 0x004fc800078e0a06 */
[----:B------:R-:W-:-:S04]  /*1440*/  IMAD.IADD R180, R8, 0x1, R24 ;  /* 0x0000000108b47824 */ /* 0x000fc800078e0218 */
[----:B------:R-:W-:-:S04]  /*1450*/  VIADD R0, R180, 0x4f ;  /* 0x0000004fb4007836 */ /* 0x000fc80000000000 */
[----:B------:R-:W-:-:S05]  /*1460*/  IMAD.HI R0, R0, 0x66666667, RZ ;  /* 0x6666666700007827 */ /* 0x000fca00078e02ff */
[----:B------:R-:W-:-:S04]  /*1470*/  SHF.R.U32.HI R181, RZ, 0x1f, R0 ;  /* 0x0000001fffb57819 */ /* 0x000fc80000011600 */
[----:B------:R-:W-:-:S05]  /*1480*/  LEA.HI.SX32 R181, R0, R181, 0x1b ;  /* 0x000000b500b57211 */ /* 0x000fca00078fdaff */
[----:B------:R-:W-:-:S05]  /*1490*/  IMAD R3, R181, 0x50, -R8 ;  /* 0x00000050b5037824 */ /* 0x000fca00078e0a08 */
[----:B------:R-:W-:-:S04]  /*14a0*/  VIMNMX R3, R3, R24, PT ;  /* 0x0000001803037248 */ /* 0x000fc80003fe0100 */
[----:B------:R-:W-:Y:S01]  /*14b0*/  ISETP.GT.AND P0, PT, R3, R116, PT ;  /* 0x000000740300720c */ /* 0x000fe20003f04270 */
[----:B------:R-:W-:-:S05]  /*14c0*/  IMAD.WIDE.U32 R116, R116, -0x33333333, RZ ;  /* 0xcccccccd74747825 */ /* 0x000fca00078e00ff */
[----:B------:R-:W-:-:S05]  /*14d0*/  SHF.R.U32.HI R116, RZ, 0x6, R117 ;  /* 0x00000006ff747819 */ /* 0x000fca0000011675 */
[----:B------:R-:W-:Y:S02]  /*14e0*/  IMAD.MOV.U32 R2, RZ, RZ, R116 ;  /* 0x000000ffff027224 */ /* 0x000fe400078e0074 */
[----:B------:R-:W-:-:S04]  /*14f0*/  @P0 VIADD R0, R3, 0x4f ;  /* 0x0000004f03000836 */ /* 0x000fc80000000000 */
[----:B------:R-:W-:-:S05]  /*1500*/  @P0 IMAD.HI R0, R0, 0x66666667, RZ ;  /* 0x6666666700000827 */ /* 0x000fca00078e02ff */
[----:B------:R-:W-:-:S04]  /*1510*/  @P0 SHF.R.U32.HI R3, RZ, 0x1f, R0 ;  /* 0x0000001fff030819 */ /* 0x000fc80000011600 */
[----:B------:R-:W-:Y:S02]  /*1520*/  @P0 LEA.HI.SX32 R2, R0, R3, 0x1b ;  /* 0x0000000300020211 */ /* 0x000fe400078fdaff */
[----:B------:R-:W-:Y:S02]  /*1530*/  PLOP3.LUT P0, PT, PT, PT, PT, 0x80, 0x0 ;  /* 0x000000000000781c */ /* 0x000fe40003f0f070 */
[----:B------:R-:W-:-:S13]  /*1540*/  ISETP.GT.AND P1, PT, R2, R116, PT ;  /* 0x000000740200720c */ /* 0x000fda0003f24270 */
[----:B0-----:R-:W-:Y:S05]  /*1550*/  @!P1 BRA `(.L_x_440) ;  /* 0x0000009800f09947 */ /* 0x001fea0003800000 */
[----:B------:R-:W-:Y:S01]  /*1560*/  VIADD R0, R22, 0x24400 ;  /* 0x0002440016007836 */ /* 0x000fe20000000000 */
[----:B------:R-:W-:Y:S04]  /*1570*/  BSSY B6, `(.L_x_441) ;  /* 0x0000013000067945 */ /* 0x000fe80003800000 */
[----:B------:R-:W-:-:S13]  /*1580*/  LOP3.LUT P0, RZ, R0, 0x3ff, RZ, 0xc0, !PT ;  /* 0x000003ff00ff7812 */ /* 0x000fda000780c0ff */
[----:B------:R-:W-:Y:S05]  /*1590*/  @!P0 BRA `(.L_x_442) ;  /* 0x0000000000408947 */ /* 0x000fea0003800000 */
        /* <DEDUP_REMOVED lines=15> */
[----:B-1---5:R-:W-:Y:S05]  /*1690*/  CALL.ABS.NOINC R14 ;  /* 0x000000000e007343 */ /* 0x022fea0003c00000 */
.L_x_442:
[----:B------:R-:W-:Y:S05]  /*16a0*/  BSYNC B6 ;  /* 0x0000000000067941 */ /* 0x000fea0003800000 */
.L_x_441:
        /* <DEDUP_REMOVED lines=20> */
.L_x_444:
[----:B------:R-:W-:Y:S05]  /*17f0*/  BSYNC B6 ;  /* 0x0000000000067941 */ /* 0x000fea0003800000 */
.L_x_443:
[----:B------:R-:W-:Y:S01]  /*1800*/  ULDC.64 UR4, c[0x0][0x9f8] ;  /* 0x00027e0000047ab9 */ /* 0x000fe20000000a00 */
[----:B------:R-:W0:Y:S01]  /*1810*/  LDC R115, c[0x0][0x3f4] ;  /* 0x0000fd00ff737b82 */ /* 0x000e220000000800 */
[----:B------:R-:W-:Y:S01]  /*1820*/  ISETP.NE.U32.AND P0, PT, RZ, UR4, PT ;  /* 0x00000004ff007c0c */ /* 0x000fe2000bf05070 */
[----:B------:R-:W2:Y:S03]  /*1830*/  LDL R21, [R1+0x50] ;  /* 0x0000500001157983 */ /* 0x000ea60000100800 */
[----:B------:R-:W-:Y:S01]  /*1840*/  ISETP.NE.AND.EX P0, PT, RZ, UR5, PT, P0 ;  /* 0x00000005ff007c0c */ /* 0x000fe2000bf05300 */
[----:B------:R-:W-:Y:S01]  /*1850*/  ULDC.64 UR6, c[0x0][0x208] ;  /* 0x0000820000067ab9 */ /* 0x000fe20000000a00 */
[----:B------:R-:W3:Y:S01]  /*1860*/  LDL R31, [R1+0x54] ;  /* 0x00005400011f7983 */ /* 0x000ee20000100800 */
[----:B------:R-:W1:Y:S08]  /*1870*/  LDC.64 R92, c[0x0][0x408] ;  /* 0x00010200ff5c7b82 */ /* 0x000e700000000a00 */
[----:B------:R-:W4:Y:S02]  /*1880*/  LDC.64 R98, c[0x0][0x3f8] ;  /* 0x0000fe00ff627b82 */ /* 0x000f240000000a00 */
[----:B------:R-:W-:Y:S01]  /*1890*/  @P0 IADD3 R4, P1, R26, UR4, RZ ;  /* 0x000000041a040c10 */ /* 0x000fe2000ff3e0ff */
[----:B------:R-:W-:-:S03]  /*18a0*/  ULDC UR4, c[0x0][0x2f4] ;  /* 0x0000bd0000047ab9 */ /* 0x000fc60000000800 */
[----:B------:R-:W-:Y:S02]  /*18b0*/  @P0 IADD3.X R5, R27, UR5, RZ, P1, !PT ;  /* 0x000000051b050c10 */ /* 0x000fe40008ffe4ff */
[----:B------:R-:W-:-:S03]  /*18c0*/  ISETP.GE.AND P1, PT, R213, UR4, PT ;  /* 0x00000004d5007c0c */ /* 0x000fc6000bf26270 */
[----:B------:R0:W3:Y:S01]  /*18d0*/  @P0 LDG.E R91, desc[UR6][R4.64] ;  /* 0x00000006045b0981 */ /* 0x0000e2000c1e1900 */
[----:B------:R-:W-:Y:S02]  /*18e0*/  SEL R3, RZ, 0xffffffff, P1 ;  /* 0xffffffffff037807 */ /* 0x000fe40000800000 */
[----:B------:R-:W-:-:S03]  /*18f0*/  ISETP.GE.AND P0, PT, R16, UR4, PT ;  /* 0x0000000410007c0c */ /* 0x000fc6000bf06270 */
[----:B------:R-:W-:Y:S01]  /*1900*/  IMAD.SHL.U32 R3, R3, 0x2, RZ ;  /* 0x0000000203037824 */ /* 0x000fe200078e00ff */
[----:B------:R-:W-:Y:S02]  /*1910*/  SEL R0, RZ, 0x1, P0 ;  /* 0x00000001ff007807 */ /* 0x000fe40000000000 */
[----:B------:R-:W-:Y:S02]  /*1920*/  ISETP.GE.AND P2, PT, R18, UR4, PT ;  /* 0x0000000412007c0c */ /* 0x000fe4000bf46270 */
[----:B------:R-:W-:Y:S02]  /*1930*/  LOP3.LUT R0, R3, 0x2, R0, 0xe2, !PT ;  /* 0x0000000203007812 */ /* 0x000fe400078ee200 */
[----:B------:R-:W-:Y:S02]  /*1940*/  SEL R3, RZ, 0x4, P2 ;  /* 0x00000004ff037807 */ /* 0x000fe40001000000 */
[----:B0-----:R-:W-:Y:S02]  /*1950*/  ISETP.GE.AND P2, PT, R16, R115, PT ;  /* 0x000000731000720c */ /* 0x001fe40003f46270 */
[----:B------:R-:W-:-:S02]  /*1960*/  LOP3.LUT R4, R0, R3, RZ, 0xfc, !PT ;  /* 0x0000000300047212 */ /* 0x000fc400078efcff */
[----:B------:R-:W-:Y:S02]  /*1970*/  SHF.R.S32.HI R7, RZ, 0x1f, R219 ;  /* 0x0000001fff077819 */ /* 0x000fe400000114db */
[----:B------:R-:W-:Y:S01]  /*1980*/  SEL R3, R115, RZ, P2 ;  /* 0x000000ff73037207 */ /* 0x000fe20001000000 */
[----:B------:R-:W-:Y:S02]  /*1990*/  VIADD R33, R219, 0x40 ;  /* 0x00000040db217836 */ /* 0x000fe40000000000 */
[----:B-1----:R-:W-:Y:S02]  /*19a0*/  IMAD R0, R7, R92, RZ ;  /* 0x0000005c07007224 */ /* 0x002fe400078e02ff */
[----:B------:R-:W-:Y:S02]  /*19b0*/  IMAD.IADD R3, R16, 0x1, R3 ;  /* 0x0000000110037824 */ /* 0x000fe400078e0203 */
[----:B------:R-:W-:Y:S02]  /*19c0*/  VIADD R20, R219, 0x40 ;  /* 0x00000040db147836 */ /* 0x000fe40000000000 */
[----:B----4-:R-:W-:Y:S01]  /*19d0*/  IMAD R6, R7, R98, RZ ;  /* 0x0000006207067224 */ /* 0x010fe200078e02ff */
[----:B------:R-:W-:Y:S01]  /*19e0*/  SHF.L.U32 R33, R33, 0x6, RZ ;  /* 0x0000000621217819 */ /* 0x000fe200000006ff */
[----:B------:R-:W-:Y:S01]  /*19f0*/  IMAD R7, R219, R93, R0 ;  /* 0x0000005ddb077224 */ /* 0x000fe200078e0200 */
[----:B------:R-:W-:Y:S01]  /*1a00*/  SHF.R.S32.HI R0, RZ, 0x1f, R3 ;  /* 0x0000001fff007819 */ /* 0x000fe20000011403 */
[----:B------:R-:W-:Y:S01]  /*1a10*/  IMAD.SHL.U32 R20, R20, 0x40, RZ ;  /* 0x0000004014147824 */ /* 0x000fe200078e00ff */
[----:B------:R-:W-:-:S02]  /*1a20*/  LOP3.LUT R33, R33, 0x1c0, RZ, 0xc0, !PT ;  /* 0x000001c021217812 */ /* 0x000fc400078ec0ff */
[----:B------:R-:W-:Y:S02]  /*1a30*/  LEA.HI R9, R0, R3, RZ, 0x3 ;  /* 0x0000000300097211 */ /* 0x000fe400078f18ff */
[----:B------:R-:W-:Y:S02]  /*1a40*/  LOP3.LUT R20, R20, 0x1c0, RZ, 0xc0, !PT ;  /* 0x000001c014147812 */ /* 0x000fe400078ec0ff */
[----:B------:R-:W-:Y:S02]  /*1a50*/  LOP3.LUT R10, R33, 0x38, R9, 0xf8, !PT ;  /* 0x00000038210a7812 */ /* 0x000fe400078ef809 */
[----:B------:R-:W-:-:S04]  /*1a60*/  SHF.R.U32.HI R20, RZ, 0x3, R20 ;  /* 0x00000003ff147819 */ /* 0x000fc80000011614 */
[----:B------:R-:W-:Y:S02]  /*1a70*/  LOP3.LUT R13, R10, R20, RZ, 0x3c, !PT ;  /* 0x000000140a0d7212 */ /* 0x000fe400078e3cff */
[----:B------:R-:W4:Y:S01]  /*1a80*/  LDL R10, [R1+0x64] ;  /* 0x00006400010a7983 */ /* 0x000f220000100800 */
[----:B------:R-:W-:Y:S02]  /*1a90*/  SHF.R.S32.HI R215, RZ, 0x1f, R214 ;  /* 0x0000001fffd77819 */ /* 0x000fe400000114d6 */
[----:B------:R-:W-:Y:S01]  /*1aa0*/  ISETP.GE.AND P1, PT, R213, R115, PT ;  /* 0x00000073d500720c */ /* 0x000fe20003f26270 */
[C---:B------:R-:W-:Y:S02]  /*1ab0*/  IMAD R5, R219.reuse, R99, R6 ;  /* 0x00000063db057224 */ /* 0x040fe400078e0206 */
[----:B------:R-:W-:Y:S01]  /*1ac0*/  IMAD.WIDE.U32 R102, R219, R98, R214 ;  /* 0x00000062db667225 */ /* 0x000fe200078e00d6 */
[----:B------:R-:W-:-:S03]  /*1ad0*/  SEL R6, R115, RZ, P1 ;  /* 0x000000ff73067207 */ /* 0x000fc60000800000 */
[----:B------:R-:W-:-:S04]  /*1ae0*/  IMAD.WIDE.U32 R100, R219, R98, R16 ;  /* 0x00000062db647225 */ /* 0x000fc800078e0010 */
[----:B------:R-:W-:Y:S02]  /*1af0*/  IMAD.IADD R103, R103, 0x1, R5 ;  /* 0x0000000167677824 */ /* 0x000fe400078e0205 */
[----:B------:R-:W-:Y:S01]  /*1b00*/  IMAD.IADD R101, R5, 0x1, R101 ;  /* 0x0000000105657824 */ /* 0x000fe200078e0265 */
[----:B------:R-:W-:Y:S01]  /*1b10*/  LEA.HI R5, R0, R3, RZ, 0x6 ;  /* 0x0000000300057211 */ /* 0x000fe200078f30ff */
[----:B------:R-:W-:-:S04]  /*1b20*/  IMAD.WIDE.U32 R96, R219, R92, R214 ;  /* 0x0000005cdb607225 */ /* 0x000fc800078e00d6 */
[----:B------:R-:W-:-:S04]  /*1b30*/  IMAD.WIDE.U32 R94, R219, R92, R16 ;  /* 0x0000005cdb5e7225 */ /* 0x000fc800078e0010 */
[----:B------:R-:W-:Y:S02]  /*1b40*/  IMAD.IADD R6, R213, 0x1, R6 ;  /* 0x00000001d5067824 */ /* 0x000fe400078e0206 */
[C---:B------:R-:W-:Y:S02]  /*1b50*/  VIADD R34, R219.reuse, 0x20 ;  /* 0x00000020db227836 */ /* 0x040fe40000000000 */
[----:B------:R-:W-:Y:S01]  /*1b60*/  VIADD R28, R219, 0x20 ;  /* 0x00000020db1c7836 */ /* 0x000fe20000000000 */
[----:B------:R-:W-:Y:S01]  /*1b70*/  SHF.R.S32.HI R5, RZ, 0x6, R5 ;  /* 0x00000006ff057819 */ /* 0x000fe20000011405 */
[----:B------:R-:W-:Y:S01]  /*1b80*/  IMAD.IADD R97, R97, 0x1, R7 ;  /* 0x0000000161617824 */ /* 0x000fe200078e0207 */
[----:B------:R-:W-:Y:S01]  /*1b90*/  LOP3.LUT R0, R224, 0x38, R9, 0xf8, !PT ;  /* 0x00000038e0007812 */ /* 0x000fe200078ef809 */
[----:B------:R-:W-:Y:S01]  /*1ba0*/  IMAD.IADD R95, R7, 0x1, R95 ;  /* 0x00000001075f7824 */ /* 0x000fe200078e025f */
[----:B------:R-:W-:Y:S01]  /*1bb0*/  SHF.R.U32.HI R32, RZ, 0x3, R224 ;  /* 0x00000003ff207819 */ /* 0x000fe200000116e0 */
[----:B------:R-:W0:Y:S01]  /*1bc0*/  S2R R138, SR_TID.X ;  /* 0x00000000008a7919 */ /* 0x000e220000002100 */
[----:B------:R-:W-:Y:S01]  /*1bd0*/  SHF.R.S32.HI R7, RZ, 0x1f, R6 ;  /* 0x0000001fff077819 */ /* 0x000fe20000011406 */
[----:B------:R-:W-:-:S02]  /*1be0*/  IMAD.SHL.U32 R34, R34, 0x40, RZ ;  /* 0x0000004022227824 */ /* 0x000fc400078e00ff */
[----:B------:R-:W-:Y:S01]  /*1bf0*/  IMAD.SHL.U32 R28, R28, 0x40, RZ ;  /* 0x000000401c1c7824 */ /* 0x000fe200078e00ff */
[----:B------:R-:W-:Y:S01]  /*1c00*/  LOP3.LUT R3, R0, R32, RZ, 0x3c, !PT ;  /* 0x0000002000037212 */ /* 0x000fe200078e3cff */
[----:B------:R-:W-:Y:S01]  /*1c10*/  IMAD R134, R5, 0x1400, R228 ;  /* 0x0000140005867824 */ /* 0x000fe200078e02e4 */
[CC--:B------:R-:W-:Y:S02]  /*1c20*/  LEA.HI R11, R7.reuse, R6.reuse, RZ, 0x3 ;  /* 0x00000006070b7211 */ /* 0x0c0fe400078f18ff */
[----:B------:R-:W-:Y:S02]  /*1c30*/  LOP3.LUT R34, R34, 0x1c0, RZ, 0xc0, !PT ;  /* 0x000001c022227812 */ /* 0x000fe400078ec0ff */
[----:B------:R-:W-:Y:S02]  /*1c40*/  LOP3.LUT R28, R28, 0x1c0, RZ, 0xc0, !PT ;  /* 0x000001c01c1c7812 */ /* 0x000fe400078ec0ff */
[----:B------:R-:W-:Y:S01]  /*1c50*/  LEA.HI R6, R7, R6, RZ, 0x6 ;  /* 0x0000000607067211 */ /* 0x000fe200078f30ff */
[----:B------:R-:W-:Y:S01]  /*1c60*/  IMAD.IADD R134, R134, 0x1, R3 ;  /* 0x0000000186867824 */ /* 0x000fe200078e0203 */
[----:B------:R-:W-:-:S02]  /*1c70*/  LOP3.LUT R8, R34, 0x38, R9, 0xf8, !PT ;  /* 0x0000003822087812 */ /* 0x000fc400078ef809 */
[----:B------:R-:W-:Y:S02]  /*1c80*/  SHF.R.U32.HI R28, RZ, 0x3, R28 ;  /* 0x00000003ff1c7819 */ /* 0x000fe4000001161c */
[----:B------:R-:W-:Y:S02]  /*1c90*/  SHF.R.S32.HI R3, RZ, 0x6, R6 ;  /* 0x00000006ff037819 */ /* 0x000fe40000011406 */
[----:B------:R-:W-:-:S03]  /*1ca0*/  LOP3.LUT R0, R224, 0x38, R11, 0xf8, !PT ;  /* 0x00000038e0007812 */ /* 0x000fc600078ef80b */
[----:B------:R-:W-:Y:S01]  /*1cb0*/  IMAD R133, R3, 0x1400, R228 ;  /* 0x0000140003857824 */ /* 0x000fe200078e02e4 */
[----:B------:R-:W-:Y:S02]  /*1cc0*/  LOP3.LUT R0, R0, R32, RZ, 0x3c, !PT ;  /* 0x0000002000007212 */ /* 0x000fe400078e3cff */
[----:B------:R-:W-:Y:S02]  /*1cd0*/  LOP3.LUT R7, R33, 0x38, R11, 0xf8, !PT ;  /* 0x0000003821077812 */ /* 0x000fe400078ef80b */
[----:B------:R-:W-:Y:S01]  /*1ce0*/  ISETP.GE.AND P0, PT, R19, UR4, PT ;  /* 0x0000000413007c0c */ /* 0x000fe2000bf06270 */
[----:B------:R-:W-:Y:S01]  /*1cf0*/  IMAD.IADD R133, R133, 0x1, R0 ;  /* 0x0000000185857824 */ /* 0x000fe200078e0200 */
[C-C-:B------:R-:W-:Y:S01]  /*1d00*/  SHF.L.U64.HI R106, R92.reuse, 0x5, R93.reuse ;  /* 0x000000055c6a7819 */ /* 0x140fe2000001025d */
[C---:B------:R-:W-:Y:S01]  /*1d10*/  IMAD.SHL.U32 R107, R92.reuse, 0x20, RZ ;  /* 0x000000205c6b7824 */ /* 0x040fe200078e00ff */
[C---:B------:R-:W-:Y:S01]  /*1d20*/  SHF.L.U64.HI R110, R92.reuse, 0x6, R93 ;  /* 0x000000065c6e7819 */ /* 0x040fe2000001025d */
[----:B------:R-:W-:-:S02]  /*1d30*/  IMAD.SHL.U32 R111, R92, 0x40, RZ ;  /* 0x000000405c6f7824 */ /* 0x000fc400078e00ff */
[----:B-----5:R-:W-:Y:S01]  /*1d40*/  IMAD.WIDE.U32 R96, R136, R92, R96 ;  /* 0x0000005c88607225 */ /* 0x020fe200078e0060 */
[----:B------:R-:W-:-:S03]  /*1d50*/  SHF.L.U64.HI R104, R98, 0x5, R99 ;  /* 0x0000000562687819 */ /* 0x000fc60000010263 */
[----:B------:R-:W-:Y:S01]  /*1d60*/  IMAD.WIDE.U32 R94, R136, R92, R94 ;  /* 0x0000005c885e7225 */ /* 0x000fe200078e005e */
[C---:B------:R-:W-:Y:S02]  /*1d70*/  SHF.L.U64.HI R108, R98.reuse, 0x6, R99 ;  /* 0x00000006626c7819 */ /* 0x040fe40000010263 */
[C---:B------:R-:W-:Y:S01]  /*1d80*/  SHF.L.U32 R105, R98.reuse, 0x5, RZ ;  /* 0x0000000562697819 */ /* 0x040fe200000006ff */
[----:B------:R-:W-:Y:S02]  /*1d90*/  IMAD R121, R99, 0x50, RZ ;  /* 0x0000005063797824 */ /* 0x000fe400078e02ff */
[----:B------:R-:W-:Y:S02]  /*1da0*/  IMAD.SHL.U32 R109, R98, 0x40, RZ ;  /* 0x00000040626d7824 */ /* 0x000fe400078e00ff */
[----:B------:R-:W-:-:S04]  /*1db0*/  IMAD.WIDE.U32 R102, R136, R98, R102 ;  /* 0x0000006288667225 */ /* 0x000fc800078e0066 */
[----:B------:R-:W-:Y:S01]  /*1dc0*/  IMAD.WIDE.U32 R100, R136, R98, R100 ;  /* 0x0000006288647225 */ /* 0x000fe200078e0064 */
[----:B0-----:R-:W-:-:S03]  /*1dd0*/  LEA.HI R138, R138, 0x8, RZ, 0x19 ;  /* 0x000000088a8a7811 */ /* 0x001fc600078fc8ff */
[----:B------:R-:W-:Y:S02]  /*1de0*/  IMAD.IADD R120, R120, 0x1, R25 ;  /* 0x0000000178787824 */ /* 0x000fe400078e0219 */
[----:B------:R-:W-:Y:S02]  /*1df0*/  IMAD.SHL.U32 R115, R115, 0x2, RZ ;  /* 0x0000000273737824 */ /* 0x000fe400078e00ff */
[----:B--2---:R-:W-:-:S04]  /*1e00*/  IMAD R130, R5, 0x1400, R21 ;  /* 0x0000140005827824 */ /* 0x004fc800078e0215 */
[----:B------:R-:W-:Y:S02]  /*1e10*/  IMAD.IADD R130, R130, 0x1, R13 ;  /* 0x0000000182827824 */ /* 0x000fe400078e020d */
[----:B---3--:R-:W-:Y:S01]  /*1e20*/  IMAD R132, R5, 0x1400, R31 ;  /* 0x0000140005847824 */ /* 0x008fe200078e021f */
[----:B------:R-:W-:Y:S02]  /*1e30*/  LOP3.LUT R5, R8, R28, RZ, 0x3c, !PT ;  /* 0x0000001c08057212 */ /* 0x000fe400078e3cff */
[----:B------:R-:W-:-:S03]  /*1e40*/  SHF.R.S32.HI R13, RZ, 0x1f, R136 ;  /* 0x0000001fff0d7819 */ /* 0x000fc60000011488 */
[----:B------:R-:W-:Y:S01]  /*1e50*/  IMAD.IADD R132, R132, 0x1, R5 ;  /* 0x0000000184847824 */ /* 0x000fe200078e0205 */
[----:B------:R-:W-:Y:S01]  /*1e60*/  LOP3.LUT R5, R34, 0x38, R11, 0xf8, !PT ;  /* 0x0000003822057812 */ /* 0x000fe200078ef80b */
[----:B------:R-:W-:Y:S01]  /*1e70*/  IMAD R0, R13, R98, RZ ;  /* 0x000000620d007224 */ /* 0x000fe200078e02ff */
[----:B------:R-:W-:Y:S01]  /*1e80*/  LOP3.LUT R8, R7, R20, RZ, 0x3c, !PT ;  /* 0x0000001407087212 */ /* 0x000fe200078e3cff */
[----:B------:R-:W-:Y:S02]  /*1e90*/  IMAD R13, R13, R92, RZ ;  /* 0x0000005c0d0d7224 */ /* 0x000fe400078e02ff */
[C---:B------:R-:W-:Y:S02]  /*1ea0*/  IMAD R131, R3.reuse, 0x1400, R31 ;  /* 0x0000140003837824 */ /* 0x040fe400078e021f */
[----:B------:R-:W-:Y:S01]  /*1eb0*/  IMAD R129, R3, 0x1400, R21 ;  /* 0x0000140003817824 */ /* 0x000fe200078e0215 */
[----:B------:R-:W-:Y:S01]  /*1ec0*/  SEL R3, RZ, 0x8, P0 ;  /* 0x00000008ff037807 */ /* 0x000fe20000000000 */
[----:B------:R-:W-:Y:S01]  /*1ed0*/  IMAD R13, R136, R93, R13 ;  /* 0x0000005d880d7224 */ /* 0x000fe200078e020d */
[----:B------:R-:W-:Y:S01]  /*1ee0*/  LOP3.LUT R6, R5, R28, RZ, 0x3c, !PT ;  /* 0x0000001c05067212 */ /* 0x000fe200078e3cff */
[----:B------:R-:W-:Y:S01]  /*1ef0*/  IMAD R5, R93, 0x50, RZ ;  /* 0x000000505d057824 */ /* 0x000fe200078e02ff */
[----:B------:R-:W-:Y:S01]  /*1f00*/  LOP3.LUT R26, R4, R3, RZ, 0xfc, !PT ;  /* 0x00000003041a7212 */ /* 0x000fe200078efcff */
[----:B------:R-:W-:Y:S01]  /*1f10*/  IMAD.IADD R129, R129, 0x1, R8 ;  /* 0x0000000181817824 */ /* 0x000fe200078e0208 */
[----:B------:R-:W-:Y:S01]  /*1f20*/  SHF.R.S32.HI R8, RZ, 0x3, R9 ;  /* 0x00000003ff087819 */ /* 0x000fe20000011409 */
[----:B------:R-:W-:Y:S01]  /*1f30*/  IMAD.WIDE.U32 R92, R92, 0x50, RZ ;  /* 0x000000505c5c7825 */ /* 0x000fe200078e00ff */
[----:B------:R-:W-:-:S02]  /*1f40*/  LOP3.LUT R9, R9, 0xfffffff8, RZ, 0xc0, !PT ;  /* 0xfffffff809097812 */ /* 0x000fc400078ec0ff */
[----:B------:R-:W-:Y:S01]  /*1f50*/  LOP3.LUT R20, R11, 0xfffffff8, RZ, 0xc0, !PT ;  /* 0xfffffff80b147812 */ /* 0x000fe200078ec0ff */
[----:B------:R-:W-:Y:S02]  /*1f60*/  IMAD R7, R136, R99, R0 ;  /* 0x0000006388077224 */ /* 0x000fe400078e0200 */
[----:B------:R-:W-:Y:S01]  /*1f70*/  IMAD.WIDE.U32 R98, R98, 0x50, RZ ;  /* 0x0000005062627825 */ /* 0x000fe200078e00ff */
[----:B------:R-:W-:Y:S02]  /*1f80*/  LOP3.LUT R3, R4, 0x1, RZ, 0xc0, !PT ;  /* 0x0000000104037812 */ /* 0x000fe400078ec0ff */
[C---:B------:R-:W-:Y:S01]  /*1f90*/  LOP3.LUT R21, R26.reuse, 0x2, RZ, 0xc0, !PT ;  /* 0x000000021a157812 */ /* 0x040fe200078ec0ff */
[----:B------:R-:W-:Y:S01]  /*1fa0*/  IMAD.IADD R128, R93, 0x1, R5 ;  /* 0x000000015d807824 */ /* 0x000fe200078e0205 */
[C---:B------:R-:W-:Y:S01]  /*1fb0*/  LOP3.LUT R25, R26.reuse, 0x4, RZ, 0xc0, !PT ;  /* 0x000000041a197812 */ /* 0x040fe200078ec0ff */
[----:B------:R-:W-:Y:S01]  /*1fc0*/  IMAD.IADD R131, R131, 0x1, R6 ;  /* 0x0000000183837824 */ /* 0x000fe200078e0206 */
[----:B------:R-:W-:Y:S01]  /*1fd0*/  SHF.R.S32.HI R0, RZ, 0x1f, R30 ;  /* 0x0000001fff007819 */ /* 0x000fe2000001141e */
[----:B------:R-:W-:Y:S01]  /*1fe0*/  IMAD.IADD R4, R103, 0x1, R7 ;  /* 0x0000000167047824 */ /* 0x000fe200078e0207 */
[----:B------:R-:W-:Y:S01]  /*1ff0*/  LOP3.LUT R26, R26, 0x8, RZ, 0xc0, !PT ;  /* 0x000000081a1a7812 */ /* 0x000fe200078ec0ff */
[----:B------:R-:W-:Y:S01]  /*2000*/  IMAD.IADD R5, R7, 0x1, R101 ;  /* 0x0000000107057824 */ /* 0x000fe200078e0265 */
[----:B------:R-:W-:Y:S01]  /*2010*/  SHF.R.S32.HI R119, RZ, 0x1f, R91 ;  /* 0x0000001fff777819 */ /* 0x000fe2000001145b */
[----:B------:R-:W-:Y:S01]  /*2020*/  IMAD.IADD R121, R99, 0x1, R121 ;  /* 0x0000000163797824 */ /* 0x000fe200078e0279 */
[----:B------:R-:W-:Y:S01]  /*2030*/  SHF.R.S32.HI R27, RZ, 0x1f, R9 ;  /* 0x0000001fff1b7819 */ /* 0x000fe20000011409 */
[----:B------:R-:W-:Y:S01]  /*2040*/  IMAD.IADD R6, R97, 0x1, R13 ;  /* 0x0000000161067824 */ /* 0x000fe200078e020d */
[----:B------:R-:W-:Y:S01]  /*2050*/  SHF.R.S32.HI R28, RZ, 0x1f, R20 ;  /* 0x0000001fff1c7819 */ /* 0x000fe20000011414 */
[----:B------:R-:W-:-:S02]  /*2060*/  IMAD.IADD R7, R13, 0x1, R95 ;  /* 0x000000010d077824 */ /* 0x000fc400078e025f */
[----:B----4-:R-:W-:Y:S01]  /*2070*/  IMAD R112, R10, 0x20, R219 ;  /* 0x000000200a707824 */ /* 0x010fe200078e02db */
[----:B------:R-:W-:-:S07]  /*2080*/  SHF.R.S32.HI R10, RZ, 0x3, R11 ;  /* 0x00000003ff0a7819 */ /* 0x000fce000001140b */
.L_x_561:
[----:B------:R-:W0:Y:S01]  /*2090*/  LDC R84, c[0x0][0x430] ;  /* 0x00010c00ff547b82 */ /* 0x000e220000000800 */
[----:B------:R-:W-:Y:S01]  /*20a0*/  VIADD R2, R2, 0xffffffff ;  /* 0xffffffff02027836 */ /* 0x000fe20000000000 */
[----:B------:R-:W-:Y:S01]  /*20b0*/  ULDC.64 UR4, c[0x0][0x208] ;  /* 0x0000820000047ab9 */ /* 0x000fe20000000a00 */
[----:B----4-:R-:W-:Y:S01]  /*20c0*/  IMAD.MOV.U32 R31, RZ, RZ, RZ ;  /* 0x000000ffff1f7224 */ /* 0x010fe200078e00ff */
[----:B------:R-:W-:Y:S01]  /*20d0*/  SHF.R.U32.HI R32, RZ, 0x3, R224 ;  /* 0x00000003ff207819 */ /* 0x000fe200000116e0 */
[----:B------:R-:W-:-:S03]  /*20e0*/  IMAD R11, R2, 0x50, R112 ;  /* 0x00000050020b7824 */ /* 0x000fc600078e0270 */
[----:B------:R-:W1:Y:S02]  /*20f0*/  LDC R114, c[0x0][0x3f4] ;  /* 0x0000fd00ff727b82 */ /* 0x000e640000000800 */
[----:B------:R-:W-:Y:S02]  /*2100*/  ISETP.GE.AND P0, PT, R11, R24, PT ;  /* 0x000000180b00720c */ /* 0x000fe40003f06270 */
[----:B------:R-:W-:Y:S02]  /*2110*/  IADD3 R33, R120, R11, RZ ;  /* 0x0000000b78217210 */ /* 0x000fe40007ffe0ff */
[----:B------:R-:W-:-:S03]  /*2120*/  ISETP.GT.OR P0, PT, R112, 0x4f, P0 ;  /* 0x0000004f7000780c */ /* 0x000fc60000704670 */
[----:B------:R-:W-:Y:S01]  /*2130*/  IMAD.MOV.U32 R11, RZ, RZ, R33 ;  /* 0x000000ffff0b7224 */ /* 0x000fe200078e0021 */
[----:B0-----:R-:W-:-:S09]  /*2140*/  ISETP.NE.AND P3, PT, R84, 0x1, PT ;  /* 0x000000015400780c */ /* 0x001fd20003f65270 */
[----:B------:R-:W0:Y:S08]  /*2150*/  @!P0 LDC.64 R14, c[0x0][0x428] ;  /* 0x00010a00ff0e8b82 */ /* 0x000e300000000a00 */
[----:B--2---:R-:W2:Y:S08]  /*2160*/  @!P0 LDC.64 R34, c[0x0][0x418] ;  /* 0x00010600ff228b82 */ /* 0x004eb00000000a00 */
[----:B---3--:R-:W3:Y:S08]  /*2170*/  @P3 LDC R12, c[0x0][0x434] ;  /* 0x00010d00ff0c3b82 */ /* 0x008ef00000000800 */
[----:B------:R-:W4:Y:S01]  /*2180*/  @P3 LDC R13, c[0x0][0x438] ;  /* 0x00010e00ff0d3b82 */ /* 0x000f220000000800 */
[----:B---3--:R-:W-:-:S05]  /*2190*/  @P3 IMAD.HI.U32 R12, R33, R12, RZ ;  /* 0x0000000c210c3227 */ /* 0x008fca00078e00ff */
[----:B----4-:R-:W-:Y:S01]  /*21a0*/  @P3 SHF.R.U32.HI R11, RZ, R13, R12 ;  /* 0x0000000dff0b3219 */ /* 0x010fe2000001160c */
[----:B0-----:R-:W-:-:S03]  /*21b0*/  @!P0 IMAD R12, R119, R14, RZ ;  /* 0x0000000e770c8224 */ /* 0x001fc600078e02ff */
[--C-:B------:R-:W-:Y:S01]  /*21c0*/  @!P0 SHF.R.S32.HI R13, RZ, 0x1f, R11.reuse ;  /* 0x0000001fff0d8819 */ /* 0x100fe2000001140b */
[----:B------:R-:W-:Y:S02]  /*21d0*/  @!P0 IMAD R15, R91, R15, R12 ;  /* 0x0000000f5b0f8224 */ /* 0x000fe400078e020c */
[----:B------:R-:W-:-:S04]  /*21e0*/  @!P0 IMAD.MOV.U32 R12, RZ, RZ, R11 ;  /* 0x000000ffff0c8224 */ /* 0x000fc800078e000b */
[----:B------:R-:W-:-:S04]  /*21f0*/  @!P0 IMAD.WIDE.U32 R12, R91, R14, R12 ;  /* 0x0000000e5b0c8225 */ /* 0x000fc800078e000c */
[----:B------:R-:W-:Y:S01]  /*2200*/  @!P0 IMAD.IADD R13, R13, 0x1, R15 ;  /* 0x000000010d0d8824 */ /* 0x000fe200078e020f */
[----:B--2---:R-:W-:-:S04]  /*2210*/  @!P0 LEA R14, P3, R12, R34, 0x2 ;  /* 0x000000220c0e8211 */ /* 0x004fc800078610ff */
[----:B------:R-:W-:Y:S02]  /*2220*/  @!P0 LEA.HI.X R15, R12, R35, R13, 0x2, P3 ;  /* 0x000000230c0f8211 */ /* 0x000fe400018f140d */
[----:B------:R-:W-:-:S03]  /*2230*/  LOP3.LUT R13, R224, 0x38, R16, 0xf8, !PT ;  /* 0x00000038e00d7812 */ /* 0x000fc600078ef810 */
[----:B------:R0:W5:Y:S01]  /*2240*/  @!P0 LDG.E R31, desc[UR4][R14.64] ;  /* 0x000000040e1f8981 */ /* 0x000162000c1e1900 */
[----:B-1----:R-:W-:Y:S01]  /*2250*/  ISETP.GE.AND P0, PT, R114, 0x1, PT ;  /* 0x000000017200780c */ /* 0x002fe20003f06270 */
[----:B------:R-:W-:Y:S01]  /*2260*/  IMAD.MOV R11, RZ, RZ, -R11 ;  /* 0x000000ffff0b7224 */ /* 0x000fe200078e0a0b */
[----:B------:R-:W-:Y:S01]  /*2270*/  LOP3.LUT R13, R228, R13, R32, 0xf6, !PT ;  /* 0x0000000de40d7212 */ /* 0x000fe200078ef620 */
[----:B------:R-:W-:Y:S05]  /*2280*/  YIELD ;  /* 0x0000000000007946 */ /* 0x000fea0003800000 */
[----:B------:R-:W-:Y:S01]  /*2290*/  IMAD R85, R212, 0x5000, R13 ;  /* 0x00005000d4557824 */ /* 0x000fe200078e020d */
[----:B------:R-:W-:Y:S01]  /*22a0*/  ISETP.GT.AND P3, PT, R2, R116, PT ;  /* 0x000000740200720c */ /* 0x000fe20003f64270 */
[----:B------:R-:W-:Y:S01]  /*22b0*/  BSSY B0, `(.L_x_445) ;  /* 0x0000859000007945 */ /* 0x000fe20003800000 */
[----:B------:R-:W-:-:S02]  /*22c0*/  IMAD R84, R84, R11, R33 ;  /* 0x0000000b54547224 */ /* 0x000fc400078e0221 */
[----:B------:R-:W-:Y:S01]  /*22d0*/  P2R R113, PR, RZ, 0x8 ;  /* 0x00000008ff717803 */ /* 0x000fe20000000000 */
[----:B------:R-:W-:Y:S01]  /*22e0*/  IMAD R85, R85, 0x2, R22 ;  /* 0x0000000255557824 */ /* 0x000fe200078e0216 */
[----:B0-----:R-:W-:Y:S07]  /*22f0*/  @!P0 BRA `(.L_x_446) ;  /* 0x0000007c00688947 */ /* 0x001fee0003800000 */
[----:B------:R-:W-:Y:S01]  /*2300*/  SHF.R.S32.HI R86, RZ, 0x1f, R84 ;  /* 0x0000001fff567819 */ /* 0x000fe20000011454 */
[----:B------:R-:W-:Y:S01]  /*2310*/  ULDC.64 UR4, c[0x0][0x300] ;  /* 0x0000c00000047ab9 */ /* 0x000fe20000000a00 */
[----:B-----5:R-:W-:Y:S01]  /*2320*/  SHF.R.S32.HI R87, RZ, 0x1f, R31 ;  /* 0x0000001fff577819 */ /* 0x020fe2000001141f */
[----:B------:R-:W-:Y:S01]  /*2330*/  IMAD.WIDE.U32 R12, R84, UR4, RZ ;  /* 0x00000004540c7c25 */ /* 0x000fe2000f8e00ff */
[----:B------:R-:W-:Y:S02]  /*2340*/  ULDC.U8 UR6, c[0x0][0x410] ;  /* 0x0001040000067ab9 */ /* 0x000fe40000000000 */
[----:B------:R-:W-:Y:S01]  /*2350*/  ISETP.NE.AND P0, PT, RZ, UR6, PT ;  /* 0x00000006ff007c0c */ /* 0x000fe2000bf05270 */
[----:B------:R-:W-:Y:S02]  /*2360*/  IMAD R11, R86, UR4, RZ ;  /* 0x00000004560b7c24 */ /* 0x000fe4000f8e02ff */
[----:B------:R-:W-:Y:S02]  /*2370*/  IMAD R88, R2, -0x50, R24 ;  /* 0xffffffb002587824 */ /* 0x000fe400078e0218 */
[----:B------:R-:W-:Y:S01]  /*2380*/  IMAD R11, R84, UR5, R11 ;  /* 0x00000005540b7c24 */ /* 0x000fe2000f8e020b */
[----:B------:R-:W-:-:S02]  /*2390*/  ULDC.64 UR4, c[0x0][0x310] ;  /* 0x0000c40000047ab9 */ /* 0x000fc40000000a00 */
[----:B------:R-:W-:Y:S01]  /*23a0*/  IMAD R14, R87, UR4, RZ ;  /* 0x00000004570e7c24 */ /* 0x000fe2000f8e02ff */
[----:B------:R-:W-:Y:S01]  /*23b0*/  VIMNMX R88, R88, 0x50, PT ;  /* 0x0000005058587848 */ /* 0x000fe20003fe0100 */
[----:B------:R-:W-:Y:S01]  /*23c0*/  IMAD.IADD R13, R13, 0x1, R11 ;  /* 0x000000010d0d7824 */ /* 0x000fe200078e020b */
[----:B------:R-:W-:Y:S01]  /*23d0*/  SHF.R.S32.HI R11, RZ, 0x1f, R2 ;  /* 0x0000001fff0b7819 */ /* 0x000fe20000011402 */
        /* <DEDUP_REMOVED lines=8> */
[-C--:B------:R-:W-:Y:S01]  /*2460*/  IMAD R12, R121, R2.reuse, RZ ;  /* 0x00000002790c7224 */ /* 0x080fe200078e02ff */
[----:B------:R-:W-:Y:S01]  /*2470*/  LEA R118, P3, R32, UR4, 0x1 ;  /* 0x0000000420767c11 */ /* 0x000fe2000f8608ff */
[----:B------:R-:W-:Y:S02]  /*2480*/  IMAD R14, R128, R2, RZ ;  /* 0x00000002800e7224 */ /* 0x000fe400078e02ff */
[----:B------:R-:W-:Y:S02]  /*2490*/  IMAD.IADD R117, R33, 0x1, R13 ;  /* 0x0000000121757824 */ /* 0x000fe400078e020d */
[C---:B------:R-:W-:Y:S02]  /*24a0*/  IMAD R35, R11.reuse, R98, R12 ;  /* 0x000000620b237224 */ /* 0x040fe400078e020c */
[----:B------:R-:W-:Y:S01]  /*24b0*/  IMAD R37, R11, R92, R14 ;  /* 0x0000005c0b257224 */ /* 0x000fe200078e020e */
[----:B------:R-:W-:Y:S01]  /*24c0*/  LEA.HI.X R117, R32, UR5, R117, 0x1, P3 ;  /* 0x0000000520757c11 */ /* 0x000fe200098f0c75 */
[----:B------:R-:W-:-:S04]  /*24d0*/  IMAD.WIDE.U32 R14, R98, R2, RZ ;  /* 0x00000002620e7225 */ /* 0x000fc800078e00ff */
[----:B------:R-:W-:-:S04]  /*24e0*/  IMAD.WIDE.U32 R12, R92, R2, RZ ;  /* 0x000000025c0c7225 */ /* 0x000fc800078e00ff */
[----:B------:R-:W-:Y:S02]  /*24f0*/  IMAD.IADD R11, R15, 0x1, R35 ;  /* 0x000000010f0b7824 */ /* 0x000fe400078e0223 */
[----:B------:R-:W-:Y:S01]  /*2500*/  IMAD.IADD R80, R13, 0x1, R37 ;  /* 0x000000010d507824 */ /* 0x000fe200078e0225 */
[----:B------:R-:W-:Y:S06]  /*2510*/  @!P0 BRA `(.L_x_447) ;  /* 0x0000003800f88947 */ /* 0x000fec0003800000 */
[C---:B------:R-:W-:Y:S01]  /*2520*/  ISETP.GE.AND P3, PT, R219.reuse, R88, PT ;  /* 0x00000058db00720c */ /* 0x040fe20003f66270 */
[----:B------:R-:W-:Y:S01]  /*2530*/  BSSY B1, `(.L_x_448) ;  /* 0x000002b000017945 */ /* 0x000fe20003800000 */
[----:B------:R-:W-:Y:S01]  /*2540*/  VIADD R37, R219, 0x20 ;  /* 0x00000020db257836 */ /* 0x000fe20000000000 */
        /* <DEDUP_REMOVED lines=9> */
[----:B------:R-:W-:Y:S06]  /*25e0*/  @P3 BRA `(.L_x_449) ;  /* 0x00000000007c3947 */ /* 0x000fec0003800000 */
[----:B------:R-:W-:Y:S01]  /*25f0*/  IADD3 R33, P0, R102, R14, RZ ;  /* 0x0000000e66217210 */ /* 0x000fe20007f1e0ff */
[----:B------:R-:W-:Y:S01]  /*2600*/  ULDC.64 UR4, c[0x0][0x3e8] ;  /* 0x0000fa0000047ab9 */ /* 0x000fe20000000a00 */
[----:B------:R-:W-:Y:S02]  /*2610*/  IADD3 R35, P4, R96, R12, RZ ;  /* 0x0000000c60237210 */ /* 0x000fe40007f9e0ff */
[----:B------:R-:W-:Y:S02]  /*2620*/  CS2R R76, SRZ ;  /* 0x00000000004c7805 */ /* 0x000fe4000001ff00 */
[----:B------:R-:W-:Y:S02]  /*2630*/  IADD3.X R34, R11, R4, RZ, P0, !PT ;  /* 0x000000040b227210 */ /* 0x000fe400007fe4ff */
[----:B------:R-:W-:Y:S02]  /*2640*/  CS2R R78, SRZ ;  /* 0x00000000004e7805 */ /* 0x000fe4000001ff00 */
[C---:B------:R-:W-:Y:S01]  /*2650*/  LEA R32, P0, R33.reuse, UR4, 0x1 ;  /* 0x0000000421207c11 */ /* 0x040fe2000f8008ff */
[----:B------:R-:W-:Y:S01]  /*2660*/  IMAD.X R36, R80, 0x1, R6, P4 ;  /* 0x0000000150247824 */ /* 0x000fe200020e0606 */
[-C--:B------:R-:W-:Y:S01]  /*2670*/  ISETP.GE.AND P5, PT, R214, R114.reuse, PT ;  /* 0x00000072d600720c */ /* 0x080fe20003fa6270 */
[----:B------:R-:W-:Y:S01]  /*2680*/  ULDC.64 UR6, c[0x0][0x208] ;  /* 0x0000820000067ab9 */ /* 0x000fe20000000a00 */
[----:B------:R-:W-:Y:S01]  /*2690*/  LEA.HI.X R33, R33, UR5, R34, 0x1, P0 ;  /* 0x0000000521217c11 */ /* 0x000fe200080f0c22 */
[----:B------:R-:W-:Y:S01]  /*26a0*/  ULDC.64 UR4, c[0x0][0x400] ;  /* 0x0001000000047ab9 */ /* 0x000fe20000000a00 */
[----:B------:R-:W-:-:S02]  /*26b0*/  ISETP.GE.AND P4, PT, R221, R114, PT ;  /* 0x00000072dd00720c */ /* 0x000fc40003f86270 */
[----:B------:R-:W-:-:S04]  /*26c0*/  LEA R34, P0, R35, UR4, 0x1 ;  /* 0x0000000423227c11 */ /* 0x000fc8000f8008ff */
[----:B------:R-:W-:Y:S02]  /*26d0*/  LEA.HI.X R35, R35, UR5, R36, 0x1, P0 ;  /* 0x0000000523237c11 */ /* 0x000fe400080f0c24 */
[-C--:B------:R-:W-:Y:S01]  /*26e0*/  ISETP.GE.AND P0, PT, R220, R114.reuse, PT ;  /* 0x00000072dc00720c */ /* 0x080fe20003f06270 */
[----:B------:R0:W5:Y:S04]  /*26f0*/  @!P5 LDG.E.64 R76, desc[UR6][R32.64] ;  /* 0x00000006204cd981 */ /* 0x000168000c1e1b00 */
[----:B------:R0:W5:Y:S01]  /*2700*/  @!P5 LDG.E.64 R78, desc[UR6][R34.64] ;  /* 0x00000006224ed981 */ /* 0x000162000c1e1b00 */
[----:B------:R-:W-:Y:S02]  /*2710*/  ISETP.GE.AND P5, PT, R222, R114, PT ;  /* 0x00000072de00720c */ /* 0x000fe40003fa6270 */
[----:B------:R-:W-:-:S02]  /*2720*/  CS2R R72, SRZ ;  /* 0x0000000000487805 */ /* 0x000fc4000001ff00 */
[----:B------:R-:W-:Y:S02]  /*2730*/  CS2R R68, SRZ ;  /* 0x0000000000447805 */ /* 0x000fe4000001ff00 */
[----:B------:R-:W-:Y:S02]  /*2740*/  CS2R R64, SRZ ;  /* 0x0000000000407805 */ /* 0x000fe4000001ff00 */
[----:B------:R-:W-:Y:S02]  /*2750*/  CS2R R74, SRZ ;  /* 0x00000000004a7805 */ /* 0x000fe4000001ff00 */
[----:B------:R-:W-:Y:S02]  /*2760*/  CS2R R70, SRZ ;  /* 0x0000000000467805 */ /* 0x000fe4000001ff00 */
[----:B------:R-:W-:Y:S01]  /*2770*/  CS2R R66, SRZ ;  /* 0x0000000000427805 */ /* 0x000fe2000001ff00 */
[----:B------:R0:W5:Y:S04]  /*2780*/  @!P4 LDG.E.64 R72, desc[UR6][R32.64+0x40] ;  /* 0x000040062048c981 */ /* 0x000168000c1e1b00 */
[----:B------:R0:W5:Y:S04]  /*2790*/  @!P0 LDG.E.64 R68, desc[UR6][R32.64+0x80] ;  /* 0x0000800620448981 */ /* 0x000168000c1e1b00 */
[----:B------:R0:W5:Y:S04]  /*27a0*/  @!P5 LDG.E.64 R64, desc[UR6][R32.64+0xc0] ;  /* 0x0000c0062040d981 */ /* 0x000168000c1e1b00 */
[----:B------:R0:W5:Y:S04]  /*27b0*/  @!P4 LDG.E.64 R74, desc[UR6][R34.64+0x40] ;  /* 0x00004006224ac981 */ /* 0x000168000c1e1b00 */
[----:B------:R0:W5:Y:S04]  /*27c0*/  @!P0 LDG.E.64 R70, desc[UR6][R34.64+0x80] ;  /* 0x0000800622468981 */ /* 0x000168000c1e1b00 */
[----:B------:R0:W5:Y:S02]  /*27d0*/  @!P5 LDG.E.64 R66, desc[UR6][R34.64+0xc0] ;  /* 0x0000c0062242d981 */ /* 0x000164000c1e1b00 */
.L_x_449:
[----:B------:R-:W-:Y:S05]  /*27e0*/  BSYNC B1 ;  /* 0x0000000000017941 */ /* 0x000fea0003800000 */
.L_x_448:
[----:B0----5:R-:W-:Y:S01]  /*27f0*/  IMAD.MOV.U32 R32, RZ, RZ, R64 ;  /* 0x000000ffff207224 */ /* 0x021fe200078e0040 */
[----:B------:R-:W-:Y:S01]  /*2800*/  ISETP.GE.AND P4, PT, R37, R88, PT ;  /* 0x000000582500720c */ /* 0x000fe20003f86270 */
[----:B------:R-:W-:Y:S01]  /*2810*/  IMAD.MOV.U32 R33, RZ, RZ, R65 ;  /* 0x000000ffff217224 */ /* 0x000fe200078e0041 */
[----:B------:R-:W-:Y:S01]  /*2820*/  BSSY B1, `(.L_x_450) ;  /* 0x0000046000017945 */ /* 0x000fe20003800000 */
[----:B------:R-:W-:Y:S01]  /*2830*/  IMAD.MOV.U32 R34, RZ, RZ, R68 ;  /* 0x000000ffff227224 */ /* 0x000fe200078e0044 */
[----:B------:R-:W-:Y:S01]  /*2840*/  PRMT R156, R32, 0x7610, R156 ;  /* 0x00007610209c7816 */ /* 0x000fe2000000009c */
        /* <DEDUP_REMOVED lines=15> */
[----:B------:R-:W-:-:S02]  /*2940*/  MOV R35, R71 ;  /* 0x0000004700237202 */ /* 0x000fc40000000f00 */
[----:B------:R-:W-:Y:S02]  /*2950*/  CS2R R52, SRZ ;  /* 0x0000000000347805 */ /* 0x000fe4000001ff00 */
        /* <DEDUP_REMOVED lines=8> */
[----:B------:R-:W-:-:S02]  /*29e0*/  PRMT R124, R124, 0x5410, R32 ;  /* 0x000054107c7c7816 */ /* 0x000fc40000000020 */
[----:B------:R-:W-:Y:S02]  /*29f0*/  CS2R R56, SRZ ;  /* 0x0000000000387805 */ /* 0x000fe4000001ff00 */
[----:B------:R-:W-:Y:S02]  /*2a00*/  PRMT R183, R33, 0x7610, R183 ;  /* 0x0000761021b77816 */ /* 0x000fe400000000b7 */
[----:B------:R-:W-:Y:S02]  /*2a10*/  CS2R R60, SRZ ;  /* 0x00000000003c7805 */ /* 0x000fe4000001ff00 */
[----:B------:R-:W-:Y:S02]  /*2a20*/  PRMT R125, R125, 0x5410, R34 ;  /* 0x000054107d7d7816 */ /* 0x000fe40000000022 */
[----:B------:R-:W-:Y:S02]  /*2a30*/  CS2R R50, SRZ ;  /* 0x0000000000327805 */ /* 0x000fe4000001ff00 */
[----:B------:R-:W-:-:S02]  /*2a40*/  PRMT R168, R35, 0x7610, R168 ;  /* 0x0000761023a87816 */ /* 0x000fc400000000a8 */
[----:B------:R-:W-:Y:S02]  /*2a50*/  CS2R R54, SRZ ;  /* 0x0000000000367805 */ /* 0x000fe4000001ff00 */
[----:B------:R-:W-:Y:S02]  /*2a60*/  CS2R R58, SRZ ;  /* 0x00000000003a7805 */ /* 0x000fe4000001ff00 */
[----:B------:R-:W-:Y:S01]  /*2a70*/  CS2R R62, SRZ ;  /* 0x00000000003e7805 */ /* 0x000fe2000001ff00 */
[----:B------:R-:W-:Y:S06]  /*2a80*/  @P4 BRA `(.L_x_451) ;  /* 0x00000000007c4947 */ /* 0x000fec0003800000 */
[----:B------:R-:W-:Y:S01]  /*2a90*/  IADD3 R33, P0, P5, R102, R14, R105 ;  /* 0x0000000e66217210 */ /* 0x000fe20007d1e069 */
[----:B------:R-:W-:Y:S01]  /*2aa0*/  ULDC.64 UR4, c[0x0][0x3e8] ;  /* 0x0000fa0000047ab9 */ /* 0x000fe20000000a00 */
[----:B------:R-:W-:Y:S01]  /*2ab0*/  ULDC.64 UR6, c[0x0][0x400] ;  /* 0x0001000000067ab9 */ /* 0x000fe20000000a00 */
[----:B------:R-:W-:Y:S02]  /*2ac0*/  CS2R R60, SRZ ;  /* 0x00000000003c7805 */ /* 0x000fe4000001ff00 */
[----:B------:R-:W-:Y:S02]  /*2ad0*/  IADD3.X R38, R4, R11, R104, P0, P5 ;  /* 0x0000000b04267210 */ /* 0x000fe400007ea468 */
[----:B------:R-:W-:Y:S02]  /*2ae0*/  CS2R R56, SRZ ;  /* 0x0000000000387805 */ /* 0x000fe4000001ff00 */
[----:B------:R-:W-:Y:S02]  /*2af0*/  IADD3 R35, P0, P5, R96, R12, R107 ;  /* 0x0000000c60237210 */ /* 0x000fe40007d1e06b */
[----:B------:R-:W-:-:S02]  /*2b00*/  CS2R R62, SRZ ;  /* 0x00000000003e7805 */ /* 0x000fc4000001ff00 */
[----:B------:R-:W-:Y:S01]  /*2b10*/  CS2R R58, SRZ ;  /* 0x00000000003a7805 */ /* 0x000fe2000001ff00 */
[----:B------:R-:W-:Y:S01]  /*2b20*/  ULDC.64 UR8, c[0x0][0x208] ;  /* 0x0000820000087ab9 */ /* 0x000fe20000000a00 */
[----:B------:R-:W-:Y:S02]  /*2b30*/  IADD3.X R36, R6, R80, R106, P0, P5 ;  /* 0x0000005006247210 */ /* 0x000fe400007ea46a */
[----:B------:R-:W-:Y:S02]  /*2b40*/  LEA R32, P0, R33, UR4, 0x1 ;  /* 0x0000000421207c11 */ /* 0x000fe4000f8008ff */
[----:B------:R-:W-:Y:S02]  /*2b50*/  LEA R34, P5, R35, UR6, 0x1 ;  /* 0x0000000623227c11 */ /* 0x000fe4000f8a08ff */
[----:B------:R-:W-:Y:S02]  /*2b60*/  LEA.HI.X R33, R33, UR5, R38, 0x1, P0 ;  /* 0x0000000521217c11 */ /* 0x000fe400080f0c26 */
[----:B------:R-:W-:-:S02]  /*2b70*/  LEA.HI.X R35, R35, UR7, R36, 0x1, P5 ;  /* 0x0000000723237c11 */ /* 0x000fc4000a8f0c24 */
[-C--:B------:R-:W-:Y:S02]  /*2b80*/  ISETP.GE.AND P0, PT, R214, R114.reuse, PT ;  /* 0x00000072d600720c */ /* 0x080fe40003f06270 */
[----:B------:R-:W-:Y:S02]  /*2b90*/  ISETP.GE.AND P5, PT, R221, R114, PT ;  /* 0x00000072dd00720c */ /* 0x000fe40003fa6270 */
[----:B------:R-:W-:Y:S02]  /*2ba0*/  CS2R R52, SRZ ;  /* 0x0000000000347805 */ /* 0x000fe4000001ff00 */
[----:B------:R-:W-:Y:S02]  /*2bb0*/  CS2R R48, SRZ ;  /* 0x0000000000307805 */ /* 0x000fe4000001ff00 */
[----:B------:R-:W-:-:S05]  /*2bc0*/  CS2R R54, SRZ ;  /* 0x0000000000367805 */ /* 0x000fca000001ff00 */
[----:B------:R0:W5:Y:S04]  /*2bd0*/  @!P0 LDG.E.64 R60, desc[UR8][R32.64] ;  /* 0x00000008203c8981 */ /* 0x000168000c1e1b00 */
[----:B------:R0:W5:Y:S01]  /*2be0*/  @!P0 LDG.E.64 R62, desc[UR8][R34.64] ;  /* 0x00000008223e8981 */ /* 0x000162000c1e1b00 */
[----:B------:R-:W-:-:S03]  /*2bf0*/  ISETP.GE.AND P0, PT, R220, R114, PT ;  /* 0x00000072dc00720c */ /* 0x000fc60003f06270 */
[----:B------:R0:W5:Y:S04]  /*2c00*/  @!P5 LDG.E.64 R56, desc[UR8][R32.64+0x40] ;  /* 0x000040082038d981 */ /* 0x000168000c1e1b00 */
[----:B------:R0:W5:Y:S01]  /*2c10*/  @!P5 LDG.E.64 R58, desc[UR8][R34.64+0x40] ;  /* 0x00004008223ad981 */ /* 0x000162000c1e1b00 */
[----:B------:R-:W-:Y:S02]  /*2c20*/  ISETP.GE.AND P5, PT, R222, R114, PT ;  /* 0x00000072de00720c */ /* 0x000fe40003fa6270 */
[----:B------:R-:W-:-:S03]  /*2c30*/  CS2R R50, SRZ ;  /* 0x0000000000327805 */ /* 0x000fc6000001ff00 */
[----:B------:R0:W5:Y:S04]  /*2c40*/  @!P0 LDG.E.64 R52, desc[UR8][R32.64+0x80] ;  /* 0x0000800820348981 */ /* 0x000168000c1e1b00 */
[----:B------:R0:W5:Y:S04]  /*2c50*/  @!P0 LDG.E.64 R54, desc[UR8][R34.64+0x80] ;  /* 0x0000800822368981 */ /* 0x000168000c1e1b00 */
[----:B------:R0:W5:Y:S04]  /*2c60*/  @!P5 LDG.E.64 R48, desc[UR8][R32.64+0xc0] ;  /* 0x0000c0082030d981 */ /* 0x000168000c1e1b00 */
[----:B------:R0:W5:Y:S02]  /*2c70*/  @!P5 LDG.E.64 R50, desc[UR8][R34.64+0xc0] ;  /* 0x0000c0082232d981 */ /* 0x000164000c1e1b00 */
.L_x_451:
[----:B------:R-:W-:Y:S05]  /*2c80*/  BSYNC B1 ;  /* 0x0000000000017941 */ /* 0x000fea0003800000 */
.L_x_450:
[----:B0-----:R-:W-:Y:S01]  /*2c90*/  VIADD R32, R219, 0x40 ;  /* 0x00000040db207836 */ /* 0x001fe20000000000 */
[----:B------:R-:W-:Y:S01]  /*2ca0*/  BSSY B1, `(.L_x_452) ;  /* 0x000002b000017945 */ /* 0x000fe20003800000 */
[----:B------:R-:W-:Y:S02]  /*2cb0*/  CS2R R36, SRZ ;  /* 0x0000000000247805 */ /* 0x000fe4000001ff00 */
[----:B------:R-:W-:Y:S02]  /*2cc0*/  CS2R R40, SRZ ;  /* 0x0000000000287805 */ /* 0x000fe4000001ff00 */
[----:B------:R-:W-:Y:S02]  /*2cd0*/  CS2R R44, SRZ ;  /* 0x00000000002c7805 */ /* 0x000fe4000001ff00 */
[----:B------:R-:W-:Y:S02]  /*2ce0*/  ISETP.GE.AND P5, PT, R32, R88, PT ;  /* 0x000000582000720c */ /* 0x000fe40003fa6270 */
[----:B------:R-:W-:-:S02]  /*2cf0*/  CS2R R32, SRZ ;  /* 0x0000000000207805 */ /* 0x000fc4000001ff00 */
[----:B------:R-:W-:Y:S02]  /*2d00*/  CS2R R34, SRZ ;  /* 0x0000000000227805 */ /* 0x000fe4000001ff00 */
[----:B------:R-:W-:Y:S02]  /*2d10*/  CS2R R38, SRZ ;  /* 0x0000000000267805 */ /* 0x000fe4000001ff00 */
[----:B------:R-:W-:Y:S01]  /*2d20*/  CS2R R42, SRZ ;  /* 0x00000000002a7805 */ /* 0x000fe2000001ff00 */
[----:B-----5:R-:W-:Y:S01]  /*2d30*/  IMAD.MOV.U32 R81, RZ, RZ, R48 ;  /* 0x000000ffff517224 */ /* 0x020fe200078e0030 */
[----:B------:R-:W-:-:S03]  /*2d40*/  CS2R R46, SRZ ;  /* 0x00000000002e7805 */ /* 0x000fc6000001ff00 */
[----:B------:R-:W-:Y:S05]  /*2d50*/  @P5 BRA `(.L_x_453) ;  /* 0x00000000007c5947 */ /* 0x000fea0003800000 */
[----:B------:R-:W-:Y:S01]  /*2d60*/  IADD3 R14, P0, P6, R102, R109, R14 ;  /* 0x0000006d660e7210 */ /* 0x000fe20007e1e00e */
[----:B------:R-:W-:Y:S01]  /*2d70*/  ULDC.64 UR4, c[0x0][0x3e8] ;  /* 0x0000fa0000047ab9 */ /* 0x000fe20000000a00 */
[----:B------:R-:W-:Y:S01]  /*2d80*/  ULDC.64 UR6, c[0x0][0x400] ;  /* 0x0001000000067ab9 */ /* 0x000fe20000000a00 */
[----:B------:R-:W-:Y:S02]  /*2d90*/  CS2R R44, SRZ ;  /* 0x00000000002c7805 */ /* 0x000fe4000001ff00 */
[----:B------:R-:W-:Y:S02]  /*2da0*/  IADD3.X R13, R4, R108, R11, P0, P6 ;  /* 0x0000006c040d7210 */ /* 0x000fe400007ec40b */
[----:B------:R-:W-:Y:S02]  /*2db0*/  CS2R R46, SRZ ;  /* 0x00000000002e7805 */ /* 0x000fe4000001ff00 */
[----:B------:R-:W-:Y:S01]  /*2dc0*/  IADD3 R11, P0, P6, R96, R111, R12 ;  /* 0x0000006f600b7210 */ /* 0x000fe20007e1e00c */
[----:B------:R-:W-:-:S03]  /*2dd0*/  ULDC.64 UR8, c[0x0][0x208] ;  /* 0x0000820000087ab9 */ /* 0x000fc60000000a00 */
[----:B------:R-:W-:Y:S02]  /*2de0*/  IADD3.X R80, R6, R110, R80, P0, P6 ;  /* 0x0000006e06507210 */ /* 0x000fe400007ec450 */
[----:B------:R-:W-:-:S04]  /*2df0*/  LEA R12, P0, R14, UR4, 0x1 ;  /* 0x000000040e0c7c11 */ /* 0x000fc8000f8008ff */
[----:B------:R-:W-:Y:S02]  /*2e00*/  LEA.HI.X R13, R14, UR5, R13, 0x1, P0 ;  /* 0x000000050e0d7c11 */ /* 0x000fe400080f0c0d */
[----:B------:R-:W-:-:S04]  /*2e10*/  LEA R14, P0, R11, UR6, 0x1 ;  /* 0x000000060b0e7c11 */ /* 0x000fc8000f8008ff */
[----:B------:R-:W-:Y:S02]  /*2e20*/  LEA.HI.X R15, R11, UR7, R80, 0x1, P0 ;  /* 0x000000070b0f7c11 */ /* 0x000fe400080f0c50 */
[----:B------:R-:W-:Y:S02]  /*2e30*/  ISETP.GE.AND P0, PT, R214, R114, PT ;  /* 0x00000072d600720c */ /* 0x000fe40003f06270 */
[----:B------:R-:W-:Y:S02]  /*2e40*/  CS2R R40, SRZ ;  /* 0x0000000000287805 */ /* 0x000fe4000001ff00 */
[----:B------:R-:W-:-:S09]  /*2e50*/  CS2R R42, SRZ ;  /* 0x00000000002a7805 */ /* 0x000fd2000001ff00 */
[----:B------:R0:W5:Y:S04]  /*2e60*/  @!P0 LDG.E.64 R44, desc[UR8][R12.64] ;  /* 0x000000080c2c8981 */ /* 0x000168000c1e1b00 */
[----:B------:R0:W5:Y:S01]  /*2e70*/  @!P0 LDG.E.64 R46, desc[UR8][R14.64] ;  /* 0x000000080e2e8981 */ /* 0x000162000c1e1b00 */
        /* <DEDUP_REMOVED lines=10> */
[----:B------:R-:W-:-:S13]  /*2f20*/  ISETP.GE.AND P0, PT, R222, R114, PT ;  /* 0x00000072de00720c */ /* 0x000fda0003f06270 */
[----:B------:R0:W5:Y:S04]  /*2f30*/  @!P0 LDG.E.64 R32, desc[UR8][R12.64+0xc0] ;  /* 0x0000c0080c208981 */ /* 0x000168000c1e1b00 */
[----:B------:R0:W5:Y:S02]  /*2f40*/  @!P0 LDG.E.64 R34, desc[UR8][R14.64+0xc0] ;  /* 0x0000c0080e228981 */ /* 0x000164000c1e1b00 */
.L_x_453:
[----:B------:R-:W-:Y:S05]  /*2f50*/  BSYNC B1 ;  /* 0x0000000000017941 */ /* 0x000fea0003800000 */
.L_x_452:
[----:B------:R-:W-:Y:S01]  /*2f60*/  IMAD.MOV.U32 R11, RZ, RZ, R49 ;  /* 0x000000ffff0b7224 */ /* 0x000fe200078e0031 */
[----:B------:R-:W-:Y:S01]  /*2f70*/  ULOP3.LUT UR4, UR60, 0x1, URZ, 0xfc, !UPT ;  /* 0x000000013c047892 */ /* 0x000fe2000f8efc3f */
[----:B0-----:R-:W-:Y:S01]  /*2f80*/  IMAD.MOV.U32 R12, RZ, RZ, R52 ;  /* 0x000000ffff0c7224 */ /* 0x001fe200078e0034 */
        /* <DEDUP_REMOVED lines=8> */
[----:B------:R-:W-:Y:S01]  /*3010*/  MOV R13, R61 ;  /* 0x0000003d000d7202 */ /* 0x000fe20000000f00 */
[----:B------:R-:W-:Y:S01]  /*3020*/  UISETP.NE.AND UP0, UPT, UR4, 0x3, UPT ;  /* 0x000000030400788c */ /* 0x000fe2000bf05270 */
        /* <DEDUP_REMOVED lines=17> */
[----:B-----5:R-:W-:Y:S01]  /*3140*/  IMAD.MOV.U32 R11, RZ, RZ, R33 ;  /* 0x000000ffff0b7224 */ /* 0x020fe200078e0021 */
        /* <DEDUP_REMOVED lines=13> */
[----:B------:R-:W-:Y:S02]  /*3220*/  MOV R14, R40 ;  /* 0x00000028000e7202 */ /* 0x000fe40000000f00 */
[----:B------:R-:W-:Y:S02]  /*3230*/  PLOP3.LUT P0, PT, PT, PT, UP0, 0x80, 0x0 ;  /* 0x000000000000781c */ /* 0x000fe40003f0f008 */
        /* <DEDUP_REMOVED lines=17> */
[----:B------:R-:W-:Y:S02]  /*3350*/  PRMT R139, R12, 0x7610, R139 ;  /* 0x000076100c8b7816 */ /* 0x000fe4000000008b */
[----:B------:R-:W-:Y:S02]  /*3360*/  PRMT R146, R13, 0x7610, R146 ;  /* 0x000076100d927816 */ /* 0x000fe40000000092 */
[----:B------:R-:W-:Y:S01]  /*3370*/  PRMT R147, R14, 0x7610, R147 ;  /* 0x000076100e937816 */ /* 0x000fe20000000093 */
[----:B------:R-:W-:Y:S06]  /*3380*/  @!P0 BRA `(.L_x_454) ;  /* 0x0000000000048947 */ /* 0x000fec0003800000 */
[----:B------:R-:W-:Y:S01]  /*3390*/  BPT.TRAP 0x1 ;  /* 0x000000040000795c */ /* 0x000fe20000300000 */
.L_x_454:
[----:B------:R-:W-:Y:S01]  /*33a0*/  IMAD R89, R212, 0x8, R22 ;  /* 0x00000008d4597824 */ /* 0x000fe200078e0216 */
[----:B------:R-:W-:Y:S01]  /*33b0*/  SHF.L.U32 R90, R223, 0x1f, RZ ;  /* 0x0000001fdf5a7819 */ /* 0x000fe200000006ff */
[----:B------:R-:W-:Y:S03]  /*33c0*/  BSSY B1, `(.L_x_455) ;  /* 0x0000003000017945 */ /* 0x000fe60003800000 */
[----:B------:R-:W0:Y:S02]  /*33d0*/  SYNCS.PHASECHK.TRANS64.TRYWAIT P6, [R89+URZ+0x38890], R90 ;  /* 0x0388905a590075a7 */ /* 0x000e2400080c017f */
[----:B0-----:R-:W-:Y:S05]  /*33e0*/  @!P6 BRA `(.L_x_456) ;  /* 0x0000024c0054e947 */ /* 0x001fea0003800000 */
.L_x_805:
[----:B------:R-:W-:Y:S05]  /*33f0*/  BSYNC B1 ;  /* 0x0000000000017941 */ /* 0x000fea0003800000 */
.L_x_455:
[----:B------:R-:W-:-:S03]  /*3400*/  UMOV UR4, 0xffffffff ;  /* 0xffffffff00047882 */ /* 0x000fc60000000000 */
[----:B------:R-:W-:Y:S05]  /*3410*/  BRA.DIV UR4, `(.L_x_457) ;  /* 0x0000024e045c7947 */ /* 0x000fea000b800000 */
[----:B------:R1:W2:Y:S04]  /*3420*/  SHFL.IDX PT, R83, R117, RZ, 0x181f ;  /* 0x00181fff75537589 */ /* 0x0002a800000e0000 */
[----:B------:R1:W3:Y:S02]  /*3430*/  SHFL.IDX PT, R82, R118, RZ, 0x181f ;  /* 0x00181fff76527589 */ /* 0x0002e400000e0000 */
.L_x_809:
[----:B------:R-:W-:Y:S04]  /*3440*/  BSSY B1, `(.L_x_458) ;  /* 0x00000eb000017945 */ /* 0x000fe80003800000 */
[----:B------:R-:W-:Y:S05]  /*3450*/  @P3 BRA `(.L_x_459) ;  /* 0x0000000c00a43947 */ /* 0x000fea0003800000 */
[----:B------:R-:W-:Y:S01]  /*3460*/  ISETP.NE.AND P3, PT, R3, RZ, PT ;  /* 0x000000ff0300720c */ /* 0x000fe20003f65270 */
[----:B------:R-:W-:-:S12]  /*3470*/  BSSY B2, `(.L_x_460) ;  /* 0x0000039000027945 */ /* 0x000fd80003800000 */
[----:B------:R-:W-:Y:S05]  /*3480*/  @!P3 BRA `(.L_x_461) ;  /* 0x0000000000dcb947 */ /* 0x000fea0003800000 */
[----:B------:R4:W0:Y:S01]  /*3490*/  LDS.128 R12, [R85+0x24400] ;  /* 0x02440000550c7984 */ /* 0x0008220000000c00 */
[C---:B---3--:R-:W-:Y:S01]  /*34a0*/  LEA R80, P3, R16.reuse, R82, 0x1 ;  /* 0x0000005210507211 */ /* 0x048fe200078608ff */
[----:B------:R-:W-:Y:S03]  /*34b0*/  BSSY B3, `(.L_x_462) ;  /* 0x0000032000037945 */ /* 0x000fe60003800000 */
[----:B--2---:R-:W-:Y:S02]  /*34c0*/  LEA.HI.X R81, R16, R83, R17, 0x1, P3 ;  /* 0x0000005310517211 */ /* 0x004fe400018f0c11 */
[----:B------:R-:W-:-:S13]  /*34d0*/  ISETP.GE.AND P3, PT, R214, R114, PT ;  /* 0x00000072d600720c */ /* 0x000fda0003f66270 */
[----:B----4-:R-:W-:Y:S05]  /*34e0*/  @P3 BRA `(.L_x_463) ;  /* 0x0000000000b83947 */ /* 0x010fea0003800000 */
[----:B------:R-:W-:Y:S01]  /*34f0*/  SHF.R.U64 R78, R78, 0x10, R79 ;  /* 0x000000104e4e7819 */ /* 0x000fe2000000124f */
[----:B0-----:R-:W-:Y:S01]  /*3500*/  IMAD.U32 R166, R15, 0x10000, RZ ;  /* 0x000100000fa67824 */ /* 0x001fe200078e00ff */
[----:B------:R-:W-:Y:S02]  /*3510*/  SHF.R.U64 R165, R76, 0x10, R77 ;  /* 0x000000104ca57819 */ /* 0x000fe4000000124d */
[----:B------:R-:W-:Y:S02]  /*3520*/  SHF.R.U32.HI R167, RZ, 0x10, R79 ;  /* 0x00000010ffa77819 */ /* 0x000fe4000001164f */
[----:B------:R-:W-:Y:S02]  /*3530*/  PRMT R79, R125, 0x5432, R78 ;  /* 0x000054327d4f7816 */ /* 0x000fe4000000004e */
[----:B------:R-:W-:Y:S02]  /*3540*/  PRMT R165, R170, 0x5410, R165 ;  /* 0x00005410aaa57816 */ /* 0x000fe400000000a5 */
[----:B------:R-:W-:-:S02]  /*3550*/  SHF.R.U32.HI R77, RZ, 0x10, R77 ;  /* 0x00000010ff4d7819 */ /* 0x000fc4000001164d */
[----:B------:R-:W-:Y:S02]  /*3560*/  PRMT R78, R168, 0x5410, R167 ;  /* 0x00005410a84e7816 */ /* 0x000fe400000000a7 */
[----:B------:R-:W-:Y:S02]  /*3570*/  LOP3.LUT R171, R13, 0xffff0000, RZ, 0xc0, !PT ;  /* 0xffff00000dab7812 */ /* 0x000fe400078ec0ff */
[----:B------:R-:W-:Y:S01]  /*3580*/  LOP3.LUT R168, R79, 0xffff0000, RZ, 0xc0, !PT ;  /* 0xffff00004fa87812 */ /* 0x000fe200078ec0ff */
[----:B------:R-:W-:Y:S01]  /*3590*/  IMAD.U32 R167, R78, 0x10000, RZ ;  /* 0x000100004ea77824 */ /* 0x000fe200078e00ff */
[----:B------:R-:W-:Y:S01]  /*35a0*/  LOP3.LUT R170, R165, 0xffff0000, RZ, 0xc0, !PT ;  /* 0xffff0000a5aa7812 */ /* 0x000fe200078ec0ff */
[----:B------:R-:W-:Y:S01]  /*35b0*/  IMAD.U32 R79, R79, 0x10000, RZ ;  /* 0x000100004f4f7824 */ /* 0x000fe200078e00ff */
[----:B------:R-:W-:Y:S01]  /*35c0*/  PRMT R77, R169, 0x5410, R77 ;  /* 0x00005410a94d7816 */ /* 0x000fe2000000004d */
[C---:B------:R-:W-:Y:S01]  /*35d0*/  FMUL.FTZ R172, R171.reuse, R168 ;  /* 0x000000a8abac7220 */ /* 0x040fe20000410000 */
[C---:B------:R-:W-:Y:S01]  /*35e0*/  SHF.L.U32 R76, R14.reuse, 0x10, RZ ;  /* 0x000000100e4c7819 */ /* 0x040fe200000006ff */
[----:B------:R-:W-:Y:S01]  /*35f0*/  FMUL.FTZ R171, R171, R170 ;  /* 0x000000aaabab7220 */ /* 0x000fe20000410000 */
[----:B------:R-:W-:Y:S01]  /*3600*/  LOP3.LUT R11, R14, 0xffff0000, RZ, 0xc0, !PT ;  /* 0xffff00000e0b7812 */ /* 0x000fe200078ec0ff */
[----:B------:R-:W-:Y:S01]  /*3610*/  IMAD.U32 R169, R77, 0x10000, RZ ;  /* 0x000100004da97824 */ /* 0x000fe200078e00ff */
[----:B------:R-:W-:Y:S01]  /*3620*/  LOP3.LUT R14, R15, 0xffff0000, RZ, 0xc0, !PT ;  /* 0xffff00000f0e7812 */ /* 0x000fe200078ec0ff */
[----:B------:R-:W-:Y:S01]  /*3630*/  IMAD.U32 R15, R13, 0x10000, RZ ;  /* 0x000100000d0f7824 */ /* 0x000fe200078e00ff */
[----:B------:R-:W-:Y:S01]  /*3640*/  LOP3.LUT R77, R77, 0xffff0000, RZ, 0xc0, !PT ;  /* 0xffff00004d4d7812 */ /* 0x000fe200078ec0ff */
[----:B------:R-:W-:Y:S01]  /*3650*/  FMUL.FTZ R173, R11, R167 ;  /* 0x000000a70bad7220 */ /* 0x000fe20000410000 */
[----:B------:R-:W-:-:S02]  /*3660*/  IMAD.U32 R13, R12, 0x10000, RZ ;  /* 0x000100000c0d7824 */ /* 0x000fc400078e00ff */
[C---:B------:R-:W-:Y:S01]  /*3670*/  FFMA.FTZ R172, R15.reuse, R170, -R172 ;  /* 0x000000aa0fac7223 */ /* 0x040fe200000108ac */
[----:B------:R-:W-:Y:S01]  /*3680*/  FFMA.FTZ R171, R15, R168, R171 ;  /* 0x000000a80fab7223 */ /* 0x000fe200000100ab */
[-C--:B------:R-:W-:Y:S01]  /*3690*/  FMUL.FTZ R11, R11, R169.reuse ;  /* 0x000000a90b0b7220 */ /* 0x080fe20000410000 */
[----:B------:R-:W-:Y:S01]  /*36a0*/  LOP3.LUT R15, R78, 0xffff0000, RZ, 0xc0, !PT ;  /* 0xffff00004e0f7812 */ /* 0x000fe200078ec0ff */
[----:B------:R-:W-:Y:S01]  /*36b0*/  FFMA.FTZ R173, R76, R169, -R173 ;  /* 0x000000a94cad7223 */ /* 0x000fe200000108ad */
[----:B------:R-:W-:Y:S01]  /*36c0*/  LOP3.LUT R12, R12, 0xffff0000, RZ, 0xc0, !PT ;  /* 0xffff00000c0c7812 */ /* 0x000fe200078ec0ff */
[----:B------:R-:W-:Y:S02]  /*36d0*/  IMAD.U32 R165, R165, 0x10000, RZ ;  /* 0x00010000a5a57824 */ /* 0x000fe400078e00ff */
[----:B------:R-:W-:Y:S01]  /*36e0*/  FFMA.FTZ R76, R76, R167, R11 ;  /* 0x000000a74c4c7223 */ /* 0x000fe2000001000b */
[C---:B------:R-:W-:Y:S01]  /*36f0*/  FMUL.FTZ R11, R14.reuse, R15 ;  /* 0x0000000f0e0b7220 */ /* 0x040fe20000410000 */
[----:B------:R-:W-:Y:S01]  /*3700*/  FMUL.FTZ R78, R14, R77 ;  /* 0x0000004d0e4e7220 */ /* 0x000fe20000410000 */
[C---:B------:R-:W-:Y:S01]  /*3710*/  FMUL.FTZ R14, R12.reuse, R79 ;  /* 0x0000004f0c0e7220 */ /* 0x040fe20000410000 */
[----:B------:R-:W-:Y:S01]  /*3720*/  FMUL.FTZ R12, R12, R165 ;  /* 0x000000a50c0c7220 */ /* 0x000fe20000410000 */
[C---:B------:R-:W-:Y:S01]  /*3730*/  FFMA.FTZ R11, R166.reuse, R77, -R11 ;  /* 0x0000004da60b7223 */ /* 0x040fe2000001080b */
[----:B------:R-:W-:Y:S01]  /*3740*/  FFMA.FTZ R78, R166, R15, R78 ;  /* 0x0000000fa64e7223 */ /* 0x000fe2000001004e */
[C---:B------:R-:W-:Y:S01]  /*3750*/  FFMA.FTZ R14, R13.reuse, R165, -R14 ;  /* 0x000000a50d0e7223 */ /* 0x040fe2000001080e */
[----:B------:R-:W-:Y:S01]  /*3760*/  FFMA.FTZ R13, R13, R79, R12 ;  /* 0x0000004f0d0d7223 */ /* 0x000fe2000001000c */
[----:B------:R-:W-:-:S02]  /*3770*/  F2FP.BF16.F32.PACK_AB R171, R171, R172 ;  /* 0x000000acabab723e */ /* 0x000fc400000010ff */
[----:B------:R-:W-:Y:S02]  /*3780*/  F2FP.BF16.F32.PACK_AB R76, R76, R173 ;  /* 0x000000ad4c4c723e */ /* 0x000fe400000010ff */
[----:B------:R-:W-:Y:S01]  /*3790*/  F2FP.BF16.F32.PACK_AB R12, R13, R14 ;  /* 0x0000000e0d0c723e */ /* 0x000fe200000010ff */
[----:B------:R-:W-:Y:S01]  /*37a0*/  IMAD.MOV.U32 R13, RZ, RZ, R171 ;  /* 0x000000ffff0d7224 */ /* 0x000fe200078e00ab */
[----:B------:R-:W-:Y:S01]  /*37b0*/  F2FP.BF16.F32.PACK_AB R15, R78, R11 ;  /* 0x0000000b4e0f723e */ /* 0x000fe200000010ff */
[----:B------:R-:W-:-:S07]  /*37c0*/  IMAD.MOV.U32 R14, RZ, RZ, R76 ;  /* 0x000000ffff0e7224 */ /* 0x000fce00078e004c */
.L_x_463:
[----:B------:R-:W-:Y:S05]  /*37d0*/  BSYNC B3 ;  /* 0x0000000000037941 */ /* 0x000fea0003800000 */
.L_x_462:
[----:B------:R-:W-:Y:S02]  /*37e0*/  ULDC.64 UR4, c[0x0][0x208] ;  /* 0x0000820000047ab9 */ /* 0x000fe40000000a00 */
[----:B0-----:R4:W-:Y:S03]  /*37f0*/  ST.E.128 desc[UR4][R80.64], R12 ;  /* 0x0000000c50007985 */ /* 0x0019e6000c101d04 */
.L_x_461:
[----:B------:R-:W-:Y:S05]  /*3800*/  BSYNC B2 ;  /* 0x0000000000027941 */ /* 0x000fea0003800000 */
.L_x_460:
[----:B------:R-:W-:Y:S01]  /*3810*/  ISETP.NE.AND P3, PT, R21, RZ, PT ;  /* 0x000000ff1500720c */ /* 0x000fe20003f65270 */
[----:B------:R-:W-:-:S12]  /*3820*/  BSSY B2, `(.L_x_464) ;  /* 0x0000039000027945 */ /* 0x000fd80003800000 */
[----:B------:R-:W-:Y:S05]  /*3830*/  @!P3 BRA `(.L_x_465) ;  /* 0x0000000000dcb947 */ /* 0x000fea0003800000 */
[----:B----4-:R4:W0:Y:S01]  /*3840*/  LDS.128 R12, [R85+0x26c00] ;  /* 0x026c0000550c7984 */ /* 0x0108220000000c00 */
[C---:B---3--:R-:W-:Y:S01]  /*3850*/  LEA R76, P3, R23.reuse, R82, 0x1 ;  /* 0x00000052174c7211 */ /* 0x048fe200078608ff */
[----:B------:R-:W-:Y:S03]  /*3860*/  BSSY B3, `(.L_x_466) ;  /* 0x0000032000037945 */ /* 0x000fe60003800000 */
[----:B--2---:R-:W-:Y:S02]  /*3870*/  LEA.HI.X R77, R23, R83, R216, 0x1, P3 ;  /* 0x00000053174d7211 */ /* 0x004fe400018f0cd8 */
[----:B------:R-:W-:-:S13]  /*3880*/  ISETP.GE.AND P3, PT, R221, R114, PT ;  /* 0x00000072dd00720c */ /* 0x000fda0003f66270 */
[----:B----4-:R-:W-:Y:S05]  /*3890*/  @P3 BRA `(.L_x_467) ;  /* 0x0000000000b83947 */ /* 0x010fea0003800000 */
[--C-:B------:R-:W-:Y:S01]  /*38a0*/  SHF.R.U64 R74, R74, 0x10, R75.reuse ;  /* 0x000000104a4a7819 */ /* 0x100fe2000000124b */
[----:B0-----:R-:W-:Y:S01]  /*38b0*/  IMAD.U32 R79, R15, 0x10000, RZ ;  /* 0x000100000f4f7824 */ /* 0x001fe200078e00ff */
[----:B------:R-:W-:Y:S02]  /*38c0*/  SHF.R.U32.HI R165, RZ, 0x10, R75 ;  /* 0x00000010ffa57819 */ /* 0x000fe4000001164b */
[--C-:B------:R-:W-:Y:S01]  /*38d0*/  SHF.R.U64 R81, R72, 0x10, R73.reuse ;  /* 0x0000001048517819 */ /* 0x100fe20000001249 */
[----:B------:R-:W-:Y:S01]  /*38e0*/  IMAD.U32 R72, R14, 0x10000, RZ ;  /* 0x000100000e487824 */ /* 0x000fe200078e00ff */
[----:B------:R-:W-:Y:S02]  /*38f0*/  SHF.R.U32.HI R80, RZ, 0x10, R73 ;  /* 0x00000010ff507819 */ /* 0x000fe40000011649 */
[----:B------:R-:W-:Y:S02]  /*3900*/  PRMT R75, R124, 0x5432, R74 ;  /* 0x000054327c4b7816 */ /* 0x000fe4000000004a */
[----:B------:R-:W-:-:S02]  /*3910*/  PRMT R74, R183, 0x5410, R165 ;  /* 0x00005410b74a7816 */ /* 0x000fc400000000a5 */
[----:B------:R-:W-:Y:S02]  /*3920*/  PRMT R78, R122, 0x5432, R81 ;  /* 0x000054327a4e7816 */ /* 0x000fe40000000051 */
[----:B------:R-:W-:Y:S01]  /*3930*/  PRMT R73, R123, 0x5432, R80 ;  /* 0x000054327b497816 */ /* 0x000fe20000000050 */
[----:B------:R-:W-:Y:S01]  /*3940*/  IMAD.U32 R81, R74, 0x10000, RZ ;  /* 0x000100004a517824 */ /* 0x000fe200078e00ff */
[----:B------:R-:W-:Y:S02]  /*3950*/  LOP3.LUT R11, R14, 0xffff0000, RZ, 0xc0, !PT ;  /* 0xffff00000e0b7812 */ /* 0x000fe400078ec0ff */
[----:B------:R-:W-:Y:S01]  /*3960*/  LOP3.LUT R167, R13, 0xffff0000, RZ, 0xc0, !PT ;  /* 0xffff00000da77812 */ /* 0x000fe200078ec0ff */
[----:B------:R-:W-:Y:S01]  /*3970*/  IMAD.U32 R165, R73, 0x10000, RZ ;  /* 0x0001000049a57824 */ /* 0x000fe200078e00ff */
[----:B------:R-:W-:Y:S01]  /*3980*/  LOP3.LUT R80, R75, 0xffff0000, RZ, 0xc0, !PT ;  /* 0xffff00004b507812 */ /* 0x000fe200078ec0ff */
[C---:B------:R-:W-:Y:S01]  /*3990*/  FMUL.FTZ R169, R11.reuse, R81 ;  /* 0x000000510ba97220 */ /* 0x040fe20000410000 */
[----:B------:R-:W-:Y:S01]  /*39a0*/  LOP3.LUT R166, R78, 0xffff0000, RZ, 0xc0, !PT ;  /* 0xffff00004ea67812 */ /* 0x000fe200078ec0ff */
[----:B------:R-:W-:Y:S01]  /*39b0*/  FMUL.FTZ R11, R11, R165 ;  /* 0x000000a50b0b7220 */ /* 0x000fe20000410000 */
[----:B------:R-:W-:Y:S01]  /*39c0*/  LOP3.LUT R14, R15, 0xffff0000, RZ, 0xc0, !PT ;  /* 0xffff00000f0e7812 */ /* 0x000fe200078ec0ff */
[----:B------:R-:W-:-:S02]  /*39d0*/  IMAD.U32 R15, R13, 0x10000, RZ ;  /* 0x000100000d0f7824 */ /* 0x000fc400078e00ff */
[C---:B------:R-:W-:Y:S01]  /*39e0*/  FMUL.FTZ R168, R167.reuse, R80 ;  /* 0x00000050a7a87220 */ /* 0x040fe20000410000 */
[----:B------:R-:W-:Y:S01]  /*39f0*/  SHF.L.U32 R13, R12, 0x10, RZ ;  /* 0x000000100c0d7819 */ /* 0x000fe200000006ff */
[----:B------:R-:W-:Y:S01]  /*3a00*/  FMUL.FTZ R167, R167, R166 ;  /* 0x000000a6a7a77220 */ /* 0x000fe20000410000 */
[----:B------:R-:W-:Y:S01]  /*3a10*/  LOP3.LUT R74, R74, 0xffff0000, RZ, 0xc0, !PT ;  /* 0xffff00004a4a7812 */ /* 0x000fe200078ec0ff */
[----:B------:R-:W-:Y:S01]  /*3a20*/  IMAD.U32 R75, R75, 0x10000, RZ ;  /* 0x000100004b4b7824 */ /* 0x000fe200078e00ff */
[----:B------:R-:W-:Y:S01]  /*3a30*/  LOP3.LUT R73, R73, 0xffff0000, RZ, 0xc0, !PT ;  /* 0xffff000049497812 */ /* 0x000fe200078ec0ff */
[----:B------:R-:W-:Y:S01]  /*3a40*/  FFMA.FTZ R169, R72, R165, -R169 ;  /* 0x000000a548a97223 */ /* 0x000fe200000108a9 */
[----:B------:R-:W-:Y:S01]  /*3a50*/  LOP3.LUT R12, R12, 0xffff0000, RZ, 0xc0, !PT ;  /* 0xffff00000c0c7812 */ /* 0x000fe200078ec0ff */
[----:B------:R-:W-:Y:S02]  /*3a60*/  IMAD.U32 R78, R78, 0x10000, RZ ;  /* 0x000100004e4e7824 */ /* 0x000fe400078e00ff */
[C---:B------:R-:W-:Y:S01]  /*3a70*/  FFMA.FTZ R167, R15.reuse, R80, R167 ;  /* 0x000000500fa77223 */ /* 0x040fe200000100a7 */
[----:B------:R-:W-:Y:S01]  /*3a80*/  FFMA.FTZ R72, R72, R81, R11 ;  /* 0x0000005148487223 */ /* 0x000fe2000001000b */
[C---:B------:R-:W-:Y:S01]  /*3a90*/  FMUL.FTZ R80, R14.reuse, R74 ;  /* 0x0000004a0e507220 */ /* 0x040fe20000410000 */
[----:B------:R-:W-:Y:S01]  /*3aa0*/  FMUL.FTZ R11, R14, R73 ;  /* 0x000000490e0b7220 */ /* 0x000fe20000410000 */
[C---:B------:R-:W-:Y:S01]  /*3ab0*/  FMUL.FTZ R14, R12.reuse, R75 ;  /* 0x0000004b0c0e7220 */ /* 0x040fe20000410000 */
[----:B------:R-:W-:Y:S01]  /*3ac0*/  FFMA.FTZ R168, R15, R166, -R168 ;  /* 0x000000a60fa87223 */ /* 0x000fe200000108a8 */
[-C--:B------:R-:W-:Y:S01]  /*3ad0*/  FMUL.FTZ R12, R12, R78.reuse ;  /* 0x0000004e0c0c7220 */ /* 0x080fe20000410000 */
[----:B------:R-:W-:Y:S01]  /*3ae0*/  FFMA.FTZ R80, R79, R73, -R80 ;  /* 0x000000494f507223 */ /* 0x000fe20000010850 */
[----:B------:R-:W-:Y:S01]  /*3af0*/  FFMA.FTZ R14, R13, R78, -R14 ;  /* 0x0000004e0d0e7223 */ /* 0x000fe2000001080e */
[----:B------:R-:W-:Y:S01]  /*3b00*/  FFMA.FTZ R11, R79, R74, R11 ;  /* 0x0000004a4f0b7223 */ /* 0x000fe2000001000b */
[----:B------:R-:W-:Y:S01]  /*3b10*/  FFMA.FTZ R13, R13, R75, R12 ;  /* 0x0000004b0d0d7223 */ /* 0x000fe2000001000c */
[----:B------:R-:W-:-:S02]  /*3b20*/  F2FP.BF16.F32.PACK_AB R167, R167, R168 ;  /* 0x000000a8a7a7723e */ /* 0x000fc400000010ff */
[----:B------:R-:W-:Y:S02]  /*3b30*/  F2FP.BF16.F32.PACK_AB R72, R72, R169 ;  /* 0x000000a94848723e */ /* 0x000fe400000010ff */
[----:B------:R-:W-:Y:S01]  /*3b40*/  F2FP.BF16.F32.PACK_AB R12, R13, R14 ;  /* 0x0000000e0d0c723e */ /* 0x000fe200000010ff */
[----:B------:R-:W-:Y:S01]  /*3b50*/  IMAD.MOV.U32 R13, RZ, RZ, R167 ;  /* 0x000000ffff0d7224 */ /* 0x000fe200078e00a7 */
[----:B------:R-:W-:Y:S01]  /*3b60*/  F2FP.BF16.F32.PACK_AB R15, R11, R80 ;  /* 0x000000500b0f723e */ /* 0x000fe200000010ff */
[----:B------:R-:W-:-:S07]  /*3b70*/  IMAD.MOV.U32 R14, RZ, RZ, R72 ;  /* 0x000000ffff0e7224 */ /* 0x000fce00078e0048 */
.L_x_467:
[----:B------:R-:W-:Y:S05]  /*3b80*/  BSYNC B3 ;  /* 0x0000000000037941 */ /* 0x000fea0003800000 */
.L_x_466:
[----:B------:R-:W-:Y:S02]  /*3b90*/  ULDC.64 UR4, c[0x0][0x208] ;  /* 0x0000820000047ab9 */ /* 0x000fe40000000a00 */
[----:B0-----:R0:W-:Y:S03]  /*3ba0*/  ST.E.128 desc[UR4][R76.64], R12 ;  /* 0x0000000c4c007985 */ /* 0x0011e6000c101d04 */
.L_x_465:
[----:B------:R-:W-:Y:S05]  /*3bb0*/  BSYNC B2 ;  /* 0x0000000000027941 */ /* 0x000fea0003800000 */
.L_x_464:
[----:B------:R-:W-:Y:S01]  /*3bc0*/  ISETP.NE.AND P3, PT, R25, RZ, PT ;  /* 0x000000ff1900720c */ /* 0x000fe20003f65270 */
[----:B------:R-:W-:-:S12]  /*3bd0*/  BSSY B2, `(.L_x_468) ;  /* 0x0000039000027945 */ /* 0x000fd80003800000 */
[----:B------:R-:W-:Y:S05]  /*3be0*/  @!P3 BRA `(.L_x_469) ;  /* 0x0000000000dcb947 */ /* 0x000fea0003800000 */
[----:B0---4-:R0:W4:Y:S01]  /*3bf0*/  LDS.128 R12, [R85+0x29400] ;  /* 0x02940000550c7984 */ /* 0x0111220000000c00 */
[C---:B---3--:R-:W-:Y:S01]  /*3c00*/  LEA R72, P3, R18.reuse, R82, 0x1 ;  /* 0x0000005212487211 */ /* 0x048fe200078608ff */
[----:B------:R-:W-:Y:S03]  /*3c10*/  BSSY B3, `(.L_x_470) ;  /* 0x0000032000037945 */ /* 0x000fe60003800000 */
[----:B--2---:R-:W-:Y:S02]  /*3c20*/  LEA.HI.X R73, R18, R83, R218, 0x1, P3 ;  /* 0x0000005312497211 */ /* 0x004fe400018f0cda */
[----:B------:R-:W-:-:S13]  /*3c30*/  ISETP.GE.AND P3, PT, R220, R114, PT ;  /* 0x00000072dc00720c */ /* 0x000fda0003f66270 */
[----:B0-----:R-:W-:Y:S05]  /*3c40*/  @P3 BRA `(.L_x_471) ;  /* 0x0000000000b83947 */ /* 0x001fea0003800000 */
[----:B------:R-:W-:Y:S02]  /*3c50*/  SHF.R.U64 R70, R70, 0x10, R71 ;  /* 0x0000001046467819 */ /* 0x000fe40000001247 */
[----:B------:R-:W-:Y:S01]  /*3c60*/  SHF.R.U64 R74, R68, 0x10, R69 ;  /* 0x00000010444a7819 */ /* 0x000fe20000001245 */
[----:B----4-:R-:W-:Y:S01]  /*3c70*/  IMAD.U32 R68, R14, 0x10000, RZ ;  /* 0x000100000e447824 */ /* 0x010fe200078e00ff */
[----:B------:R-:W-:Y:S02]  /*3c80*/  PRMT R179, R179, 0x5410, R70 ;  /* 0x00005410b3b37816 */ /* 0x000fe40000000046 */
[----:B------:R-:W-:Y:S02]  /*3c90*/  SHF.R.U32.HI R71, RZ, 0x10, R71 ;  /* 0x00000010ff477819 */ /* 0x000fe40000011647 */
[----:B------:R-:W-:Y:S02]  /*3ca0*/  PRMT R177, R177, 0x5410, R74 ;  /* 0x00005410b1b17816 */ /* 0x000fe4000000004a */
[----:B------:R-:W-:-:S02]  /*3cb0*/  SHF.R.U32.HI R69, RZ, 0x10, R69 ;  /* 0x00000010ff457819 */ /* 0x000fc40000011645 */
[----:B------:R-:W-:Y:S02]  /*3cc0*/  LOP3.LUT R70, R13, 0xffff0000, RZ, 0xc0, !PT ;  /* 0xffff00000d467812 */ /* 0x000fe400078ec0ff */
[----:B------:R-:W-:Y:S02]  /*3cd0*/  LOP3.LUT R76, R179, 0xffff0000, RZ, 0xc0, !PT ;  /* 0xffff0000b34c7812 */ /* 0x000fe400078ec0ff */
[----:B------:R-:W-:Y:S01]  /*3ce0*/  PRMT R182, R182, 0x5410, R71 ;  /* 0x00005410b6b67816 */ /* 0x000fe20000000047 */
[----:B------:R-:W-:Y:S01]  /*3cf0*/  IMAD.U32 R71, R13, 0x10000, RZ ;  /* 0x000100000d477824 */ /* 0x000fe200078e00ff */
[----:B------:R-:W-:Y:S01]  /*3d00*/  LOP3.LUT R74, R177, 0xffff0000, RZ, 0xc0, !PT ;  /* 0xffff0000b14a7812 */ /* 0x000fe200078ec0ff */
[----:B------:R-:W-:Y:S01]  /*3d10*/  FMUL.FTZ R78, R70, R76 ;  /* 0x0000004c464e7220 */ /* 0x000fe20000410000 */
[----:B------:R-:W-:Y:S01]  /*3d20*/  PRMT R178, R178, 0x5410, R69 ;  /* 0x00005410b2b27816 */ /* 0x000fe20000000045 */
[----:B------:R-:W-:Y:S01]  /*3d30*/  IMAD.U32 R69, R182, 0x10000, RZ ;  /* 0x00010000b6457824 */ /* 0x000fe200078e00ff */
[----:B------:R-:W-:Y:S01]  /*3d40*/  LOP3.LUT R14, R14, 0xffff0000, RZ, 0xc0, !PT ;  /* 0xffff00000e0e7812 */ /* 0x000fe200078ec0ff */
[----:B------:R-:W-:Y:S01]  /*3d50*/  FMUL.FTZ R77, R70, R74 ;  /* 0x0000004a464d7220 */ /* 0x000fe20000410000 */
[C---:B------:R-:W-:Y:S01]  /*3d60*/  IMAD.U32 R13, R12.reuse, 0x10000, RZ ;  /* 0x000100000c0d7824 */ /* 0x040fe200078e00ff */
[----:B------:R-:W-:Y:S01]  /*3d70*/  LOP3.LUT R70, R12, 0xffff0000, RZ, 0xc0, !PT ;  /* 0xffff00000c467812 */ /* 0x000fe200078ec0ff */
[----:B------:R-:W-:-:S02]  /*3d80*/  IMAD.U32 R75, R178, 0x10000, RZ ;  /* 0x00010000b24b7824 */ /* 0x000fc400078e00ff */
[----:B------:R-:W-:Y:S01]  /*3d90*/  FFMA.FTZ R12, R71, R74, -R78 ;  /* 0x0000004a470c7223 */ /* 0x000fe2000001084e */
[----:B------:R-:W-:Y:S01]  /*3da0*/  SHF.L.U32 R179, R179, 0x10, RZ ;  /* 0x00000010b3b37819 */ /* 0x000fe200000006ff */
[----:B------:R-:W-:Y:S01]  /*3db0*/  FMUL.FTZ R79, R14, R69 ;  /* 0x000000450e4f7220 */ /* 0x000fe20000410000 */
[----:B------:R-:W-:Y:S01]  /*3dc0*/  LOP3.LUT R11, R15, 0xffff0000, RZ, 0xc0, !PT ;  /* 0xffff00000f0b7812 */ /* 0x000fe200078ec0ff */
[----:B------:R-:W-:Y:S01]  /*3dd0*/  FFMA.FTZ R71, R71, R76, R77 ;  /* 0x0000004c47477223 */ /* 0x000fe2000001004d */
[----:B------:R-:W-:Y:S01]  /*3de0*/  LOP3.LUT R182, R182, 0xffff0000, RZ, 0xc0, !PT ;  /* 0xffff0000b6b67812 */ /* 0x000fe200078ec0ff */
[-C--:B------:R-:W-:Y:S01]  /*3df0*/  FMUL.FTZ R77, R14, R75.reuse ;  /* 0x0000004b0e4d7220 */ /* 0x080fe20000410000 */
[----:B------:R-:W-:Y:S01]  /*3e00*/  LOP3.LUT R178, R178, 0xffff0000, RZ, 0xc0, !PT ;  /* 0xffff0000b2b27812 */ /* 0x000fe200078ec0ff */
[----:B------:R-:W-:Y:S02]  /*3e10*/  IMAD.U32 R177, R177, 0x10000, RZ ;  /* 0x00010000b1b17824 */ /* 0x000fe400078e00ff */
[----:B------:R-:W-:Y:S01]  /*3e20*/  FFMA.FTZ R75, R68, R75, -R79 ;  /* 0x0000004b444b7223 */ /* 0x000fe2000001084f */
[----:B------:R-:W-:Y:S01]  /*3e30*/  FMUL.FTZ R14, R70, R179 ;  /* 0x000000b3460e7220 */ /* 0x000fe20000410000 */
[----:B------:R-:W-:Y:S01]  /*3e40*/  FFMA.FTZ R68, R68, R69, R77 ;  /* 0x0000004544447223 */ /* 0x000fe2000001004d */
[----:B------:R-:W-:Y:S01]  /*3e50*/  FMUL.FTZ R74, R11, R182 ;  /* 0x000000b60b4a7220 */ /* 0x000fe20000410000 */
[----:B------:R-:W-:Y:S01]  /*3e60*/  FMUL.FTZ R70, R70, R177 ;  /* 0x000000b146467220 */ /* 0x000fe20000410000 */
[----:B------:R-:W-:-:S02]  /*3e70*/  IMAD.U32 R15, R15, 0x10000, RZ ;  /* 0x000100000f0f7824 */ /* 0x000fc400078e00ff */
[-C--:B------:R-:W-:Y:S01]  /*3e80*/  FMUL.FTZ R11, R11, R178.reuse ;  /* 0x000000b20b0b7220 */ /* 0x080fe20000410000 */
[C---:B------:R-:W-:Y:S01]  /*3e90*/  FFMA.FTZ R14, R13.reuse, R177, -R14 ;  /* 0x000000b10d0e7223 */ /* 0x040fe2000001080e */
[----:B------:R-:W-:Y:S01]  /*3ea0*/  FFMA.FTZ R13, R13, R179, R70 ;  /* 0x000000b30d0d7223 */ /* 0x000fe20000010046 */
[C---:B------:R-:W-:Y:S01]  /*3eb0*/  FFMA.FTZ R74, R15.reuse, R178, -R74 ;  /* 0x000000b20f4a7223 */ /* 0x040fe2000001084a */
[----:B------:R-:W-:Y:S01]  /*3ec0*/  FFMA.FTZ R11, R15, R182, R11 ;  /* 0x000000b60f0b7223 */ /* 0x000fe2000001000b */
[----:B------:R-:W-:Y:S02]  /*3ed0*/  F2FP.BF16.F32.PACK_AB R71, R71, R12 ;  /* 0x0000000c4747723e */ /* 0x000fe400000010ff */
[----:B------:R-:W-:Y:S02]  /*3ee0*/  F2FP.BF16.F32.PACK_AB R68, R68, R75 ;  /* 0x0000004b4444723e */ /* 0x000fe400000010ff */
[----:B------:R-:W-:Y:S01]  /*3ef0*/  F2FP.BF16.F32.PACK_AB R12, R13, R14 ;  /* 0x0000000e0d0c723e */ /* 0x000fe200000010ff */
[----:B------:R-:W-:Y:S01]  /*3f00*/  IMAD.MOV.U32 R13, RZ, RZ, R71 ;  /* 0x000000ffff0d7224 */ /* 0x000fe200078e0047 */
[----:B------:R-:W-:Y:S01]  /*3f10*/  F2FP.BF16.F32.PACK_AB R15, R11, R74 ;  /* 0x0000004a0b0f723e */ /* 0x000fe200000010ff */
[----:B------:R-:W-:-:S07]  /*3f20*/  IMAD.MOV.U32 R14, RZ, RZ, R68 ;  /* 0x000000ffff0e7224 */ /* 0x000fce00078e0044 */
.L_x_471:
[----:B------:R-:W-:Y:S05]  /*3f30*/  BSYNC B3 ;  /* 0x0000000000037941 */ /* 0x000fea0003800000 */
.L_x_470:
[----:B------:R-:W-:Y:S02]  /*3f40*/  ULDC.64 UR4, c[0x0][0x208] ;  /* 0x0000820000047ab9 */ /* 0x000fe40000000a00 */
[----:B----4-:R0:W-:Y:S03]  /*3f50*/  ST.E.128 desc[UR4][R72.64], R12 ;  /* 0x0000000c48007985 */ /* 0x0101e6000c101d04 */
.L_x_469:
[----:B------:R-:W-:Y:S05]  /*3f60*/  BSYNC B2 ;  /* 0x0000000000027941 */ /* 0x000fea0003800000 */
.L_x_468:
[----:B------:R-:W-:-:S13]  /*3f70*/  ISETP.NE.AND P3, PT, R26, RZ, PT ;  /* 0x000000ff1a00720c */ /* 0x000fda0003f65270 */
        /* <DEDUP_REMOVED lines=8> */
[--C-:B------:R-:W-:Y:S01]  /*4000*/  SHF.R.U64 R71, R64, 0x10, R65.reuse ;  /* 0x0000001040477819 */ /* 0x100fe20000001241 */
[----:B----4-:R-:W-:Y:S01]  /*4010*/  IMAD.U32 R64, R14, 0x10000, RZ ;  /* 0x000100000e407824 */ /* 0x010fe200078e00ff */
[----:B------:R-:W-:Y:S02]  /*4020*/  SHF.R.U32.HI R65, RZ, 0x10, R65 ;  /* 0x00000010ff417819 */ /* 0x000fe40000011641 */
[----:B------:R-:W-:Y:S02]  /*4030*/  PRMT R175, R175, 0x5410, R70 ;  /* 0x00005410afaf7816 */ /* 0x000fe40000000046 */
[----:B------:R-:W-:Y:S02]  /*4040*/  PRMT R156, R156, 0x5410, R71 ;  /* 0x000054109c9c7816 */ /* 0x000fe40000000047 */
[----:B------:R-:W-:-:S02]  /*4050*/  SHF.R.U32.HI R67, RZ, 0x10, R67 ;  /* 0x00000010ff437819 */ /* 0x000fc40000011643 */
[----:B------:R-:W-:Y:S02]  /*4060*/  PRMT R174, R174, 0x5410, R65 ;  /* 0x00005410aeae7816 */ /* 0x000fe40000000041 */
[----:B------:R-:W-:Y:S02]  /*4070*/  LOP3.LUT R65, R13, 0xffff0000, RZ, 0xc0, !PT ;  /* 0xffff00000d417812 */ /* 0x000fe400078ec0ff */
[C---:B------:R-:W-:Y:S01]  /*4080*/  LOP3.LUT R72, R175.reuse, 0xffff0000, RZ, 0xc0, !PT ;  /* 0xffff0000af487812 */ /* 0x040fe200078ec0ff */
[----:B------:R-:W-:Y:S01]  /*4090*/  IMAD.U32 R175, R175, 0x10000, RZ ;  /* 0x00010000afaf7824 */ /* 0x000fe200078e00ff */
[C---:B------:R-:W-:Y:S01]  /*40a0*/  LOP3.LUT R70, R156.reuse, 0xffff0000, RZ, 0xc0, !PT ;  /* 0xffff00009c467812 */ /* 0x040fe200078ec0ff */
[----:B------:R-:W-:Y:S01]  /*40b0*/  IMAD.U32 R156, R156, 0x10000, RZ ;  /* 0x000100009c9c7824 */ /* 0x000fe200078e00ff */
[----:B------:R-:W-:Y:S01]  /*40c0*/  PRMT R176, R176, 0x5410, R67 ;  /* 0x00005410b0b07816 */ /* 0x000fe20000000043 */
[----:B------:R-:W-:Y:S01]  /*40d0*/  FMUL.FTZ R74, R65, R72 ;  /* 0x00000048414a7220 */ /* 0x000fe20000410000 */
[----:B------:R-:W-:Y:S01]  /*40e0*/  LOP3.LUT R66, R14, 0xffff0000, RZ, 0xc0, !PT ;  /* 0xffff00000e427812 */ /* 0x000fe200078ec0ff */
[C---:B------:R-:W-:Y:S01]  /*40f0*/  IMAD.U32 R14, R15.reuse, 0x10000, RZ ;  /* 0x000100000f0e7824 */ /* 0x040fe200078e00ff */
[----:B------:R-:W-:Y:S01]  /*4100*/  LOP3.LUT R11, R15, 0xffff0000, RZ, 0xc0, !PT ;  /* 0xffff00000f0b7812 */ /* 0x000fe200078ec0ff */
[----:B------:R-:W-:-:S02]  /*4110*/  IMAD.U32 R15, R13, 0x10000, RZ ;  /* 0x000100000d0f7824 */ /* 0x000fc400078e00ff */
[-C--:B------:R-:W-:Y:S01]  /*4120*/  FMUL.FTZ R65, R65, R70.reuse ;  /* 0x0000004641417220 */ /* 0x080fe20000410000 */
[C---:B------:R-:W-:Y:S01]  /*4130*/  IMAD.U32 R71, R176.reuse, 0x10000, RZ ;  /* 0x00010000b0477824 */ /* 0x040fe200078e00ff */
[----:B------:R-:W-:Y:S01]  /*4140*/  LOP3.LUT R176, R176, 0xffff0000, RZ, 0xc0, !PT ;  /* 0xffff0000b0b07812 */ /* 0x000fe200078ec0ff */
[----:B------:R-:W-:Y:S02]  /*4150*/  IMAD.U32 R67, R174, 0x10000, RZ ;  /* 0x00010000ae437824 */ /* 0x000fe400078e00ff */
[C---:B------:R-:W-:Y:S01]  /*4160*/  FFMA.FTZ R74, R15.reuse, R70, -R74 ;  /* 0x000000460f4a7223 */ /* 0x040fe2000001084a */
[C---:B------:R-:W-:Y:S02]  /*4170*/  IMAD.U32 R13, R12.reuse, 0x10000, RZ ;  /* 0x000100000c0d7824 */ /* 0x040fe400078e00ff */
[----:B------:R-:W-:Y:S01]  /*4180*/  FFMA.FTZ R65, R15, R72, R65 ;  /* 0x000000480f417223 */ /* 0x000fe20000010041 */
[----:B------:R-:W-:Y:S01]  /*4190*/  LOP3.LUT R12, R12, 0xffff0000, RZ, 0xc0, !PT ;  /* 0xffff00000c0c7812 */ /* 0x000fe200078ec0ff */
[C---:B------:R-:W-:Y:S01]  /*41a0*/  FMUL.FTZ R73, R66.reuse, R71 ;  /* 0x0000004742497220 */ /* 0x040fe20000410000 */
[----:B------:R-:W-:Y:S01]  /*41b0*/  FMUL.FTZ R15, R66, R67 ;  /* 0x00000043420f7220 */ /* 0x000fe20000410000 */
[----:B------:R-:W-:-:S02]  /*41c0*/  LOP3.LUT R174, R174, 0xffff0000, RZ, 0xc0, !PT ;  /* 0xffff0000aeae7812 */ /* 0x000fc400078ec0ff */
[C---:B------:R-:W-:Y:S01]  /*41d0*/  FFMA.FTZ R73, R64.reuse, R67, -R73 ;  /* 0x0000004340497223 */ /* 0x040fe20000010849 */
[----:B------:R-:W-:Y:S01]  /*41e0*/  FFMA.FTZ R66, R64, R71, R15 ;  /* 0x0000004740427223 */ /* 0x000fe2000001000f */
[C---:B------:R-:W-:Y:S01]  /*41f0*/  FMUL.FTZ R15, R11.reuse, R176 ;  /* 0x000000b00b0f7220 */ /* 0x040fe20000410000 */
[CC--:B------:R-:W-:Y:S01]  /*4200*/  FMUL.FTZ R64, R12.reuse, R175.reuse ;  /* 0x000000af0c407220 */ /* 0x0c0fe20000410000 */
[----:B------:R-:W-:Y:S01]  /*4210*/  FMUL.FTZ R11, R11, R174 ;  /* 0x000000ae0b0b7220 */ /* 0x000fe20000410000 */
[----:B------:R-:W-:Y:S01]  /*4220*/  FMUL.FTZ R12, R12, R156 ;  /* 0x0000009c0c0c7220 */ /* 0x000fe20000410000 */
[C---:B------:R-:W-:Y:S01]  /*4230*/  FFMA.FTZ R15, R14.reuse, R174, -R15 ;  /* 0x000000ae0e0f7223 */ /* 0x040fe2000001080f */
[C---:B------:R-:W-:Y:S01]  /*4240*/  FFMA.FTZ R64, R13.reuse, R156, -R64 ;  /* 0x0000009c0d407223 */ /* 0x040fe20000010840 */
[----:B------:R-:W-:Y:S01]  /*4250*/  FFMA.FTZ R14, R14, R176, R11 ;  /* 0x000000b00e0e7223 */ /* 0x000fe2000001000b */
[----:B------:R-:W-:Y:S01]  /*4260*/  FFMA.FTZ R13, R13, R175, R12 ;  /* 0x000000af0d0d7223 */ /* 0x000fe2000001000c */
[----:B------:R-:W-:-:S03]  /*4270*/  F2FP.BF16.F32.PACK_AB R65, R65, R74 ;  /* 0x0000004a4141723e */ /* 0x000fc600000010ff */
[----:B------:R-:W-:Y:S02]  /*4280*/  F2FP.BF16.F32.PACK_AB R15, R14, R15 ;  /* 0x0000000f0e0f723e */ /* 0x000fe400000010ff */
[----:B------:R-:W-:Y:S01]  /*4290*/  F2FP.BF16.F32.PACK_AB R12, R13, R64 ;  /* 0x000000400d0c723e */ /* 0x000fe200000010ff */
[----:B------:R-:W-:Y:S01]  /*42a0*/  IMAD.MOV.U32 R13, RZ, RZ, R65 ;  /* 0x000000ffff0d7224 */ /* 0x000fe200078e0041 */
[----:B------:R-:W-:-:S07]  /*42b0*/  F2FP.BF16.F32.PACK_AB R14, R66, R73 ;  /* 0x00000049420e723e */ /* 0x000fce00000010ff */
.L_x_473:
[----:B------:R-:W-:Y:S05]  /*42c0*/  BSYNC B2 ;  /* 0x0000000000027941 */ /* 0x000fea0003800000 */
.L_x_472:
[----:B------:R-:W-:Y:S02]  /*42d0*/  ULDC.64 UR4, c[0x0][0x208] ;  /* 0x0000820000047ab9 */ /* 0x000fe40000000a00 */
[----:B----4-:R0:W-:Y:S03]  /*42e0*/  ST.E.128 desc[UR4][R68.64], R12 ;  /* 0x0000000c44007985 */ /* 0x0101e6000c101d04 */
.L_x_459:
[----:B------:R-:W-:Y:S05]  /*42f0*/  BSYNC B1 ;  /* 0x0000000000017941 */ /* 0x000fea0003800000 */
.L_x_458:
[----:B------:R-:W-:-:S03]  /*4300*/  UMOV UR4, 0xffffffff ;  /* 0xffffffff00047882 */ /* 0x000fc60000000000 */
[----:B------:R-:W-:Y:S05]  /*4310*/  BRA.DIV UR4, `(.L_x_474) ;  /* 0x0000023e04e87947 */ /* 0x000fea000b800000 */
[----:B------:R0:W0:Y:S04]  /*4320*/  SHFL.IDX PT, R67, R117, 0x1, 0x181f ;  /* 0x00381f0075437f89 */ /* 0x00002800000e0000 */
[----:B------:R0:W0:Y:S02]  /*4330*/  SHFL.IDX PT, R66, R118, 0x1, 0x181f ;  /* 0x00381f0076427f89 */ /* 0x00002400000e0000 */
.L_x_813:
[----:B------:R-:W-:Y:S04]  /*4340*/  BSSY B1, `(.L_x_475) ;  /* 0x00000eb000017945 */ /* 0x000fe80003800000 */
[----:B------:R-:W-:Y:S05]  /*4350*/  @P4 BRA `(.L_x_476) ;  /* 0x0000000c00a44947 */ /* 0x000fea0003800000 */
[----:B------:R-:W-:Y:S01]  /*4360*/  ISETP.NE.AND P3, PT, R3, RZ, PT ;  /* 0x000000ff0300720c */ /* 0x000fe20003f65270 */
[----:B------:R-:W-:-:S12]  /*4370*/  BSSY B2, `(.L_x_477) ;  /* 0x0000038000027945 */ /* 0x000fd80003800000 */
[----:B------:R-:W-:Y:S05]  /*4380*/  @!P3 BRA `(.L_x_478) ;  /* 0x0000000000d8b947 */ /* 0x000fea0003800000 */
[----:B0---4-:R0:W4:Y:S01]  /*4390*/  LDS.128 R12, [R85+0x25400] ;  /* 0x02540000550c7984 */ /* 0x0111220000000c00 */
[----:B------:R-:W-:Y:S01]  /*43a0*/  ISETP.GE.AND P4, PT, R214, R114, PT ;  /* 0x00000072d600720c */ /* 0x000fe20003f86270 */
[----:B------:R-:W-:Y:S01]  /*43b0*/  BSSY B3, `(.L_x_479) ;  /* 0x0000031000037945 */ /* 0x000fe20003800000 */
[----:B------:R-:W-:-:S04]  /*43c0*/  LEA R64, P3, R16, R66, 0x1 ;  /* 0x0000004210407211 */ /* 0x000fc800078608ff */
[----:B------:R-:W-:-:S07]  /*43d0*/  LEA.HI.X R65, R16, R67, R17, 0x1, P3 ;  /* 0x0000004310417211 */ /* 0x000fce00018f0c11 */
[----:B0-----:R-:W-:Y:S05]  /*43e0*/  @P4 BRA `(.L_x_480) ;  /* 0x0000000000b44947 */ /* 0x001fea0003800000 */
[----:B------:R-:W-:Y:S02]  /*43f0*/  SHF.R.U64 R68, R60, 0x10, R61 ;  /* 0x000000103c447819 */ /* 0x000fe4000000123d */
[----:B------:R-:W-:Y:S02]  /*4400*/  SHF.R.U64 R60, R62, 0x10, R63 ;  /* 0x000000103e3c7819 */ /* 0x000fe4000000123f */
[----:B------:R-:W-:Y:S02]  /*4410*/  SHF.R.U32.HI R69, RZ, 0x10, R61 ;  /* 0x00000010ff457819 */ /* 0x000fe4000001163d */
[----:B------:R-:W-:Y:S02]  /*4420*/  SHF.R.U32.HI R63, RZ, 0x10, R63 ;  /* 0x00000010ff3f7819 */ /* 0x000fe4000001163f */
[----:B------:R-:W-:Y:S02]  /*4430*/  PRMT R163, R163, 0x5410, R60 ;  /* 0x00005410a3a37816 */ /* 0x000fe4000000003c */
[----:B------:R-:W-:-:S02]  /*4440*/  PRMT R161, R161, 0x5410, R68 ;  /* 0x00005410a1a17816 */ /* 0x000fc40000000044 */
[----:B------:R-:W-:Y:S02]  /*4450*/  PRMT R162, R162, 0x5410, R69 ;  /* 0x00005410a2a27816 */ /* 0x000fe40000000045 */
[----:B------:R-:W-:Y:S02]  /*4460*/  PRMT R164, R164, 0x5410, R63 ;  /* 0x00005410a4a47816 */ /* 0x000fe4000000003f */
[----:B----4-:R-:W-:Y:S01]  /*4470*/  LOP3.LUT R60, R13, 0xffff0000, RZ, 0xc0, !PT ;  /* 0xffff00000d3c7812 */ /* 0x010fe200078ec0ff */
[----:B------:R-:W-:Y:S01]  /*4480*/  IMAD.U32 R68, R162, 0x10000, RZ ;  /* 0x00010000a2447824 */ /* 0x000fe200078e00ff */
[----:B------:R-:W-:Y:S01]  /*4490*/  LOP3.LUT R69, R163, 0xffff0000, RZ, 0xc0, !PT ;  /* 0xffff0000a3457812 */ /* 0x000fe200078ec0ff */
[----:B------:R-:W-:Y:S01]  /*44a0*/  IMAD.U32 R70, R164, 0x10000, RZ ;  /* 0x00010000a4467824 */ /* 0x000fe200078e00ff */
[----:B------:R-:W-:Y:S01]  /*44b0*/  LOP3.LUT R63, R161, 0xffff0000, RZ, 0xc0, !PT ;  /* 0xffff0000a13f7812 */ /* 0x000fe200078ec0ff */
[----:B------:R-:W-:Y:S01]  /*44c0*/  IMAD.U32 R163, R163, 0x10000, RZ ;  /* 0x00010000a3a37824 */ /* 0x000fe200078e00ff */
[----:B------:R-:W-:Y:S01]  /*44d0*/  SHF.L.U32 R61, R14, 0x10, RZ ;  /* 0x000000100e3d7819 */ /* 0x000fe200000006ff */
        /* <DEDUP_REMOVED lines=8> */
[----:B------:R-:W-:Y:S01]  /*4560*/  IMAD.U32 R161, R161, 0x10000, RZ ;  /* 0x00010000a1a17824 */ /* 0x000fe200078e00ff */
[----:B------:R-:W-:Y:S01]  /*4570*/  LOP3.LUT R164, R164, 0xffff0000, RZ, 0xc0, !PT ;  /* 0xffff0000a4a47812 */ /* 0x000fe200078ec0ff */
[C---:B------:R-:W-:Y:S01]  /*4580*/  FFMA.FTZ R72, R15.reuse, R63, -R72 ;  /* 0x0000003f0f487223 */ /* 0x040fe20000010848 */
[----:B------:R-:W-:Y:S01]  /*4590*/  LOP3.LUT R162, R162, 0xffff0000, RZ, 0xc0, !PT ;  /* 0xffff0000a2a27812 */ /* 0x000fe200078ec0ff */
[----:B------:R-:W-:Y:S01]  /*45a0*/  FFMA.FTZ R15, R15, R69, R60 ;  /* 0x000000450f0f7223 */ /* 0x000fe2000001003c */
[----:B------:R-:W-:Y:S01]  /*45b0*/  FMUL.FTZ R60, R12, R163 ;  /* 0x000000a30c3c7220 */ /* 0x000fe20000410000 */
[C---:B------:R-:W-:Y:S01]  /*45c0*/  FMUL.FTZ R63, R11.reuse, R164 ;  /* 0x000000a40b3f7220 */ /* 0x040fe20000410000 */
[----:B------:R-:W-:Y:S01]  /*45d0*/  FMUL.FTZ R74, R62, R70 ;  /* 0x000000463e4a7220 */ /* 0x000fe20000410000 */
[----:B------:R-:W-:Y:S01]  /*45e0*/  FMUL.FTZ R11, R11, R162 ;  /* 0x000000a20b0b7220 */ /* 0x000fe20000410000 */
[-C--:B------:R-:W-:Y:S01]  /*45f0*/  FMUL.FTZ R12, R12, R161.reuse ;  /* 0x000000a10c0c7220 */ /* 0x080fe20000410000 */
[----:B------:R-:W-:Y:S01]  /*4600*/  FMUL.FTZ R62, R62, R68 ;  /* 0x000000443e3e7220 */ /* 0x000fe20000410000 */
[C---:B------:R-:W-:Y:S01]  /*4610*/  FFMA.FTZ R63, R14.reuse, R162, -R63 ;  /* 0x000000a20e3f7223 */ /* 0x040fe2000001083f */
[----:B------:R-:W-:Y:S01]  /*4620*/  FFMA.FTZ R60, R13, R161, -R60 ;  /* 0x000000a10d3c7223 */ /* 0x000fe2000001083c */
[----:B------:R-:W-:Y:S01]  /*4630*/  FFMA.FTZ R74, R61, R68, -R74 ;  /* 0x000000443d4a7223 */ /* 0x000fe2000001084a */
[----:B------:R-:W-:Y:S01]  /*4640*/  FFMA.FTZ R14, R14, R164, R11 ;  /* 0x000000a40e0e7223 */ /* 0x000fe2000001000b */
[----:B------:R-:W-:Y:S01]  /*4650*/  FFMA.FTZ R13, R13, R163, R12 ;  /* 0x000000a30d0d7223 */ /* 0x000fe2000001000c */
[----:B------:R-:W-:Y:S01]  /*4660*/  FFMA.FTZ R61, R61, R70, R62 ;  /* 0x000000463d3d7223 */ /* 0x000fe2000001003e */
[----:B------:R-:W-:-:S02]  /*4670*/  F2FP.BF16.F32.PACK_AB R72, R15, R72 ;  /* 0x000000480f48723e */ /* 0x000fc400000010ff */
[----:B------:R-:W-:Y:S02]  /*4680*/  F2FP.BF16.F32.PACK_AB R15, R14, R63 ;  /* 0x0000003f0e0f723e */ /* 0x000fe400000010ff */
[----:B------:R-:W-:Y:S01]  /*4690*/  F2FP.BF16.F32.PACK_AB R12, R13, R60 ;  /* 0x0000003c0d0c723e */ /* 0x000fe200000010ff */
[----:B------:R-:W-:Y:S01]  /*46a0*/  IMAD.MOV.U32 R13, RZ, RZ, R72 ;  /* 0x000000ffff0d7224 */ /* 0x000fe200078e0048 */
[----:B------:R-:W-:-:S07]  /*46b0*/  F2FP.BF16.F32.PACK_AB R14, R61, R74 ;  /* 0x0000004a3d0e723e */ /* 0x000fce00000010ff */
.L_x_480:
[----:B------:R-:W-:Y:S05]  /*46c0*/  BSYNC B3 ;  /* 0x0000000000037941 */ /* 0x000fea0003800000 */
.L_x_479:
[----:B------:R-:W-:Y:S02]  /*46d0*/  ULDC.64 UR4, c[0x0][0x208] ;  /* 0x0000820000047ab9 */ /* 0x000fe40000000a00 */
[----:B----4-:R0:W-:Y:S03]  /*46e0*/  ST.E.128 desc[UR4][R64.64], R12 ;  /* 0x0000000c40007985 */ /* 0x0101e6000c101d04 */
.L_x_478:
[----:B------:R-:W-:Y:S05]  /*46f0*/  BSYNC B2 ;  /* 0x0000000000027941 */ /* 0x000fea0003800000 */
.L_x_477:
        /* <DEDUP_REMOVED lines=9> */
[----:B------:R-:W-:Y:S01]  /*4790*/  SHF.R.U64 R64, R56, 0x10, R57 ;  /* 0x0000001038407819 */ /* 0x000fe20000001239 */
[----:B----4-:R-:W-:Y:S01]  /*47a0*/  IMAD.U32 R56, R14, 0x10000, RZ ;  /* 0x000100000e387824 */ /* 0x010fe200078e00ff */
[--C-:B------:R-:W-:Y:S02]  /*47b0*/  SHF.R.U64 R62, R58, 0x10, R59.reuse ;  /* 0x000000103a3e7819 */ /* 0x100fe4000000123b */
[----:B------:R-:W-:Y:S02]  /*47c0*/  SHF.R.U32.HI R59, RZ, 0x10, R59 ;  /* 0x00000010ff3b7819 */ /* 0x000fe4000001163b */
[----:B------:R-:W-:Y:S02]  /*47d0*/  SHF.R.U32.HI R11, RZ, 0x10, R57 ;  /* 0x00000010ff0b7819 */ /* 0x000fe40000011639 */
[----:B------:R-:W-:Y:S02]  /*47e0*/  PRMT R157, R157, 0x5410, R64 ;  /* 0x000054109d9d7816 */ /* 0x000fe40000000040 */
[----:B------:R-:W-:-:S02]  /*47f0*/  PRMT R159, R159, 0x5410, R62 ;  /* 0x000054109f9f7816 */ /* 0x000fc4000000003e */
[----:B------:R-:W-:Y:S02]  /*4800*/  PRMT R160, R160, 0x5410, R59 ;  /* 0x00005410a0a07816 */ /* 0x000fe4000000003b */
[----:B------:R-:W-:Y:S01]  /*4810*/  LOP3.LUT R57, R14, 0xffff0000, RZ, 0xc0, !PT ;  /* 0xffff00000e397812 */ /* 0x000fe200078ec0ff */
[C---:B------:R-:W-:Y:S01]  /*4820*/  IMAD.U32 R14, R13.reuse, 0x10000, RZ ;  /* 0x000100000d0e7824 */ /* 0x040fe200078e00ff */
[----:B------:R-:W-:Y:S01]  /*4830*/  PRMT R158, R158, 0x5410, R11 ;  /* 0x000054109e9e7816 */ /* 0x000fe2000000000b */
[----:B------:R-:W-:Y:S01]  /*4840*/  IMAD.U32 R11, R12, 0x10000, RZ ;  /* 0x000100000c0b7824 */ /* 0x000fe200078e00ff */
[----:B------:R-:W-:Y:S02]  /*4850*/  LOP3.LUT R13, R13, 0xffff0000, RZ, 0xc0, !PT ;  /* 0xffff00000d0d7812 */ /* 0x000fe400078ec0ff */
[----:B------:R-:W-:Y:S01]  /*4860*/  LOP3.LUT R63, R159, 0xffff0000, RZ, 0xc0, !PT ;  /* 0xffff00009f3f7812 */ /* 0x000fe200078ec0ff */
[----:B------:R-:W-:Y:S01]  /*4870*/  IMAD.U32 R62, R158, 0x10000, RZ ;  /* 0x000100009e3e7824 */ /* 0x000fe200078e00ff */
[----:B------:R-:W-:Y:S01]  /*4880*/  LOP3.LUT R59, R157, 0xffff0000, RZ, 0xc0, !PT ;  /* 0xffff00009d3b7812 */ /* 0x000fe200078ec0ff */
[----:B------:R-:W-:Y:S01]  /*4890*/  IMAD.U32 R159, R159, 0x10000, RZ ;  /* 0x000100009f9f7824 */ /* 0x000fe200078e00ff */
[----:B------:R-:W-:Y:S01]  /*48a0*/  SHF.L.U32 R64, R160, 0x10, RZ ;  /* 0x00000010a0407819 */ /* 0x000fe200000006ff */
[C---:B------:R-:W-:Y:S01]  /*48b0*/  FMUL.FTZ R65, R13.reuse, R63 ;  /* 0x0000003f0d417220 */ /* 0x040fe20000410000 */
[----:B------:R-:W-:Y:S01]  /*48c0*/  LOP3.LUT R12, R12, 0xffff0000, RZ, 0xc0, !PT ;  /* 0xffff00000c0c7812 */ /* 0x000fe200078ec0ff */
[-C--:B------:R-:W-:Y:S01]  /*48d0*/  FMUL.FTZ R68, R13, R59.reuse ;  /* 0x0000003b0d447220 */ /* 0x080fe20000410000 */
[----:B------:R-:W-:Y:S01]  /*48e0*/  LOP3.LUT R58, R15, 0xffff0000, RZ, 0xc0, !PT ;  /* 0xffff00000f3a7812 */ /* 0x000fe200078ec0ff */
[C---:B------:R-:W-:Y:S01]  /*48f0*/  FMUL.FTZ R13, R57.reuse, R64 ;  /* 0x00000040390d7220 */ /* 0x040fe20000410000 */
[-C--:B------:R-:W-:Y:S01]  /*4900*/  FMUL.FTZ R57, R57, R62.reuse ;  /* 0x0000003e39397220 */ /* 0x080fe20000410000 */
[----:B------:R-:W-:Y:S01]  /*4910*/  LOP3.LUT R160, R160, 0xffff0000, RZ, 0xc0, !PT ;  /* 0xffff0000a0a07812 */ /* 0x000fe200078ec0ff */
[----:B------:R-:W-:Y:S01]  /*4920*/  IMAD.U32 R157, R157, 0x10000, RZ ;  /* 0x000100009d9d7824 */ /* 0x000fe200078e00ff */
[----:B------:R-:W-:Y:S01]  /*4930*/  LOP3.LUT R158, R158, 0xffff0000, RZ, 0xc0, !PT ;  /* 0xffff00009e9e7812 */ /* 0x000fe200078ec0ff */
[C---:B------:R-:W-:Y:S01]  /*4940*/  FFMA.FTZ R65, R14.reuse, R59, -R65 ;  /* 0x0000003b0e417223 */ /* 0x040fe20000010841 */
[----:B------:R-:W-:Y:S01]  /*4950*/  FFMA.FTZ R68, R14, R63, R68 ;  /* 0x0000003f0e447223 */ /* 0x000fe20000010044 */
[----:B------:R-:W-:Y:S01]  /*4960*/  FFMA.FTZ R13, R56, R62, -R13 ;  /* 0x0000003e380d7223 */ /* 0x000fe2000001080d */
[----:B------:R-:W-:Y:S01]  /*4970*/  FMUL.FTZ R14, R12, R159 ;  /* 0x0000009f0c0e7220 */ /* 0x000fe20000410000 */
[----:B------:R-:W-:Y:S01]  /*4980*/  FFMA.FTZ R56, R56, R64, R57 ;  /* 0x0000004038387223 */ /* 0x000fe20000010039 */
[----:B------:R-:W-:Y:S01]  /*4990*/  FMUL.FTZ R12, R12, R157 ;  /* 0x0000009d0c0c7220 */ /* 0x000fe20000410000 */
[----:B------:R-:W-:-:S02]  /*49a0*/  IMAD.U32 R15, R15, 0x10000, RZ ;  /* 0x000100000f0f7824 */ /* 0x000fc400078e00ff */
[C---:B------:R-:W-:Y:S01]  /*49b0*/  FMUL.FTZ R62, R58.reuse, R160 ;  /* 0x000000a03a3e7220 */ /* 0x040fe20000410000 */
        /* <DEDUP_REMOVED lines=11> */
.L_x_484:
[----:B------:R-:W-:Y:S05]  /*4a70*/  BSYNC B3 ;  /* 0x0000000000037941 */ /* 0x000fea0003800000 */
.L_x_483:
[----:B------:R-:W-:Y:S02]  /*4a80*/  ULDC.64 UR4, c[0x0][0x208] ;  /* 0x0000820000047ab9 */ /* 0x000fe40000000a00 */
[----:B----4-:R0:W-:Y:S03]  /*4a90*/  ST.E.128 desc[UR4][R60.64], R12 ;  /* 0x0000000c3c007985 */ /* 0x0101e6000c101d04 */
.L_x_482:
[----:B------:R-:W-:Y:S05]  /*4aa0*/  BSYNC B2 ;  /* 0x0000000000027941 */ /* 0x000fea0003800000 */
.L_x_481:
        /* <DEDUP_REMOVED lines=15> */
[----:B------:R-:W-:Y:S01]  /*4ba0*/  PRMT R154, R154, 0x5410, R11 ;  /* 0x000054109a9a7816 */ /* 0x000fe2000000000b */
[----:B------:R-:W-:Y:S01]  /*4bb0*/  IMAD.U32 R11, R12, 0x10000, RZ ;  /* 0x000100000c0b7824 */ /* 0x000fe200078e00ff */
[----:B------:R-:W-:-:S02]  /*4bc0*/  PRMT R155, R155, 0x5410, R58 ;  /* 0x000054109b9b7816 */ /* 0x000fc4000000003a */
[----:B------:R-:W-:Y:S01]  /*4bd0*/  LOP3.LUT R53, R14, 0xffff0000, RZ, 0xc0, !PT ;  /* 0xffff00000e357812 */ /* 0x000fe200078ec0ff */
[----:B------:R-:W-:Y:S01]  /*4be0*/  IMAD.U32 R14, R13, 0x10000, RZ ;  /* 0x000100000d0e7824 */ /* 0x000fe200078e00ff */
[----:B------:R-:W-:Y:S01]  /*4bf0*/  PRMT R153, R153, 0x5410, R60 ;  /* 0x0000541099997816 */ /* 0x000fe2000000003c */
[----:B------:R-:W-:Y:S01]  /*4c00*/  IMAD.U32 R60, R155, 0x10000, RZ ;  /* 0x000100009b3c7824 */ /* 0x000fe200078e00ff */
[----:B------:R-:W-:Y:S02]  /*4c10*/  LOP3.LUT R13, R13, 0xffff0000, RZ, 0xc0, !PT ;  /* 0xffff00000d0d7812 */ /* 0x000fe400078ec0ff */
[----:B------:R-:W-:Y:S01]  /*4c20*/  LOP3.LUT R59, R154, 0xffff0000, RZ, 0xc0, !PT ;  /* 0xffff00009a3b7812 */ /* 0x000fe200078ec0ff */
[----:B------:R-:W-:Y:S01]  /*4c30*/  IMAD.U32 R58, R153, 0x10000, RZ ;  /* 0x00010000993a7824 */ /* 0x000fe200078e00ff */
[----:B------:R-:W-:Y:S01]  /*4c40*/  LOP3.LUT R55, R152, 0xffff0000, RZ, 0xc0, !PT ;  /* 0xffff000098377812 */ /* 0x000fe200078ec0ff */
[----:B------:R-:W-:Y:S01]  /*4c50*/  IMAD.U32 R154, R154, 0x10000, RZ ;  /* 0x000100009a9a7824 */ /* 0x000fe200078e00ff */
[----:B------:R-:W-:Y:S01]  /*4c60*/  LOP3.LUT R54, R15, 0xffff0000, RZ, 0xc0, !PT ;  /* 0xffff00000f367812 */ /* 0x000fe200078ec0ff */
[C---:B------:R-:W-:Y:S01]  /*4c70*/  FMUL.FTZ R61, R13.reuse, R59 ;  /* 0x0000003b0d3d7220 */ /* 0x040fe20000410000 */
[----:B------:R-:W-:Y:S01]  /*4c80*/  LOP3.LUT R12, R12, 0xffff0000, RZ, 0xc0, !PT ;  /* 0xffff00000c0c7812 */ /* 0x000fe200078ec0ff */
[-C--:B------:R-:W-:Y:S01]  /*4c90*/  FMUL.FTZ R62, R13, R55.reuse ;  /* 0x000000370d3e7220 */ /* 0x080fe20000410000 */
[C---:B------:R-:W-:Y:S01]  /*4ca0*/  FMUL.FTZ R13, R53.reuse, R60 ;  /* 0x0000003c350d7220 */ /* 0x040fe20000410000 */
[-C--:B------:R-:W-:Y:S01]  /*4cb0*/  FMUL.FTZ R53, R53, R58.reuse ;  /* 0x0000003a35357220 */ /* 0x080fe20000410000 */
[----:B------:R-:W-:Y:S01]  /*4cc0*/  LOP3.LUT R155, R155, 0xffff0000, RZ, 0xc0, !PT ;  /* 0xffff00009b9b7812 */ /* 0x000fe200078ec0ff */
[----:B------:R-:W-:Y:S01]  /*4cd0*/  FFMA.FTZ R61, R14, R55, -R61 ;  /* 0x000000370e3d7223 */ /* 0x000fe2000001083d */
[----:B------:R-:W-:Y:S01]  /*4ce0*/  SHF.L.U32 R152, R152, 0x10, RZ ;  /* 0x0000001098987819 */ /* 0x000fe200000006ff */
[----:B------:R-:W-:Y:S01]  /*4cf0*/  FFMA.FTZ R62, R14, R59, R62 ;  /* 0x0000003b0e3e7223 */ /* 0x000fe2000001003e */
[----:B------:R-:W-:Y:S01]  /*4d00*/  LOP3.LUT R153, R153, 0xffff0000, RZ, 0xc0, !PT ;  /* 0xffff000099997812 */ /* 0x000fe200078ec0ff */
[C---:B------:R-:W-:Y:S01]  /*4d10*/  FFMA.FTZ R58, R52.reuse, R58, -R13 ;  /* 0x0000003a343a7223 */ /* 0x040fe2000001080d */
[----:B------:R-:W-:Y:S01]  /*4d20*/  FFMA.FTZ R53, R52, R60, R53 ;  /* 0x0000003c34357223 */ /* 0x000fe20000010035 */
[----:B------:R-:W-:-:S02]  /*4d30*/  IMAD.U32 R15, R15, 0x10000, RZ ;  /* 0x000100000f0f7824 */ /* 0x000fc400078e00ff */
[----:B------:R-:W-:Y:S01]  /*4d40*/  FMUL.FTZ R52, R54, R155 ;  /* 0x0000009b36347220 */ /* 0x000fe20000410000 */
[C---:B------:R-:W-:Y:S01]  /*4d50*/  FMUL.FTZ R14, R12.reuse, R154 ;  /* 0x0000009a0c0e7220 */ /* 0x040fe20000410000 */
[-C--:B------:R-:W-:Y:S01]  /*4d60*/  FMUL.FTZ R13, R12, R152.reuse ;  /* 0x000000980c0d7220 */ /* 0x080fe20000410000 */
[-C--:B------:R-:W-:Y:S01]  /*4d70*/  FMUL.FTZ R54, R54, R153.reuse ;  /* 0x0000009936367220 */ /* 0x080fe20000410000 */
[----:B------:R-:W-:Y:S01]  /*4d80*/  FFMA.FTZ R52, R15, R153, -R52 ;  /* 0x000000990f347223 */ /* 0x000fe20000010834 */
[C---:B------:R-:W-:Y:S01]  /*4d90*/  FFMA.FTZ R14, R11.reuse, R152, -R14 ;  /* 0x000000980b0e7223 */ /* 0x040fe2000001080e */
[----:B------:R-:W-:Y:S01]  /*4da0*/  FFMA.FTZ R13, R11, R154, R13 ;  /* 0x0000009a0b0d7223 */ /* 0x000fe2000001000d */
[----:B------:R-:W-:Y:S01]  /*4db0*/  FFMA.FTZ R15, R15, R155, R54 ;  /* 0x0000009b0f0f7223 */ /* 0x000fe20000010036 */
[----:B------:R-:W-:Y:S02]  /*4dc0*/  F2FP.BF16.F32.PACK_AB R61, R62, R61 ;  /* 0x0000003d3e3d723e */ /* 0x000fe400000010ff */
[----:B------:R-:W-:-:S02]  /*4dd0*/  F2FP.BF16.F32.PACK_AB R58, R53, R58 ;  /* 0x0000003a353a723e */ /* 0x000fc400000010ff */
[----:B------:R-:W-:Y:S01]  /*4de0*/  F2FP.BF16.F32.PACK_AB R12, R13, R14 ;  /* 0x0000000e0d0c723e */ /* 0x000fe200000010ff */
[----:B------:R-:W-:Y:S01]  /*4df0*/  IMAD.MOV.U32 R13, RZ, RZ, R61 ;  /* 0x000000ffff0d7224 */ /* 0x000fe200078e003d */
[----:B------:R-:W-:Y:S01]  /*4e00*/  F2FP.BF16.F32.PACK_AB R15, R15, R52 ;  /* 0x000000340f0f723e */ /* 0x000fe200000010ff */
[----:B------:R-:W-:-:S07]  /*4e10*/  IMAD.MOV.U32 R14, RZ, RZ, R58 ;  /* 0x000000ffff0e7224 */ /* 0x000fce00078e003a */
.L_x_488:
[----:B------:R-:W-:Y:S05]  /*4e20*/  BSYNC B3 ;  /* 0x0000000000037941 */ /* 0x000fea0003800000 */
.L_x_487:
[----:B------:R-:W-:Y:S02]  /*4e30*/  ULDC.64 UR4, c[0x0][0x208] ;  /* 0x0000820000047ab9 */ /* 0x000fe40000000a00 */
[----:B----4-:R0:W-:Y:S03]  /*4e40*/  ST.E.128 desc[UR4][R56.64], R12 ;  /* 0x0000000c38007985 */ /* 0x0101e6000c101d04 */
.L_x_486:
[----:B------:R-:W-:Y:S05]  /*4e50*/  BSYNC B2 ;  /* 0x0000000000027941 */ /* 0x000fea0003800000 */
.L_x_485:
[----:B------:R-:W-:-:S13]  /*4e60*/  ISETP.NE.AND P3, PT, R26, RZ, PT ;  /* 0x000000ff1a00720c */ /* 0x000fda0003f65270 */
        /* <DEDUP_REMOVED lines=19> */
[----:B------:R-:W-:Y:S01]  /*4fa0*/  LOP3.LUT R13, R13, 0xffff0000, RZ, 0xc0, !PT ;  /* 0xffff00000d0d7812 */ /* 0x000fe200078ec0ff */
[----:B------:R-:W-:Y:S01]  /*4fb0*/  IMAD.U32 R11, R12, 0x10000, RZ ;  /* 0x000100000c0b7824 */ /* 0x000fe200078e00ff */
[----:B------:R-:W-:Y:S01]  /*4fc0*/  LOP3.LUT R55, R149, 0xffff0000, RZ, 0xc0, !PT ;  /* 0xffff000095377812 */ /* 0x000fe200078ec0ff */
[----:B------:R-:W-:Y:S01]  /*4fd0*/  IMAD.U32 R54, R150, 0x10000, RZ ;  /* 0x0001000096367824 */ /* 0x000fe200078e00ff */
[----:B------:R-:W-:Y:S01]  /*4fe0*/  LOP3.LUT R51, R151, 0xffff0000, RZ, 0xc0, !PT ;  /* 0xffff000097337812 */ /* 0x000fe200078ec0ff */
[----:B------:R-:W-:Y:S01]  /*4ff0*/  IMAD.U32 R149, R149, 0x10000, RZ ;  /* 0x0001000095957824 */ /* 0x000fe200078e00ff */
[----:B------:R-:W-:Y:S01]  /*5000*/  LOP3.LUT R12, R12, 0xffff0000, RZ, 0xc0, !PT ;  /* 0xffff00000c0c7812 */ /* 0x000fe200078ec0ff */
[----:B------:R-:W-:Y:S01]  /*5010*/  FMUL.FTZ R57, R13, R55 ;  /* 0x000000370d397220 */ /* 0x000fe20000410000 */
[----:B------:R-:W-:Y:S01]  /*5020*/  LOP3.LUT R50, R15, 0xffff0000, RZ, 0xc0, !PT ;  /* 0xffff00000f327812 */ /* 0x000fe200078ec0ff */
[-C--:B------:R-:W-:Y:S01]  /*5030*/  FMUL.FTZ R58, R13, R51.reuse ;  /* 0x000000330d3a7220 */ /* 0x080fe20000410000 */
        /* <DEDUP_REMOVED lines=24> */
.L_x_490:
[----:B------:R-:W-:Y:S05]  /*51c0*/  BSYNC B2 ;  /* 0x0000000000027941 */ /* 0x000fea0003800000 */
.L_x_489:
[----:B------:R-:W-:Y:S02]  /*51d0*/  ULDC.64 UR4, c[0x0][0x208] ;  /* 0x0000820000047ab9 */ /* 0x000fe40000000a00 */
[----:B----4-:R0:W-:Y:S03]  /*51e0*/  ST.E.128 desc[UR4][R52.64], R12 ;  /* 0x0000000c34007985 */ /* 0x0101e6000c101d04 */
.L_x_476:
[----:B------:R-:W-:Y:S05]  /*51f0*/  BSYNC B1 ;  /* 0x0000000000017941 */ /* 0x000fea0003800000 */
.L_x_475:
[----:B------:R-:W-:-:S03]  /*5200*/  UMOV UR4, 0xffffffff ;  /* 0xffffffff00047882 */ /* 0x000fc60000000000 */
[----:B------:R-:W-:Y:S05]  /*5210*/  BRA.DIV UR4, `(.L_x_491) ;  /* 0x0000023204747947 */ /* 0x000fea000b800000 */
[----:B01----:R-:W0:Y:S04]  /*5220*/  SHFL.IDX PT, R117, R117, 0x2, 0x181f ;  /* 0x00581f0075757f89 */ /* 0x003e2800000e0000 */
[----:B------:R-:W1:Y:S02]  /*5230*/  SHFL.IDX PT, R118, R118, 0x2, 0x181f ;  /* 0x00581f0076767f89 */ /* 0x000e6400000e0000 */
.L_x_817:
[----:B------:R-:W-:Y:S05]  /*5240*/  @P5 BRA `(.L_x_492) ;  /* 0x00000054007c5947 */ /* 0x000fea0003800000 */
[----:B------:R-:W-:Y:S01]  /*5250*/  ISETP.NE.AND P3, PT, R3, RZ, PT ;  /* 0x000000ff0300720c */ /* 0x000fe20003f65270 */
[----:B------:R-:W-:-:S12]  /*5260*/  BSSY B1, `(.L_x_493) ;  /* 0x0000039000017945 */ /* 0x000fd80003800000 */
[----:B------:R-:W-:Y:S05]  /*5270*/  @!P3 BRA `(.L_x_494) ;  /* 0x0000000000dcb947 */ /* 0x000fea0003800000 */
[----:B----4-:R4:W2:Y:S01]  /*5280*/  LDS.128 R12, [R85+0x26400] ;  /* 0x02640000550c7984 */ /* 0x0108a20000000c00 */
[----:B------:R-:W-:Y:S01]  /*5290*/  ISETP.GE.AND P4, PT, R214, R114, PT ;  /* 0x00000072d600720c */ /* 0x000fe20003f86270 */
[----:B------:R-:W-:Y:S01]  /*52a0*/  BSSY B2, `(.L_x_495) ;  /* 0x0000032000027945 */ /* 0x000fe20003800000 */
[----:B-1----:R-:W-:-:S04]  /*52b0*/  LEA R48, P3, R16, R118, 0x1 ;  /* 0x0000007610307211 */ /* 0x002fc800078608ff */
[----:B0-----:R-:W-:-:S07]  /*52c0*/  LEA.HI.X R49, R16, R117, R17, 0x1, P3 ;  /* 0x0000007510317211 */ /* 0x001fce00018f0c11 */
[----:B----4-:R-:W-:Y:S05]  /*52d0*/  @P4 BRA `(.L_x_496) ;  /* 0x0000000000b84947 */ /* 0x010fea0003800000 */
[----:B------:R-:W-:Y:S02]  /*52e0*/  SHF.R.U64 R51, R44, 0x10, R45 ;  /* 0x000000102c337819 */ /* 0x000fe4000000122d */
[--C-:B------:R-:W-:Y:S02]  /*52f0*/  SHF.R.U64 R11, R46, 0x10, R47.reuse ;  /* 0x000000102e0b7819 */ /* 0x100fe4000000122f */
[----:B------:R-:W-:Y:S02]  /*5300*/  SHF.R.U32.HI R50, RZ, 0x10, R47 ;  /* 0x00000010ff327819 */ /* 0x000fe4000001162f */
[----:B------:R-:W-:Y:S02]  /*5310*/  SHF.R.U32.HI R52, RZ, 0x10, R45 ;  /* 0x00000010ff347819 */ /* 0x000fe4000001162d */
[----:B------:R-:W-:Y:S02]  /*5320*/  PRMT R144, R144, 0x5410, R51 ;  /* 0x0000541090907816 */ /* 0x000fe40000000033 */
[----:B------:R-:W-:Y:S01]  /*5330*/  PRMT R146, R146, 0x5410, R11 ;  /* 0x0000541092927816 */ /* 0x000fe2000000000b */
[----:B--2---:R-:W-:Y:S01]  /*5340*/  IMAD.U32 R11, R12, 0x10000, RZ ;  /* 0x000100000c0b7824 */ /* 0x004fe200078e00ff */
[----:B------:R-:W-:-:S02]  /*5350*/  PRMT R147, R147, 0x5410, R50 ;  /* 0x0000541093937816 */ /* 0x000fc40000000032 */
[C---:B------:R-:W-:Y:S02]  /*5360*/  SHF.L.U32 R44, R14.reuse, 0x10, RZ ;  /* 0x000000100e2c7819 */ /* 0x040fe400000006ff */
        /* <DEDUP_REMOVED lines=37> */
.L_x_496:
[----:B------:R-:W-:Y:S05]  /*55c0*/  BSYNC B2 ;  /* 0x0000000000027941 */ /* 0x000fea0003800000 */
.L_x_495:
[----:B------:R-:W-:Y:S02]  /*55d0*/  ULDC.64 UR4, c[0x0][0x208] ;  /* 0x0000820000047ab9 */ /* 0x000fe40000000a00 */
[----:B--2---:R0:W-:Y:S03]  /*55e0*/  ST.E.128 desc[UR4][R48.64], R12 ;  /* 0x0000000c30007985 */ /* 0x0041e6000c101d04 */
.L_x_494:
[----:B------:R-:W-:Y:S05]  /*55f0*/  BSYNC B1 ;  /* 0x0000000000017941 */ /* 0x000fea0003800000 */
.L_x_493:
[----:B------:R-:W-:Y:S01]  /*5600*/  ISETP.NE.AND P3, PT, R21, RZ, PT ;  /* 0x000000ff1500720c */ /* 0x000fe20003f65270 */
[----:B------:R-:W-:-:S12]  /*5610*/  BSSY B1, `(.L_x_497) ;  /* 0x0000039000017945 */ /* 0x000fd80003800000 */
[----:B------:R-:W-:Y:S05]  /*5620*/  @!P3 BRA `(.L_x_498) ;  /* 0x0000000000dcb947 */ /* 0x000fea0003800000 */
[----:B0---4-:R0:W4:Y:S01]  /*5630*/  LDS.128 R12, [R85+0x28c00] ;  /* 0x028c0000550c7984 */ /* 0x0111220000000c00 */
[----:B------:R-:W-:Y:S01]  /*5640*/  ISETP.GE.AND P4, PT, R221, R114, PT ;  /* 0x00000072dd00720c */ /* 0x000fe20003f86270 */
[----:B------:R-:W-:Y:S01]  /*5650*/  BSSY B2, `(.L_x_499) ;  /* 0x0000032000027945 */ /* 0x000fe20003800000 */
[----:B-1----:R-:W-:-:S04]  /*5660*/  LEA R44, P3, R23, R118, 0x1 ;  /* 0x00000076172c7211 */ /* 0x002fc800078608ff */
        /* <DEDUP_REMOVED lines=19> */
[C---:B------:R-:W-:Y:S01]  /*57a0*/  SHF.L.U32 R11, R12.reuse, 0x10, RZ ;  /* 0x000000100c0b7819 */ /* 0x040fe200000006ff */
[C---:B------:R-:W-:Y:S01]  /*57b0*/  FMUL.FTZ R49, R13.reuse, R47 ;  /* 0x0000002f0d317220 */ /* 0x040fe20000410000 */
[----:B------:R-:W-:Y:S01]  /*57c0*/  LOP3.LUT R12, R12, 0xffff0000, RZ, 0xc0, !PT ;  /* 0xffff00000c0c7812 */ /* 0x000fe200078ec0ff */
[----:B------:R-:W-:Y:S01]  /*57d0*/  FMUL.FTZ R50, R13, R43 ;  /* 0x0000002b0d327220 */ /* 0x000fe20000410000 */
[----:B------:R-:W-:Y:S01]  /*57e0*/  LOP3.LUT R42, R15, 0xffff0000, RZ, 0xc0, !PT ;  /* 0xffff00000f2a7812 */ /* 0x000fe200078ec0ff */
[----:B------:R-:W-:Y:S01]  /*57f0*/  FMUL.FTZ R13, R41, R48 ;  /* 0x00000030290d7220 */ /* 0x000fe20000410000 */
[----:B------:R-:W-:Y:S01]  /*5800*/  LOP3.LUT R139, R139, 0xffff0000, RZ, 0xc0, !PT ;  /* 0xffff00008b8b7812 */ /* 0x000fe200078ec0ff */
[----:B------:R-:W-:Y:S01]  /*5810*/  FMUL.FTZ R41, R41, R46 ;  /* 0x0000002e29297220 */ /* 0x000fe20000410000 */
[----:B------:R-:W-:Y:S01]  /*5820*/  LOP3.LUT R142, R142, 0xffff0000, RZ, 0xc0, !PT ;  /* 0xffff00008e8e7812 */ /* 0x000fe200078ec0ff */
[----:B------:R-:W-:-:S02]  /*5830*/  IMAD.U32 R143, R143, 0x10000, RZ ;  /* 0x000100008f8f7824 */ /* 0x000fc400078e00ff */
[C---:B------:R-:W-:Y:S01]  /*5840*/  FFMA.FTZ R49, R14.reuse, R43, -R49 ;  /* 0x0000002b0e317223 */ /* 0x040fe20000010831 */
[----:B------:R-:W-:Y:S01]  /*5850*/  FFMA.FTZ R50, R14, R47, R50 ;  /* 0x0000002f0e327223 */ /* 0x000fe20000010032 */
[----:B------:R-:W-:Y:S01]  /*5860*/  FFMA.FTZ R13, R40, R46, -R13 ;  /* 0x0000002e280d7223 */ /* 0x000fe2000001080d */
[----:B------:R-:W-:Y:S01]  /*5870*/  FMUL.FTZ R14, R12, R141 ;  /* 0x0000008d0c0e7220 */ /* 0x000fe20000410000 */
[----:B------:R-:W-:Y:S02]  /*5880*/  IMAD.U32 R15, R15, 0x10000, RZ ;  /* 0x000100000f0f7824 */ /* 0x000fe400078e00ff */
[----:B------:R-:W-:Y:S01]  /*5890*/  FFMA.FTZ R40, R40, R48, R41 ;  /* 0x0000003028287223 */ /* 0x000fe20000010029 */
[----:B------:R-:W-:Y:S01]  /*58a0*/  FMUL.FTZ R46, R42, R139 ;  /* 0x0000008b2a2e7220 */ /* 0x000fe20000410000 */
[-C--:B------:R-:W-:Y:S01]  /*58b0*/  FMUL.FTZ R12, R12, R143.reuse ;  /* 0x0000008f0c0c7220 */ /* 0x080fe20000410000 */
        /* <DEDUP_REMOVED lines=11> */
.L_x_500:
[----:B------:R-:W-:Y:S05]  /*5970*/  BSYNC B2 ;  /* 0x0000000000027941 */ /* 0x000fea0003800000 */
.L_x_499:
[----:B------:R-:W-:Y:S02]  /*5980*/  ULDC.64 UR4, c[0x0][0x208] ;  /* 0x0000820000047ab9 */ /* 0x000fe40000000a00 */
[----:B----4-:R0:W-:Y:S03]  /*5990*/  ST.E.128 desc[UR4][R44.64], R12 ;  /* 0x0000000c2c007985 */ /* 0x0101e6000c101d04 */
.L_x_498:
[----:B------:R-:W-:Y:S05]  /*59a0*/  BSYNC B1 ;  /* 0x0000000000017941 */ /* 0x000fea0003800000 */
.L_x_497:
        /* <DEDUP_REMOVED lines=11> */
[--C-:B------:R-:W-:Y:S01]  /*5a60*/  SHF.R.U64 R42, R38, 0x10, R39.reuse ;  /* 0x00000010262a7819 */ /* 0x100fe20000001227 */
[----:B------:R-:W-:Y:S01]  /*5a70*/  IMAD.U32 R11, R12, 0x10000, RZ ;  /* 0x000100000c0b7824 */ /* 0x000fe200078e00ff */
        /* <DEDUP_REMOVED lines=12> */
[C---:B------:R-:W-:Y:S01]  /*5b40*/  LOP3.LUT R39, R137.reuse, 0xffff0000, RZ, 0xc0, !PT ;  /* 0xffff000089277812 */ /* 0x040fe200078ec0ff */
[----:B------:R-:W-:Y:S01]  /*5b50*/  IMAD.U32 R137, R137, 0x10000, RZ ;  /* 0x0001000089897824 */ /* 0x000fe200078e00ff */
[----:B------:R-:W-:Y:S01]  /*5b60*/  LOP3.LUT R12, R12, 0xffff0000, RZ, 0xc0, !PT ;  /* 0xffff00000c0c7812 */ /* 0x000fe200078ec0ff */
[----:B------:R-:W-:Y:S01]  /*5b70*/  FMUL.FTZ R45, R13, R43 ;  /* 0x0000002b0d2d7220 */ /* 0x000fe20000410000 */
[----:B------:R-:W-:Y:S01]  /*5b80*/  SHF.L.U32 R127, R127, 0x10, RZ ;  /* 0x000000107f7f7819 */ /* 0x000fe200000006ff */
[-C--:B------:R-:W-:Y:S01]  /*5b90*/  FMUL.FTZ R46, R13, R39.reuse ;  /* 0x000000270d2e7220 */ /* 0x080fe20000410000 */
[----:B------:R-:W-:Y:S01]  /*5ba0*/  FMUL.FTZ R13, R37, R44 ;  /* 0x0000002c250d7220 */ /* 0x000fe20000410000 */
[----:B------:R-:W-:Y:S01]  /*5bb0*/  LOP3.LUT R38, R15, 0xffff0000, RZ, 0xc0, !PT ;  /* 0xffff00000f267812 */ /* 0x000fe200078ec0ff */
[-C--:B------:R-:W-:Y:S01]  /*5bc0*/  FMUL.FTZ R37, R37, R42.reuse ;  /* 0x0000002a25257220 */ /* 0x080fe20000410000 */
[----:B------:R-:W-:Y:S01]  /*5bd0*/  LOP3.LUT R126, R126, 0xffff0000, RZ, 0xc0, !PT ;  /* 0xffff00007e7e7812 */ /* 0x000fe200078ec0ff */
[C---:B------:R-:W-:Y:S01]  /*5be0*/  FFMA.FTZ R45, R14.reuse, R39, -R45 ;  /* 0x000000270e2d7223 */ /* 0x040fe2000001082d */
[----:B------:R-:W-:Y:S01]  /*5bf0*/  LOP3.LUT R135, R135, 0xffff0000, RZ, 0xc0, !PT ;  /* 0xffff000087877812 */ /* 0x000fe200078ec0ff */
[----:B------:R-:W-:Y:S01]  /*5c00*/  FFMA.FTZ R46, R14, R43, R46 ;  /* 0x0000002b0e2e7223 */ /* 0x000fe2000001002e */
[----:B------:R-:W-:Y:S01]  /*5c10*/  FFMA.FTZ R13, R36, R42, -R13 ;  /* 0x0000002a240d7223 */ /* 0x000fe2000001080d */
[----:B------:R-:W-:Y:S01]  /*5c20*/  FMUL.FTZ R14, R12, R127 ;  /* 0x0000007f0c0e7220 */ /* 0x000fe20000410000 */
[----:B------:R-:W-:Y:S01]  /*5c30*/  FFMA.FTZ R36, R36, R44, R37 ;  /* 0x0000002c24247223 */ /* 0x000fe20000010025 */
[----:B------:R-:W-:Y:S01]  /*5c40*/  FMUL.FTZ R12, R12, R137 ;  /* 0x000000890c0c7220 */ /* 0x000fe20000410000 */
[----:B------:R-:W-:-:S02]  /*5c50*/  IMAD.U32 R15, R15, 0x10000, RZ ;  /* 0x000100000f0f7824 */ /* 0x000fc400078e00ff */
[CC--:B------:R-:W-:Y:S01]  /*5c60*/  FMUL.FTZ R42, R38.reuse, R126.reuse ;  /* 0x0000007e262a7220 */ /* 0x0c0fe20000410000 */
[----:B------:R-:W-:Y:S01]  /*5c70*/  FMUL.FTZ R37, R38, R135 ;  /* 0x0000008726257220 */ /* 0x000fe20000410000 */
        /* <DEDUP_REMOVED lines=10> */
.L_x_504:
[----:B------:R-:W-:Y:S05]  /*5d20*/  BSYNC B2 ;  /* 0x0000000000027941 */ /* 0x000fea0003800000 */
.L_x_503:
[----:B------:R-:W-:Y:S02]  /*5d30*/  ULDC.64 UR4, c[0x0][0x208] ;  /* 0x0000820000047ab9 */ /* 0x000fe40000000a00 */
[----:B----4-:R0:W-:Y:S03]  /*5d40*/  ST.E.128 desc[UR4][R40.64], R12 ;  /* 0x0000000c28007985 */ /* 0x0101e6000c101d04 */
.L_x_502:
[----:B------:R-:W-:Y:S05]  /*5d50*/  BSYNC B1 ;  /* 0x0000000000017941 */ /* 0x000fea0003800000 */
.L_x_501:
[----:B------:R-:W-:-:S13]  /*5d60*/  ISETP.NE.AND P3, PT, R26, RZ, PT ;  /* 0x000000ff1a00720c */ /* 0x000fda0003f65270 */
        /* <DEDUP_REMOVED lines=51> */
[----:B------:R-:W-:-:S02]  /*60a0*/  F2FP.BF16.F32.PACK_AB R15, R33, R38 ;  /* 0x00000026210f723e */ /* 0x000fc400000010ff */
[----:B------:R-:W-:-:S07]  /*60b0*/  MOV R13, R41 ;  /* 0x00000029000d7202 */ /* 0x000fce0000000f00 */
.L_x_506:
[----:B------:R-:W-:Y:S05]  /*60c0*/  BSYNC B1 ;  /* 0x0000000000017941 */ /* 0x000fea0003800000 */
.L_x_505:
[----:B------:R-:W-:Y:S02]  /*60d0*/  ULDC.64 UR4, c[0x0][0x208] ;  /* 0x0000820000047ab9 */ /* 0x000fe40000000a00 */
[----:B----4-:R0:W-:Y:S01]  /*60e0*/  ST.E.128 desc[UR4][R36.64], R12 ;  /* 0x0000000c24007985 */ /* 0x0101e2000c101d04 */
[----:B------:R-:W-:Y:S05]  /*60f0*/  BRA `(.L_x_492) ;  /* 0x0000004400d07947 */ /* 0x000fea0003800000 */
.L_x_447:
        /* <DEDUP_REMOVED lines=15> */
[----:B------:R-:W-:Y:S01]  /*61f0*/  IADD3 R32, P5, R94, R12, RZ ;  /* 0x0000000c5e207210 */ /* 0x000fe20007fbe0ff */
[----:B------:R-:W-:Y:S01]  /*6200*/  ULDC.64 UR6, c[0x0][0x400] ;  /* 0x0001000000067ab9 */ /* 0x000fe20000000a00 */
[----:B------:R-:W-:Y:S01]  /*6210*/  LEA R48, P4, R34, UR4, 0x1 ;  /* 0x0000000422307c11 */ /* 0x000fe2000f8808ff */
[----:B------:R-:W-:Y:S01]  /*6220*/  IMAD.X R35, R11, 0x1, R5, P0 ;  /* 0x000000010b237824 */ /* 0x000fe200000e0605 */
[----:B------:R-:W-:Y:S01]  /*6230*/  LEA R52, P0, R32, UR6, 0x1 ;  /* 0x0000000620347c11 */ /* 0x000fe2000f8008ff */
[----:B------:R-:W-:Y:S01]  /*6240*/  IMAD.X R33, R80, 0x1, R7, P5 ;  /* 0x0000000150217824 */ /* 0x000fe200028e0607 */
[----:B------:R-:W-:Y:S02]  /*6250*/  ISETP.GE.AND P5, PT, R213, R114, PT ;  /* 0x00000072d500720c */ /* 0x000fe40003fa6270 */
[----:B------:R-:W-:-:S02]  /*6260*/  CS2R R38, SRZ ;  /* 0x0000000000267805 */ /* 0x000fc4000001ff00 */
[----:B------:R-:W-:Y:S02]  /*6270*/  LEA.HI.X R49, R34, UR5, R35, 0x1, P4 ;  /* 0x0000000522317c11 */ /* 0x000fe4000a0f0c23 */
[----:B------:R-:W-:Y:S02]  /*6280*/  CS2R R36, SRZ ;  /* 0x0000000000247805 */ /* 0x000fe4000001ff00 */
[----:B------:R-:W-:Y:S02]  /*6290*/  ISETP.GE.AND P4, PT, R16, R114, PT ;  /* 0x000000721000720c */ /* 0x000fe40003f86270 */
[----:B------:R-:W-:Y:S02]  /*62a0*/  CS2R R34, SRZ ;  /* 0x0000000000227805 */ /* 0x000fe4000001ff00 */
[----:B------:R-:W-:Y:S02]  /*62b0*/  LEA.HI.X R53, R32, UR7, R33, 0x1, P0 ;  /* 0x0000000720357c11 */ /* 0x000fe400080f0c21 */
[----:B------:R-:W-:-:S02]  /*62c0*/  CS2R R32, SRZ ;  /* 0x0000000000207805 */ /* 0x000fc4000001ff00 */
[----:B------:R-:W-:Y:S02]  /*62d0*/  CS2R R46, SRZ ;  /* 0x00000000002e7805 */ /* 0x000fe4000001ff00 */
[----:B------:R-:W-:Y:S02]  /*62e0*/  CS2R R44, SRZ ;  /* 0x00000000002c7805 */ /* 0x000fe4000001ff00 */
[----:B------:R-:W-:Y:S02]  /*62f0*/  CS2R R42, SRZ ;  /* 0x00000000002a7805 */ /* 0x000fe4000001ff00 */
[----:B------:R-:W-:Y:S01]  /*6300*/  CS2R R40, SRZ ;  /* 0x0000000000287805 */ /* 0x000fe2000001ff00 */
[----:B------:R-:W-:Y:S02]  /*6310*/  ULDC.64 UR8, c[0x0][0x208] ;  /* 0x0000820000087ab9 */ /* 0x000fe40000000a00 */
[----:B------:R0:W5:Y:S04]  /*6320*/  @!P5 LDG.E.128 R32, desc[UR8][R48.64+0x80] ;  /* 0x000080083020d981 */ /* 0x000168000c1e1d00 */
[----:B------:R0:W5:Y:S04]  /*6330*/  @!P4 LDG.E.128 R36, desc[UR8][R48.64] ;  /* 0x000000083024c981 */ /* 0x000168000c1e1d00 */
[----:B------:R0:W5:Y:S04]  /*6340*/  @!P4 LDG.E.128 R44, desc[UR8][R52.64] ;  /* 0x00000008342cc981 */ /* 0x000168000c1e1d00 */
[----:B------:R0:W5:Y:S02]  /*6350*/  @!P5 LDG.E.128 R40, desc[UR8][R52.64+0x80] ;  /* 0x000080083428d981 */ /* 0x000164000c1e1d00 */
.L_x_508:
[----:B------:R-:W-:Y:S05]  /*6360*/  BSYNC B1 ;  /* 0x0000000000017941 */ /* 0x000fea0003800000 */
.L_x_507:
        /* <DEDUP_REMOVED lines=50> */
[----:B------:R-:W-:Y:S02]  /*6690*/  CS2R R60, SRZ ;  /* 0x00000000003c7805 */ /* 0x000fe4000001ff00 */
[----:B------:R-:W-:Y:S02]  /*66a0*/  CS2R R58, SRZ ;  /* 0x00000000003a7805 */ /* 0x000fe4000001ff00 */
[----:B------:R-:W-:Y:S02]  /*66b0*/  IADD3.X R49, R7, R80, R106, P0, P5 ;  /* 0x0000005007317210 */ /* 0x000fe400007ea46a */
[----:B------:R-:W-:Y:S02]  /*66c0*/  CS2R R56, SRZ ;  /* 0x0000000000387805 */ /* 0x000fe4000001ff00 */
[----:B------:R-:W-:Y:S01]  /*66d0*/  LEA R64, P5, R50, UR4, 0x1 ;  /* 0x0000000432407c11 */ /* 0x000fe2000f8a08ff */
[----:B------:R-:W-:Y:S01]  /*66e0*/  ULDC.64 UR8, c[0x0][0x208] ;  /* 0x0000820000087ab9 */ /* 0x000fe20000000a00 */
[----:B------:R-:W-:-:S02]  /*66f0*/  LEA R66, P0, R48, UR6, 0x1 ;  /* 0x0000000630427c11 */ /* 0x000fc4000f8008ff */
[----:B------:R-:W-:Y:S02]  /*6700*/  LEA.HI.X R65, R50, UR5, R51, 0x1, P5 ;  /* 0x0000000532417c11 */ /* 0x000fe4000a8f0c33 */
[----:B------:R-:W-:Y:S02]  /*6710*/  CS2R R50, SRZ ;  /* 0x0000000000327805 */ /* 0x000fe4000001ff00 */
[----:B------:R-:W-:Y:S02]  /*6720*/  LEA.HI.X R67, R48, UR7, R49, 0x1, P0 ;  /* 0x0000000730437c11 */ /* 0x000fe400080f0c31 */
[----:B------:R-:W-:Y:S02]  /*6730*/  CS2R R48, SRZ ;  /* 0x0000000000307805 */ /* 0x000fe4000001ff00 */
[-C--:B------:R-:W-:Y:S02]  /*6740*/  ISETP.GE.AND P5, PT, R16, R114.reuse, PT ;  /* 0x000000721000720c */ /* 0x080fe40003fa6270 */
[----:B------:R-:W-:-:S11]  /*6750*/  ISETP.GE.AND P0, PT, R213, R114, PT ;  /* 0x00000072d500720c */ /* 0x000fd60003f06270 */
[----:B------:R0:W5:Y:S04]  /*6760*/  @!P5 LDG.E.128 R52, desc[UR8][R64.64] ;  /* 0x000000084034d981 */ /* 0x000168000c1e1d00 */
[----:B------:R0:W5:Y:S04]  /*6770*/  @!P0 LDG.E.128 R48, desc[UR8][R64.64+0x80] ;  /* 0x0000800840308981 */ /* 0x000168000c1e1d00 */
[----:B------:R0:W5:Y:S04]  /*6780*/  @!P5 LDG.E.128 R60, desc[UR8][R66.64] ;  /* 0x00000008423cd981 */ /* 0x000168000c1e1d00 */
[----:B------:R0:W5:Y:S02]  /*6790*/  @!P0 LDG.E.128 R56, desc[UR8][R66.64+0x80] ;  /* 0x0000800842388981 */ /* 0x000164000c1e1d00 */
.L_x_510:
[----:B------:R-:W-:Y:S05]  /*67a0*/  BSYNC B1 ;  /* 0x0000000000017941 */ /* 0x000fea0003800000 */
.L_x_509:
        /* <DEDUP_REMOVED lines=16> */
[----:B------:R-:W-:Y:S01]  /*68b0*/  ULDC.64 UR8, c[0x0][0x208] ;  /* 0x0000820000087ab9 */ /* 0x000fe20000000a00 */
[----:B------:R-:W-:Y:S02]  /*68c0*/  IADD3.X R13, R5, R108, R11, P0, P6 ;  /* 0x0000006c050d7210 */ /* 0x000fe400007ec40b */
[----:B------:R-:W-:-:S04]  /*68d0*/  IADD3 R11, P0, P6, R94, R111, R12 ;  /* 0x0000006f5e0b7210 */ /* 0x000fc80007e1e00c */
[----:B------:R-:W-:Y:S02]  /*68e0*/  IADD3.X R80, R7, R110, R80, P0, P6 ;  /* 0x0000006e07507210 */ /* 0x000fe400007ec450 */
[----:B------:R-:W-:-:S04]  /*68f0*/  LEA R12, P0, R14, UR4, 0x1 ;  /* 0x000000040e0c7c11 */ /* 0x000fc8000f8008ff */
[----:B------:R-:W-:Y:S02]  /*6900*/  LEA.HI.X R13, R14, UR5, R13, 0x1, P0 ;  /* 0x000000050e0d7c11 */ /* 0x000fe400080f0c0d */
[----:B------:R-:W-:-:S04]  /*6910*/  LEA R14, P0, R11, UR6, 0x1 ;  /* 0x000000060b0e7c11 */ /* 0x000fc8000f8008ff */
[----:B------:R-:W-:Y:S02]  /*6920*/  LEA.HI.X R15, R11, UR7, R80, 0x1, P0 ;  /* 0x000000070b0f7c11 */ /* 0x000fe400080f0c50 */
[----:B------:R-:W-:Y:S02]  /*6930*/  ISETP.GE.AND P0, PT, R16, R114, PT ;  /* 0x000000721000720c */ /* 0x000fe40003f06270 */
[----:B------:R-:W-:Y:S02]  /*6940*/  CS2R R66, SRZ ;  /* 0x0000000000427805 */ /* 0x000fe4000001ff00 */
[----:B------:R-:W-:Y:S02]  /*6950*/  CS2R R64, SRZ ;  /* 0x0000000000407805 */ /* 0x000fe4000001ff00 */
[----:B------:R-:W-:Y:S02]  /*6960*/  CS2R R74, SRZ ;  /* 0x00000000004a7805 */ /* 0x000fe4000001ff00 */
[----:B------:R-:W-:-:S05]  /*6970*/  CS2R R72, SRZ ;  /* 0x0000000000487805 */ /* 0x000fca000001ff00 */
[----:B------:R0:W5:Y:S04]  /*6980*/  @!P0 LDG.E.128 R68, desc[UR8][R12.64] ;  /* 0x000000080c448981 */ /* 0x000168000c1e1d00 */
[----:B------:R0:W5:Y:S01]  /*6990*/  @!P0 LDG.E.128 R76, desc[UR8][R14.64] ;  /* 0x000000080e4c8981 */ /* 0x000162000c1e1d00 */
[----:B------:R-:W-:-:S13]  /*69a0*/  ISETP.GE.AND P0, PT, R213, R114, PT ;  /* 0x00000072d500720c */ /* 0x000fda0003f06270 */
[----:B------:R0:W5:Y:S04]  /*69b0*/  @!P0 LDG.E.128 R64, desc[UR8][R12.64+0x80] ;  /* 0x000080080c408981 */ /* 0x000168000c1e1d00 */
[----:B------:R0:W5:Y:S02]  /*69c0*/  @!P0 LDG.E.128 R72, desc[UR8][R14.64+0x80] ;  /* 0x000080080e488981 */ /* 0x000164000c1e1d00 */
.L_x_512:
[----:B------:R-:W-:Y:S05]  /*69d0*/  BSYNC B1 ;  /* 0x0000000000017941 */ /* 0x000fea0003800000 */
.L_x_511:
[----:B0-----:R-:W-:Y:S01]  /*69e0*/  IMAD.MOV.U32 R13, RZ, RZ, R49 ;  /* 0x000000ffff0d7224 */ /* 0x001fe200078e0031 */
[----:B------:R-:W-:Y:S01]  /*69f0*/  ULOP3.LUT UR4, UR60, 0x1, URZ, 0xfc, !UPT ;  /* 0x000000013c047892 */ /* 0x000fe2000f8efc3f */
        /* <DEDUP_REMOVED lines=33> */
[----:B------:R-:W-:-:S02]  /*6c10*/  PRMT R184, R12, 0x7610, R184 ;  /* 0x000076100cb87816 */ /* 0x000fc400000000b8 */
[----:B------:R-:W-:Y:S02]  /*6c20*/  MOV R12, R64 ;  /* 0x00000040000c7202 */ /* 0x000fe40000000f00 */
        /* <DEDUP_REMOVED lines=8> */
[----:B------:R-:W-:-:S02]  /*6cb0*/  PLOP3.LUT P0, PT, PT, PT, UP0, 0x80, 0x0 ;  /* 0x000000000000781c */ /* 0x000fc40003f0f008 */
        /* <DEDUP_REMOVED lines=16> */
[----:B------:R-:W-:Y:S02]  /*6dc0*/  PRMT R152, R11, 0x7610, R152 ;  /* 0x000076100b987816 */ /* 0x000fe40000000098 */
[----:B------:R-:W-:Y:S02]  /*6dd0*/  PRMT R153, R12, 0x7610, R153 ;  /* 0x000076100c997816 */ /* 0x000fe40000000099 */
[----:B------:R-:W-:Y:S02]  /*6de0*/  PRMT R154, R13, 0x7610, R154 ;  /* 0x000076100d9a7816 */ /* 0x000fe4000000009a */
[----:B------:R-:W-:Y:S01]  /*6df0*/  PRMT R155, R14, 0x7610, R155 ;  /* 0x000076100e9b7816 */ /* 0x000fe2000000009b */
[----:B------:R-:W-:Y:S06]  /*6e00*/  @!P0 BRA `(.L_x_513) ;  /* 0x0000000000048947 */ /* 0x000fec0003800000 */
[----:B------:R-:W-:Y:S01]  /*6e10*/  BPT.TRAP 0x1 ;  /* 0x000000040000795c */ /* 0x000fe20000300000 */
.L_x_513:
[----:B------:R-:W-:Y:S01]  /*6e20*/  IMAD R89, R212, 0x8, R22 ;  /* 0x00000008d4597824 */ /* 0x000fe200078e0216 */
[----:B------:R-:W-:Y:S01]  /*6e30*/  SHF.L.U32 R90, R223, 0x1f, RZ ;  /* 0x0000001fdf5a7819 */ /* 0x000fe200000006ff */
[----:B------:R-:W0:Y:S01]  /*6e40*/  LDC R135, c[0x0][0x2f4] ;  /* 0x0000bd00ff877b82 */ /* 0x000e220000000800 */
[----:B------:R-:W-:Y:S02]  /*6e50*/  BSSY B1, `(.L_x_514) ;  /* 0x0000003000017945 */ /* 0x000fe40003800000 */
[----:B------:R-:W1:Y:S02]  /*6e60*/  SYNCS.PHASECHK.TRANS64.TRYWAIT P6, [R89+URZ+0x38890], R90 ;  /* 0x0388905a590075a7 */ /* 0x000e6400080c017f */
[----:B-1----:R-:W-:Y:S05]  /*6e70*/  @!P6 BRA `(.L_x_515) ;  /* 0x0000021400a8e947 */ /* 0x002fea0003800000 */
.L_x_818:
[----:B------:R-:W-:Y:S05]  /*6e80*/  BSYNC B1 ;  /* 0x0000000000017941 */ /* 0x000fea0003800000 */
.L_x_514:
[----:B------:R-:W-:Y:S01]  /*6e90*/  UMOV UR4, 0xffffffff ;  /* 0xffffffff00047882 */ /* 0x000fe20000000000 */
[----:B0-----:R-:W-:Y:S02]  /*6ea0*/  IMAD.IADD R137, R135, 0x1, -R115 ;  /* 0x0000000187897824 */ /* 0x001fe400078e0a73 */
[----:B------:R-:W-:Y:S05]  /*6eb0*/  BRA.DIV UR4, `(.L_x_516) ;  /* 0x0000021604ac7947 */ /* 0x000fea000b800000 */
[----:B------:R0:W2:Y:S04]  /*6ec0*/  SHFL.IDX PT, R123, R117, RZ, 0x181f ;  /* 0x00181fff757b7589 */ /* 0x0000a800000e0000 */
[----:B------:R0:W3:Y:S02]  /*6ed0*/  SHFL.IDX PT, R122, R118, RZ, 0x181f ;  /* 0x00181fff767a7589 */ /* 0x0000e400000e0000 */
.L_x_822:
[----:B------:R-:W-:Y:S04]  /*6ee0*/  BSSY B1, `(.L_x_517) ;  /* 0x00000fc000017945 */ /* 0x000fe80003800000 */
[----:B------:R-:W-:Y:S05]  /*6ef0*/  @P3 BRA `(.L_x_518) ;  /* 0x0000000c00e83947 */ /* 0x000fea0003800000 */
[----:B------:R-:W-:Y:S01]  /*6f00*/  ISETP.NE.AND P3, PT, R3, RZ, PT ;  /* 0x000000ff0300720c */ /* 0x000fe20003f65270 */
[----:B------:R-:W-:-:S12]  /*6f10*/  BSSY B2, `(.L_x_519) ;  /* 0x000007d000027945 */ /* 0x000fd80003800000 */
[----:B------:R-:W-:Y:S05]  /*6f20*/  @!P3 BRA `(.L_x_520) ;  /* 0x0000000400ecb947 */ /* 0x000fea0003800000 */
[----:B------:R-:W-:Y:S01]  /*6f30*/  SEL R11, R115, R137, !P2 ;  /* 0x00000089730b7207 */ /* 0x000fe20005000000 */
[----:B------:R-:W-:Y:S01]  /*6f40*/  BSSY B3, `(.L_x_521) ;  /* 0x0000076000037945 */ /* 0x000fe20003800000 */
[----:B------:R-:W-:Y:S02]  /*6f50*/  SHF.R.U32.HI R14, RZ, 0x3, R224 ;  /* 0x00000003ff0e7819 */ /* 0x000fe400000116e0 */
[----:B------:R-:W-:Y:S02]  /*6f60*/  SHF.R.S32.HI R12, RZ, 0x1f, R11 ;  /* 0x0000001fff0c7819 */ /* 0x000fe4000001140b */
[----:B---3--:R-:W-:Y:S02]  /*6f70*/  LEA R124, P3, R9, R122, 0x1 ;  /* 0x0000007a097c7211 */ /* 0x008fe400078608ff */
[----:B------:R-:W-:Y:S02]  /*6f80*/  LEA.HI R127, R12, R11, RZ, 0x4 ;  /* 0x0000000b0c7f7211 */ /* 0x000fe400078f20ff */
[----:B------:R-:W-:-:S02]  /*6f90*/  ISETP.GE.AND P6, PT, R16, R114, PT ;  /* 0x000000721000720c */ /* 0x000fc40003fc6270 */
[----:B------:R-:W-:Y:S02]  /*6fa0*/  LEA.HI.SX32 R127, R127, R8, 0x1c ;  /* 0x000000087f7f7211 */ /* 0x000fe400078fe2ff */
[----:B--2---:R-:W-:Y:S02]  /*6fb0*/  LEA.HI.X R125, R9, R123, R27, 0x1, P3 ;  /* 0x0000007b097d7211 */ /* 0x004fe400018f0c1b */
[----:B------:R-:W-:-:S04]  /*6fc0*/  SHF.R.S32.HI R12, RZ, 0x1f, R127 ;  /* 0x0000001fff0c7819 */ /* 0x000fc8000001147f */
[----:B------:R-:W-:Y:S01]  /*6fd0*/  LEA.HI R13, R12, R127, RZ, 0x3 ;  /* 0x0000007f0c0d7211 */ /* 0x000fe200078f18ff */
[----:B------:R-:W-:-:S03]  /*6fe0*/  IMAD.SHL.U32 R127, R127, 0x8, RZ ;  /* 0x000000087f7f7824 */ /* 0x000fc600078e00ff */
[----:B------:R-:W-:Y:S02]  /*6ff0*/  SHF.R.S32.HI R13, RZ, 0x3, R13 ;  /* 0x00000003ff0d7819 */ /* 0x000fe4000001140d */
[----:B------:R-:W-:Y:S02]  /*7000*/  LOP3.LUT R11, R224, 0x38, R127, 0xf8, !PT ;  /* 0x00000038e00b7812 */ /* 0x000fe400078ef87f */
[----:B------:R-:W-:Y:S01]  /*7010*/  ISETP.GE.AND P3, PT, R127, R135, PT ;  /* 0x000000877f00720c */ /* 0x000fe20003f66270 */
[----:B------:R-:W-:Y:S01]  /*7020*/  IMAD R12, R13, 0x1400, R228 ;  /* 0x000014000d0c7824 */ /* 0x000fe200078e02e4 */
[----:B------:R-:W-:Y:S01]  /*7030*/  LOP3.LUT R11, R11, R14, RZ, 0x3c, !PT ;  /* 0x0000000e0b0b7212 */ /* 0x000fe200078e3cff */
[----:B------:R-:W-:-:S04]  /*7040*/  IMAD R13, R212, 0x5000, R134 ;  /* 0x00005000d40d7824 */ /* 0x000fc800078e0286 */
[----:B------:R-:W-:Y:S02]  /*7050*/  IMAD.IADD R11, R12, 0x1, R11 ;  /* 0x000000010c0b7824 */ /* 0x000fe400078e020b */
[----:B------:R-:W-:Y:S02]  /*7060*/  IMAD R12, R13, 0x2, R22 ;  /* 0x000000020d0c7824 */ /* 0x000fe400078e0216 */
[----:B------:R-:W-:Y:S02]  /*7070*/  IMAD R11, R212, 0x5000, R11 ;  /* 0x00005000d40b7824 */ /* 0x000fe400078e020b */
[----:B------:R-:W-:Y:S02]  /*7080*/  @!P3 IMAD.WIDE R126, R127, 0x2, R122 ;  /* 0x000000027f7eb825 */ /* 0x000fe400078e027a */
[----:B------:R-:W2:Y:S02]  /*7090*/  LDS.128 R12, [R12+0x24400] ;  /* 0x024400000c0c7984 */ /* 0x000ea40000000c00 */
[----:B------:R-:W-:-:S06]  /*70a0*/  IMAD R80, R11, 0x2, R22 ;  /* 0x000000020b507824 */ /* 0x000fcc00078e0216 */
[----:B------:R-:W3:Y:S01]  /*70b0*/  LDS.128 R80, [R80+0x24400] ;  /* 0x0244000050507984 */ /* 0x000ee20000000c00 */
[----:B------:R-:W-:Y:S05]  /*70c0*/  @P6 BRA `(.L_x_522) ;  /* 0x0000000400746947 */ /* 0x000fea0003800000 */
[--C-:B------:R-:W-:Y:S01]  /*70d0*/  SHF.R.U64 R11, R36, 0x10, R37.reuse ;  /* 0x00000010240b7819 */ /* 0x100fe20000001225 */
[----:B---3--:R-:W-:Y:S01]  /*70e0*/  IMAD.U32 R162, R81, 0x10000, RZ ;  /* 0x0001000051a27824 */ /* 0x008fe200078e00ff */
[----:B------:R-:W-:Y:S01]  /*70f0*/  SHF.R.U32.HI R36, RZ, 0x10, R37 ;  /* 0x00000010ff247819 */ /* 0x000fe20000011625 */
[----:B--2---:R-:W-:Y:S01]  /*7100*/  IMAD.U32 R165, R15, 0x10000, RZ ;  /* 0x000100000fa57824 */ /* 0x004fe200078e00ff */
[----:B------:R-:W-:Y:S01]  /*7110*/  SHF.R.U64 R37, R38, 0x10, R39 ;  /* 0x0000001026257819 */ /* 0x000fe20000001227 */
[----:B------:R-:W-:Y:S01]  /*7120*/  IMAD.U32 R164, R14, 0x10000, RZ ;  /* 0x000100000ea47824 */ /* 0x000fe200078e00ff */
[--C-:B------:R-:W-:Y:S02]  /*7130*/  SHF.R.U64 R38, R44, 0x10, R45.reuse ;  /* 0x000000102c267819 */ /* 0x100fe4000000122d */
[----:B------:R-:W-:Y:S02]  /*7140*/  SHF.R.U32.HI R44, RZ, 0x10, R45 ;  /* 0x00000010ff2c7819 */ /* 0x000fe4000001162d */
[----:B------:R-:W-:-:S02]  /*7150*/  SHF.R.U32.HI R39, RZ, 0x10, R39 ;  /* 0x00000010ff277819 */ /* 0x000fc40000011627 */
[----:B------:R-:W-:Y:S02]  /*7160*/  PRMT R44, R146, 0x5432, R44 ;  /* 0x00005432922c7816 */ /* 0x000fe4000000002c */
[----:B------:R-:W-:Y:S02]  /*7170*/  PRMT R36, R143, 0x5432, R36 ;  /* 0x000054328f247816 */ /* 0x000fe40000000024 */
[----:B------:R-:W-:Y:S02]  /*7180*/  SHF.R.U64 R45, R46, 0x10, R47 ;  /* 0x000000102e2d7819 */ /* 0x000fe4000000122f */
[----:B------:R-:W-:Y:S01]  /*7190*/  PRMT R37, R168, 0x5410, R37 ;  /* 0x00005410a8257816 */ /* 0x000fe20000000025 */
[----:B------:R-:W-:Y:S01]  /*71a0*/  IMAD.U32 R168, R44, 0x10000, RZ ;  /* 0x000100002ca87824 */ /* 0x000fe200078e00ff */
[----:B------:R-:W-:Y:S01]  /*71b0*/  SHF.R.U32.HI R46, RZ, 0x10, R47 ;  /* 0x00000010ff2e7819 */ /* 0x000fe2000001162f */
[----:B------:R-:W-:Y:S01]  /*71c0*/  IMAD.U32 R47, R13, 0x10000, RZ ;  /* 0x000100000d2f7824 */ /* 0x000fe200078e00ff */
[----:B------:R-:W-:Y:S01]  /*71d0*/  PRMT R39, R169, 0x5410, R39 ;  /* 0x00005410a9277816 */ /* 0x000fe20000000027 */
[----:B------:R-:W-:Y:S01]  /*71e0*/  IMAD.U32 R169, R36, 0x10000, RZ ;  /* 0x0001000024a97824 */ /* 0x000fe200078e00ff */
[----:B------:R-:W-:Y:S01]  /*71f0*/  LOP3.LUT R163, R81, 0xffff0000, RZ, 0xc0, !PT ;  /* 0xffff000051a37812 */ /* 0x000fe200078ec0ff */
[----:B------:R-:W-:Y:S01]  /*7200*/  IMAD.U32 R81, R80, 0x10000, RZ ;  /* 0x0001000050517824 */ /* 0x000fe200078e00ff */
[----:B------:R-:W-:Y:S01]  /*7210*/  PRMT R11, R170, 0x5410, R11 ;  /* 0x00005410aa0b7816 */ /* 0x000fe2000000000b */
[----:B------:R-:W-:Y:S01]  /*7220*/  FMUL.FTZ R170, R162, R168 ;  /* 0x000000a8a2aa7220 */ /* 0x000fe20000410000 */
[----:B------:R-:W-:Y:S01]  /*7230*/  LOP3.LUT R44, R44, 0xffff0000, RZ, 0xc0, !PT ;  /* 0xffff00002c2c7812 */ /* 0x000fe200078ec0ff */
[-C--:B------:R-:W-:Y:S01]  /*7240*/  FMUL.FTZ R162, R162, R169.reuse ;  /* 0x000000a9a2a27220 */ /* 0x080fe20000410000 */
[----:B------:R-:W-:Y:S01]  /*7250*/  PRMT R46, R144, 0x5432, R46 ;  /* 0x00005432902e7816 */ /* 0x000fe2000000002e */
[----:B------:R-:W-:Y:S01]  /*7260*/  FFMA.FTZ R170, R47, R169, -R170 ;  /* 0x000000a92faa7223 */ /* 0x000fe200000108aa */
[----:B------:R-:W-:Y:S01]  /*7270*/  LOP3.LUT R36, R36, 0xffff0000, RZ, 0xc0, !PT ;  /* 0xffff000024247812 */ /* 0x000fe200078ec0ff */
[----:B------:R-:W-:Y:S01]  /*7280*/  FMUL.FTZ R174, R163, R44 ;  /* 0x0000002ca3ae7220 */ /* 0x000fe20000410000 */
[----:B------:R-:W-:Y:S01]  /*7290*/  LOP3.LUT R161, R13, 0xffff0000, RZ, 0xc0, !PT ;  /* 0xffff00000da17812 */ /* 0x000fe200078ec0ff */
[----:B------:R-:W-:Y:S01]  /*72a0*/  FFMA.FTZ R162, R47, R168, R162 ;  /* 0x000000a82fa27223 */ /* 0x000fe200000100a2 */
[----:B------:R-:W-:Y:S01]  /*72b0*/  SHF.L.U32 R167, R83, 0x10, RZ ;  /* 0x0000001053a77819 */ /* 0x000fe200000006ff */
[----:B------:R-:W-:Y:S01]  /*72c0*/  FMUL.FTZ R176, R163, R36 ;  /* 0x00000024a3b07220 */ /* 0x000fe20000410000 */
[----:B------:R-:W-:Y:S01]  /*72d0*/  PRMT R45, R172, 0x5410, R45 ;  /* 0x00005410ac2d7816 */ /* 0x000fe2000000002d */
[----:B------:R-:W-:-:S02]  /*72e0*/  IMAD.U32 R172, R46, 0x10000, RZ ;  /* 0x000100002eac7824 */ /* 0x000fc400078e00ff */
[----:B------:R-:W-:Y:S01]  /*72f0*/  FFMA.FTZ R47, R161, R36, -R174 ;  /* 0x00000024a12f7223 */ /* 0x000fe200000108ae */
[----:B------:R-:W-:Y:S02]  /*7300*/  IMAD.U32 R168, R39, 0x10000, RZ ;  /* 0x0001000027a87824 */ /* 0x000fe400078e00ff */
[----:B------:R-:W-:Y:S01]  /*7310*/  FFMA.FTZ R161, R161, R44, R176 ;  /* 0x0000002ca1a17223 */ /* 0x000fe200000100b0 */
[----:B------:R-:W-:Y:S01]  /*7320*/  FMUL.FTZ R36, R167, R172 ;  /* 0x000000aca7247220 */ /* 0x000fe20000410000 */
[----:B------:R-:W-:Y:S01]  /*7330*/  LOP3.LUT R83, R83, 0xffff0000, RZ, 0xc0, !PT ;  /* 0xffff000053537812 */ /* 0x000fe200078ec0ff */
[-C--:B------:R-:W-:Y:S01]  /*7340*/  FMUL.FTZ R167, R167, R168.reuse ;  /* 0x000000a8a7a77220 */ /* 0x080fe20000410000 */
[----:B------:R-:W-:Y:S01]  /*7350*/  PRMT R38, R145, 0x5432, R38 ;  /* 0x0000543291267816 */ /* 0x000fe20000000026 */
[C---:B------:R-:W-:Y:S01]  /*7360*/  FFMA.FTZ R36, R165.reuse, R168, -R36 ;  /* 0x000000a8a5247223 */ /* 0x040fe20000010824 */
[----:B------:R-:W-:Y:S01]  /*7370*/  LOP3.LUT R46, R46, 0xffff0000, RZ, 0xc0, !PT ;  /* 0xffff00002e2e7812 */ /* 0x000fe200078ec0ff */
[----:B------:R-:W-:Y:S01]  /*7380*/  FFMA.FTZ R167, R165, R172, R167 ;  /* 0x000000aca5a77223 */ /* 0x000fe200000100a7 */
[----:B------:R-:W-:Y:S01]  /*7390*/  LOP3.LUT R44, R39, 0xffff0000, RZ, 0xc0, !PT ;  /* 0xffff0000272c7812 */ /* 0x000fe200078ec0ff */
[----:B------:R-:W-:Y:S01]  /*73a0*/  IMAD.U32 R172, R38, 0x10000, RZ ;  /* 0x0001000026ac7824 */ /* 0x000fe200078e00ff */
[----:B------:R-:W-:Y:S01]  /*73b0*/  LOP3.LUT R15, R15, 0xffff0000, RZ, 0xc0, !PT ;  /* 0xffff00000f0f7812 */ /* 0x000fe200078ec0ff */
[C---:B------:R-:W-:Y:S01]  /*73c0*/  FMUL.FTZ R174, R83.reuse, R46 ;  /* 0x0000002e53ae7220 */ /* 0x040fe20000410000 */
[----:B------:R-:W-:Y:S01]  /*73d0*/  LOP3.LUT R80, R80, 0xffff0000, RZ, 0xc0, !PT ;  /* 0xffff000050507812 */ /* 0x000fe200078ec0ff */
[----:B------:R-:W-:Y:S01]  /*73e0*/  FMUL.FTZ R176, R83, R44 ;  /* 0x0000002c53b07220 */ /* 0x000fe20000410000 */
[----:B------:R-:W-:Y:S01]  /*73f0*/  IMAD.U32 R168, R11, 0x10000, RZ ;  /* 0x000100000ba87824 */ /* 0x000fe200078e00ff */
[----:B------:R-:W-:Y:S01]  /*7400*/  LOP3.LUT R83, R38, 0xffff0000, RZ, 0xc0, !PT ;  /* 0xffff000026537812 */ /* 0x000fe200078ec0ff */
[----:B------:R-:W-:-:S02]  /*7410*/  IMAD.U32 R13, R12, 0x10000, RZ ;  /* 0x000100000c0d7824 */ /* 0x000fc400078e00ff */
[----:B------:R-:W-:Y:S01]  /*7420*/  FMUL.FTZ R38, R81, R172 ;  /* 0x000000ac51267220 */ /* 0x000fe20000410000 */
[----:B------:R-:W-:Y:S01]  /*7430*/  LOP3.LUT R12, R12, 0xffff0000, RZ, 0xc0, !PT ;  /* 0xffff00000c0c7812 */ /* 0x000fe200078ec0ff */
[----:B------:R-:W-:Y:S01]  /*7440*/  FFMA.FTZ R39, R15, R44, -R174 ;  /* 0x0000002c0f277223 */ /* 0x000fe200000108ae */
[----:B------:R-:W-:Y:S01]  /*7450*/  LOP3.LUT R11, R11, 0xffff0000, RZ, 0xc0, !PT ;  /* 0xffff00000b0b7812 */ /* 0x000fe200078ec0ff */
[----:B------:R-:W-:Y:S01]  /*7460*/  FMUL.FTZ R81, R81, R168 ;  /* 0x000000a851517220 */ /* 0x000fe20000410000 */
[----:B------:R-:W-:Y:S01]  /*7470*/  FFMA.FTZ R176, R15, R46, R176 ;  /* 0x0000002e0fb07223 */ /* 0x000fe200000100b0 */
[----:B------:R-:W-:Y:S01]  /*7480*/  FMUL.FTZ R15, R80, R83 ;  /* 0x00000053500f7220 */ /* 0x000fe20000410000 */
[C---:B------:R-:W-:Y:S01]  /*7490*/  FFMA.FTZ R38, R13.reuse, R168, -R38 ;  /* 0x000000a80d267223 */ /* 0x040fe20000010826 */
[----:B------:R-:W-:Y:S01]  /*74a0*/  FFMA.FTZ R81, R13, R172, R81 ;  /* 0x000000ac0d517223 */ /* 0x000fe20000010051 */
[----:B------:R-:W-:Y:S01]  /*74b0*/  LOP3.LUT R166, R14, 0xffff0000, RZ, 0xc0, !PT ;  /* 0xffff00000ea67812 */ /* 0x000fe200078ec0ff */
[-C--:B------:R-:W-:Y:S01]  /*74c0*/  FMUL.FTZ R13, R80, R11.reuse ;  /* 0x0000000b500d7220 */ /* 0x080fe20000410000 */
[----:B------:R-:W-:Y:S01]  /*74d0*/  FFMA.FTZ R15, R12, R11, -R15 ;  /* 0x0000000b0c0f7223 */ /* 0x000fe2000001080f */
[C---:B------:R-:W-:Y:S01]  /*74e0*/  IMAD.U32 R14, R82.reuse, 0x10000, RZ ;  /* 0x00010000520e7824 */ /* 0x040fe200078e00ff */
[----:B------:R-:W-:Y:S01]  /*74f0*/  LOP3.LUT R82, R82, 0xffff0000, RZ, 0xc0, !PT ;  /* 0xffff000052527812 */ /* 0x000fe200078ec0ff */
[C---:B------:R-:W-:Y:S01]  /*7500*/  IMAD.U32 R11, R45.reuse, 0x10000, RZ ;  /* 0x000100002d0b7824 */ /* 0x040fe200078e00ff */
[----:B------:R-:W-:Y:S01]  /*7510*/  LOP3.LUT R45, R45, 0xffff0000, RZ, 0xc0, !PT ;  /* 0xffff00002d2d7812 */ /* 0x000fe200078ec0ff */
[C---:B------:R-:W-:Y:S01]  /*7520*/  IMAD.U32 R163, R37.reuse, 0x10000, RZ ;  /* 0x0001000025a37824 */ /* 0x040fe200078e00ff */
[----:B------:R-:W-:Y:S01]  /*7530*/  LOP3.LUT R37, R37, 0xffff0000, RZ, 0xc0, !PT ;  /* 0xffff000025257812 */ /* 0x000fe200078ec0ff */
[----:B------:R-:W-:Y:S01]  /*7540*/  FFMA.FTZ R12, R12, R83, R13 ;  /* 0x000000530c0c7223 */ /* 0x000fe2000001000d */
[----:B------:R-:W-:Y:S01]  /*7550*/  FMUL.FTZ R13, R14, R11 ;  /* 0x0000000b0e0d7220 */ /* 0x000fe20000410000 */
[----:B------:R-:W-:Y:S01]  /*7560*/  FMUL.FTZ R83, R82, R45 ;  /* 0x0000002d52537220 */ /* 0x000fe20000410000 */
[----:B------:R-:W-:Y:S01]  /*7570*/  FMUL.FTZ R14, R14, R163 ;  /* 0x000000a30e0e7220 */ /* 0x000fe20000410000 */
[----:B------:R-:W-:Y:S01]  /*7580*/  FMUL.FTZ R82, R82, R37 ;  /* 0x0000002552527220 */ /* 0x000fe20000410000 */
[----:B------:R-:W-:Y:S01]  /*7590*/  FFMA.FTZ R13, R164, R163, -R13 ;  /* 0x000000a3a40d7223 */ /* 0x000fe2000001080d */
[----:B------:R-:W-:Y:S01]  /*75a0*/  FFMA.FTZ R44, R166, R37, -R83 ;  /* 0x00000025a62c7223 */ /* 0x000fe20000010853 */
[----:B------:R-:W-:Y:S01]  /*75b0*/  FFMA.FTZ R14, R164, R11, R14 ;  /* 0x0000000ba40e7223 */ /* 0x000fe2000001000e */
[----:B------:R-:W-:Y:S01]  /*75c0*/  FFMA.FTZ R45, R166, R45, R82 ;  /* 0x0000002da62d7223 */ /* 0x000fe20000010052 */
[----:B------:R-:W-:-:S02]  /*75d0*/  F2FP.BF16.F32.PACK_AB R47, R47, R170 ;  /* 0x000000aa2f2f723e */ /* 0x000fc400000010ff */
[----:B------:R-:W-:Y:S02]  /*75e0*/  F2FP.BF16.F32.PACK_AB R36, R39, R36 ;  /* 0x000000242724723e */ /* 0x000fe400000010ff */
[----:B------:R-:W-:Y:S02]  /*75f0*/  F2FP.BF16.F32.PACK_AB R161, R161, R162 ;  /* 0x000000a2a1a1723e */ /* 0x000fe400000010ff */
[----:B------:R-:W-:Y:S01]  /*7600*/  F2FP.BF16.F32.PACK_AB R46, R15, R38 ;  /* 0x000000260f2e723e */ /* 0x000fe200000010ff */
[----:B------:R-:W-:Y:S01]  /*7610*/  IMAD.MOV.U32 R15, RZ, RZ, R36 ;  /* 0x000000ffff0f7224 */ /* 0x000fe200078e0024 */
[----:B------:R-:W-:Y:S01]  /*7620*/  F2FP.BF16.F32.PACK_AB R11, R44, R13 ;  /* 0x0000000d2c0b723e */ /* 0x000fe200000010ff */
[----:B------:R-:W-:Y:S01]  /*7630*/  IMAD.MOV.U32 R13, RZ, RZ, R47 ;  /* 0x000000ffff0d7224 */ /* 0x000fe200078e002f */
[----:B------:R-:W-:Y:S01]  /*7640*/  F2FP.BF16.F32.PACK_AB R80, R12, R81 ;  /* 0x000000510c50723e */ /* 0x000fe200000010ff */
[----:B------:R-:W-:Y:S01]  /*7650*/  IMAD.MOV.U32 R12, RZ, RZ, R46 ;  /* 0x000000ffff0c7224 */ /* 0x000fe200078e002e */
[----:B------:R-:W-:Y:S01]  /*7660*/  F2FP.BF16.F32.PACK_AB R82, R45, R14 ;  /* 0x0000000e2d52723e */ /* 0x000fe200000010ff */
[----:B------:R-:W-:Y:S01]  /*7670*/  IMAD.MOV.U32 R81, RZ, RZ, R161 ;  /* 0x000000ffff517224 */ /* 0x000fe200078e00a1 */
[----:B------:R-:W-:-:S02]  /*7680*/  F2FP.BF16.F32.PACK_AB R83, R176, R167 ;  /* 0x000000a7b053723e */ /* 0x000fc400000010ff */
[----:B------:R-:W-:-:S07]  /*7690*/  MOV R14, R11 ;  /* 0x0000000b000e7202 */ /* 0x000fce0000000f00 */
.L_x_522:
[----:B------:R-:W-:Y:S05]  /*76a0*/  BSYNC B3 ;  /* 0x0000000000037941 */ /* 0x000fea0003800000 */
.L_x_521:
[----:B------:R-:W-:Y:S02]  /*76b0*/  ULDC.64 UR4, c[0x0][0x208] ;  /* 0x0000820000047ab9 */ /* 0x000fe40000000a00 */
[----:B--2---:R4:W-:Y:S04]  /*76c0*/  ST.E.128 desc[UR4][R124.64], R12 ;  /* 0x0000000c7c007985 */ /* 0x0049e8000c101d04 */
[----:B---3--:R4:W-:Y:S02]  /*76d0*/  @!P3 ST.E.128 desc[UR4][R126.64], R80 ;  /* 0x000000507e00b985 */ /* 0x0089e4000c101d04 */
.L_x_520:
[----:B------:R-:W-:Y:S05]  /*76e0*/  BSYNC B2 ;  /* 0x0000000000027941 */ /* 0x000fea0003800000 */
.L_x_519:
[----:B------:R-:W-:-:S13]  /*76f0*/  ISETP.NE.AND P3, PT, R21, RZ, PT ;  /* 0x000000ff1500720c */ /* 0x000fda0003f65270 */
[----:B------:R-:W-:Y:S05]  /*7700*/  @!P3 BRA `(.L_x_518) ;  /* 0x0000000400e4b947 */ /* 0x000fea0003800000 */
[----:B------:R-:W-:Y:S01]  /*7710*/  SEL R11, R115, R137, !P1 ;  /* 0x00000089730b7207 */ /* 0x000fe20004800000 */
[----:B------:R-:W-:Y:S01]  /*7720*/  BSSY B2, `(.L_x_523) ;  /* 0x0000074000027945 */ /* 0x000fe20003800000 */
[----:B----4-:R-:W-:Y:S02]  /*7730*/  SHF.R.U32.HI R14, RZ, 0x3, R224 ;  /* 0x00000003ff0e7819 */ /* 0x010fe400000116e0 */
[----:B------:R-:W-:Y:S02]  /*7740*/  SHF.R.S32.HI R12, RZ, 0x1f, R11 ;  /* 0x0000001fff0c7819 */ /* 0x000fe4000001140b */
[----:B---3--:R-:W-:Y:S02]  /*7750*/  LEA R44, P3, R20, R122, 0x1 ;  /* 0x0000007a142c7211 */ /* 0x008fe400078608ff */
[----:B------:R-:W-:Y:S02]  /*7760*/  LEA.HI R11, R12, R11, RZ, 0x4 ;  /* 0x0000000b0c0b7211 */ /* 0x000fe400078f20ff */
[----:B--2---:R-:W-:-:S02]  /*7770*/  LEA.HI.X R45, R20, R123, R28, 0x1, P3 ;  /* 0x0000007b142d7211 */ /* 0x004fc400018f0c1c */
[----:B------:R-:W-:Y:S02]  /*7780*/  LEA.HI.SX32 R11, R11, R10, 0x1c ;  /* 0x0000000a0b0b7211 */ /* 0x000fe400078fe2ff */
[----:B------:R-:W-:Y:S02]  /*7790*/  ISETP.GE.AND P6, PT, R213, R114, PT ;  /* 0x00000072d500720c */ /* 0x000fe40003fc6270 */
[----:B------:R-:W-:Y:S01]  /*77a0*/  SHF.R.S32.HI R12, RZ, 0x1f, R11 ;  /* 0x0000001fff0c7819 */ /* 0x000fe2000001140b */
[----:B------:R-:W-:-:S03]  /*77b0*/  IMAD.SHL.U32 R13, R11, 0x8, RZ ;  /* 0x000000080b0d7824 */ /* 0x000fc600078e00ff */
[----:B------:R-:W-:Y:S02]  /*77c0*/  LEA.HI R12, R12, R11, RZ, 0x3 ;  /* 0x0000000b0c0c7211 */ /* 0x000fe400078f18ff */
[----:B------:R-:W-:Y:S02]  /*77d0*/  LOP3.LUT R11, R224, 0x38, R13, 0xf8, !PT ;  /* 0x00000038e00b7812 */ /* 0x000fe400078ef80d */
[----:B------:R-:W-:Y:S02]  /*77e0*/  SHF.R.S32.HI R15, RZ, 0x3, R12 ;  /* 0x00000003ff0f7819 */ /* 0x000fe4000001140c */
[----:B------:R-:W-:Y:S01]  /*77f0*/  LOP3.LUT R12, R11, R14, RZ, 0x3c, !PT ;  /* 0x0000000e0b0c7212 */ /* 0x000fe200078e3cff */
[----:B------:R-:W-:Y:S01]  /*7800*/  IMAD R11, R212, 0x5000, R133 ;  /* 0x00005000d40b7824 */ /* 0x000fe200078e0285 */
[----:B------:R-:W-:Y:S01]  /*7810*/  ISETP.GE.AND P3, PT, R13, R135, PT ;  /* 0x000000870d00720c */ /* 0x000fe20003f66270 */
[----:B------:R-:W-:Y:S02]  /*7820*/  IMAD R15, R15, 0x1400, R228 ;  /* 0x000014000f0f7824 */ /* 0x000fe400078e02e4 */
[----:B------:R-:W-:-:S02]  /*7830*/  IMAD R11, R11, 0x2, R22 ;  /* 0x000000020b0b7824 */ /* 0x000fc400078e0216 */
[----:B------:R-:W-:-:S04]  /*7840*/  IMAD.IADD R15, R15, 0x1, R12 ;  /* 0x000000010f0f7824 */ /* 0x000fc800078e020c */
[----:B------:R-:W-:-:S04]  /*7850*/  IMAD R15, R212, 0x5000, R15 ;  /* 0x00005000d40f7824 */ /* 0x000fc800078e020f */
[----:B------:R-:W-:Y:S02]  /*7860*/  IMAD R36, R15, 0x2, R22 ;  /* 0x000000020f247824 */ /* 0x000fe400078e0216 */
[----:B------:R-:W-:Y:S02]  /*7870*/  @!P3 IMAD.WIDE R122, R13, 0x2, R122 ;  /* 0x000000020d7ab825 */ /* 0x000fe400078e027a */
[----:B------:R2:W3:Y:S04]  /*7880*/  LDS.128 R12, [R11+0x24400] ;  /* 0x024400000b0c7984 */ /* 0x0004e80000000c00 */
[----:B------:R-:W4:Y:S01]  /*7890*/  LDS.128 R36, [R36+0x24400] ;  /* 0x0244000024247984 */ /* 0x000f220000000c00 */
[----:B------:R-:W-:Y:S05]  /*78a0*/  @P6 BRA `(.L_x_524) ;  /* 0x00000004006c6947 */ /* 0x000fea0003800000 */
[--C-:B--2---:R-:W-:Y:S01]  /*78b0*/  SHF.R.U64 R11, R32, 0x10, R33.reuse ;  /* 0x00000010200b7819 */ /* 0x104fe20000001221 */
[----:B----4-:R-:W-:Y:S01]  /*78c0*/  IMAD.U32 R47, R37, 0x10000, RZ ;  /* 0x00010000252f7824 */ /* 0x010fe200078e00ff */
[----:B------:R-:W-:Y:S01]  /*78d0*/  SHF.R.U32.HI R32, RZ, 0x10, R33 ;  /* 0x00000010ff207819 */ /* 0x000fe20000011621 */
[----:B------:R-:W-:Y:S01]  /*78e0*/  IMAD.U32 R83, R39, 0x10000, RZ ;  /* 0x0001000027537824 */ /* 0x000fe200078e00ff */
[----:B------:R-:W-:Y:S01]  /*78f0*/  SHF.R.U64 R33, R34, 0x10, R35 ;  /* 0x0000001022217819 */ /* 0x000fe20000001223 */
[----:B---3--:R-:W-:Y:S01]  /*7900*/  IMAD.U32 R82, R15, 0x10000, RZ ;  /* 0x000100000f527824 */ /* 0x008fe200078e00ff */
[--C-:B------:R-:W-:Y:S01]  /*7910*/  SHF.R.U64 R34, R40, 0x10, R41.reuse ;  /* 0x0000001028227819 */ /* 0x100fe20000001229 */
[----:B------:R-:W-:Y:S01]  /*7920*/  IMAD.U32 R81, R14, 0x10000, RZ ;  /* 0x000100000e517824 */ /* 0x000fe200078e00ff */
[----:B------:R-:W-:Y:S01]  /*7930*/  SHF.R.U32.HI R40, RZ, 0x10, R41 ;  /* 0x00000010ff287819 */ /* 0x000fe20000011629 */
[----:B------:R-:W-:Y:S01]  /*7940*/  IMAD.U32 R41, R13, 0x10000, RZ ;  /* 0x000100000d297824 */ /* 0x000fe200078e00ff */
[----:B------:R-:W-:-:S02]  /*7950*/  SHF.R.U32.HI R46, RZ, 0x10, R35 ;  /* 0x00000010ff2e7819 */ /* 0x000fc40000011623 */
[----:B------:R-:W-:Y:S02]  /*7960*/  PRMT R40, R142, 0x5432, R40 ;  /* 0x000054328e287816 */ /* 0x000fe40000000028 */
[--C-:B------:R-:W-:Y:S02]  /*7970*/  SHF.R.U64 R35, R42, 0x10, R43.reuse ;  /* 0x000000102a237819 */ /* 0x100fe4000000122b */
[----:B------:R-:W-:Y:S01]  /*7980*/  PRMT R32, R139, 0x5432, R32 ;  /* 0x000054328b207816 */ /* 0x000fe20000000020 */
[----:B------:R-:W-:Y:S01]  /*7990*/  IMAD.U32 R126, R40, 0x10000, RZ ;  /* 0x00010000287e7824 */ /* 0x000fe200078e00ff */
[----:B------:R-:W-:Y:S02]  /*79a0*/  SHF.R.U32.HI R42, RZ, 0x10, R43 ;  /* 0x00000010ff2a7819 */ /* 0x000fe4000001162b */
[----:B------:R-:W-:Y:S01]  /*79b0*/  LOP3.LUT R80, R37, 0xffff0000, RZ, 0xc0, !PT ;  /* 0xffff000025507812 */ /* 0x000fe200078ec0ff */
[----:B------:R-:W-:Y:S01]  /*79c0*/  FMUL.FTZ R162, R47, R126 ;  /* 0x0000007e2fa27220 */ /* 0x000fe20000410000 */
[----:B------:R-:W-:Y:S01]  /*79d0*/  PRMT R188, R188, 0x5410, R33 ;  /* 0x00005410bcbc7816 */ /* 0x000fe20000000021 */
[----:B------:R-:W-:Y:S01]  /*79e0*/  IMAD.U32 R37, R36, 0x10000, RZ ;  /* 0x0001000024257824 */ /* 0x000fe200078e00ff */
[----:B------:R-:W-:-:S02]  /*79f0*/  LOP3.LUT R40, R40, 0xffff0000, RZ, 0xc0, !PT ;  /* 0xffff000028287812 */ /* 0x000fc400078ec0ff */
[----:B------:R-:W-:Y:S01]  /*7a00*/  PRMT R187, R187, 0x5410, R46 ;  /* 0x00005410bbbb7816 */ /* 0x000fe2000000002e */
[C---:B------:R-:W-:Y:S01]  /*7a10*/  IMAD.U32 R46, R32.reuse, 0x10000, RZ ;  /* 0x00010000202e7824 */ /* 0x040fe200078e00ff */
[----:B------:R-:W-:Y:S01]  /*7a20*/  LOP3.LUT R33, R32, 0xffff0000, RZ, 0xc0, !PT ;  /* 0xffff000020217812 */ /* 0x000fe200078ec0ff */
[C---:B------:R-:W-:Y:S01]  /*7a30*/  FMUL.FTZ R32, R80.reuse, R40 ;  /* 0x0000002850207220 */ /* 0x040fe20000410000 */
[----:B------:R-:W-:Y:S01]  /*7a40*/  PRMT R189, R189, 0x5410, R42 ;  /* 0x00005410bdbd7816 */ /* 0x000fe2000000002a */
[----:B------:R-:W-:Y:S01]  /*7a50*/  FMUL.FTZ R42, R47, R46 ;  /* 0x0000002e2f2a7220 */ /* 0x000fe20000410000 */
[----:B------:R-:W-:Y:S01]  /*7a60*/  LOP3.LUT R43, R13, 0xffff0000, RZ, 0xc0, !PT ;  /* 0xffff00000d2b7812 */ /* 0x000fe200078ec0ff */
[----:B------:R-:W-:Y:S01]  /*7a70*/  FMUL.FTZ R80, R80, R33 ;  /* 0x0000002150507220 */ /* 0x000fe20000410000 */
[----:B------:R-:W-:Y:S01]  /*7a80*/  PRMT R191, R191, 0x5410, R11 ;  /* 0x00005410bfbf7816 */ /* 0x000fe2000000000b */
[----:B------:R-:W-:Y:S01]  /*7a90*/  IMAD.U32 R11, R189, 0x10000, RZ ;  /* 0x00010000bd0b7824 */ /* 0x000fe200078e00ff */
[----:B------:R-:W-:Y:S01]  /*7aa0*/  PRMT R190, R190, 0x5410, R35 ;  /* 0x00005410bebe7816 */ /* 0x000fe20000000023 */
[----:B------:R-:W-:-:S02]  /*7ab0*/  IMAD.U32 R35, R187, 0x10000, RZ ;  /* 0x00010000bb237824 */ /* 0x000fc400078e00ff */
[----:B------:R-:W-:Y:S01]  /*7ac0*/  FFMA.FTZ R33, R43, R33, -R32 ;  /* 0x000000212b217223 */ /* 0x000fe20000010820 */
[C---:B------:R-:W-:Y:S01]  /*7ad0*/  FFMA.FTZ R162, R41.reuse, R46, -R162 ;  /* 0x0000002e29a27223 */ /* 0x040fe200000108a2 */
[----:B------:R-:W-:Y:S01]  /*7ae0*/  FFMA.FTZ R42, R41, R126, R42 ;  /* 0x0000007e292a7223 */ /* 0x000fe2000001002a */
[----:B------:R-:W-:Y:S01]  /*7af0*/  FFMA.FTZ R43, R43, R40, R80 ;  /* 0x000000282b2b7223 */ /* 0x000fe20000010050 */
[----:B------:R-:W-:Y:S01]  /*7b00*/  LOP3.LUT R39, R39, 0xffff0000, RZ, 0xc0, !PT ;  /* 0xffff000027277812 */ /* 0x000fe200078ec0ff */
[----:B------:R-:W-:Y:S01]  /*7b10*/  FMUL.FTZ R41, R83, R11 ;  /* 0x0000000b53297220 */ /* 0x000fe20000410000 */
[----:B------:R-:W-:Y:S01]  /*7b20*/  LOP3.LUT R32, R189, 0xffff0000, RZ, 0xc0, !PT ;  /* 0xffff0000bd207812 */ /* 0x000fe200078ec0ff */
[-C--:B------:R-:W-:Y:S01]  /*7b30*/  FMUL.FTZ R46, R83, R35.reuse ;  /* 0x00000023532e7220 */ /* 0x080fe20000410000 */
[----:B------:R-:W-:Y:S01]  /*7b40*/  LOP3.LUT R40, R187, 0xffff0000, RZ, 0xc0, !PT ;  /* 0xffff0000bb287812 */ /* 0x000fe200078ec0ff */
[C---:B------:R-:W-:Y:S01]  /*7b50*/  FFMA.FTZ R41, R82.reuse, R35, -R41 ;  /* 0x0000002352297223 */ /* 0x040fe20000010829 */
[----:B------:R-:W-:Y:S01]  /*7b60*/  PRMT R34, R141, 0x5432, R34 ;  /* 0x000054328d227816 */ /* 0x000fe20000000022 */
[----:B------:R-:W-:Y:S01]  /*7b70*/  FFMA.FTZ R11, R82, R11, R46 ;  /* 0x0000000b520b7223 */ /* 0x000fe2000001002e */
[----:B------:R-:W-:Y:S01]  /*7b80*/  LOP3.LUT R15, R15, 0xffff0000, RZ, 0xc0, !PT ;  /* 0xffff00000f0f7812 */ /* 0x000fe200078ec0ff */
[C---:B------:R-:W-:Y:S01]  /*7b90*/  FMUL.FTZ R126, R39.reuse, R32 ;  /* 0x00000020277e7220 */ /* 0x040fe20000410000 */
[----:B------:R-:W-:Y:S01]  /*7ba0*/  LOP3.LUT R36, R36, 0xffff0000, RZ, 0xc0, !PT ;  /* 0xffff000024247812 */ /* 0x000fe200078ec0ff */
[----:B------:R-:W-:Y:S01]  /*7bb0*/  FMUL.FTZ R82, R39, R40 ;  /* 0x0000002827527220 */ /* 0x000fe20000410000 */
[C---:B------:R-:W-:Y:S01]  /*7bc0*/  LOP3.LUT R35, R34.reuse, 0xffff0000, RZ, 0xc0, !PT ;  /* 0xffff000022237812 */ /* 0x040fe200078ec0ff */
[----:B------:R-:W-:-:S02]  /*7bd0*/  IMAD.U32 R46, R34, 0x10000, RZ ;  /* 0x00010000222e7824 */ /* 0x000fc400078e00ff */
[----:B------:R-:W-:Y:S01]  /*7be0*/  FFMA.FTZ R40, R15, R40, -R126 ;  /* 0x000000280f287223 */ /* 0x000fe2000001087e */
[C---:B------:R-:W-:Y:S01]  /*7bf0*/  IMAD.U32 R80, R191.reuse, 0x10000, RZ ;  /* 0x00010000bf507824 */ /* 0x040fe200078e00ff */
[----:B------:R-:W-:Y:S01]  /*7c00*/  LOP3.LUT R191, R191, 0xffff0000, RZ, 0xc0, !PT ;  /* 0xffff0000bfbf7812 */ /* 0x000fe200078ec0ff */
[C---:B------:R-:W-:Y:S01]  /*7c10*/  IMAD.U32 R13, R12.reuse, 0x10000, RZ ;  /* 0x000100000c0d7824 */ /* 0x040fe200078e00ff */
[----:B------:R-:W-:Y:S01]  /*7c20*/  LOP3.LUT R12, R12, 0xffff0000, RZ, 0xc0, !PT ;  /* 0xffff00000c0c7812 */ /* 0x000fe200078ec0ff */
[----:B------:R-:W-:Y:S01]  /*7c30*/  FFMA.FTZ R32, R15, R32, R82 ;  /* 0x000000200f207223 */ /* 0x000fe20000010052 */
[C---:B------:R-:W-:Y:S01]  /*7c40*/  FMUL.FTZ R34, R37.reuse, R46 ;  /* 0x0000002e25227220 */ /* 0x040fe20000410000 */
[C---:B------:R-:W-:Y:S01]  /*7c50*/  FMUL.FTZ R15, R36.reuse, R35 ;  /* 0x00000023240f7220 */ /* 0x040fe20000410000 */
[-C--:B------:R-:W-:Y:S01]  /*7c60*/  FMUL.FTZ R37, R37, R80.reuse ;  /* 0x0000005025257220 */ /* 0x080fe20000410000 */
[-C--:B------:R-:W-:Y:S01]  /*7c70*/  FMUL.FTZ R39, R36, R191.reuse ;  /* 0x000000bf24277220 */ /* 0x080fe20000410000 */
[----:B------:R-:W-:Y:S01]  /*7c80*/  SHF.L.U32 R124, R38, 0x10, RZ ;  /* 0x00000010267c7819 */ /* 0x000fe200000006ff */
[C---:B------:R-:W-:Y:S01]  /*7c90*/  FFMA.FTZ R80, R13.reuse, R80, -R34 ;  /* 0x000000500d507223 */ /* 0x040fe20000010822 */
[----:B------:R-:W-:Y:S01]  /*7ca0*/  FFMA.FTZ R191, R12, R191, -R15 ;  /* 0x000000bf0cbf7223 */ /* 0x000fe2000001080f */
[----:B------:R-:W-:Y:S01]  /*7cb0*/  LOP3.LUT R38, R38, 0xffff0000, RZ, 0xc0, !PT ;  /* 0xffff000026267812 */ /* 0x000fe200078ec0ff */
[----:B------:R-:W-:Y:S01]  /*7cc0*/  FFMA.FTZ R13, R13, R46, R37 ;  /* 0x0000002e0d0d7223 */ /* 0x000fe20000010025 */
[----:B------:R-:W-:Y:S01]  /*7cd0*/  LOP3.LUT R15, R190, 0xffff0000, RZ, 0xc0, !PT ;  /* 0xffff0000be0f7812 */ /* 0x000fe200078ec0ff */
[C---:B------:R-:W-:Y:S01]  /*7ce0*/  IMAD.U32 R36, R188.reuse, 0x10000, RZ ;  /* 0x00010000bc247824 */ /* 0x040fe200078e00ff */
[----:B------:R-:W-:Y:S01]  /*7cf0*/  LOP3.LUT R37, R188, 0xffff0000, RZ, 0xc0, !PT ;  /* 0xffff0000bc257812 */ /* 0x000fe200078ec0ff */
[----:B------:R-:W-:Y:S01]  /*7d00*/  IMAD.U32 R34, R190, 0x10000, RZ ;  /* 0x00010000be227824 */ /* 0x000fe200078e00ff */
[----:B------:R-:W-:Y:S01]  /*7d10*/  LOP3.LUT R14, R14, 0xffff0000, RZ, 0xc0, !PT ;  /* 0xffff00000e0e7812 */ /* 0x000fe200078ec0ff */
[----:B------:R-:W-:Y:S01]  /*7d20*/  FFMA.FTZ R12, R12, R35, R39 ;  /* 0x000000230c0c7223 */ /* 0x000fe20000010027 */
[----:B------:R-:W-:Y:S01]  /*7d30*/  FMUL.FTZ R47, R38, R15 ;  /* 0x0000000f262f7220 */ /* 0x000fe20000410000 */
[----:B------:R-:W-:Y:S01]  /*7d40*/  FMUL.FTZ R39, R124, R36 ;  /* 0x000000247c277220 */ /* 0x000fe20000410000 */
[----:B------:R-:W-:Y:S01]  /*7d50*/  FMUL.FTZ R38, R38, R37 ;  /* 0x0000002526267220 */ /* 0x000fe20000410000 */
[-C--:B------:R-:W-:Y:S01]  /*7d60*/  FMUL.FTZ R46, R124, R34.reuse ;  /* 0x000000227c2e7220 */ /* 0x080fe20000410000 */
[----:B------:R-:W-:Y:S01]  /*7d70*/  F2FP.BF16.F32.PACK_AB R11, R32, R11 ;  /* 0x0000000b200b723e */ /* 0x000fe200000010ff */
[C---:B------:R-:W-:Y:S01]  /*7d80*/  FFMA.FTZ R39, R81.reuse, R34, R39 ;  /* 0x0000002251277223 */ /* 0x040fe20000010027 */
[C---:B------:R-:W-:Y:S01]  /*7d90*/  FFMA.FTZ R38, R14.reuse, R15, R38 ;  /* 0x0000000f0e267223 */ /* 0x040fe20000010026 */
[----:B------:R-:W-:Y:S01]  /*7da0*/  FFMA.FTZ R35, R81, R36, -R46 ;  /* 0x0000002451237223 */ /* 0x000fe2000001082e */
[----:B------:R-:W-:Y:S01]  /*7db0*/  FFMA.FTZ R34, R14, R37, -R47 ;  /* 0x000000250e227223 */ /* 0x000fe2000001082f */
[----:B------:R-:W-:-:S02]  /*7dc0*/  F2FP.BF16.F32.PACK_AB R33, R33, R162 ;  /* 0x000000a22121723e */ /* 0x000fc400000010ff */
[----:B------:R-:W-:Y:S02]  /*7dd0*/  F2FP.BF16.F32.PACK_AB R32, R191, R80 ;  /* 0x00000050bf20723e */ /* 0x000fe400000010ff */
[----:B------:R-:W-:Y:S01]  /*7de0*/  F2FP.BF16.F32.PACK_AB R36, R12, R13 ;  /* 0x0000000d0c24723e */ /* 0x000fe200000010ff */
[----:B------:R-:W-:Y:S01]  /*7df0*/  IMAD.MOV.U32 R13, RZ, RZ, R33 ;  /* 0x000000ffff0d7224 */ /* 0x000fe200078e0021 */
[----:B------:R-:W-:Y:S01]  /*7e00*/  F2FP.BF16.F32.PACK_AB R38, R38, R39 ;  /* 0x000000272626723e */ /* 0x000fe200000010ff */
[----:B------:R-:W-:Y:S01]  /*7e10*/  IMAD.MOV.U32 R12, RZ, RZ, R32 ;  /* 0x000000ffff0c7224 */ /* 0x000fe200078e0020 */
[----:B------:R-:W-:Y:S01]  /*7e20*/  F2FP.BF16.F32.PACK_AB R15, R40, R41 ;  /* 0x00000029280f723e */ /* 0x000fe200000010ff */
[----:B------:R-:W-:Y:S01]  /*7e30*/  IMAD.MOV.U32 R39, RZ, RZ, R11 ;  /* 0x000000ffff277224 */ /* 0x000fe200078e000b */
[----:B------:R-:W-:Y:S02]  /*7e40*/  F2FP.BF16.F32.PACK_AB R37, R43, R42 ;  /* 0x0000002a2b25723e */ /* 0x000fe400000010ff */
[----:B------:R-:W-:-:S07]  /*7e50*/  F2FP.BF16.F32.PACK_AB R14, R34, R35 ;  /* 0x00000023220e723e */ /* 0x000fce00000010ff */
.L_x_524:
[----:B------:R-:W-:Y:S05]  /*7e60*/  BSYNC B2 ;  /* 0x0000000000027941 */ /* 0x000fea0003800000 */
.L_x_523:
[----:B------:R-:W-:Y:S02]  /*7e70*/  ULDC.64 UR4, c[0x0][0x208] ;  /* 0x0000820000047ab9 */ /* 0x000fe40000000a00 */
[----:B---3--:R3:W-:Y:S04]  /*7e80*/  ST.E.128 desc[UR4][R44.64], R12 ;  /* 0x0000000c2c007985 */ /* 0x0087e8000c101d04 */
[----:B----4-:R3:W-:Y:S02]  /*7e90*/  @!P3 ST.E.128 desc[UR4][R122.64], R36 ;  /* 0x000000247a00b985 */ /* 0x0107e4000c101d04 */
.L_x_518:
[----:B------:R-:W-:Y:S05]  /*7ea0*/  BSYNC B1 ;  /* 0x0000000000017941 */ /* 0x000fea0003800000 */
.L_x_517:
[----:B------:R-:W-:-:S03]  /*7eb0*/  UMOV UR4, 0xffffffff ;  /* 0xffffffff00047882 */ /* 0x000fc60000000000 */
[----:B------:R-:W-:Y:S05]  /*7ec0*/  BRA.DIV UR4, `(.L_x_525) ;  /* 0x0000020604f47947 */ /* 0x000fea000b800000 */
[----:B---3--:R3:W0:Y:S04]  /*7ed0*/  SHFL.IDX PT, R37, R117, 0x1, 0x181f ;  /* 0x00381f0075257f89 */ /* 0x00862800000e0000 */
[----:B------:R3:W0:Y:S02]  /*7ee0*/  SHFL.IDX PT, R36, R118, 0x1, 0x181f ;  /* 0x00381f0076247f89 */ /* 0x00062400000e0000 */
.L_x_826:
[----:B------:R-:W-:Y:S04]  /*7ef0*/  BSSY B1, `(.L_x_526) ;  /* 0x000010b000017945 */ /* 0x000fe80003800000 */
[----:B------:R-:W-:Y:S05]  /*7f00*/  @P4 BRA `(.L_x_527) ;  /* 0x0000001000244947 */ /* 0x000fea0003800000 */
[----:B------:R-:W-:Y:S01]  /*7f10*/  ISETP.NE.AND P3, PT, R3, RZ, PT ;  /* 0x000000ff0300720c */ /* 0x000fe20003f65270 */
[----:B------:R-:W-:-:S12]  /*7f20*/  BSSY B2, `(.L_x_528) ;  /* 0x0000084000027945 */ /* 0x000fd80003800000 */
[----:B------:R-:W-:Y:S05]  /*7f30*/  @!P3 BRA `(.L_x_529) ;  /* 0x000000080008b947 */ /* 0x000fea0003800000 */
[----:B----4-:R-:W4:Y:S01]  /*7f40*/  LDL R14, [R1+0x54] ;  /* 0x00005400010e7983 */ /* 0x010f220000100800 */
[----:B--2---:R-:W-:Y:S01]  /*7f50*/  SEL R11, R115, R137, !P2 ;  /* 0x00000089730b7207 */ /* 0x004fe20005000000 */
[C---:B------:R-:W-:Y:S01]  /*7f60*/  VIADD R15, R219.reuse, 0x20 ;  /* 0x00000020db0f7836 */ /* 0x040fe20000000000 */
[----:B------:R-:W-:Y:S01]  /*7f70*/  IADD3 R13, R219, 0x20, RZ ;  /* 0x00000020db0d7810 */ /* 0x000fe20007ffe0ff */
[----:B------:R-:W-:Y:S01]  /*7f80*/  BSSY B3, `(.L_x_530) ;  /* 0x000007a000037945 */ /* 0x000fe20003800000 */
[----:B------:R-:W-:Y:S01]  /*7f90*/  SHF.R.S32.HI R12, RZ, 0x1f, R11 ;  /* 0x0000001fff0c7819 */ /* 0x000fe2000001140b */
[----:B------:R-:W-:Y:S01]  /*7fa0*/  IMAD.SHL.U32 R15, R15, 0x40, RZ ;  /* 0x000000400f0f7824 */ /* 0x000fe200078e00ff */
[----:B0-----:R-:W-:Y:S01]  /*7fb0*/  LEA R38, P4, R9, R36, 0x1 ;  /* 0x0000002409267211 */ /* 0x001fe200078808ff */
[----:B------:R-:W-:Y:S01]  /*7fc0*/  IMAD.SHL.U32 R13, R13, 0x40, RZ ;  /* 0x000000400d0d7824 */ /* 0x000fe200078e00ff */
[----:B------:R-:W-:Y:S02]  /*7fd0*/  LEA.HI R11, R12, R11, RZ, 0x4 ;  /* 0x0000000b0c0b7211 */ /* 0x000fe400078f20ff */
[----:B------:R-:W-:-:S02]  /*7fe0*/  LOP3.LUT R15, R15, 0x1c0, RZ, 0xc0, !PT ;  /* 0x000001c00f0f7812 */ /* 0x000fc400078ec0ff */
[----:B------:R-:W-:Y:S02]  /*7ff0*/  LEA.HI.SX32 R11, R11, R8, 0x1c ;  /* 0x000000080b0b7211 */ /* 0x000fe400078fe2ff */
[----:B------:R-:W-:Y:S02]  /*8000*/  LOP3.LUT R13, R13, 0x1c0, RZ, 0xc0, !PT ;  /* 0x000001c00d0d7812 */ /* 0x000fe400078ec0ff */
[----:B------:R-:W-:Y:S01]  /*8010*/  SHF.R.S32.HI R12, RZ, 0x1f, R11 ;  /* 0x0000001fff0c7819 */ /* 0x000fe2000001140b */
[----:B------:R-:W-:Y:S01]  /*8020*/  IMAD.SHL.U32 R40, R11, 0x8, RZ ;  /* 0x000000080b287824 */ /* 0x000fe200078e00ff */
[----:B------:R-:W-:Y:S02]  /*8030*/  SHF.R.U32.HI R13, RZ, 0x3, R13 ;  /* 0x00000003ff0d7819 */ /* 0x000fe4000001160d */
[----:B------:R-:W-:Y:S02]  /*8040*/  LEA.HI R12, R12, R11, RZ, 0x3 ;  /* 0x0000000b0c0c7211 */ /* 0x000fe400078f18ff */
[----:B------:R-:W-:-:S02]  /*8050*/  LOP3.LUT R11, R15, 0x38, R40, 0xf8, !PT ;  /* 0x000000380f0b7812 */ /* 0x000fc400078ef828 */
[----:B------:R-:W-:Y:S02]  /*8060*/  SHF.R.S32.HI R12, RZ, 0x3, R12 ;  /* 0x00000003ff0c7819 */ /* 0x000fe4000001140c */
[----:B------:R-:W-:Y:S02]  /*8070*/  LOP3.LUT R11, R11, R13, RZ, 0x3c, !PT ;  /* 0x0000000d0b0b7212 */ /* 0x000fe400078e3cff */
[----:B------:R-:W-:Y:S02]  /*8080*/  LEA.HI.X R39, R9, R37, R27, 0x1, P4 ;  /* 0x0000002509277211 */ /* 0x000fe400020f0c1b */
[----:B------:R-:W-:Y:S02]  /*8090*/  ISETP.GE.AND P4, PT, R16, R114, PT ;  /* 0x000000721000720c */ /* 0x000fe40003f86270 */
[----:B------:R-:W-:-:S13]  /*80a0*/  ISETP.GE.AND P3, PT, R40, R135, PT ;  /* 0x000000872800720c */ /* 0x000fda0003f66270 */
[----:B------:R-:W-:-:S04]  /*80b0*/  @!P3 IMAD.WIDE R40, R40, 0x2, R36 ;  /* 0x000000022828b825 */ /* 0x000fc800078e0224 */
[----:B----4-:R-:W-:-:S04]  /*80c0*/  IMAD R12, R12, 0x1400, R14 ;  /* 0x000014000c0c7824 */ /* 0x010fc800078e020e */
[----:B------:R-:W-:Y:S02]  /*80d0*/  IMAD.IADD R13, R12, 0x1, R11 ;  /* 0x000000010c0d7824 */ /* 0x000fe400078e020b */
[C---:B------:R-:W-:Y:S02]  /*80e0*/  IMAD R11, R212.reuse, 0x5000, R132 ;  /* 0x00005000d40b7824 */ /* 0x040fe400078e0284 */
[----:B------:R-:W-:Y:S02]  /*80f0*/  IMAD R13, R212, 0x5000, R13 ;  /* 0x00005000d40d7824 */ /* 0x000fe400078e020d */
[--C-:B------:R-:W-:Y:S02]  /*8100*/  IMAD R11, R11, 0x2, R22.reuse ;  /* 0x000000020b0b7824 */ /* 0x100fe400078e0216 */
[----:B------:R-:W-:-:S03]  /*8110*/  IMAD R32, R13, 0x2, R22 ;  /* 0x000000020d207824 */ /* 0x000fc600078e0216 */
[----:B------:R0:W2:Y:S04]  /*8120*/  LDS.128 R12, [R11+0x24400] ;  /* 0x024400000b0c7984 */ /* 0x0000a80000000c00 */
[----:B------:R-:W4:Y:S01]  /*8130*/  LDS.128 R32, [R32+0x24400] ;  /* 0x0244000020207984 */ /* 0x000f220000000c00 */
[----:B------:R-:W-:Y:S05]  /*8140*/  @P4 BRA `(.L_x_531) ;  /* 0x0000000400744947 */ /* 0x000fea0003800000 */
[--C-:B------:R-:W-:Y:S01]  /*8150*/  SHF.R.U64 R43, R60, 0x10, R61.reuse ;  /* 0x000000103c2b7819 */ /* 0x100fe2000000123d */
[----:B----4-:R-:W-:Y:S01]  /*8160*/  IMAD.U32 R47, R33, 0x10000, RZ ;  /* 0x00010000212f7824 */ /* 0x010fe200078e00ff */
[----:B------:R-:W-:Y:S01]  /*8170*/  SHF.R.U32.HI R60, RZ, 0x10, R61 ;  /* 0x00000010ff3c7819 */ /* 0x000fe2000001163d */
[----:B--2---:R-:W-:Y:S01]  /*8180*/  IMAD.U32 R44, R13, 0x10000, RZ ;  /* 0x000100000d2c7824 */ /* 0x004fe200078e00ff */
[--C-:B0-----:R-:W-:Y:S01]  /*8190*/  SHF.R.U64 R11, R52, 0x10, R53.reuse ;  /* 0x00000010340b7819 */ /* 0x101fe20000001235 */
[----:B------:R-:W-:Y:S01]  /*81a0*/  IMAD.U32 R61, R15, 0x10000, RZ ;  /* 0x000100000f3d7824 */ /* 0x000fe200078e00ff */
[----:B------:R-:W-:Y:S02]  /*81b0*/  SHF.R.U32.HI R52, RZ, 0x10, R53 ;  /* 0x00000010ff347819 */ /* 0x000fe40000011635 */
[----:B------:R-:W-:Y:S02]  /*81c0*/  PRMT R185, R185, 0x5410, R60 ;  /* 0x00005410b9b97816 */ /* 0x000fe4000000003c */
[----:B------:R-:W-:-:S02]  /*81d0*/  SHF.R.U64 R45, R62, 0x10, R63 ;  /* 0x000000103e2d7819 */ /* 0x000fc4000000123f */
[----:B------:R-:W-:Y:S01]  /*81e0*/  PRMT R179, R179, 0x5410, R52 ;  /* 0x00005410b3b37816 */ /* 0x000fe20000000034 */
[----:B------:R-:W-:Y:S01]  /*81f0*/  IMAD.U32 R52, R185, 0x10000, RZ ;  /* 0x00010000b9347824 */ /* 0x000fe200078e00ff */
[----:B------:R-:W-:Y:S01]  /*8200*/  SHF.R.U64 R42, R54, 0x10, R55 ;  /* 0x00000010362a7819 */ /* 0x000fe20000001237 */
[----:B------:R-:W-:Y:S01]  /*8210*/  IMAD.U32 R54, R14, 0x10000, RZ ;  /* 0x000100000e367824 */ /* 0x000fe200078e00ff */
[----:B------:R-:W-:Y:S02]  /*8220*/  SHF.R.U32.HI R62, RZ, 0x10, R63 ;  /* 0x00000010ff3e7819 */ /* 0x000fe4000001163f */
[----:B------:R-:W-:Y:S02]  /*8230*/  SHF.R.U32.HI R55, RZ, 0x10, R55 ;  /* 0x00000010ff377819 */ /* 0x000fe40000011637 */
[----:B------:R-:W-:Y:S01]  /*8240*/  PRMT R186, R186, 0x5410, R11 ;  /* 0x00005410baba7816 */ /* 0x000fe2000000000b */
[----:B------:R-:W-:Y:S01]  /*8250*/  IMAD.U32 R11, R179, 0x10000, RZ ;  /* 0x00010000b30b7824 */ /* 0x000fe200078e00ff */
[----:B------:R-:W-:Y:S01]  /*8260*/  PRMT R182, R182, 0x5410, R45 ;  /* 0x00005410b6b67816 */ /* 0x000fe2000000002d */
[----:B------:R-:W-:Y:S01]  /*8270*/  FMUL.FTZ R45, R47, R52 ;  /* 0x000000342f2d7220 */ /* 0x000fe20000410000 */
[----:B------:R-:W-:-:S02]  /*8280*/  PRMT R183, R183, 0x5410, R62 ;  /* 0x00005410b7b77816 */ /* 0x000fc4000000003e */
[----:B------:R-:W-:Y:S01]  /*8290*/  PRMT R178, R178, 0x5410, R55 ;  /* 0x00005410b2b27816 */ /* 0x000fe20000000037 */
[-C--:B------:R-:W-:Y:S01]  /*82a0*/  FMUL.FTZ R55, R47, R11.reuse ;  /* 0x0000000b2f377220 */ /* 0x080fe20000410000 */
[----:B------:R-:W-:Y:S01]  /*82b0*/  PRMT R184, R184, 0x5410, R43 ;  /* 0x00005410b8b87816 */ /* 0x000fe2000000002b */
[----:B------:R-:W-:Y:S01]  /*82c0*/  FFMA.FTZ R11, R44, R11, -R45 ;  /* 0x0000000b2c0b7223 */ /* 0x000fe2000001082d */
[----:B------:R-:W-:Y:S01]  /*82d0*/  LOP3.LUT R53, R33, 0xffff0000, RZ, 0xc0, !PT ;  /* 0xffff000021357812 */ /* 0x000fe200078ec0ff */
[----:B------:R-:W-:Y:S01]  /*82e0*/  IMAD.U32 R47, R183, 0x10000, RZ ;  /* 0x00010000b72f7824 */ /* 0x000fe200078e00ff */
[----:B------:R-:W-:Y:S01]  /*82f0*/  PRMT R177, R177, 0x5410, R42 ;  /* 0x00005410b1b17816 */ /* 0x000fe2000000002a */
[----:B------:R-:W-:Y:S01]  /*8300*/  IMAD.U32 R45, R178, 0x10000, RZ ;  /* 0x00010000b22d7824 */ /* 0x000fe200078e00ff */
[----:B------:R-:W-:Y:S01]  /*8310*/  LOP3.LUT R43, R185, 0xffff0000, RZ, 0xc0, !PT ;  /* 0xffff0000b92b7812 */ /* 0x000fe200078ec0ff */
[----:B------:R-:W-:Y:S01]  /*8320*/  FFMA.FTZ R44, R44, R52, R55 ;  /* 0x000000342c2c7223 */ /* 0x000fe20000010037 */
[----:B------:R-:W-:Y:S01]  /*8330*/  LOP3.LUT R42, R179, 0xffff0000, RZ, 0xc0, !PT ;  /* 0xffff0000b32a7812 */ /* 0x000fe200078ec0ff */
[----:B------:R-:W-:Y:S01]  /*8340*/  IMAD.U32 R33, R32, 0x10000, RZ ;  /* 0x0001000020217824 */ /* 0x000fe200078e00ff */
[----:B------:R-:W-:Y:S01]  /*8350*/  SHF.L.U32 R80, R35, 0x10, RZ ;  /* 0x0000001023507819 */ /* 0x000fe200000006ff */
[----:B------:R-:W-:Y:S01]  /*8360*/  FMUL.FTZ R81, R53, R43 ;  /* 0x0000002b35517220 */ /* 0x000fe20000410000 */
[----:B------:R-:W-:Y:S01]  /*8370*/  LOP3.LUT R46, R13, 0xffff0000, RZ, 0xc0, !PT ;  /* 0xffff00000d2e7812 */ /* 0x000fe200078ec0ff */
[-C--:B------:R-:W-:Y:S01]  /*8380*/  FMUL.FTZ R53, R53, R42.reuse ;  /* 0x0000002a35357220 */ /* 0x080fe20000410000 */
[----:B------:R-:W-:Y:S01]  /*8390*/  LOP3.LUT R35, R35, 0xffff0000, RZ, 0xc0, !PT ;  /* 0xffff000023237812 */ /* 0x000fe200078ec0ff */
[C---:B------:R-:W-:Y:S01]  /*83a0*/  FMUL.FTZ R60, R80.reuse, R47 ;  /* 0x0000002f503c7220 */ /* 0x040fe20000410000 */
[----:B------:R-:W-:Y:S01]  /*83b0*/  LOP3.LUT R52, R183, 0xffff0000, RZ, 0xc0, !PT ;  /* 0xffff0000b7347812 */ /* 0x000fe200078ec0ff */
[----:B------:R-:W-:Y:S01]  /*83c0*/  FMUL.FTZ R80, R80, R45 ;  /* 0x0000002d50507220 */ /* 0x000fe20000410000 */
[C---:B------:R-:W-:Y:S01]  /*83d0*/  FFMA.FTZ R42, R46.reuse, R42, -R81 ;  /* 0x0000002a2e2a7223 */ /* 0x040fe20000010851 */
[----:B------:R-:W-:Y:S01]  /*83e0*/  FFMA.FTZ R43, R46, R43, R53 ;  /* 0x0000002b2e2b7223 */ /* 0x000fe20000010035 */
[C---:B------:R-:W-:Y:S01]  /*83f0*/  FFMA.FTZ R45, R61.reuse, R45, -R60 ;  /* 0x0000002d3d2d7223 */ /* 0x040fe2000001083c */
[----:B------:R-:W-:Y:S01]  /*8400*/  LOP3.LUT R46, R178, 0xffff0000, RZ, 0xc0, !PT ;  /* 0xffff0000b22e7812 */ /* 0x000fe200078ec0ff */
[----:B------:R-:W-:Y:S01]  /*8410*/  FFMA.FTZ R61, R61, R47, R80 ;  /* 0x0000002f3d3d7223 */ /* 0x000fe20000010050 */
[----:B------:R-:W-:Y:S01]  /*8420*/  LOP3.LUT R15, R15, 0xffff0000, RZ, 0xc0, !PT ;  /* 0xffff00000f0f7812 */ /* 0x000fe200078ec0ff */
[----:B------:R-:W-:Y:S01]  /*8430*/  FMUL.FTZ R80, R35, R52 ;  /* 0x0000003423507220 */ /* 0x000fe20000410000 */
[----:B------:R-:W-:-:S02]  /*8440*/  IMAD.U32 R62, R184, 0x10000, RZ ;  /* 0x00010000b83e7824 */ /* 0x000fc400078e00ff */
[-C--:B------:R-:W-:Y:S01]  /*8450*/  FMUL.FTZ R82, R35, R46.reuse ;  /* 0x0000002e23527220 */ /* 0x080fe20000410000 */
[----:B------:R-:W-:Y:S02]  /*8460*/  IMAD.U32 R60, R186, 0x10000, RZ ;  /* 0x00010000ba3c7824 */ /* 0x000fe400078e00ff */
[----:B------:R-:W-:Y:S01]  /*8470*/  FFMA.FTZ R46, R15, R46, -R80 ;  /* 0x0000002e0f2e7223 */ /* 0x000fe20000010850 */
[C---:B------:R-:W-:Y:S01]  /*8480*/  FMUL.FTZ R80, R33.reuse, R62 ;  /* 0x0000003e21507220 */ /* 0x040fe20000410000 */
[----:B------:R-:W-:Y:S02]  /*8490*/  IMAD.U32 R13, R12, 0x10000, RZ ;  /* 0x000100000c0d7824 */ /* 0x000fe400078e00ff */
[----:B------:R-:W-:Y:S01]  /*84a0*/  FMUL.FTZ R33, R33, R60 ;  /* 0x0000003c21217220 */ /* 0x000fe20000410000 */
[----:B------:R-:W-:Y:S01]  /*84b0*/  LOP3.LUT R32, R32, 0xffff0000, RZ, 0xc0, !PT ;  /* 0xffff000020207812 */ /* 0x000fe200078ec0ff */
[----:B------:R-:W-:Y:S01]  /*84c0*/  FFMA.FTZ R52, R15, R52, R82 ;  /* 0x000000340f347223 */ /* 0x000fe20000010052 */
[----:B------:R-:W-:Y:S01]  /*84d0*/  LOP3.LUT R47, R184, 0xffff0000, RZ, 0xc0, !PT ;  /* 0xffff0000b82f7812 */ /* 0x000fe200078ec0ff */
[C---:B------:R-:W-:Y:S01]  /*84e0*/  FFMA.FTZ R62, R13.reuse, R62, R33 ;  /* 0x0000003e0d3e7223 */ /* 0x040fe20000010021 */
[----:B------:R-:W-:Y:S01]  /*84f0*/  LOP3.LUT R35, R186, 0xffff0000, RZ, 0xc0, !PT ;  /* 0xffff0000ba237812 */ /* 0x000fe200078ec0ff */
[----:B------:R-:W-:Y:S01]  /*8500*/  IMAD.U32 R33, R182, 0x10000, RZ ;  /* 0x00010000b6217824 */ /* 0x000fe200078e00ff */
[----:B------:R-:W-:Y:S01]  /*8510*/  LOP3.LUT R63, R14, 0xffff0000, RZ, 0xc0, !PT ;  /* 0xffff00000e3f7812 */ /* 0x000fe200078ec0ff */
[----:B------:R-:W-:Y:S01]  /*8520*/  IMAD.U32 R14, R34, 0x10000, RZ ;  /* 0x00010000220e7824 */ /* 0x000fe200078e00ff */
[----:B------:R-:W-:Y:S01]  /*8530*/  LOP3.LUT R12, R12, 0xffff0000, RZ, 0xc0, !PT ;  /* 0xffff00000c0c7812 */ /* 0x000fe200078ec0ff */
[----:B------:R-:W-:Y:S01]  /*8540*/  FMUL.FTZ R53, R32, R47 ;  /* 0x0000002f20357220 */ /* 0x000fe20000410000 */
[----:B------:R-:W-:Y:S01]  /*8550*/  LOP3.LUT R34, R34, 0xffff0000, RZ, 0xc0, !PT ;  /* 0xffff000022227812 */ /* 0x000fe200078ec0ff */
[----:B------:R-:W-:Y:S01]  /*8560*/  FMUL.FTZ R55, R32, R35 ;  /* 0x0000002320377220 */ /* 0x000fe20000410000 */
[----:B------:R-:W-:Y:S01]  /*8570*/  LOP3.LUT R182, R182, 0xffff0000, RZ, 0xc0, !PT ;  /* 0xffff0000b6b67812 */ /* 0x000fe200078ec0ff */
[----:B------:R-:W-:Y:S01]  /*8580*/  FFMA.FTZ R15, R13, R60, -R80 ;  /* 0x0000003c0d0f7223 */ /* 0x000fe20000010850 */
[----:B------:R-:W-:-:S02]  /*8590*/  IMAD.U32 R13, R177, 0x10000, RZ ;  /* 0x00010000b10d7824 */ /* 0x000fc400078e00ff */
[C---:B------:R-:W-:Y:S01]  /*85a0*/  FFMA.FTZ R32, R12.reuse, R35, -R53 ;  /* 0x000000230c207223 */ /* 0x040fe20000010835 */
[----:B------:R-:W-:Y:S01]  /*85b0*/  LOP3.LUT R177, R177, 0xffff0000, RZ, 0xc0, !PT ;  /* 0xffff0000b1b17812 */ /* 0x000fe200078ec0ff */
[----:B------:R-:W-:Y:S01]  /*85c0*/  FFMA.FTZ R55, R12, R47, R55 ;  /* 0x0000002f0c377223 */ /* 0x000fe20000010037 */
[----:B------:R-:W-:Y:S01]  /*85d0*/  FMUL.FTZ R35, R14, R33 ;  /* 0x000000210e237220 */ /* 0x000fe20000410000 */
[-C--:B------:R-:W-:Y:S01]  /*85e0*/  FMUL.FTZ R12, R34, R182.reuse ;  /* 0x000000b6220c7220 */ /* 0x080fe20000410000 */
[----:B------:R-:W-:Y:S01]  /*85f0*/  FMUL.FTZ R14, R14, R13 ;  /* 0x0000000d0e0e7220 */ /* 0x000fe20000410000 */
[----:B------:R-:W-:Y:S01]  /*8600*/  FMUL.FTZ R47, R34, R177 ;  /* 0x000000b1222f7220 */ /* 0x000fe20000410000 */
[C---:B------:R-:W-:Y:S01]  /*8610*/  FFMA.FTZ R35, R54.reuse, R13, -R35 ;  /* 0x0000000d36237223 */ /* 0x040fe20000010823 */
[C---:B------:R-:W-:Y:S01]  /*8620*/  FFMA.FTZ R12, R63.reuse, R177, -R12 ;  /* 0x000000b13f0c7223 */ /* 0x040fe2000001080c */
[----:B------:R-:W-:Y:S01]  /*8630*/  FFMA.FTZ R14, R54, R33, R14 ;  /* 0x00000021360e7223 */ /* 0x000fe2000001000e */
[----:B------:R-:W-:Y:S01]  /*8640*/  FFMA.FTZ R47, R63, R182, R47 ;  /* 0x000000b63f2f7223 */ /* 0x000fe2000001002f */
[----:B------:R-:W-:-:S02]  /*8650*/  F2FP.BF16.F32.PACK_AB R33, R43, R44 ;  /* 0x0000002c2b21723e */ /* 0x000fc400000010ff */
[----:B------:R-:W-:Y:S02]  /*8660*/  F2FP.BF16.F32.PACK_AB R32, R32, R15 ;  /* 0x0000000f2020723e */ /* 0x000fe400000010ff */
        /* <DEDUP_REMOVED lines=10> */
[----:B------:R-:W-:-:S07]  /*8710*/  MOV R15, R45 ;  /* 0x0000002d000f7202 */ /* 0x000fce0000000f00 */
.L_x_531:
[----:B------:R-:W-:Y:S05]  /*8720*/  BSYNC B3 ;  /* 0x0000000000037941 */ /* 0x000fea0003800000 */
.L_x_530:
[----:B------:R-:W-:Y:S02]  /*8730*/  ULDC.64 UR4, c[0x0][0x208] ;  /* 0x0000820000047ab9 */ /* 0x000fe40000000a00 */
[----:B--2---:R2:W-:Y:S04]  /*8740*/  ST.E.128 desc[UR4][R38.64], R12 ;  /* 0x0000000c26007985 */ /* 0x0045e8000c101d04 */
[----:B----4-:R2:W-:Y:S02]  /*8750*/  @!P3 ST.E.128 desc[UR4][R40.64], R32 ;  /* 0x000000202800b985 */ /* 0x0105e4000c101d04 */
.L_x_529:
[----:B------:R-:W-:Y:S05]  /*8760*/  BSYNC B2 ;  /* 0x0000000000027941 */ /* 0x000fea0003800000 */
.L_x_528:
[----:B------:R-:W-:-:S13]  /*8770*/  ISETP.NE.AND P3, PT, R21, RZ, PT ;  /* 0x000000ff1500720c */ /* 0x000fda0003f65270 */
[----:B------:R-:W-:Y:S05]  /*8780*/  @!P3 BRA `(.L_x_527) ;  /* 0x000000080004b947 */ /* 0x000fea0003800000 */
[----:B--2-4-:R-:W2:Y:S01]  /*8790*/  LDL R14, [R1+0x54] ;  /* 0x00005400010e7983 */ /* 0x014ea20000100800 */
[----:B0-----:R-:W-:Y:S01]  /*87a0*/  SEL R11, R115, R137, !P1 ;  /* 0x00000089730b7207 */ /* 0x001fe20004800000 */
[C---:B------:R-:W-:Y:S01]  /*87b0*/  VIADD R13, R219.reuse, 0x20 ;  /* 0x00000020db0d7836 */ /* 0x040fe20000000000 */
[C---:B------:R-:W-:Y:S01]  /*87c0*/  LEA R38, P4, R20.reuse, R36, 0x1 ;  /* 0x0000002414267211 */ /* 0x040fe200078808ff */
[----:B------:R-:W-:Y:S01]  /*87d0*/  VIADD R15, R219, 0x20 ;  /* 0x00000020db0f7836 */ /* 0x000fe20000000000 */
[----:B------:R-:W-:Y:S01]  /*87e0*/  SHF.R.S32.HI R12, RZ, 0x1f, R11 ;  /* 0x0000001fff0c7819 */ /* 0x000fe2000001140b */
[----:B------:R-:W-:Y:S01]  /*87f0*/  IMAD.SHL.U32 R13, R13, 0x40, RZ ;  /* 0x000000400d0d7824 */ /* 0x000fe200078e00ff */
[----:B------:R-:W-:Y:S01]  /*8800*/  LEA.HI.X R39, R20, R37, R28, 0x1, P4 ;  /* 0x0000002514277211 */ /* 0x000fe200020f0c1c */
[----:B------:R-:W-:Y:S01]  /*8810*/  IMAD.SHL.U32 R15, R15, 0x40, RZ ;  /* 0x000000400f0f7824 */ /* 0x000fe200078e00ff */
[----:B------:R-:W-:Y:S01]  /*8820*/  LEA.HI R11, R12, R11, RZ, 0x4 ;  /* 0x0000000b0c0b7211 */ /* 0x000fe200078f20ff */
[----:B------:R-:W-:Y:S01]  /*8830*/  BSSY B2, `(.L_x_532) ;  /* 0x0000073000027945 */ /* 0x000fe20003800000 */
        /* <DEDUP_REMOVED lines=10> */
[----:B------:R-:W-:Y:S02]  /*88e0*/  ISETP.GE.AND P4, PT, R213, R114, PT ;  /* 0x00000072d500720c */ /* 0x000fe40003f86270 */
[----:B------:R-:W-:-:S13]  /*88f0*/  ISETP.GE.AND P3, PT, R40, R135, PT ;  /* 0x000000872800720c */ /* 0x000fda0003f66270 */
[----:B------:R-:W-:-:S04]  /*8900*/  @!P3 IMAD.WIDE R36, R40, 0x2, R36 ;  /* 0x000000022824b825 */ /* 0x000fc800078e0224 */
[----:B--2---:R-:W-:-:S04]  /*8910*/  IMAD R12, R12, 0x1400, R14 ;  /* 0x000014000c0c7824 */ /* 0x004fc800078e020e */
        /* <DEDUP_REMOVED lines=8> */
[----:B------:R-:W-:Y:S01]  /*89a0*/  SHF.R.U64 R53, R50, 0x10, R51 ;  /* 0x0000001032357819 */ /* 0x000fe20000001233 */
[----:B--2---:R-:W-:Y:S01]  /*89b0*/  IMAD.U32 R44, R15, 0x10000, RZ ;  /* 0x000100000f2c7824 */ /* 0x004fe200078e00ff */
[----:B------:R-:W-:Y:S01]  /*89c0*/  SHF.R.U64 R50, R56, 0x10, R57 ;  /* 0x0000001038327819 */ /* 0x000fe20000001239 */
[----:B----4-:R-:W-:Y:S01]  /*89d0*/  IMAD.U32 R46, R33, 0x10000, RZ ;  /* 0x00010000212e7824 */ /* 0x010fe200078e00ff */
[----:B------:R-:W-:Y:S01]  /*89e0*/  SHF.R.U32.HI R54, RZ, 0x10, R49 ;  /* 0x00000010ff367819 */ /* 0x000fe20000011631 */
[----:B------:R-:W-:Y:S01]  /*89f0*/  IMAD.U32 R45, R13, 0x10000, RZ ;  /* 0x000100000d2d7824 */ /* 0x000fe200078e00ff */
[----:B------:R-:W-:Y:S01]  /*8a00*/  SHF.R.U32.HI R56, RZ, 0x10, R57 ;  /* 0x00000010ff387819 */ /* 0x000fe20000011639 */
[----:B------:R-:W-:Y:S01]  /*8a10*/  IMAD.U32 R40, R12, 0x10000, RZ ;  /* 0x000100000c287824 */ /* 0x000fe200078e00ff */
[----:B------:R-:W-:Y:S01]  /*8a20*/  PRMT R159, R159, 0x5410, R54 ;  /* 0x000054109f9f7816 */ /* 0x000fe20000000036 */
[----:B0-----:R-:W-:Y:S01]  /*8a30*/  IMAD.U32 R11, R14, 0x10000, RZ ;  /* 0x000100000e0b7824 */ /* 0x001fe200078e00ff */
[----:B------:R-:W-:-:S02]  /*8a40*/  PRMT R175, R175, 0x5410, R56 ;  /* 0x00005410afaf7816 */ /* 0x000fc40000000038 */
[----:B------:R-:W-:Y:S01]  /*8a50*/  SHF.R.U64 R55, R48, 0x10, R49 ;  /* 0x0000001030377819 */ /* 0x000fe20000001231 */
[----:B------:R-:W-:Y:S01]  /*8a60*/  IMAD.U32 R48, R35, 0x10000, RZ ;  /* 0x0001000023307824 */ /* 0x000fe200078e00ff */
[----:B------:R-:W-:Y:S02]  /*8a70*/  SHF.R.U64 R49, R58, 0x10, R59 ;  /* 0x000000103a317819 */ /* 0x000fe4000000123b */
[----:B------:R-:W-:Y:S02]  /*8a80*/  SHF.R.U32.HI R52, RZ, 0x10, R51 ;  /* 0x00000010ff347819 */ /* 0x000fe40000011633 */
[----:B------:R-:W-:Y:S02]  /*8a90*/  SHF.R.U32.HI R58, RZ, 0x10, R59 ;  /* 0x00000010ff3a7819 */ /* 0x000fe4000001163b */
[----:B------:R-:W-:Y:S01]  /*8aa0*/  LOP3.LUT R41, R15, 0xffff0000, RZ, 0xc0, !PT ;  /* 0xffff00000f297812 */ /* 0x000fe200078ec0ff */
[----:B------:R-:W-:Y:S01]  /*8ab0*/  IMAD.U32 R15, R159, 0x10000, RZ ;  /* 0x000100009f0f7824 */ /* 0x000fe200078e00ff */
[----:B------:R-:W-:Y:S01]  /*8ac0*/  LOP3.LUT R42, R35, 0xffff0000, RZ, 0xc0, !PT ;  /* 0xffff0000232a7812 */ /* 0x000fe200078ec0ff */
[----:B------:R-:W-:Y:S01]  /*8ad0*/  IMAD.U32 R35, R175, 0x10000, RZ ;  /* 0x00010000af237824 */ /* 0x000fe200078e00ff */
[----:B------:R-:W-:Y:S01]  /*8ae0*/  PRMT R157, R157, 0x5410, R52 ;  /* 0x000054109d9d7816 */ /* 0x000fe20000000034 */
[C---:B------:R-:W-:Y:S01]  /*8af0*/  FMUL.FTZ R54, R46.reuse, R15 ;  /* 0x0000000f2e367220 */ /* 0x040fe20000410000 */
[----:B------:R-:W-:Y:S01]  /*8b00*/  PRMT R171, R171, 0x5410, R58 ;  /* 0x00005410abab7816 */ /* 0x000fe2000000003a */
[-C--:B------:R-:W-:Y:S01]  /*8b10*/  FMUL.FTZ R52, R46, R35.reuse ;  /* 0x000000232e347220 */ /* 0x080fe20000410000 */
[----:B------:R-:W-:Y:S01]  /*8b20*/  PRMT R173, R173, 0x5410, R50 ;  /* 0x00005410adad7816 */ /* 0x000fe20000000032 */
[----:B------:R-:W-:Y:S01]  /*8b30*/  FFMA.FTZ R35, R45, R35, R54 ;  /* 0x000000232d237223 */ /* 0x000fe20000010036 */
[----:B------:R-:W-:Y:S01]  /*8b40*/  LOP3.LUT R47, R33, 0xffff0000, RZ, 0xc0, !PT ;  /* 0xffff0000212f7812 */ /* 0x000fe200078ec0ff */
[----:B------:R-:W-:Y:S01]  /*8b50*/  FFMA.FTZ R15, R45, R15, -R52 ;  /* 0x0000000f2d0f7223 */ /* 0x000fe20000010834 */
[----:B------:R-:W-:Y:S01]  /*8b60*/  LOP3.LUT R50, R175, 0xffff0000, RZ, 0xc0, !PT ;  /* 0xffff0000af327812 */ /* 0x000fe200078ec0ff */
[----:B------:R-:W-:Y:S01]  /*8b70*/  IMAD.U32 R45, R157, 0x10000, RZ ;  /* 0x000100009d2d7824 */ /* 0x000fe200078e00ff */
[----:B------:R-:W-:-:S02]  /*8b80*/  LOP3.LUT R46, R159, 0xffff0000, RZ, 0xc0, !PT ;  /* 0xffff00009f2e7812 */ /* 0x000fc400078ec0ff */
[----:B------:R-:W-:Y:S01]  /*8b90*/  PRMT R160, R160, 0x5410, R49 ;  /* 0x00005410a0a07816 */ /* 0x000fe20000000031 */
[----:B------:R-:W-:Y:S01]  /*8ba0*/  IMAD.U32 R49, R171, 0x10000, RZ ;  /* 0x00010000ab317824 */ /* 0x000fe200078e00ff */
[----:B------:R-:W-:Y:S01]  /*8bb0*/  LOP3.LUT R43, R13, 0xffff0000, RZ, 0xc0, !PT ;  /* 0xffff00000d2b7812 */ /* 0x000fe200078ec0ff */
[C---:B------:R-:W-:Y:S01]  /*8bc0*/  FMUL.FTZ R52, R47.reuse, R50 ;  /* 0x000000322f347220 */ /* 0x040fe20000410000 */
[-C--:B------:R-:W-:Y:S01]  /*8bd0*/  FMUL.FTZ R54, R47, R46.reuse ;  /* 0x0000002e2f367220 */ /* 0x080fe20000410000 */
[C---:B------:R-:W-:Y:S01]  /*8be0*/  FMUL.FTZ R47, R48.reuse, R49 ;  /* 0x00000031302f7220 */ /* 0x040fe20000410000 */
[----:B------:R-:W-:Y:S01]  /*8bf0*/  LOP3.LUT R171, R171, 0xffff0000, RZ, 0xc0, !PT ;  /* 0xffff0000abab7812 */ /* 0x000fe200078ec0ff */
[-C--:B------:R-:W-:Y:S01]  /*8c00*/  FMUL.FTZ R48, R48, R45.reuse ;  /* 0x0000002d30307220 */ /* 0x080fe20000410000 */
[----:B------:R-:W-:Y:S01]  /*8c10*/  LOP3.LUT R157, R157, 0xffff0000, RZ, 0xc0, !PT ;  /* 0xffff00009d9d7812 */ /* 0x000fe200078ec0ff */
[C---:B------:R-:W-:Y:S01]  /*8c20*/  FFMA.FTZ R52, R43.reuse, R46, -R52 ;  /* 0x0000002e2b347223 */ /* 0x040fe20000010834 */
[----:B------:R-:W-:Y:S01]  /*8c30*/  PRMT R158, R158, 0x5410, R55 ;  /* 0x000054109e9e7816 */ /* 0x000fe20000000037 */
[----:B------:R-:W-:Y:S01]  /*8c40*/  FFMA.FTZ R54, R43, R50, R54 ;  /* 0x000000322b367223 */ /* 0x000fe20000010036 */
[C---:B------:R-:W-:Y:S01]  /*8c50*/  FFMA.FTZ R46, R44.reuse, R45, -R47 ;  /* 0x0000002d2c2e7223 */ /* 0x040fe2000001082f */
[----:B------:R-:W-:Y:S01]  /*8c60*/  FFMA.FTZ R48, R44, R49, R48 ;  /* 0x000000312c307223 */ /* 0x000fe20000010030 */
[----:B------:R-:W-:Y:S01]  /*8c70*/  SHF.L.U32 R33, R32, 0x10, RZ ;  /* 0x0000001020217819 */ /* 0x000fe200000006ff */
[----:B------:R-:W-:Y:S01]  /*8c80*/  FMUL.FTZ R50, R42, R171 ;  /* 0x000000ab2a327220 */ /* 0x000fe20000410000 */
[C---:B------:R-:W-:Y:S01]  /*8c90*/  IMAD.U32 R44, R173.reuse, 0x10000, RZ ;  /* 0x00010000ad2c7824 */ /* 0x040fe200078e00ff */
[----:B------:R-:W-:Y:S01]  /*8ca0*/  LOP3.LUT R32, R32, 0xffff0000, RZ, 0xc0, !PT ;  /* 0xffff000020207812 */ /* 0x000fe200078ec0ff */
[-C--:B------:R-:W-:Y:S01]  /*8cb0*/  FMUL.FTZ R42, R42, R157.reuse ;  /* 0x0000009d2a2a7220 */ /* 0x080fe20000410000 */
[----:B------:R-:W-:Y:S01]  /*8cc0*/  LOP3.LUT R173, R173, 0xffff0000, RZ, 0xc0, !PT ;  /* 0xffff0000adad7812 */ /* 0x000fe200078ec0ff */
[----:B------:R-:W-:Y:S01]  /*8cd0*/  IMAD.U32 R43, R158, 0x10000, RZ ;  /* 0x000100009e2b7824 */ /* 0x000fe200078e00ff */
[----:B------:R-:W-:Y:S01]  /*8ce0*/  LOP3.LUT R12, R12, 0xffff0000, RZ, 0xc0, !PT ;  /* 0xffff00000c0c7812 */ /* 0x000fe200078ec0ff */
[C---:B------:R-:W-:Y:S01]  /*8cf0*/  FFMA.FTZ R157, R41.reuse, R157, -R50 ;  /* 0x0000009d299d7223 */ /* 0x040fe20000010832 */
[----:B------:R-:W-:Y:S01]  /*8d00*/  LOP3.LUT R45, R158, 0xffff0000, RZ, 0xc0, !PT ;  /* 0xffff00009e2d7812 */ /* 0x000fe200078ec0ff */
[----:B------:R-:W-:Y:S01]  /*8d10*/  FFMA.FTZ R171, R41, R171, R42 ;  /* 0x000000ab29ab7223 */ /* 0x000fe2000001002a */
[CC--:B------:R-:W-:Y:S01]  /*8d20*/  FMUL.FTZ R47, R33.reuse, R44.reuse ;  /* 0x0000002c212f7220 */ /* 0x0c0fe20000410000 */
[----:B------:R-:W-:Y:S01]  /*8d30*/  FMUL.FTZ R41, R32, R173 ;  /* 0x000000ad20297220 */ /* 0x000fe20000410000 */
[-C--:B------:R-:W-:Y:S01]  /*8d40*/  FMUL.FTZ R33, R33, R43.reuse ;  /* 0x0000002b21217220 */ /* 0x080fe20000410000 */
[----:B------:R-:W-:Y:S01]  /*8d50*/  IMAD.U32 R13, R34, 0x10000, RZ ;  /* 0x00010000220d7824 */ /* 0x000fe200078e00ff */
[----:B------:R-:W-:Y:S01]  /*8d60*/  PRMT R156, R156, 0x5410, R53 ;  /* 0x000054109c9c7816 */ /* 0x000fe20000000035 */
[----:B------:R-:W-:Y:S01]  /*8d70*/  FFMA.FTZ R47, R40, R43, -R47 ;  /* 0x0000002b282f7223 */ /* 0x000fe2000001082f */
[-C--:B------:R-:W-:Y:S01]  /*8d80*/  FFMA.FTZ R42, R12, R45.reuse, -R41 ;  /* 0x0000002d0c2a7223 */ /* 0x080fe20000010829 */
[----:B------:R-:W-:Y:S01]  /*8d90*/  LOP3.LUT R34, R34, 0xffff0000, RZ, 0xc0, !PT ;  /* 0xffff000022227812 */ /* 0x000fe200078ec0ff */
[----:B------:R-:W-:Y:S01]  /*8da0*/  FFMA.FTZ R44, R40, R44, R33 ;  /* 0x0000002c282c7223 */ /* 0x000fe20000010021 */
[----:B------:R-:W-:Y:S01]  /*8db0*/  FMUL.FTZ R43, R32, R45 ;  /* 0x0000002d202b7220 */ /* 0x000fe20000410000 */
[C---:B------:R-:W-:Y:S01]  /*8dc0*/  LOP3.LUT R41, R160.reuse, 0xffff0000, RZ, 0xc0, !PT ;  /* 0xffff0000a0297812 */ /* 0x040fe200078ec0ff */
[----:B------:R-:W-:Y:S01]  /*8dd0*/  IMAD.U32 R40, R160, 0x10000, RZ ;  /* 0x00010000a0287824 */ /* 0x000fe200078e00ff */
[C---:B------:R-:W-:Y:S01]  /*8de0*/  LOP3.LUT R33, R156.reuse, 0xffff0000, RZ, 0xc0, !PT ;  /* 0xffff00009c217812 */ /* 0x040fe200078ec0ff */
[----:B------:R-:W-:Y:S01]  /*8df0*/  IMAD.U32 R32, R156, 0x10000, RZ ;  /* 0x000100009c207824 */ /* 0x000fe200078e00ff */
[----:B------:R-:W-:Y:S01]  /*8e00*/  LOP3.LUT R14, R14, 0xffff0000, RZ, 0xc0, !PT ;  /* 0xffff00000e0e7812 */ /* 0x000fe200078ec0ff */
[----:B------:R-:W-:Y:S01]  /*8e10*/  FFMA.FTZ R43, R12, R173, R43 ;  /* 0x000000ad0c2b7223 */ /* 0x000fe2000001002b */
[C---:B------:R-:W-:Y:S01]  /*8e20*/  FMUL.FTZ R12, R13.reuse, R40 ;  /* 0x000000280d0c7220 */ /* 0x040fe20000410000 */
[C---:B------:R-:W-:Y:S01]  /*8e30*/  FMUL.FTZ R45, R34.reuse, R41 ;  /* 0x00000029222d7220 */ /* 0x040fe20000410000 */
[-C--:B------:R-:W-:Y:S01]  /*8e40*/  FMUL.FTZ R13, R13, R32.reuse ;  /* 0x000000200d0d7220 */ /* 0x080fe20000410000 */
[-C--:B------:R-:W-:Y:S01]  /*8e50*/  FMUL.FTZ R34, R34, R33.reuse ;  /* 0x0000002122227220 */ /* 0x080fe20000410000 */
        /* <DEDUP_REMOVED lines=12> */
[----:B------:R-:W-:Y:S01]  /*8f20*/  MOV R12, R14 ;  /* 0x0000000e000c7202 */ /* 0x000fe20000000f00 */
[----:B------:R-:W-:Y:S01]  /*8f30*/  IMAD.MOV.U32 R14, RZ, RZ, R45 ;  /* 0x000000ffff0e7224 */ /* 0x000fe200078e002d */
[----:B------:R-:W-:-:S02]  /*8f40*/  F2FP.BF16.F32.PACK_AB R35, R171, R48 ;  /* 0x00000030ab23723e */ /* 0x000fc400000010ff */
[----:B------:R-:W-:-:S07]  /*8f50*/  F2FP.BF16.F32.PACK_AB R32, R43, R44 ;  /* 0x0000002c2b20723e */ /* 0x000fce00000010ff */
.L_x_533:
[----:B------:R-:W-:Y:S05]  /*8f60*/  BSYNC B2 ;  /* 0x0000000000027941 */ /* 0x000fea0003800000 */
.L_x_532:
[----:B------:R-:W-:Y:S02]  /*8f70*/  ULDC.64 UR4, c[0x0][0x208] ;  /* 0x0000820000047ab9 */ /* 0x000fe40000000a00 */
[----:B--2---:R2:W-:Y:S04]  /*8f80*/  ST.E.128 desc[UR4][R38.64], R12 ;  /* 0x0000000c26007985 */ /* 0x0045e8000c101d04 */
[----:B----4-:R2:W-:Y:S02]  /*8f90*/  @!P3 ST.E.128 desc[UR4][R36.64], R32 ;  /* 0x000000202400b985 */ /* 0x0105e4000c101d04 */
.L_x_527:
[----:B------:R-:W-:Y:S05]  /*8fa0*/  BSYNC B1 ;  /* 0x0000000000017941 */ /* 0x000fea0003800000 */
.L_x_526:
[----:B------:R-:W-:-:S03]  /*8fb0*/  UMOV UR4, 0xffffffff ;  /* 0xffffffff00047882 */ /* 0x000fc60000000000 */
[----:B------:R-:W-:Y:S05]  /*8fc0*/  BRA.DIV UR4, `(.L_x_534) ;  /* 0x000001fa04007947 */ /* 0x000fea000b800000 */
[----:B0-2---:R0:W2:Y:S04]  /*8fd0*/  SHFL.IDX PT, R37, R117, 0x2, 0x181f ;  /* 0x00581f0075257f89 */ /* 0x0050a800000e0000 */
[----:B------:R0:W0:Y:S02]  /*8fe0*/  SHFL.IDX PT, R36, R118, 0x2, 0x181f ;  /* 0x00581f0076247f89 */ /* 0x00002400000e0000 */
.L_x_830:
[----:B------:R-:W-:Y:S05]  /*8ff0*/  @P5 BRA `(.L_x_492) ;  /* 0x0000001800105947 */ /* 0x000fea0003800000 */
[----:B------:R-:W-:Y:S01]  /*9000*/  ISETP.NE.AND P3, PT, R3, RZ, PT ;  /* 0x000000ff0300720c */ /* 0x000fe20003f65270 */
[----:B------:R-:W-:-:S12]  /*9010*/  BSSY B1, `(.L_x_535) ;  /* 0x0000083000017945 */ /* 0x000fd80003800000 */
[----:B------:R-:W-:Y:S05]  /*9020*/  @!P3 BRA `(.L_x_536) ;  /* 0x000000080004b947 */ /* 0x000fea0003800000 */
[----:B----4-:R-:W4:Y:S01]  /*9030*/  LDL R14, [R1+0x50] ;  /* 0x00005000010e7983 */ /* 0x010f220000100800 */
[----:B------:R-:W-:Y:S01]  /*9040*/  SEL R11, R115, R137, !P2 ;  /* 0x00000089730b7207 */ /* 0x000fe20005000000 */
[C---:B------:R-:W-:Y:S01]  /*9050*/  VIADD R13, R219.reuse, 0x40 ;  /* 0x00000040db0d7836 */ /* 0x040fe20000000000 */
[----:B------:R-:W-:Y:S01]  /*9060*/  ISETP.GE.AND P4, PT, R16, R114, PT ;  /* 0x000000721000720c */ /* 0x000fe20003f86270 */
[----:B------:R-:W-:Y:S01]  /*9070*/  VIADD R15, R219, 0x40 ;  /* 0x00000040db0f7836 */ /* 0x000fe20000000000 */
[----:B------:R-:W-:Y:S01]  /*9080*/  SHF.R.S32.HI R12, RZ, 0x1f, R11 ;  /* 0x0000001fff0c7819 */ /* 0x000fe2000001140b */
[----:B------:R-:W-:Y:S01]  /*9090*/  IMAD.SHL.U32 R13, R13, 0x40, RZ ;  /* 0x000000400d0d7824 */ /* 0x000fe200078e00ff */
[----:B0-----:R-:W-:Y:S01]  /*90a0*/  LEA R38, P3, R9, R36, 0x1 ;  /* 0x0000002409267211 */ /* 0x001fe200078608ff */
        /* <DEDUP_REMOVED lines=14> */
[----:B--2---:R-:W-:-:S11]  /*9190*/  LEA.HI.X R39, R9, R37, R27, 0x1, P3 ;  /* 0x0000002509277211 */ /* 0x004fd600018f0c1b */
        /* <DEDUP_REMOVED lines=11> */
[----:B----4-:R-:W-:Y:S01]  /*9250*/  IMAD.U32 R46, R33, 0x10000, RZ ;  /* 0x00010000212e7824 */ /* 0x010fe200078e00ff */
[----:B------:R-:W-:Y:S01]  /*9260*/  SHF.R.U64 R53, R68, 0x10, R69 ;  /* 0x0000001044357819 */ /* 0x000fe20000001245 */
[----:B--2---:R-:W-:Y:S01]  /*9270*/  IMAD.U32 R43, R13, 0x10000, RZ ;  /* 0x000100000d2b7824 */ /* 0x004fe200078e00ff */
[----:B------:R-:W-:Y:S01]  /*9280*/  SHF.R.U32.HI R76, RZ, 0x10, R77 ;  /* 0x00000010ff4c7819 */ /* 0x000fe2000001164d */
[----:B------:R-:W-:Y:S01]  /*9290*/  IMAD.U32 R48, R35, 0x10000, RZ ;  /* 0x0001000023307824 */ /* 0x000fe200078e00ff */
[----:B------:R-:W-:Y:S01]  /*92a0*/  SHF.R.U32.HI R68, RZ, 0x10, R69 ;  /* 0x00000010ff447819 */ /* 0x000fe20000011645 */
[----:B------:R-:W-:Y:S01]  /*92b0*/  IMAD.U32 R45, R32, 0x10000, RZ ;  /* 0x00010000202d7824 */ /* 0x000fe200078e00ff */
[----:B------:R-:W-:Y:S01]  /*92c0*/  SHF.R.U64 R50, R70, 0x10, R71 ;  /* 0x0000001046327819 */ /* 0x000fe20000001247 */
[----:B0-----:R-:W-:Y:S01]  /*92d0*/  IMAD.U32 R11, R14, 0x10000, RZ ;  /* 0x000100000e0b7824 */ /* 0x001fe200078e00ff */
[----:B------:R-:W-:-:S02]  /*92e0*/  PRMT R155, R155, 0x5410, R76 ;  /* 0x000054109b9b7816 */ /* 0x000fc4000000004c */
[----:B------:R-:W-:Y:S02]  /*92f0*/  PRMT R151, R151, 0x5410, R68 ;  /* 0x0000541097977816 */ /* 0x000fe40000000044 */
[----:B------:R-:W-:Y:S01]  /*9300*/  PRMT R149, R149, 0x5410, R50 ;  /* 0x0000541095957816 */ /* 0x000fe20000000032 */
[----:B------:R-:W-:Y:S01]  /*9310*/  IMAD.U32 R50, R155, 0x10000, RZ ;  /* 0x000100009b327824 */ /* 0x000fe200078e00ff */
[----:B------:R-:W-:Y:S02]  /*9320*/  SHF.R.U64 R51, R78, 0x10, R79 ;  /* 0x000000104e337819 */ /* 0x000fe4000000124f */
[----:B------:R-:W-:Y:S01]  /*9330*/  PRMT R154, R154, 0x5410, R49 ;  /* 0x000054109a9a7816 */ /* 0x000fe20000000031 */
[----:B------:R-:W-:Y:S01]  /*9340*/  IMAD.U32 R49, R151, 0x10000, RZ ;  /* 0x0001000097317824 */ /* 0x000fe200078e00ff */
[----:B------:R-:W-:Y:S01]  /*9350*/  SHF.R.U32.HI R71, RZ, 0x10, R71 ;  /* 0x00000010ff477819 */ /* 0x000fe20000011647 */
[CC--:B------:R-:W-:Y:S01]  /*9360*/  FMUL.FTZ R52, R46.reuse, R50.reuse ;  /* 0x000000322e347220 */ /* 0x0c0fe20000410000 */
[----:B------:R-:W-:Y:S01]  /*9370*/  SHF.R.U32.HI R78, RZ, 0x10, R79 ;  /* 0x00000010ff4e7819 */ /* 0x000fe2000001164f */
[-C--:B------:R-:W-:Y:S01]  /*9380*/  FMUL.FTZ R54, R46, R49.reuse ;  /* 0x000000312e367220 */ /* 0x080fe20000410000 */
[----:B------:R-:W-:Y:S01]  /*9390*/  LOP3.LUT R47, R33, 0xffff0000, RZ, 0xc0, !PT ;  /* 0xffff0000212f7812 */ /* 0x000fe200078ec0ff */
[----:B------:R-:W-:Y:S01]  /*93a0*/  FFMA.FTZ R52, R43, R49, -R52 ;  /* 0x000000312b347223 */ /* 0x000fe20000010834 */
[----:B------:R-:W-:Y:S01]  /*93b0*/  LOP3.LUT R155, R155, 0xffff0000, RZ, 0xc0, !PT ;  /* 0xffff00009b9b7812 */ /* 0x000fe200078ec0ff */
[----:B------:R-:W-:Y:S01]  /*93c0*/  FFMA.FTZ R54, R43, R50, R54 ;  /* 0x000000322b367223 */ /* 0x000fe20000010036 */
[----:B------:R-:W-:Y:S01]  /*93d0*/  PRMT R148, R148, 0x5410, R71 ;  /* 0x0000541094947816 */ /* 0x000fe20000000047 */
[----:B------:R-:W-:Y:S01]  /*93e0*/  IMAD.U32 R33, R15, 0x10000, RZ ;  /* 0x000100000f217824 */ /* 0x000fe200078e00ff */
[----:B------:R-:W-:Y:S01]  /*93f0*/  PRMT R153, R153, 0x5410, R78 ;  /* 0x0000541099997816 */ /* 0x000fe2000000004e */
[----:B------:R-:W-:Y:S01]  /*9400*/  FMUL.FTZ R49, R47, R155 ;  /* 0x0000009b2f317220 */ /* 0x000fe20000410000 */
[----:B------:R-:W-:Y:S01]  /*9410*/  LOP3.LUT R151, R151, 0xffff0000, RZ, 0xc0, !PT ;  /* 0xffff000097977812 */ /* 0x000fe200078ec0ff */
[----:B------:R-:W-:Y:S01]  /*9420*/  IMAD.U32 R43, R148, 0x10000, RZ ;  /* 0x00010000942b7824 */ /* 0x000fe200078e00ff */
[----:B------:R-:W-:Y:S01]  /*9430*/  LOP3.LUT R44, R13, 0xffff0000, RZ, 0xc0, !PT ;  /* 0xffff00000d2c7812 */ /* 0x000fe200078ec0ff */
[----:B------:R-:W-:Y:S01]  /*9440*/  IMAD.U32 R46, R153, 0x10000, RZ ;  /* 0x00010000992e7824 */ /* 0x000fe200078e00ff */
[----:B------:R-:W-:Y:S01]  /*9450*/  LOP3.LUT R35, R35, 0xffff0000, RZ, 0xc0, !PT ;  /* 0xffff000023237812 */ /* 0x000fe200078ec0ff */
[-C--:B------:R-:W-:Y:S01]  /*9460*/  FMUL.FTZ R47, R47, R151.reuse ;  /* 0x000000972f2f7220 */ /* 0x080fe20000410000 */
[----:B------:R-:W-:Y:S01]  /*9470*/  LOP3.LUT R50, R153, 0xffff0000, RZ, 0xc0, !PT ;  /* 0xffff000099327812 */ /* 0x000fe200078ec0ff */
[----:B------:R-:W-:Y:S01]  /*9480*/  FFMA.FTZ R151, R44, R151, -R49 ;  /* 0x000000972c977223 */ /* 0x000fe20000010831 */
[----:B------:R-:W-:Y:S01]  /*9490*/  PRMT R150, R150, 0x5410, R53 ;  /* 0x0000541096967816 */ /* 0x000fe20000000035 */
[CC--:B------:R-:W-:Y:S01]  /*94a0*/  FMUL.FTZ R56, R48.reuse, R46.reuse ;  /* 0x0000002e30387220 */ /* 0x0c0fe20000410000 */
[----:B------:R-:W-:Y:S01]  /*94b0*/  FMUL.FTZ R49, R48, R43 ;  /* 0x0000002b30317220 */ /* 0x000fe20000410000 */
[----:B------:R-:W-:Y:S01]  /*94c0*/  LOP3.LUT R148, R148, 0xffff0000, RZ, 0xc0, !PT ;  /* 0xffff000094947812 */ /* 0x000fe200078ec0ff */
[----:B------:R-:W-:Y:S01]  /*94d0*/  FFMA.FTZ R155, R44, R155, R47 ;  /* 0x0000009b2c9b7223 */ /* 0x000fe2000001002f */
[----:B------:R-:W-:Y:S01]  /*94e0*/  LOP3.LUT R15, R15, 0xffff0000, RZ, 0xc0, !PT ;  /* 0xffff00000f0f7812 */ /* 0x000fe200078ec0ff */
[C---:B------:R-:W-:Y:S01]  /*94f0*/  FFMA.FTZ R56, R33.reuse, R43, -R56 ;  /* 0x0000002b21387223 */ /* 0x040fe20000010838 */
[----:B------:R-:W-:Y:S01]  /*9500*/  FFMA.FTZ R48, R33, R46, R49 ;  /* 0x0000002e21307223 */ /* 0x000fe20000010031 */
[----:B------:R-:W-:Y:S01]  /*9510*/  FMUL.FTZ R44, R35, R50 ;  /* 0x00000032232c7220 */ /* 0x000fe20000410000 */
[----:B------:R-:W-:Y:S01]  /*9520*/  IMAD.U32 R33, R150, 0x10000, RZ ;  /* 0x0001000096217824 */ /* 0x000fe200078e00ff */
[----:B------:R-:W-:Y:S01]  /*9530*/  LOP3.LUT R32, R32, 0xffff0000, RZ, 0xc0, !PT ;  /* 0xffff000020207812 */ /* 0x000fe200078ec0ff */
[----:B------:R-:W-:-:S02]  /*9540*/  IMAD.U32 R43, R154, 0x10000, RZ ;  /* 0x000100009a2b7824 */ /* 0x000fc400078e00ff */
[-C--:B------:R-:W-:Y:S01]  /*9550*/  FMUL.FTZ R46, R35, R148.reuse ;  /* 0x00000094232e7220 */ /* 0x080fe20000410000 */
[----:B------:R-:W-:Y:S01]  /*9560*/  LOP3.LUT R47, R154, 0xffff0000, RZ, 0xc0, !PT ;  /* 0xffff00009a2f7812 */ /* 0x000fe200078ec0ff */
[----:B------:R-:W-:Y:S01]  /*9570*/  IMAD.U32 R13, R34, 0x10000, RZ ;  /* 0x00010000220d7824 */ /* 0x000fe200078e00ff */
[----:B------:R-:W-:Y:S01]  /*9580*/  PRMT R152, R152, 0x5410, R51 ;  /* 0x0000541098987816 */ /* 0x000fe20000000033 */
[----:B------:R-:W-:Y:S01]  /*9590*/  FFMA.FTZ R51, R15, R148, -R44 ;  /* 0x000000940f337223 */ /* 0x000fe2000001082c */
[C---:B------:R-:W-:Y:S01]  /*95a0*/  SHF.L.U32 R42, R12.reuse, 0x10, RZ ;  /* 0x000000100c2a7819 */ /* 0x040fe200000006ff */
[C---:B------:R-:W-:Y:S01]  /*95b0*/  FMUL.FTZ R49, R45.reuse, R43 ;  /* 0x0000002b2d317220 */ /* 0x040fe20000410000 */
[----:B------:R-:W-:Y:S01]  /*95c0*/  FMUL.FTZ R44, R45, R33 ;  /* 0x000000212d2c7220 */ /* 0x000fe20000410000 */
[----:B------:R-:W-:Y:S01]  /*95d0*/  LOP3.LUT R12, R12, 0xffff0000, RZ, 0xc0, !PT ;  /* 0xffff00000c0c7812 */ /* 0x000fe200078ec0ff */
[----:B------:R-:W-:Y:S01]  /*95e0*/  FFMA.FTZ R45, R15, R50, R46 ;  /* 0x000000320f2d7223 */ /* 0x000fe2000001002e */
[----:B------:R-:W-:Y:S01]  /*95f0*/  LOP3.LUT R35, R150, 0xffff0000, RZ, 0xc0, !PT ;  /* 0xffff000096237812 */ /* 0x000fe200078ec0ff */
[----:B------:R-:W-:Y:S01]  /*9600*/  FMUL.FTZ R15, R32, R47 ;  /* 0x0000002f200f7220 */ /* 0x000fe20000410000 */
[C---:B------:R-:W-:Y:S01]  /*9610*/  FFMA.FTZ R49, R42.reuse, R33, -R49 ;  /* 0x000000212a317223 */ /* 0x040fe20000010831 */
[----:B------:R-:W-:Y:S01]  /*9620*/  FFMA.FTZ R44, R42, R43, R44 ;  /* 0x0000002b2a2c7223 */ /* 0x000fe2000001002c */
[----:B------:R-:W-:Y:S01]  /*9630*/  LOP3.LUT R34, R34, 0xffff0000, RZ, 0xc0, !PT ;  /* 0xffff000022227812 */ /* 0x000fe200078ec0ff */
[-C--:B------:R-:W-:Y:S01]  /*9640*/  FMUL.FTZ R33, R32, R35.reuse ;  /* 0x0000002320217220 */ /* 0x080fe20000410000 */
[----:B------:R-:W-:Y:S01]  /*9650*/  FFMA.FTZ R46, R12, R35, -R15 ;  /* 0x000000230c2e7223 */ /* 0x000fe2000001080f */
[C---:B------:R-:W-:Y:S01]  /*9660*/  SHF.L.U32 R42, R152.reuse, 0x10, RZ ;  /* 0x00000010982a7819 */ /* 0x040fe200000006ff */
[C---:B------:R-:W-:Y:S01]  /*9670*/  IMAD.U32 R32, R149.reuse, 0x10000, RZ ;  /* 0x0001000095207824 */ /* 0x040fe200078e00ff */
[----:B------:R-:W-:Y:S01]  /*9680*/  LOP3.LUT R15, R152, 0xffff0000, RZ, 0xc0, !PT ;  /* 0xffff0000980f7812 */ /* 0x000fe200078ec0ff */
[----:B------:R-:W-:Y:S01]  /*9690*/  FFMA.FTZ R33, R12, R47, R33 ;  /* 0x0000002f0c217223 */ /* 0x000fe20000010021 */
[----:B------:R-:W-:Y:S01]  /*96a0*/  LOP3.LUT R149, R149, 0xffff0000, RZ, 0xc0, !PT ;  /* 0xffff000095957812 */ /* 0x000fe200078ec0ff */
[C---:B------:R-:W-:Y:S01]  /*96b0*/  FMUL.FTZ R12, R13.reuse, R42 ;  /* 0x0000002a0d0c7220 */ /* 0x040fe20000410000 */
[----:B------:R-:W-:Y:S01]  /*96c0*/  LOP3.LUT R14, R14, 0xffff0000, RZ, 0xc0, !PT ;  /* 0xffff00000e0e7812 */ /* 0x000fe200078ec0ff */
        /* <DEDUP_REMOVED lines=18> */
[----:B------:R-:W-:-:S07]  /*97f0*/  IMAD.MOV.U32 R35, RZ, RZ, R45 ;  /* 0x000000ffff237224 */ /* 0x000fce00078e002d */
.L_x_538:
[----:B------:R-:W-:Y:S05]  /*9800*/  BSYNC B2 ;  /* 0x0000000000027941 */ /* 0x000fea0003800000 */
.L_x_537:
[----:B------:R-:W-:Y:S02]  /*9810*/  ULDC.64 UR4, c[0x0][0x208] ;  /* 0x0000820000047ab9 */ /* 0x000fe40000000a00 */
[----:B--2---:R2:W-:Y:S04]  /*9820*/  ST.E.128 desc[UR4][R38.64], R12 ;  /* 0x0000000c26007985 */ /* 0x0045e8000c101d04 */
[----:B----4-:R2:W-:Y:S02]  /*9830*/  @!P5 ST.E.128 desc[UR4][R40.64], R32 ;  /* 0x000000202800d985 */ /* 0x0105e4000c101d04 */
.L_x_536:
[----:B------:R-:W-:Y:S05]  /*9840*/  BSYNC B1 ;  /* 0x0000000000017941 */ /* 0x000fea0003800000 */
.L_x_535:
[----:B------:R-:W-:-:S13]  /*9850*/  ISETP.NE.AND P3, PT, R21, RZ, PT ;  /* 0x000000ff1500720c */ /* 0x000fda0003f65270 */
[----:B------:R-:W-:Y:S05]  /*9860*/  @!P3 BRA `(.L_x_492) ;  /* 0x0000000c00f4b947 */ /* 0x000fea0003800000 */
[----:B--2-4-:R-:W2:Y:S01]  /*9870*/  LDL R15, [R1+0x50] ;  /* 0x00005000010f7983 */ /* 0x014ea20000100800 */
[----:B------:R-:W-:Y:S01]  /*9880*/  SEL R137, R115, R137, !P1 ;  /* 0x0000008973897207 */ /* 0x000fe20004800000 */
[----:B------:R-:W-:Y:S01]  /*9890*/  VIADD R14, R219, 0x40 ;  /* 0x00000040db0e7836 */ /* 0x000fe20000000000 */
        /* <DEDUP_REMOVED lines=15> */
[----:B------:R-:W-:-:S02]  /*9990*/  LEA.HI.X R39, R20, R37, R28, 0x1, P3 ;  /* 0x0000002514277211 */ /* 0x000fc400018f0c1c */
[----:B------:R-:W-:Y:S02]  /*99a0*/  SHF.R.S32.HI R13, RZ, 0x3, R12 ;  /* 0x00000003ff0d7819 */ /* 0x000fe4000001140c */
[----:B------:R-:W-:-:S04]  /*99b0*/  LOP3.LUT R12, R32, 0x38, R11, 0xf8, !PT ;  /* 0x00000038200c7812 */ /* 0x000fc800078ef80b */
[----:B------:R-:W-:Y:S01]  /*99c0*/  LOP3.LUT R12, R12, R14, RZ, 0x3c, !PT ;  /* 0x0000000e0c0c7212 */ /* 0x000fe200078e3cff */
[----:B--2---:R-:W-:-:S04]  /*99d0*/  IMAD R13, R13, 0x1400, R15 ;  /* 0x000014000d0d7824 */ /* 0x004fc800078e020f */
[----:B------:R-:W-:Y:S02]  /*99e0*/  IMAD.IADD R15, R13, 0x1, R12 ;  /* 0x000000010d0f7824 */ /* 0x000fe400078e020c */
[C---:B------:R-:W-:Y:S02]  /*99f0*/  IMAD R13, R212.reuse, 0x5000, R129 ;  /* 0x00005000d40d7824 */ /* 0x040fe400078e0281 */
[----:B------:R-:W-:Y:S02]  /*9a00*/  IMAD R15, R212, 0x5000, R15 ;  /* 0x00005000d40f7824 */ /* 0x000fe400078e020f */
[----:B------:R-:W-:-:S03]  /*9a10*/  IMAD R13, R13, 0x2, R22 ;  /* 0x000000020d0d7824 */ /* 0x000fc600078e0216 */
[----:B------:R-:W-:-:S03]  /*9a20*/  LEA R32, R15, R22, 0x1 ;  /* 0x000000160f207211 */ /* 0x000fc600078e08ff */
[----:B------:R-:W0:Y:S04]  /*9a30*/  LDS.128 R12, [R13+0x24400] ;  /* 0x024400000d0c7984 */ /* 0x000e280000000c00 */
[----:B------:R-:W2:Y:S01]  /*9a40*/  LDS.128 R32, [R32+0x24400] ;  /* 0x0244000020207984 */ /* 0x000ea20000000c00 */
[----:B------:R-:W-:Y:S05]  /*9a50*/  @P4 BRA `(.L_x_540) ;  /* 0x00000004006c4947 */ /* 0x000fea0003800000 */
[--C-:B------:R-:W-:Y:S01]  /*9a60*/  SHF.R.U64 R49, R72, 0x10, R73.reuse ;  /* 0x0000001048317819 */ /* 0x100fe20000001249 */
[----:B--2---:R-:W-:Y:S01]  /*9a70*/  IMAD.U32 R44, R33, 0x10000, RZ ;  /* 0x00010000212c7824 */ /* 0x004fe200078e00ff */
[----:B------:R-:W-:Y:S01]  /*9a80*/  SHF.R.U32.HI R72, RZ, 0x10, R73 ;  /* 0x00000010ff487819 */ /* 0x000fe20000011649 */
[----:B0-----:R-:W-:Y:S01]  /*9a90*/  IMAD.U32 R40, R13, 0x10000, RZ ;  /* 0x000100000d287824 */ /* 0x001fe200078e00ff */
[--C-:B------:R-:W-:Y:S01]  /*9aa0*/  SHF.R.U64 R51, R64, 0x10, R65.reuse ;  /* 0x0000001040337819 */ /* 0x100fe20000001241 */
[----:B------:R-:W-:Y:S01]  /*9ab0*/  IMAD.U32 R46, R35, 0x10000, RZ ;  /* 0x00010000232e7824 */ /* 0x000fe200078e00ff */
[----:B------:R-:W-:Y:S01]  /*9ac0*/  SHF.R.U32.HI R64, RZ, 0x10, R65 ;  /* 0x00000010ff407819 */ /* 0x000fe20000011641 */
[----:B------:R-:W-:Y:S01]  /*9ad0*/  IMAD.U32 R42, R32, 0x10000, RZ ;  /* 0x00010000202a7824 */ /* 0x000fe200078e00ff */
[----:B------:R-:W-:Y:S02]  /*9ae0*/  PRMT R147, R147, 0x5410, R72 ;  /* 0x0000541093937816 */ /* 0x000fe40000000048 */
[----:B------:R-:W-:-:S02]  /*9af0*/  PRMT R143, R143, 0x5410, R64 ;  /* 0x000054108f8f7816 */ /* 0x000fc40000000040 */
[----:B------:R-:W-:Y:S02]  /*9b00*/  SHF.R.U64 R48, R66, 0x10, R67 ;  /* 0x0000001042307819 */ /* 0x000fe40000001243 */
[----:B------:R-:W-:Y:S02]  /*9b10*/  SHF.R.U64 R53, R74, 0x10, R75 ;  /* 0x000000104a357819 */ /* 0x000fe4000000124b */
[----:B------:R-:W-:Y:S01]  /*9b20*/  PRMT R142, R142, 0x5410, R51 ;  /* 0x000054108e8e7816 */ /* 0x000fe20000000033 */
[----:B------:R-:W-:Y:S01]  /*9b30*/  IMAD.U32 R51, R147, 0x10000, RZ ;  /* 0x0001000093337824 */ /* 0x000fe200078e00ff */
[----:B------:R-:W-:Y:S02]  /*9b40*/  SHF.R.U32.HI R74, RZ, 0x10, R75 ;  /* 0x00000010ff4a7819 */ /* 0x000fe4000001164b */
[----:B------:R-:W-:Y:S02]  /*9b50*/  SHF.R.U32.HI R66, RZ, 0x10, R67 ;  /* 0x00000010ff427819 */ /* 0x000fe40000011643 */
[----:B------:R-:W-:Y:S01]  /*9b60*/  PRMT R146, R146, 0x5410, R49 ;  /* 0x0000541092927816 */ /* 0x000fe20000000031 */
[----:B------:R-:W-:Y:S01]  /*9b70*/  IMAD.U32 R49, R143, 0x10000, RZ ;  /* 0x000100008f317824 */ /* 0x000fe200078e00ff */
[----:B------:R-:W-:-:S02]  /*9b80*/  PRMT R139, R139, 0x5410, R48 ;  /* 0x000054108b8b7816 */ /* 0x000fc40000000030 */
[----:B------:R-:W-:Y:S01]  /*9b90*/  LOP3.LUT R45, R33, 0xffff0000, RZ, 0xc0, !PT ;  /* 0xffff0000212d7812 */ /* 0x000fe200078ec0ff */
[----:B------:R-:W-:Y:S01]  /*9ba0*/  FMUL.FTZ R55, R44, R49 ;  /* 0x000000312c377220 */ /* 0x000fe20000410000 */
[----:B------:R-:W-:Y:S01]  /*9bb0*/  PRMT R144, R144, 0x5410, R53 ;  /* 0x0000541090907816 */ /* 0x000fe20000000035 */
[-C--:B------:R-:W-:Y:S01]  /*9bc0*/  FMUL.FTZ R53, R44, R51.reuse ;  /* 0x000000332c357220 */ /* 0x080fe20000410000 */
[----:B------:R-:W-:Y:S01]  /*9bd0*/  LOP3.LUT R48, R147, 0xffff0000, RZ, 0xc0, !PT ;  /* 0xffff000093307812 */ /* 0x000fe200078ec0ff */
[C---:B------:R-:W-:Y:S01]  /*9be0*/  FFMA.FTZ R55, R40.reuse, R51, R55 ;  /* 0x0000003328377223 */ /* 0x040fe20000010037 */
[----:B------:R-:W-:Y:S01]  /*9bf0*/  PRMT R145, R145, 0x5410, R74 ;  /* 0x0000541091917816 */ /* 0x000fe2000000004a */
[----:B------:R-:W-:Y:S01]  /*9c00*/  FFMA.FTZ R50, R40, R49, -R53 ;  /* 0x0000003128327223 */ /* 0x000fe20000010835 */
[----:B------:R-:W-:Y:S01]  /*9c10*/  PRMT R141, R141, 0x5410, R66 ;  /* 0x000054108d8d7816 */ /* 0x000fe20000000042 */
[----:B------:R-:W-:Y:S01]  /*9c20*/  FMUL.FTZ R52, R45, R48 ;  /* 0x000000302d347220 */ /* 0x000fe20000410000 */
[----:B------:R-:W-:Y:S01]  /*9c30*/  LOP3.LUT R41, R13, 0xffff0000, RZ, 0xc0, !PT ;  /* 0xffff00000d297812 */ /* 0x000fe200078ec0ff */
[----:B------:R-:W-:Y:S01]  /*9c40*/  IMAD.U32 R53, R145, 0x10000, RZ ;  /* 0x0001000091357824 */ /* 0x000fe200078e00ff */
[----:B------:R-:W-:Y:S01]  /*9c50*/  LOP3.LUT R44, R143, 0xffff0000, RZ, 0xc0, !PT ;  /* 0xffff00008f2c7812 */ /* 0x000fe200078ec0ff */
[----:B------:R-:W-:Y:S01]  /*9c60*/  IMAD.U32 R49, R141, 0x10000, RZ ;  /* 0x000100008d317824 */ /* 0x000fe200078e00ff */
[----:B------:R-:W-:Y:S01]  /*9c70*/  LOP3.LUT R43, R32, 0xffff0000, RZ, 0xc0, !PT ;  /* 0xffff0000202b7812 */ /* 0x000fe200078ec0ff */
[----:B------:R-:W-:Y:S01]  /*9c80*/  IMAD.U32 R32, R15, 0x10000, RZ ;  /* 0x000100000f207824 */ /* 0x000fe200078e00ff */
[----:B------:R-:W-:Y:S01]  /*9c90*/  LOP3.LUT R47, R35, 0xffff0000, RZ, 0xc0, !PT ;  /* 0xffff0000232f7812 */ /* 0x000fe200078ec0ff */
[-C--:B------:R-:W-:Y:S01]  /*9ca0*/  FMUL.FTZ R40, R45, R44.reuse ;  /* 0x0000002c2d287220 */ /* 0x080fe20000410000 */
[----:B------:R-:W-:Y:S01]  /*9cb0*/  FFMA.FTZ R51, R41, R44, -R52 ;  /* 0x0000002c29337223 */ /* 0x000fe20000010834 */
[C---:B------:R-:W-:Y:S01]  /*9cc0*/  FMUL.FTZ R45, R46.reuse, R53 ;  /* 0x000000352e2d7220 */ /* 0x040fe20000410000 */
[----:B------:R-:W-:Y:S01]  /*9cd0*/  LOP3.LUT R44, R145, 0xffff0000, RZ, 0xc0, !PT ;  /* 0xffff0000912c7812 */ /* 0x000fe200078ec0ff */
[-C--:B------:R-:W-:Y:S01]  /*9ce0*/  FMUL.FTZ R46, R46, R49.reuse ;  /* 0x000000312e2e7220 */ /* 0x080fe20000410000 */
[----:B------:R-:W-:Y:S01]  /*9cf0*/  FFMA.FTZ R48, R41, R48, R40 ;  /* 0x0000003029307223 */ /* 0x000fe20000010028 */
[----:B------:R-:W-:Y:S01]  /*9d00*/  LOP3.LUT R33, R15, 0xffff0000, RZ, 0xc0, !PT ;  /* 0xffff00000f217812 */ /* 0x000fe200078ec0ff */
[C---:B------:R-:W-:Y:S01]  /*9d10*/  FFMA.FTZ R49, R32.reuse, R49, -R45 ;  /* 0x0000003120317223 */ /* 0x040fe2000001082d */
[----:B------:R-:W-:Y:S01]  /*9d20*/  LOP3.LUT R40, R141, 0xffff0000, RZ, 0xc0, !PT ;  /* 0xffff00008d287812 */ /* 0x000fe200078ec0ff */
[----:B------:R-:W-:Y:S01]  /*9d30*/  FFMA.FTZ R46, R32, R53, R46 ;  /* 0x00000035202e7223 */ /* 0x000fe2000001002e */
[----:B------:R-:W-:Y:S01]  /*9d40*/  FMUL.FTZ R52, R47, R44 ;  /* 0x0000002c2f347220 */ /* 0x000fe20000410000 */
[----:B------:R-:W-:Y:S01]  /*9d50*/  SHF.L.U32 R32, R142, 0x10, RZ ;  /* 0x000000108e207819 */ /* 0x000fe200000006ff */
[----:B------:R-:W-:-:S02]  /*9d60*/  IMAD.U32 R41, R146, 0x10000, RZ ;  /* 0x0001000092297824 */ /* 0x000fc400078e00ff */
[-C--:B------:R-:W-:Y:S01]  /*9d70*/  FMUL.FTZ R54, R47, R40.reuse ;  /* 0x000000282f367220 */ /* 0x080fe20000410000 */
[C---:B------:R-:W-:Y:S01]  /*9d80*/  FFMA.FTZ R52, R33.reuse, R40, -R52 ;  /* 0x0000002821347223 */ /* 0x040fe20000010834 */
[----:B------:R-:W-:Y:S01]  /*9d90*/  LOP3.LUT R146, R146, 0xffff0000, RZ, 0xc0, !PT ;  /* 0xffff000092927812 */ /* 0x000fe200078ec0ff */
[-C--:B------:R-:W-:Y:S01]  /*9da0*/  FMUL.FTZ R40, R42, R41.reuse ;  /* 0x000000292a287220 */ /* 0x080fe20000410000 */
[----:B------:R-:W-:Y:S01]  /*9db0*/  IMAD.U32 R13, R12, 0x10000, RZ ;  /* 0x000100000c0d7824 */ /* 0x000fe200078e00ff */
[----:B------:R-:W-:Y:S01]  /*9dc0*/  LOP3.LUT R142, R142, 0xffff0000, RZ, 0xc0, !PT ;  /* 0xffff00008e8e7812 */ /* 0x000fe200078ec0ff */
[----:B------:R-:W-:Y:S01]  /*9dd0*/  FMUL.FTZ R42, R42, R32 ;  /* 0x000000202a2a7220 */ /* 0x000fe20000410000 */
[----:B------:R-:W-:Y:S01]  /*9de0*/  FFMA.FTZ R47, R33, R44, R54 ;  /* 0x0000002c212f7223 */ /* 0x000fe20000010036 */
[----:B------:R-:W-:Y:S01]  /*9df0*/  LOP3.LUT R12, R12, 0xffff0000, RZ, 0xc0, !PT ;  /* 0xffff00000c0c7812 */ /* 0x000fe200078ec0ff */
[C---:B------:R-:W-:Y:S02]  /*9e00*/  IMAD.U32 R35, R34.reuse, 0x10000, RZ ;  /* 0x0001000022237824 */ /* 0x040fe400078e00ff */
[----:B------:R-:W-:Y:S01]  /*9e10*/  FMUL.FTZ R45, R43, R146 ;  /* 0x000000922b2d7220 */ /* 0x000fe20000410000 */
[C---:B------:R-:W-:Y:S01]  /*9e20*/  FFMA.FTZ R33, R13.reuse, R32, -R40 ;  /* 0x000000200d217223 */ /* 0x040fe20000010828 */
[----:B------:R-:W-:Y:S01]  /*9e30*/  FFMA.FTZ R42, R13, R41, R42 ;  /* 0x000000290d2a7223 */ /* 0x000fe2000001002a */
[----:B------:R-:W-:Y:S01]  /*9e40*/  LOP3.LUT R34, R34, 0xffff0000, RZ, 0xc0, !PT ;  /* 0xffff000022227812 */ /* 0x000fe200078ec0ff */
[----:B------:R-:W-:Y:S01]  /*9e50*/  FMUL.FTZ R43, R43, R142 ;  /* 0x0000008e2b2b7220 */ /* 0x000fe20000410000 */
[C---:B------:R-:W-:Y:S01]  /*9e60*/  IMAD.U32 R32, R139.reuse, 0x10000, RZ ;  /* 0x000100008b207824 */ /* 0x040fe200078e00ff */
[C---:B------:R-:W-:Y:S01]  /*9e70*/  LOP3.LUT R13, R144.reuse, 0xffff0000, RZ, 0xc0, !PT ;  /* 0xffff0000900d7812 */ /* 0x040fe200078ec0ff */
[----:B------:R-:W-:Y:S01]  /*9e80*/  IMAD.U32 R40, R144, 0x10000, RZ ;  /* 0x0001000090287824 */ /* 0x000fe200078e00ff */
[----:B------:R-:W-:Y:S01]  /*9e90*/  LOP3.LUT R139, R139, 0xffff0000, RZ, 0xc0, !PT ;  /* 0xffff00008b8b7812 */ /* 0x000fe200078ec0ff */
[----:B------:R-:W-:-:S02]  /*9ea0*/  IMAD.U32 R15, R14, 0x10000, RZ ;  /* 0x000100000e0f7824 */ /* 0x000fc400078e00ff */
[C---:B------:R-:W-:Y:S01]  /*9eb0*/  FFMA.FTZ R142, R12.reuse, R142, -R45 ;  /* 0x0000008e0c8e7223 */ /* 0x040fe2000001082d */
[----:B------:R-:W-:Y:S01]  /*9ec0*/  FFMA.FTZ R43, R12, R146, R43 ;  /* 0x000000920c2b7223 */ /* 0x000fe2000001002b */
[----:B------:R-:W-:Y:S01]  /*9ed0*/  LOP3.LUT R14, R14, 0xffff0000, RZ, 0xc0, !PT ;  /* 0xffff00000e0e7812 */ /* 0x000fe200078ec0ff */
        /* <DEDUP_REMOVED lines=10> */
[----:B------:R-:W-:Y:S01]  /*9f80*/  F2FP.BF16.F32.PACK_AB R142, R142, R33 ;  /* 0x000000218e8e723e */ /* 0x000fe200000010ff */
[----:B------:R-:W-:Y:S01]  /*9f90*/  IMAD.MOV.U32 R33, RZ, RZ, R48 ;  /* 0x000000ffff217224 */ /* 0x000fe200078e0030 */
[----:B------:R-:W-:Y:S02]  /*9fa0*/  F2FP.BF16.F32.PACK_AB R14, R41, R12 ;  /* 0x0000000c290e723e */ /* 0x000fe400000010ff */
[----:B------:R-:W-:Y:S01]  /*9fb0*/  F2FP.BF16.F32.PACK_AB R34, R34, R35 ;  /* 0x000000232222723e */ /* 0x000fe200000010ff */
[----:B------:R-:W-:Y:S01]  /*9fc0*/  IMAD.MOV.U32 R12, RZ, RZ, R142 ;  /* 0x000000ffff0c7224 */ /* 0x000fe200078e008e */
[----:B------:R-:W-:Y:S01]  /*9fd0*/  F2FP.BF16.F32.PACK_AB R13, R51, R50 ;  /* 0x00000032330d723e */ /* 0x000fe200000010ff */
[----:B------:R-:W-:Y:S01]  /*9fe0*/  IMAD.MOV.U32 R35, RZ, RZ, R46 ;  /* 0x000000ffff237224 */ /* 0x000fe200078e002e */
[----:B------:R-:W-:-:S02]  /*9ff0*/  F2FP.BF16.F32.PACK_AB R15, R52, R49 ;  /* 0x00000031340f723e */ /* 0x000fc400000010ff */
[----:B------:R-:W-:-:S07]  /*a000*/  F2FP.BF16.F32.PACK_AB R32, R43, R42 ;  /* 0x0000002a2b20723e */ /* 0x000fce00000010ff */
.L_x_540:
[----:B------:R-:W-:Y:S05]  /*a010*/  BSYNC B1 ;  /* 0x0000000000017941 */ /* 0x000fea0003800000 */
.L_x_539:
[----:B------:R-:W-:Y:S01]  /*a020*/  ISETP.GE.AND P3, PT, R11, R135, PT ;  /* 0x000000870b00720c */ /* 0x000fe20003f66270 */
[----:B------:R-:W-:Y:S02]  /*a030*/  ULDC.64 UR4, c[0x0][0x208] ;  /* 0x0000820000047ab9 */ /* 0x000fe40000000a00 */
[----:B0-----:R0:W-:Y:S10]  /*a040*/  ST.E.128 desc[UR4][R38.64], R12 ;  /* 0x0000000c26007985 */ /* 0x0011f4000c101d04 */
[----:B------:R-:W-:Y:S05]  /*a050*/  @P3 BRA `(.L_x_492) ;  /* 0x0000000400f83947 */ /* 0x000fea0003800000 */
[----:B------:R-:W-:Y:S01]  /*a060*/  IMAD.WIDE R36, R11, 0x2, R36 ;  /* 0x000000020b247825 */ /* 0x000fe200078e0224 */
[----:B------:R-:W-:-:S04]  /*a070*/  ULDC.64 UR4, c[0x0][0x208] ;  /* 0x0000820000047ab9 */ /* 0x000fc80000000a00 */
[----:B--2---:R2:W-:Y:S01]  /*a080*/  ST.E.128 desc[UR4][R36.64], R32 ;  /* 0x0000002024007985 */ /* 0x0045e2000c101d04 */
[----:B------:R-:W-:Y:S05]  /*a090*/  BRA `(.L_x_492) ;  /* 0x0000000400e87947 */ /* 0x000fea0003800000 */
.L_x_446:
[----:B------:R-:W-:-:S04]  /*a0a0*/  ULOP3.LUT UR4, UR60, 0x1, URZ, 0xfc, !UPT ;  /* 0x000000013c047892 */ /* 0x000fc8000f8efc3f */
[----:B------:R-:W-:-:S06]  /*a0b0*/  UISETP.NE.AND UP0, UPT, UR4, 0x3, UPT ;  /* 0x000000030400788c */ /* 0x000fcc000bf05270 */
[----:B------:R-:W-:-:S13]  /*a0c0*/  PLOP3.LUT P0, PT, PT, PT, UP0, 0x80, 0x0 ;  /* 0x000000000000781c */ /* 0x000fda0003f0f008 */
[----:B------:R-:W-:Y:S05]  /*a0d0*/  @!P0 BRA `(.L_x_541) ;  /* 0x0000000000048947 */ /* 0x000fea0003800000 */
[----:B------:R-:W-:Y:S01]  /*a0e0*/  BPT.TRAP 0x1 ;  /* 0x000000040000795c */ /* 0x000fe20000300000 */
.L_x_541:
[----:B------:R-:W-:Y:S01]  /*a0f0*/  IMAD R89, R212, 0x8, R22 ;  /* 0x00000008d4597824 */ /* 0x000fe200078e0216 */
[----:B------:R-:W-:Y:S01]  /*a100*/  SHF.L.U32 R90, R223, 0x1f, RZ ;  /* 0x0000001fdf5a7819 */ /* 0x000fe200000006ff */
[----:B------:R-:W-:Y:S01]  /*a110*/  BSSY B1, `(.L_x_542) ;  /* 0x0000004000017945 */ /* 0x000fe20003800000 */
[----:B------:R-:W-:Y:S02]  /*a120*/  SHF.R.S32.HI R86, RZ, 0x1f, R84 ;  /* 0x0000001fff567819 */ /* 0x000fe40000011454 */
[----:B------:R-:W0:Y:S02]  /*a130*/  SYNCS.PHASECHK.TRANS64.TRYWAIT P3, [R89+URZ+0x38890], R90 ;  /* 0x0388905a590075a7 */ /* 0x000e24000806017f */
[----:B0-----:R-:W-:Y:S05]  /*a140*/  @!P3 BRA `(.L_x_543) ;  /* 0x000001e400ecb947 */ /* 0x001fea0003800000 */
.L_x_831:
[----:B------:R-:W-:Y:S05]  /*a150*/  BSYNC B1 ;  /* 0x0000000000017941 */ /* 0x000fea0003800000 */
.L_x_542:
[----:B------:R-:W-:Y:S01]  /*a160*/  ULDC.64 UR4, c[0x0][0x300] ;  /* 0x0000c00000047ab9 */ /* 0x000fe20000000a00 */
[----:B-----5:R-:W-:Y:S01]  /*a170*/  SHF.R.S32.HI R87, RZ, 0x1f, R31 ;  /* 0x0000001fff577819 */ /* 0x020fe2000001141f */
[----:B------:R-:W-:Y:S02]  /*a180*/  IMAD R11, R86, UR4, RZ ;  /* 0x00000004560b7c24 */ /* 0x000fe4000f8e02ff */
[----:B------:R-:W-:-:S04]  /*a190*/  IMAD.WIDE.U32 R12, R84, UR4, RZ ;  /* 0x00000004540c7c25 */ /* 0x000fc8000f8e00ff */
[----:B------:R-:W-:Y:S01]  /*a1a0*/  IMAD R11, R84, UR5, R11 ;  /* 0x00000005540b7c24 */ /* 0x000fe2000f8e020b */
[----:B------:R-:W-:Y:S01]  /*a1b0*/  ULDC.64 UR4, c[0x0][0x310] ;  /* 0x0000c40000047ab9 */ /* 0x000fe20000000a00 */
[----:B------:R-:W-:Y:S02]  /*a1c0*/  IMAD R88, R2, -0x50, R24 ;  /* 0xffffffb002587824 */ /* 0x000fe400078e0218 */
[----:B------:R-:W-:Y:S02]  /*a1d0*/  IMAD R14, R87, UR4, RZ ;  /* 0x00000004570e7c24 */ /* 0x000fe4000f8e02ff */
[----:B------:R-:W-:Y:S01]  /*a1e0*/  IMAD.IADD R13, R13, 0x1, R11 ;  /* 0x000000010d0d7824 */ /* 0x000fe200078e020b */
[----:B------:R-:W-:Y:S01]  /*a1f0*/  VIMNMX R88, R88, 0x50, PT ;  /* 0x0000005058587848 */ /* 0x000fe20003fe0100 */
[C---:B------:R-:W-:Y:S02]  /*a200*/  IMAD R11, R31.reuse, UR5, R14 ;  /* 0x000000051f0b7c24 */ /* 0x040fe4000f8e020e */
[----:B------:R-:W-:Y:S01]  /*a210*/  IMAD.WIDE.U32 R12, R31, UR4, R12 ;  /* 0x000000041f0c7c25 */ /* 0x000fe2000f8e000c */
[----:B------:R-:W-:-:S03]  /*a220*/  ULDC.64 UR4, c[0x0][0x308] ;  /* 0x0000c20000047ab9 */ /* 0x000fc60000000a00 */
[----:B------:R-:W-:Y:S02]  /*a230*/  IMAD R15, R0, UR4, RZ ;  /* 0x00000004000f7c24 */ /* 0x000fe4000f8e02ff */
[----:B------:R-:W-:Y:S02]  /*a240*/  IMAD.IADD R13, R13, 0x1, R11 ;  /* 0x000000010d0d7824 */ /* 0x000fe400078e020b */
[C---:B------:R-:W-:Y:S02]  /*a250*/  IMAD R15, R30.reuse, UR5, R15 ;  /* 0x000000051e0f7c24 */ /* 0x040fe4000f8e020f */
[----:B------:R-:W-:Y:S01]  /*a260*/  IMAD.WIDE.U32 R12, R30, UR4, R12 ;  /* 0x000000041e0c7c25 */ /* 0x000fe2000f8e000c */
[----:B------:R-:W-:-:S03]  /*a270*/  ULDC.64 UR4, c[0x0][0x2e8] ;  /* 0x0000ba0000047ab9 */ /* 0x000fc60000000a00 */
[----:B------:R-:W-:Y:S01]  /*a280*/  IMAD.IADD R15, R13, 0x1, R15 ;  /* 0x000000010d0f7824 */ /* 0x000fe200078e020f */
[----:B------:R-:W-:Y:S01]  /*a290*/  LEA R40, P3, R12, UR4, 0x1 ;  /* 0x000000040c287c11 */ /* 0x000fe2000f8608ff */
[----:B------:R-:W-:Y:S01]  /*a2a0*/  IMAD.IADD R42, R88, 0x1, -R219 ;  /* 0x00000001582a7824 */ /* 0x000fe200078e0adb */
[----:B------:R-:W-:Y:S02]  /*a2b0*/  UMOV UR4, 0xffffffff ;  /* 0xffffffff00047882 */ /* 0x000fe40000000000 */
[----:B------:R-:W-:Y:S02]  /*a2c0*/  LEA.HI.X R41, R12, UR5, R15, 0x1, P3 ;  /* 0x000000050c297c11 */ /* 0x000fe400098f0c0f */
[----:B------:R-:W-:Y:S01]  /*a2d0*/  ISETP.GE.AND P3, PT, R42, 0x1, PT ;  /* 0x000000012a00780c */ /* 0x000fe20003f66270 */
[----:B------:R-:W-:-:S12]  /*a2e0*/  BRA.DIV UR4, `(.L_x_544) ;  /* 0x000001e604987947 */ /* 0x000fd8000b800000 */
[----:B------:R1:W2:Y:S04]  /*a2f0*/  SHFL.IDX PT, R33, R41, RZ, 0x181f ;  /* 0x00181fff29217589 */ /* 0x0002a800000e0000 */
[----:B------:R1:W3:Y:S02]  /*a300*/  SHFL.IDX PT, R32, R40, RZ, 0x181f ;  /* 0x00181fff28207589 */ /* 0x0002e400000e0000 */
.L_x_835:
[----:B------:R-:W-:Y:S04]  /*a310*/  BSSY B1, `(.L_x_545) ;  /* 0x0000018000017945 */ /* 0x000fe80003800000 */
[----:B------:R-:W-:Y:S05]  /*a320*/  @!P3 BRA `(.L_x_546) ;  /* 0x000000000058b947 */ /* 0x000fea0003800000 */
[----:B------:R-:W-:Y:S01]  /*a330*/  ULDC UR4, c[0x0][0x2f4] ;  /* 0x0000bd0000047ab9 */ /* 0x000fe20000000800 */
[----:B------:R-:W-:Y:S01]  /*a340*/  ULDC.64 UR6, c[0x0][0x208] ;  /* 0x0000820000067ab9 */ /* 0x000fe20000000a00 */
[----:B------:R-:W-:Y:S02]  /*a350*/  ISETP.GE.AND P4, PT, R16, UR4, PT ;  /* 0x0000000410007c0c */ /* 0x000fe4000bf86270 */
[----:B------:R-:W-:-:S11]  /*a360*/  ISETP.GE.AND P3, PT, R213, UR4, PT ;  /* 0x00000004d5007c0c */ /* 0x000fd6000bf66270 */
[----:B------:R-:W4:Y:S01]  /*a370*/  @!P4 LDS.128 R12, [R85+0x24400] ;  /* 0x02440000550cc984 */ /* 0x000f220000000c00 */
[----:B---3--:R-:W-:-:S04]  /*a380*/  @!P4 LEA R34, P5, R16, R32, 0x1 ;  /* 0x000000201022c211 */ /* 0x008fc800078a08ff */
[----:B--2---:R-:W-:Y:S02]  /*a390*/  @!P4 LEA.HI.X R35, R16, R33, R17, 0x1, P5 ;  /* 0x000000211023c211 */ /* 0x004fe400028f0c11 */
[----:B------:R-:W-:-:S04]  /*a3a0*/  @!P3 LEA R36, P5, R23, R32, 0x1 ;  /* 0x000000201724b211 */ /* 0x000fc800078a08ff */
[----:B------:R-:W-:Y:S01]  /*a3b0*/  @!P3 LEA.HI.X R37, R23, R33, R216, 0x1, P5 ;  /* 0x000000211725b211 */ /* 0x000fe200028f0cd8 */
[----:B----4-:R-:W-:Y:S01]  /*a3c0*/  @!P4 ST.E.128 desc[UR6][R34.64], R12 ;  /* 0x0000000c2200c985 */ /* 0x010fe2000c101d06 */
[----:B------:R-:W-:-:S03]  /*a3d0*/  ISETP.GE.AND P4, PT, R18, UR4, PT ;  /* 0x0000000412007c0c */ /* 0x000fc6000bf86270 */
[----:B------:R-:W2:Y:S10]  /*a3e0*/  @!P3 LDS.128 R12, [R85+0x26c00] ;  /* 0x026c0000550cb984 */ /* 0x000eb40000000c00 */
[----:B------:R-:W-:-:S04]  /*a3f0*/  @!P4 LEA R38, P5, R18, R32, 0x1 ;  /* 0x000000201226c211 */ /* 0x000fc800078a08ff */
[----:B------:R-:W-:Y:S01]  /*a400*/  @!P4 LEA.HI.X R39, R18, R33, R218, 0x1, P5 ;  /* 0x000000211227c211 */ /* 0x000fe200028f0cda */
[----:B--2---:R-:W-:Y:S01]  /*a410*/  @!P3 ST.E.128 desc[UR6][R36.64], R12 ;  /* 0x0000000c2400b985 */ /* 0x004fe2000c101d06 */
[----:B------:R-:W-:-:S03]  /*a420*/  ISETP.GE.AND P3, PT, R19, UR4, PT ;  /* 0x0000000413007c0c */ /* 0x000fc6000bf66270 */
[----:B------:R-:W2:Y:S04]  /*a430*/  @!P4 LDS.128 R12, [R85+0x29400] ;  /* 0x02940000550cc984 */ /* 0x000ea80000000c00 */
[----:B--2---:R-:W-:Y:S06]  /*a440*/  @!P4 ST.E.128 desc[UR6][R38.64], R12 ;  /* 0x0000000c2600c985 */ /* 0x004fec000c101d06 */
[C---:B------:R-:W-:Y:S01]  /*a450*/  @!P3 LEA R32, P4, R19.reuse, R32, 0x1 ;  /* 0x000000201320b211 */ /* 0x040fe200078808ff */
[----:B------:R-:W2:Y:S03]  /*a460*/  @!P3 LDS.128 R12, [R85+0x2bc00] ;  /* 0x02bc0000550cb984 */ /* 0x000ea60000000c00 */
[----:B------:R-:W-:-:S05]  /*a470*/  @!P3 LEA.HI.X R33, R19, R33, R217, 0x1, P4 ;  /* 0x000000211321b211 */ /* 0x000fca00020f0cd9 */
[----:B--2---:R4:W-:Y:S04]  /*a480*/  @!P3 ST.E.128 desc[UR6][R32.64], R12 ;  /* 0x0000000c2000b985 */ /* 0x0049e8000c101d06 */
.L_x_546:
[----:B------:R-:W-:Y:S05]  /*a490*/  BSYNC B1 ;  /* 0x0000000000017941 */ /* 0x000fea0003800000 */
.L_x_545:
[----:B------:R-:W-:-:S03]  /*a4a0*/  UMOV UR4, 0xffffffff ;  /* 0xffffffff00047882 */ /* 0x000fc60000000000 */
[----:B------:R-:W-:Y:S05]  /*a4b0*/  BRA.DIV UR4, `(.L_x_547) ;  /* 0x000001e604707947 */ /* 0x000fea000b800000 */
[----:B--2-4-:R2:W4:Y:S04]  /*a4c0*/  SHFL.IDX PT, R33, R41, 0x1, 0x181f ;  /* 0x00381f0029217f89 */ /* 0x01452800000e0000 */
[----:B---3--:R2:W3:Y:S02]  /*a4d0*/  SHFL.IDX PT, R32, R40, 0x1, 0x181f ;  /* 0x00381f0028207f89 */ /* 0x0084e400000e0000 */
.L_x_839:
[----:B------:R-:W-:Y:S01]  /*a4e0*/  ISETP.GE.AND P3, PT, R42, 0x21, PT ;  /* 0x000000212a00780c */ /* 0x000fe20003f66270 */
[----:B------:R-:W-:-:S12]  /*a4f0*/  BSSY B1, `(.L_x_548) ;  /* 0x0000018000017945 */ /* 0x000fd80003800000 */
[----:B------:R-:W-:Y:S05]  /*a500*/  @!P3 BRA `(.L_x_549) ;  /* 0x000000000058b947 */ /* 0x000fea0003800000 */
[----:B------:R-:W-:Y:S01]  /*a510*/  ULDC UR4, c[0x0][0x2f4] ;  /* 0x0000bd0000047ab9 */ /* 0x000fe20000000800 */
[----:B------:R-:W-:Y:S01]  /*a520*/  ULDC.64 UR6, c[0x0][0x208] ;  /* 0x0000820000067ab9 */ /* 0x000fe20000000a00 */
[----:B------:R-:W-:Y:S02]  /*a530*/  ISETP.GE.AND P5, PT, R16, UR4, PT ;  /* 0x0000000410007c0c */ /* 0x000fe4000bfa6270 */
[----:B------:R-:W-:-:S11]  /*a540*/  ISETP.GE.AND P4, PT, R213, UR4, PT ;  /* 0x00000004d5007c0c */ /* 0x000fd6000bf86270 */
[----:B------:R-:W5:Y:S01]  /*a550*/  @!P5 LDS.128 R12, [R85+0x25400] ;  /* 0x02540000550cd984 */ /* 0x000f620000000c00 */
[----:B---3--:R-:W-:-:S04]  /*a560*/  @!P5 LEA R34, P3, R16, R32, 0x1 ;  /* 0x000000201022d211 */ /* 0x008fc800078608ff */
[----:B----4-:R-:W-:Y:S02]  /*a570*/  @!P5 LEA.HI.X R35, R16, R33, R17, 0x1, P3 ;  /* 0x000000211023d211 */ /* 0x010fe400018f0c11 */
[----:B------:R-:W-:-:S03]  /*a580*/  ISETP.GE.AND P3, PT, R18, UR4, PT ;  /* 0x0000000412007c0c */ /* 0x000fc6000bf66270 */
[----:B-----5:R-:W-:Y:S01]  /*a590*/  @!P5 ST.E.128 desc[UR6][R34.64], R12 ;  /* 0x0000000c2200d985 */ /* 0x020fe2000c101d06 */
[----:B------:R-:W-:-:S03]  /*a5a0*/  @!P4 LEA R36, P5, R23, R32, 0x1 ;  /* 0x000000201724c211 */ /* 0x000fc600078a08ff */
[----:B------:R-:W3:Y:S01]  /*a5b0*/  @!P4 LDS.128 R12, [R85+0x27c00] ;  /* 0x027c0000550cc984 */ /* 0x000ee20000000c00 */
[----:B------:R-:W-:-:S05]  /*a5c0*/  @!P4 LEA.HI.X R37, R23, R33, R216, 0x1, P5 ;  /* 0x000000211725c211 */ /* 0x000fca00028f0cd8 */
[----:B------:R-:W-:-:S04]  /*a5d0*/  @!P3 LEA R38, P5, R18, R32, 0x1 ;  /* 0x000000201226b211 */ /* 0x000fc800078a08ff */
[----:B------:R-:W-:Y:S01]  /*a5e0*/  @!P3 LEA.HI.X R39, R18, R33, R218, 0x1, P5 ;  /* 0x000000211227b211 */ /* 0x000fe200028f0cda */
[----:B---3--:R-:W-:Y:S01]  /*a5f0*/  @!P4 ST.E.128 desc[UR6][R36.64], R12 ;  /* 0x0000000c2400c985 */ /* 0x008fe2000c101d06 */
[----:B------:R-:W-:-:S03]  /*a600*/  ISETP.GE.AND P4, PT, R19, UR4, PT ;  /* 0x0000000413007c0c */ /* 0x000fc6000bf86270 */
[----:B------:R-:W3:Y:S04]  /*a610*/  @!P3 LDS.128 R12, [R85+0x2a400] ;  /* 0x02a40000550cb984 */ /* 0x000ee80000000c00 */
[----:B---3--:R-:W-:Y:S06]  /*a620*/  @!P3 ST.E.128 desc[UR6][R38.64], R12 ;  /* 0x0000000c2600b985 */ /* 0x008fec000c101d06 */
[C---:B------:R-:W-:Y:S01]  /*a630*/  @!P4 LEA R32, P3, R19.reuse, R32, 0x1 ;  /* 0x000000201320c211 */ /* 0x040fe200078608ff */
[----:B------:R-:W3:Y:S03]  /*a640*/  @!P4 LDS.128 R12, [R85+0x2cc00] ;  /* 0x02cc0000550cc984 */ /* 0x000ee60000000c00 */
[----:B------:R-:W-:-:S05]  /*a650*/  @!P4 LEA.HI.X R33, R19, R33, R217, 0x1, P3 ;  /* 0x000000211321c211 */ /* 0x000fca00018f0cd9 */
[----:B---3--:R3:W-:Y:S04]  /*a660*/  @!P4 ST.E.128 desc[UR6][R32.64], R12 ;  /* 0x0000000c2000c985 */ /* 0x0087e8000c101d06 */
.L_x_549:
[----:B------:R-:W-:Y:S05]  /*a670*/  BSYNC B1 ;  /* 0x0000000000017941 */ /* 0x000fea0003800000 */
.L_x_548:
[----:B------:R-:W-:-:S03]  /*a680*/  UMOV UR4, 0xffffffff ;  /* 0xffffffff00047882 */ /* 0x000fc60000000000 */
[----:B------:R-:W-:Y:S05]  /*a690*/  BRA.DIV UR4, `(.L_x_550) ;  /* 0x000001e604447947 */ /* 0x000fea000b800000 */
[----:B---34-:R3:W4:Y:S04]  /*a6a0*/  SHFL.IDX PT, R33, R41, 0x2, 0x181f ;  /* 0x00581f0029217f89 */ /* 0x01872800000e0000 */
[----:B------:R3:W0:Y:S02]  /*a6b0*/  SHFL.IDX PT, R32, R40, 0x2, 0x181f ;  /* 0x00581f0028207f89 */ /* 0x00062400000e0000 */
.L_x_843:
[----:B------:R-:W-:-:S13]  /*a6c0*/  ISETP.GE.AND P3, PT, R42, 0x41, PT ;  /* 0x000000412a00780c */ /* 0x000fda0003f66270 */
[----:B------:R-:W-:Y:S05]  /*a6d0*/  @!P3 BRA `(.L_x_492) ;  /* 0x000000000058b947 */ /* 0x000fea0003800000 */
[----:B------:R-:W-:Y:S01]  /*a6e0*/  ULDC UR4, c[0x0][0x2f4] ;  /* 0x0000bd0000047ab9 */ /* 0x000fe20000000800 */
[----:B------:R-:W-:Y:S01]  /*a6f0*/  ULDC.64 UR6, c[0x0][0x208] ;  /* 0x0000820000067ab9 */ /* 0x000fe20000000a00 */
[----:B------:R-:W-:Y:S02]  /*a700*/  ISETP.GE.AND P5, PT, R16, UR4, PT ;  /* 0x0000000410007c0c */ /* 0x000fe4000bfa6270 */
[----:B------:R-:W-:-:S11]  /*a710*/  ISETP.GE.AND P4, PT, R213, UR4, PT ;  /* 0x00000004d5007c0c */ /* 0x000fd6000bf86270 */
[----:B------:R-:W5:Y:S01]  /*a720*/  @!P5 LDS.128 R12, [R85+0x26400] ;  /* 0x02640000550cd984 */ /* 0x000f620000000c00 */
[----:B0-----:R-:W-:-:S04]  /*a730*/  @!P5 LEA R34, P3, R16, R32, 0x1 ;  /* 0x000000201022d211 */ /* 0x001fc800078608ff */
[----:B----4-:R-:W-:Y:S02]  /*a740*/  @!P5 LEA.HI.X R35, R16, R33, R17, 0x1, P3 ;  /* 0x000000211023d211 */ /* 0x010fe400018f0c11 */
[----:B------:R-:W-:-:S03]  /*a750*/  ISETP.GE.AND P3, PT, R18, UR4, PT ;  /* 0x0000000412007c0c */ /* 0x000fc6000bf66270 */
[----:B-----5:R-:W-:Y:S01]  /*a760*/  @!P5 ST.E.128 desc[UR6][R34.64], R12 ;  /* 0x0000000c2200d985 */ /* 0x020fe2000c101d06 */
[----:B------:R-:W-:-:S03]  /*a770*/  @!P4 LEA R36, P5, R23, R32, 0x1 ;  /* 0x000000201724c211 */ /* 0x000fc600078a08ff */
[----:B------:R-:W0:Y:S01]  /*a780*/  @!P4 LDS.128 R12, [R85+0x28c00] ;  /* 0x028c0000550cc984 */ /* 0x000e220000000c00 */
[----:B------:R-:W-:-:S05]  /*a790*/  @!P4 LEA.HI.X R37, R23, R33, R216, 0x1, P5 ;  /* 0x000000211725c211 */ /* 0x000fca00028f0cd8 */
[----:B------:R-:W-:-:S04]  /*a7a0*/  @!P3 LEA R38, P5, R18, R32, 0x1 ;  /* 0x000000201226b211 */ /* 0x000fc800078a08ff */
[----:B------:R-:W-:Y:S01]  /*a7b0*/  @!P3 LEA.HI.X R39, R18, R33, R218, 0x1, P5 ;  /* 0x000000211227b211 */ /* 0x000fe200028f0cda */
[----:B0-----:R-:W-:Y:S01]  /*a7c0*/  @!P4 ST.E.128 desc[UR6][R36.64], R12 ;  /* 0x0000000c2400c985 */ /* 0x001fe2000c101d06 */
[----:B------:R-:W-:-:S03]  /*a7d0*/  ISETP.GE.AND P4, PT, R19, UR4, PT ;  /* 0x0000000413007c0c */ /* 0x000fc6000bf86270 */
[----:B------:R-:W0:Y:S04]  /*a7e0*/  @!P3 LDS.128 R12, [R85+0x2b400] ;  /* 0x02b40000550cb984 */ /* 0x000e280000000c00 */
[----:B0-----:R-:W-:Y:S06]  /*a7f0*/  @!P3 ST.E.128 desc[UR6][R38.64], R12 ;  /* 0x0000000c2600b985 */ /* 0x001fec000c101d06 */
[C---:B------:R-:W-:Y:S01]  /*a800*/  @!P4 LEA R32, P3, R19.reuse, R32, 0x1 ;  /* 0x000000201320c211 */ /* 0x040fe200078608ff */
[----:B------:R-:W0:Y:S03]  /*a810*/  @!P4 LDS.128 R12, [R85+0x2dc00] ;  /* 0x02dc0000550cc984 */ /* 0x000e260000000c00 */
[----:B------:R-:W-:-:S05]  /*a820*/  @!P4 LEA.HI.X R33, R19, R33, R217, 0x1, P3 ;  /* 0x000000211321c211 */ /* 0x000fca00018f0cd9 */
[----:B0-----:R0:W-:Y:S04]  /*a830*/  @!P4 ST.E.128 desc[UR6][R32.64], R12 ;  /* 0x0000000c2000c985 */ /* 0x0011e8000c101d06 */
.L_x_492:
[----:B------:R-:W-:Y:S05]  /*a840*/  BSYNC B0 ;  /* 0x0000000000007941 */ /* 0x000fea0003800000 */
.L_x_445:
[----:B0-----:R-:W0:Y:S01]  /*a850*/  S2R R11, SR_TID.X ;  /* 0x00000000000b7919 */ /* 0x001e220000002100 */
[----:B------:R-:W-:Y:S01]  /*a860*/  @!PT LDS RZ, [RZ] ;  /* 0x00000000fffff984 */ /* 0x000fe20000000800 */
[----:B------:R-:W-:Y:S01]  /*a870*/  @!PT LDS RZ, [RZ] ;  /* 0x00000000fffff984 */ /* 0x000fe20000000800 */
[----:B------:R-:W-:Y:S01]  /*a880*/  @!PT LDS RZ, [RZ] ;  /* 0x00000000fffff984 */ /* 0x000fe20000000800 */
[----:B------:R-:W-:Y:S01]  /*a890*/  @!PT LDS RZ, [RZ] ;  /* 0x00000000fffff984 */ /* 0x000fe20000000800 */
[----:B------:R5:W-:Y:S06]  /*a8a0*/  MEMBAR.ALL.CTA ;  /* 0x0000000000007992 */ /* 0x000bec0000008000 */
[----:B-----5:R-:W5:Y:S01]  /*a8b0*/  FENCE.VIEW.ASYNC.S ;  /* 0x00000000000073c6 */ /* 0x020f620000000000 */
[----:B------:R-:W-:Y:S05]  /*a8c0*/  WARPSYNC.ALL ;  /* 0x0000000000007948 */ /* 0x000fea0003800000 */
[----:B------:R-:W-:Y:S01]  /*a8d0*/  BSSY B0, `(.L_x_551) ;  /* 0x0000009000007945 */ /* 0x000fe20003800000 */
[----:B0-----:R-:W-:Y:S01]  /*a8e0*/  LOP3.LUT R11, R11, 0x7f, RZ, 0xc0, !PT ;  /* 0x0000007f0b0b7812 */ /* 0x001fe200078ec0ff */
[----:B-----5:R0:W-:Y:S03]  /*a8f0*/  BAR.SYNC.DEFER_BLOCKING R138, 0x80 ;  /* 0x0002008a0000751d */ /* 0x0201e60000010000 */
[----:B------:R-:W-:-:S13]  /*a900*/  ISETP.NE.AND P3, PT, R11, RZ, PT ;  /* 0x000000ff0b00720c */ /* 0x000fda0003f65270 */
[----:B------:R-:W-:-:S05]  /*a910*/  @!P3 VIADD R11, R89, 0x388a0 ;  /* 0x000388a0590bb836 */ /* 0x000fca0000000000 */
[----:B------:R-:W-:-:S04]  /*a920*/  @!P3 PRMT R11, RZ, 0x654, R11 ;  /* 0x00000654ff0bb816 */ /* 0x000fc8000000000b */
[----:B------:R0:W-:Y:S01]  /*a930*/  @!P3 SYNCS.ARRIVE.TRANS64.RED.A1T0 RZ, [R11+URZ], RZ ;  /* 0x000000ff0bffb9a7 */ /* 0x0001e2000810043f */
[----:B------:R-:W-:Y:S05]  /*a940*/  @!P0 BRA `(.L_x_552) ;  /* 0x0000000000048947 */ /* 0x000fea0003800000 */
[----:B------:R-:W-:Y:S01]  /*a950*/  BPT.TRAP 0x1 ;  /* 0x000000040000795c */ /* 0x000fe20000300000 */
.L_x_552:
[----:B------:R-:W-:Y:S05]  /*a960*/  BSYNC B0 ;  /* 0x0000000000007941 */ /* 0x000fea0003800000 */
.L_x_551:
[----:B------:R-:W5:Y:S01]  /*a970*/  SYNCS.PHASECHK.TRANS64.TRYWAIT P0, [R89+URZ+0x388b0], R90 ;  /* 0x0388b05a590075a7 */ /* 0x000f62000800017f */
[----:B------:R-:W-:Y:S01]  /*a980*/  ULDC UR61, c[0x0][0x2f4] ;  /* 0x0000bd00003d7ab9 */ /* 0x000fe20000000800 */
[----:B------:R-:W-:Y:S04]  /*a990*/  BSSY B0, `(.L_x_553) ;  /* 0x0000002000007945 */ /* 0x000fe80003800000 */
[----:B-----5:R-:W-:Y:S05]  /*a9a0*/  @!P0 BRA `(.L_x_554) ;  /* 0x000001e000cc8947 */ /* 0x020fea0003800000 */
.L_x_844:
[----:B------:R-:W-:Y:S05]  /*a9b0*/  BSYNC B0 ;  /* 0x0000000000007941 */ /* 0x000fea0003800000 */
.L_x_553:
[----:B------:R-:W-:Y:S01]  /*a9c0*/  ULDC.64 UR4, c[0x0][0x328] ;  /* 0x0000ca0000047ab9 */ /* 0x000fe20000000a00 */
[----:B------:R-:W-:Y:S01]  /*a9d0*/  IMAD.IADD R88, R88, 0x1, -R219 ;  /* 0x0000000158587824 */ /* 0x000fe200078e0adb */
[----:B------:R-:W-:Y:S01]  /*a9e0*/  BSSY B0, `(.L_x_555) ;  /* 0x000002c000007945 */ /* 0x000fe20003800000 */
[----:B0-----:R-:W-:Y:S02]  /*a9f0*/  IMAD R11, R86, UR4, RZ ;  /* 0x00000004560b7c24 */ /* 0x001fe4000f8e02ff */
[----:B--2-4-:R-:W-:Y:S01]  /*aa00*/  IMAD.WIDE.U32 R12, R84, UR4, RZ ;  /* 0x00000004540c7c25 */ /* 0x014fe2000f8e00ff */
[C---:B------:R-:W-:Y:S02]  /*aa10*/  ISETP.GE.AND P4, PT, R88.reuse, 0x1, PT ;  /* 0x000000015800780c */ /* 0x040fe40003f86270 */
[----:B------:R-:W-:Y:S01]  /*aa20*/  ISETP.GE.AND P0, PT, R88, 0x21, PT ;  /* 0x000000215800780c */ /* 0x000fe20003f06270 */
[----:B------:R-:W-:Y:S01]  /*aa30*/  IMAD R11, R84, UR5, R11 ;  /* 0x00000005540b7c24 */ /* 0x000fe2000f8e020b */
[----:B------:R-:W-:-:S02]  /*aa40*/  ULDC.64 UR4, c[0x0][0x338] ;  /* 0x0000ce0000047ab9 */ /* 0x000fc40000000a00 */
[----:B------:R-:W-:Y:S02]  /*aa50*/  IMAD R14, R87, UR4, RZ ;  /* 0x00000004570e7c24 */ /* 0x000fe4000f8e02ff */
[----:B------:R-:W-:Y:S02]  /*aa60*/  IADD3 R13, R13, R11, RZ ;  /* 0x0000000b0d0d7210 */ /* 0x000fe40007ffe0ff */
        /* <DEDUP_REMOVED lines=9> */
[----:B------:R-:W-:-:S04]  /*ab00*/  LEA R31, P5, R12, UR4, 0x1 ;  /* 0x000000040c1f7c11 */ /* 0x000fc8000f8a08ff */
[----:B------:R-:W-:Y:S01]  /*ab10*/  LEA.HI.X R11, R12, UR5, R11, 0x1, P5 ;  /* 0x000000050c0b7c11 */ /* 0x000fe2000a8f0c0b */
[----:B------:R0:W2:Y:S04]  /*ab20*/  SHFL.IDX PT, R38, R31, RZ, 0x181f ;  /* 0x00181fff1f267589 */ /* 0x0000a800000e0000 */
[----:B------:R0:W4:Y:S01]  /*ab30*/  SHFL.IDX PT, R39, R11, RZ, 0x181f ;  /* 0x00181fff0b277589 */ /* 0x00012200000e0000 */
[----:B------:R-:W-:Y:S05]  /*ab40*/  @!P4 BRA `(.L_x_556) ;  /* 0x000000000054c947 */ /* 0x000fea0003800000 */
[----:B------:R-:W-:Y:S01]  /*ab50*/  ISETP.GE.AND P5, PT, R16, UR61, PT ;  /* 0x0000003d10007c0c */ /* 0x000fe2000bfa6270 */
[----:B------:R-:W-:-:S12]  /*ab60*/  ULDC.64 UR4, c[0x0][0x208] ;  /* 0x0000820000047ab9 */ /* 0x000fd80000000a00 */
[----:B------:R-:W5:Y:S01]  /*ab70*/  @!P5 LDS.128 R12, [R85+0x400] ;  /* 0x00040000550cd984 */ /* 0x000f620000000c00 */
[----:B--2---:R-:W-:-:S04]  /*ab80*/  @!P5 LEA R32, P4, R16, R38, 0x1 ;  /* 0x000000261020d211 */ /* 0x004fc800078808ff */
[----:B----4-:R-:W-:Y:S02]  /*ab90*/  @!P5 LEA.HI.X R33, R16, R39, R17, 0x1, P4 ;  /* 0x000000271021d211 */ /* 0x010fe400020f0c11 */
[----:B------:R-:W-:-:S03]  /*aba0*/  ISETP.GE.AND P4, PT, R213, UR61, PT ;  /* 0x0000003dd5007c0c */ /* 0x000fc6000bf86270 */
[----:B-----5:R-:W-:Y:S10]  /*abb0*/  @!P5 ST.E.128 desc[UR4][R32.64], R12 ;  /* 0x0000000c2000d985 */ /* 0x020ff4000c101d04 */
[C---:B------:R-:W-:Y:S01]  /*abc0*/  @!P4 LEA R34, P5, R23.reuse, R38, 0x1 ;  /* 0x000000261722c211 */ /* 0x040fe200078a08ff */
[----:B------:R-:W2:Y:S03]  /*abd0*/  @!P4 LDS.128 R12, [R85+0x2c00] ;  /* 0x002c0000550cc984 */ /* 0x000ea60000000c00 */
[----:B------:R-:W-:-:S02]  /*abe0*/  @!P4 LEA.HI.X R35, R23, R39, R216, 0x1, P5 ;  /* 0x000000271723c211 */ /* 0x000fc400028f0cd8 */
[----:B------:R-:W-:-:S03]  /*abf0*/  ISETP.GE.AND P5, PT, R18, UR61, PT ;  /* 0x0000003d12007c0c */ /* 0x000fc6000bfa6270 */
[----:B--2---:R-:W-:Y:S10]  /*ac00*/  @!P4 ST.E.128 desc[UR4][R34.64], R12 ;  /* 0x0000000c2200c985 */ /* 0x004ff4000c101d04 */
[C---:B------:R-:W-:Y:S01]  /*ac10*/  @!P5 LEA R36, P4, R18.reuse, R38, 0x1 ;  /* 0x000000261224d211 */ /* 0x040fe200078808ff */
[----:B------:R-:W2:Y:S03]  /*ac20*/  @!P5 LDS.128 R12, [R85+0x5400] ;  /* 0x00540000550cd984 */ /* 0x000ea60000000c00 */
[----:B------:R-:W-:-:S02]  /*ac30*/  @!P5 LEA.HI.X R37, R18, R39, R218, 0x1, P4 ;  /* 0x000000271225d211 */ /* 0x000fc400020f0cda */
[----:B------:R-:W-:-:S03]  /*ac40*/  ISETP.GE.AND P4, PT, R19, UR61, PT ;  /* 0x0000003d13007c0c */ /* 0x000fc6000bf86270 */
[----:B--2---:R-:W-:Y:S10]  /*ac50*/  @!P5 ST.E.128 desc[UR4][R36.64], R12 ;  /* 0x0000000c2400d985 */ /* 0x004ff4000c101d04 */
[C---:B------:R-:W-:Y:S01]  /*ac60*/  @!P4 LEA R32, P5, R19.reuse, R38, 0x1 ;  /* 0x000000261320c211 */ /* 0x040fe200078a08ff */
[----:B------:R-:W2:Y:S03]  /*ac70*/  @!P4 LDS.128 R12, [R85+0x7c00] ;  /* 0x007c0000550cc984 */ /* 0x000ea60000000c00 */
[----:B------:R-:W-:-:S05]  /*ac80*/  @!P4 LEA.HI.X R33, R19, R39, R217, 0x1, P5 ;  /* 0x000000271321c211 */ /* 0x000fca00028f0cd9 */
[----:B--2---:R2:W-:Y:S04]  /*ac90*/  @!P4 ST.E.128 desc[UR4][R32.64], R12 ;  /* 0x0000000c2000c985 */ /* 0x0045e8000c101d04 */
.L_x_556:
[----:B------:R-:W-:Y:S05]  /*aca0*/  BSYNC B0 ;  /* 0x0000000000007941 */ /* 0x000fea0003800000 */
.L_x_555:
[----:B----4-:R4:W0:Y:S01]  /*acb0*/  SHFL.IDX PT, R39, R11, 0x1, 0x181f ;  /* 0x00381f000b277f89 */ /* 0x01082200000e0000 */
[----:B------:R-:W-:Y:S03]  /*acc0*/  BSSY B0, `(.L_x_557) ;  /* 0x0000018000007945 */ /* 0x000fe60003800000 */
[----:B--2---:R4:W2:Y:S01]  /*acd0*/  SHFL.IDX PT, R38, R31, 0x1, 0x181f ;  /* 0x00381f001f267f89 */ /* 0x0048a200000e0000 */
[----:B------:R-:W-:Y:S05]  /*ace0*/  @!P0 BRA `(.L_x_558) ;  /* 0x0000000000548947 */ /* 0x000fea0003800000 */
[----:B------:R-:W-:Y:S01]  /*acf0*/  ISETP.GE.AND P5, PT, R16, UR61, PT ;  /* 0x0000003d10007c0c */ /* 0x000fe2000bfa6270 */
[----:B------:R-:W-:Y:S01]  /*ad00*/  ULDC.64 UR4, c[0x0][0x208] ;  /* 0x0000820000047ab9 */ /* 0x000fe20000000a00 */
[----:B------:R-:W-:-:S11]  /*ad10*/  ISETP.GE.AND P4, PT, R213, UR61, PT ;  /* 0x0000003dd5007c0c */ /* 0x000fd6000bf86270 */
[----:B------:R-:W5:Y:S01]  /*ad20*/  @!P5 LDS.128 R12, [R85+0x1400] ;  /* 0x00140000550cd984 */ /* 0x000f620000000c00 */
[----:B--2---:R-:W-:-:S04]  /*ad30*/  @!P5 LEA R32, P0, R16, R38, 0x1 ;  /* 0x000000261020d211 */ /* 0x004fc800078008ff */
[----:B0-----:R-:W-:Y:S02]  /*ad40*/  @!P5 LEA.HI.X R33, R16, R39, R17, 0x1, P0 ;  /* 0x000000271021d211 */ /* 0x001fe400000f0c11 */
        /* <DEDUP_REMOVED lines=15> */
.L_x_558:
[----:B------:R-:W-:Y:S05]  /*ae40*/  BSYNC B0 ;  /* 0x0000000000007941 */ /* 0x000fea0003800000 */
.L_x_557:
[----:B------:R-:W-:Y:S01]  /*ae50*/  ISETP.GE.AND P0, PT, R88, 0x41, PT ;  /* 0x000000415800780c */ /* 0x000fe20003f06270 */
[----:B0---4-:R-:W0:Y:S01]  /*ae60*/  SHFL.IDX PT, R11, R11, 0x2, 0x181f ;  /* 0x00581f000b0b7f89 */ /* 0x011e2200000e0000 */
[----:B------:R-:W-:Y:S03]  /*ae70*/  BSSY B0, `(.L_x_559) ;  /* 0x0000018000007945 */ /* 0x000fe60003800000 */
[----:B------:R-:W4:Y:S08]  /*ae80*/  SHFL.IDX PT, R31, R31, 0x2, 0x181f ;  /* 0x00581f001f1f7f89 */ /* 0x000f3000000e0000 */
[----:B------:R-:W-:Y:S05]  /*ae90*/  @!P0 BRA `(.L_x_560) ;  /* 0x0000000000548947 */ /* 0x000fea0003800000 */
[----:B------:R-:W-:Y:S01]  /*aea0*/  ISETP.GE.AND P5, PT, R16, UR61, PT ;  /* 0x0000003d10007c0c */ /* 0x000fe2000bfa6270 */
[----:B------:R-:W-:Y:S01]  /*aeb0*/  ULDC.64 UR4, c[0x0][0x208] ;  /* 0x0000820000047ab9 */ /* 0x000fe20000000a00 */
[----:B------:R-:W-:-:S11]  /*aec0*/  ISETP.GE.AND P4, PT, R213, UR61, PT ;  /* 0x0000003dd5007c0c */ /* 0x000fd6000bf86270 */
[----:B------:R-:W5:Y:S01]  /*aed0*/  @!P5 LDS.128 R12, [R85+0x2400] ;  /* 0x00240000550cd984 */ /* 0x000f620000000c00 */
[----:B----4-:R-:W-:-:S04]  /*aee0*/  @!P5 LEA R32, P0, R16, R31, 0x1 ;  /* 0x0000001f1020d211 */ /* 0x010fc800078008ff */
        /* <DEDUP_REMOVED lines=16> */
.L_x_560:
[----:B------:R-:W-:Y:S05]  /*aff0*/  BSYNC B0 ;  /* 0x0000000000007941 */ /* 0x000fea0003800000 */
.L_x_559:
[----:B------:R-:W-:Y:S01]  /*b000*/  @!PT LDS RZ, [RZ] ;  /* 0x00000000fffff984 */ /* 0x000fe20000000800 */
[----:B------:R-:W-:Y:S01]  /*b010*/  @!PT LDS RZ, [RZ] ;  /* 0x00000000fffff984 */ /* 0x000fe20000000800 */
[----:B------:R-:W-:Y:S01]  /*b020*/  @!PT LDS RZ, [RZ] ;  /* 0x00000000fffff984 */ /* 0x000fe20000000800 */
[----:B------:R-:W-:Y:S01]  /*b030*/  @!PT LDS RZ, [RZ] ;  /* 0x00000000fffff984 */ /* 0x000fe20000000800 */
[----:B------:R5:W-:Y:S06]  /*b040*/  MEMBAR.ALL.CTA ;  /* 0x0000000000007992 */ /* 0x000bec0000008000 */
[----:B-----5:R-:W5:Y:S01]  /*b050*/  FENCE.VIEW.ASYNC.S ;  /* 0x00000000000073c6 */ /* 0x020f620000000000 */
[----:B-1----:R-:W-:Y:S01]  /*b060*/  @!P3 VIADD R89, R89, 0x388c0 ;  /* 0x000388c05959b836 */ /* 0x002fe20000000000 */
[----:B-----5:R1:W-:Y:S01]  /*b070*/  BAR.SYNC.DEFER_BLOCKING R138, 0x80 ;  /* 0x0002008a0000751d */ /* 0x0203e20000010000 */
[----:B------:R-:W-:Y:S01]  /*b080*/  ISETP.NE.AND P4, PT, R113, RZ, PT ;  /* 0x000000ff7100720c */ /* 0x000fe20003f85270 */
[----:B------:R-:W-:-:S02]  /*b090*/  VIADD R212, R212, 0x1 ;  /* 0x00000001d4d47836 */ /* 0x000fc40000000000 */
[----:B------:R-:W-:Y:S02]  /*b0a0*/  @!P3 PRMT R89, RZ, 0x654, R89 ;  /* 0x00000654ff59b816 */ /* 0x000fe40000000059 */
[----:B------:R-:W-:Y:S02]  /*b0b0*/  PLOP3.LUT P0, PT, PT, PT, PT, 0x8, 0x0 ;  /* 0x000000000000781c */ /* 0x000fe40003f0e170 */
[----:B------:R1:W-:Y:S01]  /*b0c0*/  @!P3 SYNCS.ARRIVE.TRANS64.RED.A1T0 RZ, [R89+URZ], RZ ;  /* 0x000000ff59ffb9a7 */ /* 0x0003e2000810043f */
[----:B------:R-:W-:-:S04]  /*b0d0*/  ISETP.NE.AND P3, PT, R212, 0x2, PT ;  /* 0x00000002d400780c */ /* 0x000fc80003f65270 */
[----:B0-----:R-:W-:Y:S02]  /*b0e0*/  SEL R12, RZ, 0x1, P3 ;  /* 0x00000001ff0c7807 */ /* 0x001fe40001800000 */
[----:B------:R-:W-:Y:S02]  /*b0f0*/  SEL R212, R212, RZ, P3 ;  /* 0x000000ffd4d47207 */ /* 0x000fe40001800000 */
[----:B------:R-:W-:Y:S01]  /*b100*/  LOP3.LUT R223, R223, R12, RZ, 0x3c, !PT ;  /* 0x0000000cdfdf7212 */ /* 0x000fe200078e3cff */
[----:B-1----:R-:W-:Y:S06]  /*b110*/  @P4 BRA `(.L_x_561) ;  /* 0xffffff6c00dc4947 */ /* 0x002fec000383ffff */
.L_x_440:
[----:B------:R-:W-:Y:S01]  /*b120*/  BSSY B0, `(.L_x_562) ;  /* 0x000004a000007945 */ /* 0x000fe20003800000 */
[----:B------:R-:W-:Y:S02]  /*b130*/  ISETP.GE.AND P2, PT, R180, 0x1, PT ;  /* 0x00000001b400780c */ /* 0x000fe40003f46270 */
[----:B------:R-:W-:Y:S02]  /*b140*/  CS2R R2, SRZ ;  /* 0x0000000000027805 */ /* 0x000fe4000001ff00 */
[----:B------:R-:W-:Y:S01]  /*b150*/  PLOP3.LUT P1, PT, PT, PT, PT, 0x80, 0x0 ;  /* 0x000000000000781c */ /* 0x000fe20003f2f070 */
[----:B------:R-:W-:Y:S01]  /*b160*/  IMAD.MOV.U32 R0, RZ, RZ, RZ ;  /* 0x000000ffff007224 */ /* 0x000fe200078e00ff */
[----:B------:R-:W-:Y:S02]  /*b170*/  CS2R R150, SRZ ;  /* 0x0000000000967805 */ /* 0x000fe4000001ff00 */
[----:B------:R-:W-:Y:S02]  /*b180*/  CS2R R148, SRZ ;  /* 0x0000000000947805 */ /* 0x000fe4000001ff00 */
[----:B------:R-:W-:-:S02]  /*b190*/  CS2R R146, SRZ ;  /* 0x0000000000927805 */ /* 0x000fc4000001ff00 */
[----:B------:R-:W-:Y:S02]  /*b1a0*/  CS2R R144, SRZ ;  /* 0x0000000000907805 */ /* 0x000fe4000001ff00 */
[----:B------:R-:W-:Y:S01]  /*b1b0*/  CS2R R142, SRZ ;  /* 0x00000000008e7805 */ /* 0x000fe2000001ff00 */
[----:B------:R-:W-:Y:S01]  /*b1c0*/  IMAD.MOV.U32 R141, RZ, RZ, RZ ;  /* 0x000000ffff8d7224 */ /* 0x000fe200078e00ff */
        /* <DEDUP_REMOVED lines=11> */
[----:B---3--:R-:W-:Y:S02]  /*b280*/  CS2R R118, SRZ ;  /* 0x0000000000767805 */ /* 0x008fe4000001ff00 */
        /* <DEDUP_REMOVED lines=42> */
[----:B--2---:R-:W-:Y:S02]  /*b530*/  CS2R R38, SRZ ;  /* 0x0000000000267805 */ /* 0x004fe4000001ff00 */
[----:B------:R-:W-:Y:S01]  /*b540*/  CS2R R34, SRZ ;  /* 0x0000000000227805 */ /* 0x000fe2000001ff00 */
[----:B------:R-:W-:Y:S01]  /*b550*/  IMAD.MOV.U32 R24, RZ, RZ, RZ ;  /* 0x000000ffff187224 */ /* 0x000fe200078e00ff */
[----:B------:R-:W-:Y:S01]  /*b560*/  MOV R5, RZ ;  /* 0x000000ff00057202 */ /* 0x000fe20000000f00 */
[----:B------:R-:W-:Y:S02]  /*b570*/  IMAD.MOV.U32 R7, RZ, RZ, RZ ;  /* 0x000000ffff077224 */ /* 0x000fe400078e00ff */
[----:B------:R-:W-:Y:S01]  /*b580*/  IMAD.MOV.U32 R27, RZ, RZ, RZ ;  /* 0x000000ffff1b7224 */ /* 0x000fe200078e00ff */
[----:B------:R-:W-:Y:S06]  /*b590*/  @P0 BRA `(.L_x_563) ;  /* 0x0000000000080947 */ /* 0x000fec0003800000 */
[----:B------:R-:W0:Y:S02]  /*b5a0*/  FENCE.VIEW.ASYNC.G ;  /* 0x00000000000073c6 */ /* 0x000e240000000100 */
[----:B0-----:R-:W-:Y:S06]  /*b5b0*/  BAR.ARV 0xc, 0x180 ;  /* 0x0306000000007b1d */ /* 0x001fec0000002000 */
.L_x_563:
[----:B------:R-:W-:Y:S05]  /*b5c0*/  BSYNC B0 ;  /* 0x0000000000007941 */ /* 0x000fea0003800000 */
.L_x_562:
[----:B------:R-:W-:Y:S02]  /*b5d0*/  IMAD.MOV.U32 R25, RZ, RZ, RZ ;  /* 0x000000ffff197224 */ /* 0x000fe400078e00ff */
[----:B------:R-:W-:Y:S01]  /*b5e0*/  IMAD.MOV.U32 R4, RZ, RZ, RZ ;  /* 0x000000ffff047224 */ /* 0x000fe200078e00ff */
[----:B------:R-:W-:Y:S06]  /*b5f0*/  @!P2 BRA `(.L_x_564) ;  /* 0x000001280080a947 */ /* 0x000fec0003800000 */
[----:B------:R-:W2:Y:S01]  /*b600*/  LDL R6, [R1+0x6c] ;  /* 0x00006c0001067983 */ /* 0x000ea20000100800 */
[----:B------:R-:W0:Y:S02]  /*b610*/  S2R R64, SR_TID.X ;  /* 0x0000000000407919 */ /* 0x000e240000002100 */
[----:B0-----:R-:W-:-:S05]  /*b620*/  VIADD R64, R64, 0xffffff80 ;  /* 0xffffff8040407836 */ /* 0x001fca0000000000 */
[----:B------:R-:W-:-:S04]  /*b630*/  SHF.R.S32.HI R65, RZ, 0x1f, R64 ;  /* 0x0000001fff417819 */ /* 0x000fc80000011440 */
[----:B------:R-:W-:-:S04]  /*b640*/  LEA.HI R65, R65, R64, RZ, 0x7 ;  /* 0x0000004041417211 */ /* 0x000fc800078f38ff */
[----:B------:R-:W-:-:S06]  /*b650*/  SHF.R.S32.HI R0, RZ, 0x7, R65 ;  /* 0x00000007ff007819 */ /* 0x000fcc0000011441 */
[----:B------:R-:W0:Y:S02]  /*b660*/  SHFL.IDX PT, R0, R0, RZ, 0x1f ;  /* 0x00001fff00007589 */ /* 0x000e2400000e0000 */
[----:B0-----:R-:W-:-:S04]  /*b670*/  LEA.HI R2, R0, R0, RZ, 0x1 ;  /* 0x0000000000027211 */ /* 0x001fc800078f08ff */
[----:B------:R-:W-:-:S05]  /*b680*/  LOP3.LUT R3, R2, 0x1e, RZ, 0xc0, !PT ;  /* 0x0000001e02037812 */ /* 0x000fca00078ec0ff */
[----:B------:R-:W-:Y:S01]  /*b690*/  IMAD.IADD R3, R0, 0x1, -R3 ;  /* 0x0000000100037824 */ /* 0x000fe200078e0a03 */
[----:B--2---:R-:W-:-:S13]  /*b6a0*/  R2UR UR4, R6 ;  /* 0x00000000060472ca */ /* 0x004fda00000e0000 */
[----:B------:R-:W-:Y:S02]  /*b6b0*/  ULOP3.LUT UP0, URZ, UR4, 0x9f, URZ, 0xc0, !UPT ;  /* 0x0000009f043f7892 */ /* 0x000fe4000f80c03f */
[----:B------:R-:W-:-:S04]  /*b6c0*/  LEA R3, R3, UR4, 0xd ;  /* 0x0000000403037c11 */ /* 0x000fc8000f8e68ff */
[----:B------:R-:W-:Y:S02]  /*b6d0*/  SHF.R.U32.HI R3, RZ, 0x4, R3 ;  /* 0x00000004ff037819 */ /* 0x000fe40000011603 */
[----:B------:R-:W-:Y:S02]  /*b6e0*/  PLOP3.LUT P0, PT, PT, PT, UP0, 0x80, 0x0 ;  /* 0x000000000000781c */ /* 0x000fe40003f0f008 */
[----:B------:R-:W-:-:S11]  /*b6f0*/  LOP3.LUT R28, R3, 0x3fff, RZ, 0xc0, !PT ;  /* 0x00003fff031c7812 */ /* 0x000fd600078ec0ff */
        /* <DEDUP_REMOVED lines=9> */
[----:B------:R-:W-:Y:S01]  /*b790*/  MOV R13, RZ ;  /* 0x000000ff000d7202 */ /* 0x000fe20000000f00 */
[----:B------:R-:W-:Y:S02]  /*b7a0*/  IMAD.U32 R7, RZ, RZ, UR7 ;  /* 0x00000007ff077e24 */ /* 0x000fe4000f8e00ff */
[----:B------:R-:W-:-:S02]  /*b7b0*/  IMAD.U32 R10, RZ, RZ, UR4 ;  /* 0x00000004ff0a7e24 */ /* 0x000fc4000f8e00ff */
[----:B------:R-:W-:Y:S02]  /*b7c0*/  IMAD.U32 R11, RZ, RZ, UR5 ;  /* 0x00000005ff0b7e24 */ /* 0x000fe4000f8e00ff */
[----:B------:R-:W-:Y:S02]  /*b7d0*/  IMAD.MOV.U32 R8, RZ, RZ, 0x70 ;  /* 0x00000070ff087424 */ /* 0x000fe400078e00ff */
[----:B0-----:R-:W-:-:S07]  /*b7e0*/  IMAD.MOV.U32 R12, RZ, RZ, 0x1 ;  /* 0x00000001ff0c7424 */ /* 0x001fce00078e00ff */
[----:B------:R-:W-:-:S07]  /*b7f0*/  LEPC R20, `(.L_x_565) ;  /* 0x000000001014794e */ /* 0x000fce0000000000 */
[----:B-1--45:R-:W-:Y:S05]  /*b800*/  CALL.ABS.NOINC R2 ;  /* 0x0000000002007343 */ /* 0x032fea0003c00000 */
.L_x_565:
[----:B------:R-:W-:Y:S02]  /*b810*/  ULDC UR4, c[0x0][0x3f4] ;  /* 0x0000fd0000047ab9 */ /* 0x000fe40000000800 */
[----:B------:R-:W-:-:S13]  /*b820*/  ISETP.LT.AND P0, PT, RZ, UR4, PT ;  /* 0x00000004ff007c0c */ /* 0x000fda000bf01270 */
[----:B------:R-:W-:Y:S05]  /*b830*/  @P0 BRA `(.L_x_566) ;  /* 0x0000000000400947 */ /* 0x000fea0003800000 */
[----:B------:R-:W2:Y:S02]  /*b840*/  LDL R2, [R1+0x70] ;  /* 0x0000700001027983 */ /* 0x000ea40000100800 */
[----:B--2---:R-:W-:-:S04]  /*b850*/  LEA.HI R0, R2, R2, RZ, 0x1 ;  /* 0x0000000202007211 */ /* 0x004fc800078f08ff */
[----:B------:R-:W-:-:S05]  /*b860*/  LOP3.LUT R0, R0, 0xfffffffe, RZ, 0xc0, !PT ;  /* 0xfffffffe00007812 */ /* 0x000fca00078ec0ff */
[----:B------:R-:W-:-:S05]  /*b870*/  IMAD.IADD R0, R2, 0x1, -R0 ;  /* 0x0000000102007824 */ /* 0x000fca00078e0a00 */
[----:B------:R-:W-:-:S04]  /*b880*/  SHF.L.U32 R3, R0, 0x1f, RZ ;  /* 0x0000001f00037819 */ /* 0x000fc800000006ff */
[----:B------:R0:W1:Y:S03]  /*b890*/  SYNCS.PHASECHK.TRANS64.TRYWAIT P0, [R22+URZ+0x38800], R3 ;  /* 0x03880003160075a7 */ /* 0x000066000800017f */
[----:B-1----:R-:W-:Y:S05]  /*b8a0*/  @!P0 NANOSLEEP.SYNCS 0x989680 ;  /* 0x009896800000895d */ /* 0x002fea0003900000 */
[----:B------:R-:W1:Y:S01]  /*b8b0*/  @!P0 SYNCS.PHASECHK.TRANS64 P0, [R22+URZ+0x38800], R3 ;  /* 0x03880003160085a7 */ /* 0x000e62000800007f */
[----:B------:R-:W-:Y:S04]  /*b8c0*/  BSSY B0, `(.L_x_567) ;  /* 0x0000006000007945 */ /* 0x000fe80003800000 */
[----:B-1----:R-:W-:Y:S05]  /*b8d0*/  @P0 BRA `(.L_x_568) ;  /* 0x0000000000100947 */ /* 0x002fea0003800000 */
.L_x_569:
[----:B-1----:R1:W2:Y:S02]  /*b8e0*/  SYNCS.PHASECHK.TRANS64.TRYWAIT P0, [R22+URZ+0x38800], R3 ;  /* 0x03880003160075a7 */ /* 0x0022a4000800017f */
[----:B--2---:R-:W-:Y:S05]  /*b8f0*/  @!P0 NANOSLEEP.SYNCS 0x989680 ;  /* 0x009896800000895d */ /* 0x004fea0003900000 */
[----:B------:R-:W2:Y:S02]  /*b900*/  @!P0 SYNCS.PHASECHK.TRANS64 P0, [R22+URZ+0x38800], R3 ;  /* 0x03880003160085a7 */ /* 0x000ea4000800007f */
[----:B--2---:R-:W-:Y:S05]  /*b910*/  @!P0 BRA `(.L_x_569) ;  /* 0xfffffffc00f08947 */ /* 0x004fea000383ffff */
.L_x_568:
[----:B------:R-:W-:Y:S05]  /*b920*/  BSYNC B0 ;  /* 0x0000000000007941 */ /* 0x000fea0003800000 */
.L_x_567:
[----:B------:R-:W-:Y:S05]  /*b930*/  BRA `(.L_x_570) ;  /* 0x0000006c00e47947 */ /* 0x000fea0003800000 */
.L_x_566:
[----:B------:R-:W2:Y:S01]  /*b940*/  LDL R30, [R1+0x6c] ;  /* 0x00006c00011e7983 */ /* 0x000ea20000100800 */
[----:B-----5:R-:W-:Y:S01]  /*b950*/  SHF.R.S32.HI R0, RZ, 0x1f, R136 ;  /* 0x0000001fff007819 */ /* 0x020fe20000011488 */
[----:B------:R-:W-:Y:S01]  /*b960*/  ULDC.64 UR4, c[0x0][0x3f8] ;  /* 0x0000fe0000047ab9 */ /* 0x000fe20000000a00 */
[----:B------:R-:W-:Y:S01]  /*b970*/  ULDC.64 UR6, c[0x0][0x408] ;  /* 0x0001020000067ab9 */ /* 0x000fe20000000a00 */
[----:B------:R-:W-:-:S04]  /*b980*/  IMAD.WIDE.U32 R4, R136, UR4, RZ ;  /* 0x0000000488047c25 */ /* 0x000fc8000f8e00ff */
[C---:B------:R-:W-:Y:S02]  /*b990*/  IMAD R3, R0.reuse, UR4, RZ ;  /* 0x0000000400037c24 */ /* 0x040fe4000f8e02ff */
[----:B------:R-:W-:Y:S02]  /*b9a0*/  IMAD R7, R0, UR6, RZ ;  /* 0x0000000600077c24 */ /* 0x000fe4000f8e02ff */
[C---:B------:R-:W-:Y:S01]  /*b9b0*/  IMAD R3, R136.reuse, UR5, R3 ;  /* 0x0000000588037c24 */ /* 0x040fe2000f8e0203 */
[----:B------:R-:W-:Y:S01]  /*b9c0*/  ULDC.64 UR4, c[0x0][0x3e8] ;  /* 0x0000fa0000047ab9 */ /* 0x000fe20000000a00 */
[----:B------:R-:W-:Y:S01]  /*b9d0*/  IMAD R7, R136, UR7, R7 ;  /* 0x0000000788077c24 */ /* 0x000fe2000f8e0207 */
[----:B------:R-:W-:Y:S01]  /*b9e0*/  LEA R2, P0, R4, UR4, 0x1 ;  /* 0x0000000404027c11 */ /* 0x000fe2000f8008ff */
[----:B------:R-:W-:Y:S01]  /*b9f0*/  IMAD.WIDE.U32 R26, R136, UR6, RZ ;  /* 0x00000006881a7c25 */ /* 0x000fe2000f8e00ff */
[----:B------:R-:W-:-:S03]  /*ba00*/  ULDC.64 UR6, c[0x0][0x400] ;  /* 0x0001000000067ab9 */ /* 0x000fc60000000a00 */
[----:B------:R-:W-:Y:S01]  /*ba10*/  IMAD.IADD R5, R3, 0x1, R5 ;  /* 0x0000000103057824 */ /* 0x000fe200078e0205 */
[----:B------:R-:W-:Y:S01]  /*ba20*/  LEA R25, P1, R26, UR6, 0x1 ;  /* 0x000000061a197c11 */ /* 0x000fe2000f8208ff */
[----:B------:R-:W-:-:S03]  /*ba30*/  IMAD.IADD R3, R7, 0x1, R27 ;  /* 0x0000000107037824 */ /* 0x000fc600078e021b */
[----:B------:R-:W-:Y:S02]  /*ba40*/  LEA.HI.X R24, R4, UR5, R5, 0x1, P0 ;  /* 0x0000000504187c11 */ /* 0x000fe400080f0c05 */
[----:B------:R-:W-:Y:S02]  /*ba50*/  LEA.HI.X R26, R26, UR7, R3, 0x1, P1 ;  /* 0x000000071a1a7c11 */ /* 0x000fe400088f0c03 */
[----:B--2---:R-:W-:-:S13]  /*ba60*/  R2UR UR8, R30 ;  /* 0x000000001e0872ca */ /* 0x004fda00000e0000 */
[----:B------:R-:W-:-:S06]  /*ba70*/  ULOP3.LUT UP0, URZ, UR8, 0x3ff, URZ, 0xc0, !UPT ;  /* 0x000003ff083f7892 */ /* 0x000fcc000f80c03f */
[----:B------:R-:W-:-:S13]  /*ba80*/  PLOP3.LUT P2, PT, PT, PT, UP0, 0x80, 0x0 ;  /* 0x000000000000781c */ /* 0x000fda0003f4f008 */
        /* <DEDUP_REMOVED lines=8> */
[----:B------:R-:W-:Y:S02]  /*bb10*/  IMAD.U32 R6, RZ, RZ, UR6 ;  /* 0x00000006ff067e24 */ /* 0x000fe4000f8e00ff */
[----:B------:R-:W-:Y:S02]  /*bb20*/  IMAD.U32 R7, RZ, RZ, UR7 ;  /* 0x00000007ff077e24 */ /* 0x000fe4000f8e00ff */
[----:B------:R-:W-:-:S02]  /*bb30*/  IMAD.U32 R10, RZ, RZ, UR4 ;  /* 0x00000004ff0a7e24 */ /* 0x000fc4000f8e00ff */
[----:B------:R-:W-:Y:S02]  /*bb40*/  IMAD.U32 R11, RZ, RZ, UR5 ;  /* 0x00000005ff0b7e24 */ /* 0x000fe4000f8e00ff */
[----:B------:R-:W-:Y:S02]  /*bb50*/  IMAD.MOV.U32 R8, RZ, RZ, 0x70 ;  /* 0x00000070ff087424 */ /* 0x000fe400078e00ff */
[----:B------:R-:W-:Y:S02]  /*bb60*/  IMAD.MOV.U32 R12, RZ, RZ, 0x1 ;  /* 0x00000001ff0c7424 */ /* 0x000fe400078e00ff */
[----:B0-----:R-:W-:-:S07]  /*bb70*/  IMAD.MOV.U32 R13, RZ, RZ, RZ ;  /* 0x000000ffff0d7224 */ /* 0x001fce00078e00ff */
[----:B------:R-:W-:-:S07]  /*bb80*/  LEPC R20, `(.L_x_571) ;  /* 0x000000001014794e */ /* 0x000fce0000000000 */
[----:B-1--4-:R-:W-:Y:S05]  /*bb90*/  CALL.ABS.NOINC R14 ;  /* 0x000000000e007343 */ /* 0x012fea0003c00000 */
.L_x_571:
[----:B------:R-:W-:Y:S01]  /*bba0*/  ULDC.U8 UR4, c[0x0][0x410] ;  /* 0x0001040000047ab9 */ /* 0x000fe20000000000 */
[----:B------:R-:W-:Y:S01]  /*bbb0*/  R2UR UR5, R30 ;  /* 0x000000001e0572ca */ /* 0x000fe200000e0000 */
[----:B------:R-:W-:Y:S01]  /*bbc0*/  BSSY B0, `(.L_x_572) ;  /* 0x00006c8000007945 */ /* 0x000fe20003800000 */
[----:B------:R-:W-:Y:S01]  /*bbd0*/  ISETP.NE.AND P0, PT, RZ, UR4, PT ;  /* 0x00000004ff007c0c */ /* 0x000fe2000bf05270 */
[----:B----4-:R-:W-:Y:S01]  /*bbe0*/  VIADD R31, R219, 0x20 ;  /* 0x00000020db1f7836 */ /* 0x010fe20000000000 */
[----:B------:R-:W-:Y:S01]  /*bbf0*/  SHF.R.U32.HI R20, RZ, 0x3, R224 ;  /* 0x00000003ff147819 */ /* 0x000fe200000116e0 */
[----:B------:R-:W-:Y:S01]  /*bc00*/  IMAD R4, R29, 0x80, R219 ;  /* 0x000000801d047824 */ /* 0x000fe200078e02db */
[----:B------:R-:W-:Y:S02]  /*bc10*/  LOP3.LUT R3, R224, 0x38, R16, 0xf8, !PT ;  /* 0x00000038e0037812 */ /* 0x000fe400078ef810 */
[----:B------:R-:W-:Y:S02]  /*bc20*/  IADD3 R21, R219, 0x60, RZ ;  /* 0x00000060db157810 */ /* 0x000fe40007ffe0ff */
[----:B------:R-:W-:-:S04]  /*bc30*/  LOP3.LUT R3, R228, R3, R20, 0xf6, !PT ;  /* 0x00000003e4037212 */ /* 0x000fc800078ef614 */
[----:B------:R-:W-:Y:S01]  /*bc40*/  LEA R30, R3, UR5, 0x1 ;  /* 0x00000005031e7c11 */ /* 0x000fe2000f8e08ff */
[----:B------:R-:W-:Y:S06]  /*bc50*/  @!P0 BRA `(.L_x_573) ;  /* 0x0000003000a48947 */ /* 0x000fec0003800000 */
[----:B------:R-:W-:-:S03]  /*bc60*/  UMOV UR4, 0xffffffff ;  /* 0xffffffff00047882 */ /* 0x000fc60000000000 */
[----:B------:R-:W-:Y:S05]  /*bc70*/  BRA.DIV UR4, `(.L_x_574) ;  /* 0x000001d2042c7947 */ /* 0x000fea000b800000 */
[----:B------:R0:W1:Y:S04]  /*bc80*/  SHFL.IDX PT, R3, R24, RZ, 0x181f ;  /* 0x00181fff18037589 */ /* 0x00006800000e0000 */
[----:B------:R-:W2:Y:S04]  /*bc90*/  SHFL.IDX PT, R2, R2, RZ, 0x181f ;  /* 0x00181fff02027589 */ /* 0x000ea800000e0000 */
[----:B------:R0:W3:Y:S04]  /*bca0*/  SHFL.IDX PT, R5, R26, RZ, 0x181f ;  /* 0x00181fff1a057589 */ /* 0x0000e800000e0000 */
[----:B------:R0:W4:Y:S02]  /*bcb0*/  SHFL.IDX PT, R14, R25, RZ, 0x181f ;  /* 0x00181fff190e7589 */ /* 0x00012400000e0000 */
.L_x_850:
[----:B------:R-:W5:Y:S01]  /*bcc0*/  LDL R20, [R1+0x70] ;  /* 0x0000700001147983 */ /* 0x000f620000100800 */
[----:B------:R-:W-:Y:S01]  /*bcd0*/  ULDC UR4, c[0x0][0x448] ;  /* 0x0001120000047ab9 */ /* 0x000fe20000000800 */
[----:B------:R-:W-:Y:S01]  /*bce0*/  BSSY B1, `(.L_x_575) ;  /* 0x000003e000017945 */ /* 0x000fe20003800000 */
[----:B------:R-:W-:Y:S01]  /*bcf0*/  IMAD R0, R140, UR4, RZ ;  /* 0x000000048c007c24 */ /* 0x000fe2000f8e02ff */
[----:B------:R-:W-:Y:S02]  /*bd00*/  CS2R R6, SRZ ;  /* 0x0000000000067805 */ /* 0x000fe4000001ff00 */
[----:B------:R-:W-:Y:S02]  /*bd10*/  CS2R R8, SRZ ;  /* 0x0000000000087805 */ /* 0x000fe4000001ff00 */
[----:B------:R-:W-:Y:S02]  /*bd20*/  CS2R R10, SRZ ;  /* 0x00000000000a7805 */ /* 0x000fe4000001ff00 */
[----:B------:R-:W-:-:S02]  /*bd30*/  CS2R R12, SRZ ;  /* 0x00000000000c7805 */ /* 0x000fc4000001ff00 */
[----:B------:R-:W-:Y:S01]  /*bd40*/  ISETP.GE.AND P0, PT, R4, R0, PT ;  /* 0x000000000400720c */ /* 0x000fe20003f06270 */
[----:B------:R-:W-:Y:S01]  /*bd50*/  IMAD R0, R29, -0x80, R0 ;  /* 0xffffff801d007824 */ /* 0x000fe200078e0200 */
[----:B0-----:R-:W-:Y:S02]  /*bd60*/  CS2R R24, SRZ ;  /* 0x0000000000187805 */ /* 0x001fe4000001ff00 */
[----:B------:R-:W-:Y:S02]  /*bd70*/  CS2R R26, SRZ ;  /* 0x00000000001a7805 */ /* 0x000fe4000001ff00 */
[----:B------:R-:W-:Y:S02]  /*bd80*/  CS2R R32, SRZ ;  /* 0x0000000000207805 */ /* 0x000fe4000001ff00 */
[----:B------:R-:W-:Y:S02]  /*bd90*/  CS2R R34, SRZ ;  /* 0x0000000000227805 */ /* 0x000fe4000001ff00 */
[----:B-----5:R-:W-:-:S04]  /*bda0*/  LEA.HI R15, R20, R20, RZ, 0x1 ;  /* 0x00000014140f7211 */ /* 0x020fc800078f08ff */
[----:B------:R-:W-:-:S05]  /*bdb0*/  LOP3.LUT R15, R15, 0xfffffffe, RZ, 0xc0, !PT ;  /* 0xfffffffe0f0f7812 */ /* 0x000fca00078ec0ff */
[----:B------:R-:W-:Y:S01]  /*bdc0*/  IMAD.IADD R29, R20, 0x1, -R15 ;  /* 0x00000001141d7824 */ /* 0x000fe200078e0a0f */
[----:B------:R-:W-:Y:S06]  /*bdd0*/  @P0 BRA `(.L_x_576) ;  /* 0x0000000000b80947 */ /* 0x000fec0003800000 */
[----:B------:R-:W-:Y:S01]  /*bde0*/  ULDC UR4, c[0x0][0x3f4] ;  /* 0x0000fd0000047ab9 */ /* 0x000fe20000000800 */
[C---:B------:R-:W-:Y:S01]  /*bdf0*/  IMAD.SHL.U32 R41, R221.reuse, 0x2, RZ ;  /* 0x00000002dd297824 */ /* 0x040fe200078e00ff */
[----:B------:R-:W-:Y:S01]  /*be00*/  ISETP.GE.AND P2, PT, R221, UR4, PT ;  /* 0x00000004dd007c0c */ /* 0x000fe2000bf46270 */
[C---:B------:R-:W-:Y:S01]  /*be10*/  IMAD.SHL.U32 R45, R220.reuse, 0x2, RZ ;  /* 0x00000002dc2d7824 */ /* 0x040fe200078e00ff */
[----:B------:R-:W-:Y:S01]  /*be20*/  ISETP.GE.AND P1, PT, R220, UR4, PT ;  /* 0x00000004dc007c0c */ /* 0x000fe2000bf26270 */
[C---:B------:R-:W-:Y:S01]  /*be30*/  IMAD.SHL.U32 R49, R222.reuse, 0x2, RZ ;  /* 0x00000002de317824 */ /* 0x040fe200078e00ff */
[----:B------:R-:W-:Y:S02]  /*be40*/  ISETP.GE.AND P0, PT, R222, UR4, PT ;  /* 0x00000004de007c0c */ /* 0x000fe4000bf06270 */
[----:B------:R-:W-:Y:S02]  /*be50*/  CS2R R12, SRZ ;  /* 0x00000000000c7805 */ /* 0x000fe4000001ff00 */
[----:B------:R-:W-:-:S02]  /*be60*/  SHF.R.S32.HI R4, RZ, 0x1f, R221 ;  /* 0x0000001fff047819 */ /* 0x000fc400000114dd */
[----:B------:R-:W-:Y:S02]  /*be70*/  CS2R R34, SRZ ;  /* 0x0000000000227805 */ /* 0x000fe4000001ff00 */
[----:B------:R-:W-:Y:S02]  /*be80*/  ISETP.GE.AND P3, PT, R214, UR4, PT ;  /* 0x00000004d6007c0c */ /* 0x000fe4000bf66270 */
[----:B------:R-:W-:Y:S02]  /*be90*/  CS2R R10, SRZ ;  /* 0x00000000000a7805 */ /* 0x000fe4000001ff00 */
[----:B------:R-:W-:Y:S01]  /*bea0*/  SHF.R.S32.HI R9, RZ, 0x1f, R220 ;  /* 0x0000001fff097819 */ /* 0x000fe200000114dc */
[----:B------:R-:W-:Y:S01]  /*beb0*/  ULDC.64 UR6, c[0x0][0x208] ;  /* 0x0000820000067ab9 */ /* 0x000fe20000000a00 */
[----:B------:R-:W-:Y:S02]  /*bec0*/  SHF.L.U64.HI R4, R221, 0x1, R4 ;  /* 0x00000001dd047819 */ /* 0x000fe40000010204 */
[----:B--2---:R-:W-:-:S02]  /*bed0*/  @!P2 IADD3 R38, P4, R2, R41, RZ ;  /* 0x000000290226a210 */ /* 0x004fc40007f9e0ff */
[----:B----4-:R-:W-:Y:S02]  /*bee0*/  @!P2 IADD3 R40, P6, R14, R41, RZ ;  /* 0x000000290e28a210 */ /* 0x010fe40007fde0ff */
[----:B------:R-:W-:Y:S01]  /*bef0*/  SHF.L.U64.HI R8, R220, 0x1, R9 ;  /* 0x00000001dc087819 */ /* 0x000fe20000010209 */
[--C-:B-1----:R-:W-:Y:S01]  /*bf00*/  @!P2 IMAD.X R39, R3, 0x1, R4.reuse, P4 ;  /* 0x000000010327a824 */ /* 0x102fe200020e0604 */
[-C--:B------:R-:W-:Y:S01]  /*bf10*/  @!P1 IADD3 R42, P5, R2, R45.reuse, RZ ;  /* 0x0000002d022a9210 */ /* 0x080fe20007fbe0ff */
[----:B---3--:R-:W-:Y:S01]  /*bf20*/  @!P2 IMAD.X R41, R5, 0x1, R4, P6 ;  /* 0x000000010529a824 */ /* 0x008fe200030e0604 */
[----:B------:R-:W-:Y:S01]  /*bf30*/  SHF.R.S32.HI R7, RZ, 0x1f, R222 ;  /* 0x0000001fff077819 */ /* 0x000fe200000114de */
[----:B------:R-:W-:Y:S01]  /*bf40*/  @!P3 IMAD.MOV.U32 R4, RZ, RZ, R14 ;  /* 0x000000ffff04b224 */ /* 0x000fe200078e000e */
[----:B------:R-:W-:Y:S01]  /*bf50*/  @!P1 IADD3 R44, P4, R14, R45, RZ ;  /* 0x0000002d0e2c9210 */ /* 0x000fe20007f9e0ff */
[----:B------:R-:W-:Y:S01]  /*bf60*/  @!P1 IMAD.X R43, R3, 0x1, R8, P5 ;  /* 0x00000001032b9824 */ /* 0x000fe200028e0608 */
[----:B------:R-:W-:-:S02]  /*bf70*/  SHF.L.U64.HI R6, R222, 0x1, R7 ;  /* 0x00000001de067819 */ /* 0x000fc40000010207 */
[----:B------:R-:W-:Y:S02]  /*bf80*/  CS2R R32, SRZ ;  /* 0x0000000000207805 */ /* 0x000fe4000001ff00 */
[-C--:B------:R-:W-:Y:S01]  /*bf90*/  @!P0 IADD3 R46, P6, R2, R49.reuse, RZ ;  /* 0x00000031022e8210 */ /* 0x080fe20007fde0ff */
[----:B------:R-:W-:Y:S01]  /*bfa0*/  @!P1 IMAD.X R45, R5, 0x1, R8, P4 ;  /* 0x00000001052d9824 */ /* 0x000fe200020e0608 */
[----:B------:R-:W-:Y:S02]  /*bfb0*/  @!P0 IADD3 R48, P5, R14, R49, RZ ;  /* 0x000000310e308210 */ /* 0x000fe40007fbe0ff */
[----:B------:R-:W-:Y:S02]  /*bfc0*/  CS2R R8, SRZ ;  /* 0x0000000000087805 */ /* 0x000fe4000001ff00 */
[----:B------:R-:W-:Y:S01]  /*bfd0*/  CS2R R26, SRZ ;  /* 0x00000000001a7805 */ /* 0x000fe2000001ff00 */
[----:B------:R-:W-:Y:S01]  /*bfe0*/  @!P0 IMAD.X R47, R3, 0x1, R6, P6 ;  /* 0x00000001032f8824 */ /* 0x000fe200030e0606 */
[----:B------:R-:W-:-:S02]  /*bff0*/  @!P0 IADD3.X R49, R5, R6, RZ, P5, !PT ;  /* 0x0000000605318210 */ /* 0x000fc40002ffe4ff */
[----:B------:R-:W-:Y:S02]  /*c000*/  CS2R R6, SRZ ;  /* 0x0000000000067805 */ /* 0x000fe4000001ff00 */
[----:B------:R-:W-:Y:S01]  /*c010*/  CS2R R24, SRZ ;  /* 0x0000000000187805 */ /* 0x000fe2000001ff00 */
[C---:B------:R-:W-:Y:S01]  /*c020*/  @!P3 IMAD.WIDE R14, R214.reuse, 0x2, R2 ;  /* 0x00000002d60eb825 */ /* 0x040fe200078e0202 */
[----:B------:R0:W5:Y:S03]  /*c030*/  @!P2 LD.E.64 R10, desc[UR6][R38.64] ;  /* 0x00000006260aa980 */ /* 0x000166000c101b00 */
[----:B------:R-:W-:Y:S01]  /*c040*/  @!P3 IMAD.WIDE R36, R214, 0x2, R4 ;  /* 0x00000002d624b825 */ /* 0x000fe200078e0204 */
[----:B------:R0:W5:Y:S04]  /*c050*/  @!P3 LD.E.64 R12, desc[UR6][R14.64] ;  /* 0x000000060e0cb980 */ /* 0x000168000c101b00 */
[----:B------:R0:W5:Y:S04]  /*c060*/  @!P3 LD.E.64 R34, desc[UR6][R36.64] ;  /* 0x000000062422b980 */ /* 0x000168000c101b00 */
[----:B------:R0:W5:Y:S04]  /*c070*/  @!P2 LD.E.64 R32, desc[UR6][R40.64] ;  /* 0x000000062820a980 */ /* 0x000168000c101b00 */
[----:B------:R0:W5:Y:S04]  /*c080*/  @!P1 LD.E.64 R8, desc[UR6][R42.64] ;  /* 0x000000062a089980 */ /* 0x000168000c101b00 */
[----:B------:R0:W5:Y:S04]  /*c090*/  @!P1 LD.E.64 R26, desc[UR6][R44.64] ;  /* 0x000000062c1a9980 */ /* 0x000168000c101b00 */
[----:B------:R0:W5:Y:S04]  /*c0a0*/  @!P0 LD.E.64 R6, desc[UR6][R46.64] ;  /* 0x000000062e068980 */ /* 0x000168000c101b00 */
[----:B------:R0:W5:Y:S02]  /*c0b0*/  @!P0 LD.E.64 R24, desc[UR6][R48.64] ;  /* 0x0000000630188980 */ /* 0x000164000c101b00 */
.L_x_576:
[----:B------:R-:W-:Y:S05]  /*c0c0*/  BSYNC B1 ;  /* 0x0000000000017941 */ /* 0x000fea0003800000 */
.L_x_575:
[----:B-1----:R-:W-:Y:S01]  /*c0d0*/  SHF.L.U32 R3, R29, 0x1f, RZ ;  /* 0x0000001f1d037819 */ /* 0x002fe200000006ff */
[--C-:B-----5:R-:W-:Y:S01]  /*c0e0*/  IMAD.MOV.U32 R20, RZ, RZ, R13.reuse ;  /* 0x000000ffff147224 */ /* 0x120fe200078e000d */
[--C-:B0-----:R-:W-:Y:S01]  /*c0f0*/  SHF.R.U64 R48, R12, 0x10, R13.reuse ;  /* 0x000000100c307819 */ /* 0x101fe2000000120d */
[----:B------:R-:W-:Y:S01]  /*c100*/  IMAD.MOV.U32 R15, RZ, RZ, R12 ;  /* 0x000000ffff0f7224 */ /* 0x000fe200078e000c */
[----:B------:R-:W0:Y:S01]  /*c110*/  SYNCS.PHASECHK.TRANS64.TRYWAIT P0, [R22+URZ+0x38800], R3 ;  /* 0x03880003160075a7 */ /* 0x000e22000800017f */
[----:B------:R-:W-:Y:S01]  /*c120*/  SHF.R.U32.HI R51, RZ, 0x10, R13 ;  /* 0x00000010ff337819 */ /* 0x000fe2000001160d */
[----:B------:R-:W-:Y:S01]  /*c130*/  IMAD.MOV.U32 R13, RZ, RZ, R10 ;  /* 0x000000ffff0d7224 */ /* 0x000fe200078e000a */
[----:B------:R-:W-:Y:S01]  /*c140*/  SHF.R.U64 R46, R10, 0x10, R11 ;  /* 0x000000100a2e7819 */ /* 0x000fe2000000120b */
[----:B--2---:R-:W-:Y:S01]  /*c150*/  IMAD.MOV.U32 R2, RZ, RZ, R6 ;  /* 0x000000ffff027224 */ /* 0x004fe200078e0006 */
[--C-:B------:R-:W-:Y:S01]  /*c160*/  SHF.R.U64 R45, R6, 0x10, R7.reuse ;  /* 0x00000010062d7819 */ /* 0x100fe20000001207 */
[--C-:B------:R-:W-:Y:S01]  /*c170*/  IMAD.MOV.U32 R4, RZ, RZ, R7.reuse ;  /* 0x000000ffff047224 */ /* 0x100fe200078e0007 */
[----:B------:R-:W-:Y:S01]  /*c180*/  SHF.R.U32.HI R43, RZ, 0x10, R7 ;  /* 0x00000010ff2b7819 */ /* 0x000fe20000011607 */
[----:B----4-:R-:W-:Y:S01]  /*c190*/  IMAD.MOV.U32 R14, RZ, RZ, R11 ;  /* 0x000000ffff0e7224 */ /* 0x010fe200078e000b */
[----:B------:R-:W-:Y:S01]  /*c1a0*/  SHF.R.U64 R40, R32, 0x10, R33 ;  /* 0x0000001020287819 */ /* 0x000fe20000001221 */
[----:B---3--:R-:W-:Y:S01]  /*c1b0*/  IMAD.MOV.U32 R5, RZ, RZ, R8 ;  /* 0x000000ffff057224 */ /* 0x008fe200078e0008 */
[----:B------:R-:W-:Y:S01]  /*c1c0*/  SHF.R.U32.HI R49, RZ, 0x10, R11 ;  /* 0x00000010ff317819 */ /* 0x000fe2000001160b */
[--C-:B------:R-:W-:Y:S01]  /*c1d0*/  IMAD.MOV.U32 R10, RZ, RZ, R9.reuse ;  /* 0x000000ffff0a7224 */ /* 0x100fe200078e0009 */
[--C-:B------:R-:W-:Y:S01]  /*c1e0*/  SHF.R.U64 R44, R8, 0x10, R9.reuse ;  /* 0x00000010082c7819 */ /* 0x100fe20000001209 */
[----:B------:R-:W-:Y:S01]  /*c1f0*/  IMAD.MOV.U32 R36, RZ, RZ, R34 ;  /* 0x000000ffff247224 */ /* 0x000fe200078e0022 */
[----:B------:R-:W-:Y:S01]  /*c200*/  SHF.R.U32.HI R47, RZ, 0x10, R9 ;  /* 0x00000010ff2f7819 */ /* 0x000fe20000011609 */
[--C-:B------:R-:W-:Y:S01]  /*c210*/  IMAD.MOV.U32 R37, RZ, RZ, R35.reuse ;  /* 0x000000ffff257224 */ /* 0x100fe200078e0023 */
[--C-:B------:R-:W-:Y:S01]  /*c220*/  SHF.R.U64 R41, R34, 0x10, R35.reuse ;  /* 0x0000001022297819 */ /* 0x100fe20000001223 */
[----:B------:R-:W-:Y:S01]  /*c230*/  IMAD.MOV.U32 R7, RZ, RZ, R32 ;  /* 0x000000ffff077224 */ /* 0x000fe200078e0020 */
[----:B------:R-:W-:Y:S01]  /*c240*/  SHF.R.U32.HI R42, RZ, 0x10, R35 ;  /* 0x00000010ff2a7819 */ /* 0x000fe20000011623 */
[--C-:B------:R-:W-:Y:S01]  /*c250*/  IMAD.MOV.U32 R29, RZ, RZ, R33.reuse ;  /* 0x000000ffff1d7224 */ /* 0x100fe200078e0021 */
[----:B------:R-:W-:Y:S01]  /*c260*/  SHF.R.U32.HI R38, RZ, 0x10, R33 ;  /* 0x00000010ff267819 */ /* 0x000fe20000011621 */
[----:B------:R-:W-:Y:S01]  /*c270*/  BSSY B1, `(.L_x_577) ;  /* 0x0000018000017945 */ /* 0x000fe20003800000 */
[----:B------:R-:W-:Y:S01]  /*c280*/  VIMNMX R32, R0, 0x80, PT ;  /* 0x0000008000207848 */ /* 0x000fe20003fe0100 */
[----:B------:R-:W-:Y:S01]  /*c290*/  IMAD.MOV.U32 R6, RZ, RZ, R24 ;  /* 0x000000ffff067224 */ /* 0x000fe200078e0018 */
[--C-:B------:R-:W-:Y:S01]  /*c2a0*/  SHF.R.U64 R35, R24, 0x10, R25.reuse ;  /* 0x0000001018237819 */ /* 0x100fe20000001219 */
[--C-:B------:R-:W-:Y:S01]  /*c2b0*/  IMAD.MOV.U32 R8, RZ, RZ, R25.reuse ;  /* 0x000000ffff087224 */ /* 0x100fe200078e0019 */
[----:B------:R-:W-:Y:S01]  /*c2c0*/  SHF.R.U32.HI R33, RZ, 0x10, R25 ;  /* 0x00000010ff217819 */ /* 0x000fe20000011619 */
[----:B------:R-:W-:Y:S01]  /*c2d0*/  IMAD.MOV.U32 R12, RZ, RZ, R27 ;  /* 0x000000ffff0c7224 */ /* 0x000fe200078e001b */
[----:B------:R-:W-:-:S02]  /*c2e0*/  MOV R11, R26 ;  /* 0x0000001a000b7202 */ /* 0x000fc40000000f00 */
[--C-:B------:R-:W-:Y:S02]  /*c2f0*/  SHF.R.U64 R34, R26, 0x10, R27.reuse ;  /* 0x000000101a227819 */ /* 0x100fe4000000121b */
[----:B------:R-:W-:Y:S02]  /*c300*/  SHF.R.U32.HI R39, RZ, 0x10, R27 ;  /* 0x00000010ff277819 */ /* 0x000fe4000001161b */
[----:B------:R-:W-:Y:S02]  /*c310*/  PRMT R24, R15, 0x5410, R48 ;  /* 0x000054100f187816 */ /* 0x000fe40000000030 */
[----:B------:R-:W-:Y:S02]  /*c320*/  PRMT R25, R20, 0x5410, R51 ;  /* 0x0000541014197816 */ /* 0x000fe40000000033 */
[----:B------:R-:W-:Y:S02]  /*c330*/  PRMT R0, R2, 0x5410, R45 ;  /* 0x0000541002007816 */ /* 0x000fe4000000002d */
[----:B------:R-:W-:-:S02]  /*c340*/  PRMT R13, R13, 0x5410, R46 ;  /* 0x000054100d0d7816 */ /* 0x000fc4000000002e */
[----:B------:R-:W-:Y:S02]  /*c350*/  PRMT R14, R14, 0x5410, R49 ;  /* 0x000054100e0e7816 */ /* 0x000fe40000000031 */
[----:B------:R-:W-:Y:S02]  /*c360*/  PRMT R9, R5, 0x5410, R44 ;  /* 0x0000541005097816 */ /* 0x000fe4000000002c */
[----:B------:R-:W-:Y:S02]  /*c370*/  ISETP.GE.AND P1, PT, R219, R32, PT ;  /* 0x00000020db00720c */ /* 0x000fe40003f26270 */
[----:B------:R-:W-:Y:S02]  /*c380*/  PRMT R10, R10, 0x5410, R47 ;  /* 0x000054100a0a7816 */ /* 0x000fe4000000002f */
[----:B------:R-:W-:Y:S02]  /*c390*/  PRMT R2, R4, 0x5410, R43 ;  /* 0x0000541004027816 */ /* 0x000fe4000000002b */
[----:B------:R-:W-:-:S02]  /*c3a0*/  PRMT R26, R36, 0x5410, R41 ;  /* 0x00005410241a7816 */ /* 0x000fc40000000029 */
[----:B------:R-:W-:Y:S02]  /*c3b0*/  PRMT R27, R37, 0x5410, R42 ;  /* 0x00005410251b7816 */ /* 0x000fe4000000002a */
[----:B------:R-:W-:Y:S02]  /*c3c0*/  PRMT R15, R7, 0x5410, R40 ;  /* 0x00005410070f7816 */ /* 0x000fe40000000028 */
[----:B------:R-:W-:Y:S01]  /*c3d0*/  PRMT R20, R29, 0x5410, R38 ;  /* 0x000054101d147816 */ /* 0x000fe20000000026 */
[----:B0-----:R-:W-:Y:S06]  /*c3e0*/  @!P0 BRA `(.L_x_578) ;  /* 0x000001c800c08947 */ /* 0x001fec0003800000 */
.L_x_851:
[----:B------:R-:W-:Y:S05]  /*c3f0*/  BSYNC B1 ;  /* 0x0000000000017941 */ /* 0x000fea0003800000 */
.L_x_577:
[----:B------:R-:W-:Y:S01]  /*c400*/  BSSY B1, `(.L_x_579) ;  /* 0x00000ad000017945 */ /* 0x000fe20003800000 */
[----:B------:R-:W-:Y:S02]  /*c410*/  PRMT R11, R11, 0x5410, R34 ;  /* 0x000054100b0b7816 */ /* 0x000fe40000000022 */
[----:B------:R-:W-:Y:S02]  /*c420*/  PRMT R12, R12, 0x5410, R39 ;  /* 0x000054100c0c7816 */ /* 0x000fe40000000027 */
[----:B0-----:R-:W-:Y:S02]  /*c430*/  PRMT R3, R6, 0x5410, R35 ;  /* 0x0000541006037816 */ /* 0x001fe40000000023 */
[----:B------:R-:W-:Y:S01]  /*c440*/  PRMT R8, R8, 0x5410, R33 ;  /* 0x0000541008087816 */ /* 0x000fe20000000021 */
[----:B------:R-:W-:Y:S06]  /*c450*/  @P1 BRA `(.L_x_580) ;  /* 0x00000008009c1947 */ /* 0x000fec0003800000 */
[----:B------:R-:W0:Y:S01]  /*c460*/  LDC R5, c[0x0][0x3f4] ;  /* 0x0000fd00ff057b82 */ /* 0x000e220000000800 */
[----:B------:R-:W-:Y:S01]  /*c470*/  BSSY B2, `(.L_x_581) ;  /* 0x000002c000027945 */ /* 0x000fe20003800000 */
[-C--:B0-----:R-:W-:Y:S02]  /*c480*/  ISETP.GE.AND P0, PT, R214, R5.reuse, PT ;  /* 0x00000005d600720c */ /* 0x081fe40003f06270 */
[-C--:B------:R-:W-:Y:S02]  /*c490*/  ISETP.GE.AND P1, PT, R221, R5.reuse, PT ;  /* 0x00000005dd00720c */ /* 0x080fe40003f26270 */
[-C--:B------:R-:W-:Y:S02]  /*c4a0*/  ISETP.GE.AND P2, PT, R220, R5.reuse, PT ;  /* 0x00000005dc00720c */ /* 0x080fe40003f46270 */
[----:B------:R-:W-:-:S07]  /*c4b0*/  ISETP.GE.AND P3, PT, R222, R5, PT ;  /* 0x00000005de00720c */ /* 0x000fce0003f66270 */
[----:B------:R-:W-:Y:S06]  /*c4c0*/  @P0 BRA `(.L_x_582) ;  /* 0x0000000000980947 */ /* 0x000fec0003800000 */
[----:B------:R-:W0:Y:S01]  /*c4d0*/  LDS.128 R4, [R30] ;  /* 0x000000001e047984 */ /* 0x000e220000000c00 */
[C---:B------:R-:W-:Y:S01]  /*c4e0*/  IMAD.U32 R37, R26.reuse, 0x10000, RZ ;  /* 0x000100001a257824 */ /* 0x040fe200078e00ff */
[----:B------:R-:W-:Y:S01]  /*c4f0*/  LOP3.LUT R40, R26, 0xffff0000, RZ, 0xc0, !PT ;  /* 0xffff00001a287812 */ /* 0x000fe200078ec0ff */
[C---:B------:R-:W-:Y:S01]  /*c500*/  IMAD.U32 R36, R24.reuse, 0x10000, RZ ;  /* 0x0001000018247824 */ /* 0x040fe200078e00ff */
[----:B------:R-:W-:Y:S01]  /*c510*/  LOP3.LUT R38, R24, 0xffff0000, RZ, 0xc0, !PT ;  /* 0xffff000018267812 */ /* 0x000fe200078ec0ff */
[C---:B0-----:R-:W-:Y:S01]  /*c520*/  IMAD.U32 R29, R4.reuse, 0x10000, RZ ;  /* 0x00010000041d7824 */ /* 0x041fe200078e00ff */
[----:B------:R-:W-:Y:S01]  /*c530*/  LOP3.LUT R4, R4, 0xffff0000, RZ, 0xc0, !PT ;  /* 0xffff000004047812 */ /* 0x000fe200078ec0ff */
[C---:B------:R-:W-:Y:S01]  /*c540*/  IMAD.U32 R33, R5.reuse, 0x10000, RZ ;  /* 0x0001000005217824 */ /* 0x040fe200078e00ff */
[----:B------:R-:W-:Y:S01]  /*c550*/  LOP3.LUT R5, R5, 0xffff0000, RZ, 0xc0, !PT ;  /* 0xffff000005057812 */ /* 0x000fe200078ec0ff */
[C---:B------:R-:W-:Y:S01]  /*c560*/  IMAD.U32 R34, R6.reuse, 0x10000, RZ ;  /* 0x0001000006227824 */ /* 0x040fe200078e00ff */
[----:B------:R-:W-:Y:S01]  /*c570*/  LOP3.LUT R6, R6, 0xffff0000, RZ, 0xc0, !PT ;  /* 0xffff000006067812 */ /* 0x000fe200078ec0ff */
[C---:B------:R-:W-:Y:S01]  /*c580*/  FMUL.FTZ R42, R4.reuse, R37 ;  /* 0x00000025042a7220 */ /* 0x040fe20000410000 */
[----:B------:R-:W-:Y:S01]  /*c590*/  FMUL.FTZ R4, R4, R36 ;  /* 0x0000002404047220 */ /* 0x000fe20000410000 */
[----:B------:R-:W-:-:S02]  /*c5a0*/  IMAD.U32 R35, R7, 0x10000, RZ ;  /* 0x0001000007237824 */ /* 0x000fc400078e00ff */
[----:B------:R-:W-:Y:S01]  /*c5b0*/  FMUL.FTZ R44, R5, R40 ;  /* 0x00000028052c7220 */ /* 0x000fe20000410000 */
[C---:B------:R-:W-:Y:S01]  /*c5c0*/  FFMA.FTZ R42, R29.reuse, R36, -R42 ;  /* 0x000000241d2a7223 */ /* 0x040fe2000001082a */
[----:B------:R-:W-:Y:S01]  /*c5d0*/  FFMA.FTZ R37, R29, R37, R4 ;  /* 0x000000251d257223 */ /* 0x000fe20000010004 */
[----:B------:R-:W-:Y:S01]  /*c5e0*/  LOP3.LUT R7, R7, 0xffff0000, RZ, 0xc0, !PT ;  /* 0xffff000007077812 */ /* 0x000fe200078ec0ff */
[-C--:B------:R-:W-:Y:S01]  /*c5f0*/  FMUL.FTZ R46, R5, R38.reuse ;  /* 0x00000026052e7220 */ /* 0x080fe20000410000 */
[C---:B------:R-:W-:Y:S01]  /*c600*/  LOP3.LUT R36, R27.reuse, 0xffff0000, RZ, 0xc0, !PT ;  /* 0xffff00001b247812 */ /* 0x040fe200078ec0ff */
[----:B------:R-:W-:Y:S01]  /*c610*/  IMAD.U32 R29, R27, 0x10000, RZ ;  /* 0x000100001b1d7824 */ /* 0x000fe200078e00ff */
[C---:B------:R-:W-:Y:S01]  /*c620*/  LOP3.LUT R4, R25.reuse, 0xffff0000, RZ, 0xc0, !PT ;  /* 0xffff000019047812 */ /* 0x040fe200078ec0ff */
[----:B------:R-:W-:Y:S02]  /*c630*/  IMAD.U32 R5, R25, 0x10000, RZ ;  /* 0x0001000019057824 */ /* 0x000fe400078e00ff */
[C---:B------:R-:W-:Y:S01]  /*c640*/  FFMA.FTZ R44, R33.reuse, R38, -R44 ;  /* 0x00000026212c7223 */ /* 0x040fe2000001082c */
[----:B------:R-:W-:Y:S01]  /*c650*/  FFMA.FTZ R33, R33, R40, R46 ;  /* 0x0000002821217223 */ /* 0x000fe2000001002e */
[C---:B------:R-:W-:Y:S01]  /*c660*/  FMUL.FTZ R39, R6.reuse, R29 ;  /* 0x0000001d06277220 */ /* 0x040fe20000410000 */
[-C--:B------:R-:W-:Y:S01]  /*c670*/  FMUL.FTZ R38, R6, R5.reuse ;  /* 0x0000000506267220 */ /* 0x080fe20000410000 */
[C---:B------:R-:W-:Y:S01]  /*c680*/  FMUL.FTZ R40, R7.reuse, R36 ;  /* 0x0000002407287220 */ /* 0x040fe20000410000 */
[-C--:B------:R-:W-:Y:S01]  /*c690*/  FMUL.FTZ R41, R7, R4.reuse ;  /* 0x0000000407297220 */ /* 0x080fe20000410000 */
[C---:B------:R-:W-:Y:S01]  /*c6a0*/  FFMA.FTZ R6, R34.reuse, R5, -R39 ;  /* 0x0000000522067223 */ /* 0x040fe20000010827 */
[----:B------:R-:W-:Y:S01]  /*c6b0*/  FFMA.FTZ R29, R34, R29, R38 ;  /* 0x0000001d221d7223 */ /* 0x000fe20000010026 */
[C---:B------:R-:W-:Y:S01]  /*c6c0*/  FFMA.FTZ R7, R35.reuse, R4, -R40 ;  /* 0x0000000423077223 */ /* 0x040fe20000010828 */
[----:B------:R-:W-:Y:S01]  /*c6d0*/  FFMA.FTZ R36, R35, R36, R41 ;  /* 0x0000002423247223 */ /* 0x000fe20000010029 */
[----:B------:R-:W-:-:S02]  /*c6e0*/  F2FP.BF16.F32.PACK_AB R4, R37, R42 ;  /* 0x0000002a2504723e */ /* 0x000fc400000010ff */
[----:B------:R-:W-:Y:S02]  /*c6f0*/  F2FP.BF16.F32.PACK_AB R5, R33, R44 ;  /* 0x0000002c2105723e */ /* 0x000fe400000010ff */
[----:B------:R-:W-:Y:S02]  /*c700*/  F2FP.BF16.F32.PACK_AB R6, R29, R6 ;  /* 0x000000061d06723e */ /* 0x000fe400000010ff */
[----:B------:R-:W-:-:S05]  /*c710*/  F2FP.BF16.F32.PACK_AB R7, R36, R7 ;  /* 0x000000072407723e */ /* 0x000fca00000010ff */
[----:B------:R0:W-:Y:S02]  /*c720*/  STS.128 [R30], R4 ;  /* 0x000000041e007388 */ /* 0x0001e40000000c00 */
.L_x_582:
[----:B------:R-:W-:Y:S05]  /*c730*/  BSYNC B2 ;  /* 0x0000000000027941 */ /* 0x000fea0003800000 */
.L_x_581:
[----:B------:R-:W-:Y:S04]  /*c740*/  BSSY B2, `(.L_x_583) ;  /* 0x0000028000027945 */ /* 0x000fe80003800000 */
[----:B------:R-:W-:Y:S05]  /*c750*/  @P1 BRA `(.L_x_584) ;  /* 0x0000000000981947 */ /* 0x000fea0003800000 */
[----:B0-----:R-:W0:Y:S01]  /*c760*/  LDS.128 R4, [R30+0x4000] ;  /* 0x004000001e047984 */ /* 0x001e220000000c00 */
[C---:B------:R-:W-:Y:S01]  /*c770*/  IMAD.U32 R37, R15.reuse, 0x10000, RZ ;  /* 0x000100000f257824 */ /* 0x040fe200078e00ff */
[----:B------:R-:W-:Y:S01]  /*c780*/  LOP3.LUT R40, R15, 0xffff0000, RZ, 0xc0, !PT ;  /* 0xffff00000f287812 */ /* 0x000fe200078ec0ff */
[C---:B------:R-:W-:Y:S01]  /*c790*/  IMAD.U32 R36, R13.reuse, 0x10000, RZ ;  /* 0x000100000d247824 */ /* 0x040fe200078e00ff */
[----:B------:R-:W-:Y:S01]  /*c7a0*/  LOP3.LUT R38, R13, 0xffff0000, RZ, 0xc0, !PT ;  /* 0xffff00000d267812 */ /* 0x000fe200078ec0ff */
[C---:B0-----:R-:W-:Y:S01]  /*c7b0*/  IMAD.U32 R29, R4.reuse, 0x10000, RZ ;  /* 0x00010000041d7824 */ /* 0x041fe200078e00ff */
[----:B------:R-:W-:Y:S01]  /*c7c0*/  LOP3.LUT R4, R4, 0xffff0000, RZ, 0xc0, !PT ;  /* 0xffff000004047812 */ /* 0x000fe200078ec0ff */
[----:B------:R-:W-:Y:S01]  /*c7d0*/  IMAD.U32 R34, R6, 0x10000, RZ ;  /* 0x0001000006227824 */ /* 0x000fe200078e00ff */
[----:B------:R-:W-:Y:S01]  /*c7e0*/  SHF.L.U32 R33, R5, 0x10, RZ ;  /* 0x0000001005217819 */ /* 0x000fe200000006ff */
[----:B------:R-:W-:Y:S01]  /*c7f0*/  IMAD.U32 R35, R7, 0x10000, RZ ;  /* 0x0001000007237824 */ /* 0x000fe200078e00ff */
[----:B------:R-:W-:Y:S01]  /*c800*/  LOP3.LUT R5, R5, 0xffff0000, RZ, 0xc0, !PT ;  /* 0xffff000005057812 */ /* 0x000fe200078ec0ff */
[C---:B------:R-:W-:Y:S01]  /*c810*/  FMUL.FTZ R42, R4.reuse, R37 ;  /* 0x00000025042a7220 */ /* 0x040fe20000410000 */
[----:B------:R-:W-:Y:S01]  /*c820*/  FMUL.FTZ R4, R4, R36 ;  /* 0x0000002404047220 */ /* 0x000fe20000410000 */
[----:B------:R-:W-:-:S02]  /*c830*/  LOP3.LUT R6, R6, 0xffff0000, RZ, 0xc0, !PT ;  /* 0xffff000006067812 */ /* 0x000fc400078ec0ff */
        /* <DEDUP_REMOVED lines=23> */
[----:B------:R1:W-:Y:S02]  /*c9b0*/  STS.128 [R30+0x4000], R4 ;  /* 0x004000041e007388 */ /* 0x0003e40000000c00 */
.L_x_584:
[----:B------:R-:W-:Y:S05]  /*c9c0*/  BSYNC B2 ;  /* 0x0000000000027941 */ /* 0x000fea0003800000 */
.L_x_583:
[----:B------:R-:W-:Y:S04]  /*c9d0*/  BSSY B2, `(.L_x_585) ;  /* 0x0000028000027945 */ /* 0x000fe80003800000 */
[----:B------:R-:W-:Y:S05]  /*c9e0*/  @P2 BRA `(.L_x_586) ;  /* 0x0000000000982947 */ /* 0x000fea0003800000 */
[----:B01----:R-:W0:Y:S01]  /*c9f0*/  LDS.128 R4, [R30+0x8000] ;  /* 0x008000001e047984 */ /* 0x003e220000000c00 */
        /* <DEDUP_REMOVED lines=18> */
[----:B------:R-:W-:Y:S01]  /*cb20*/  SHF.L.U32 R29, R12, 0x10, RZ ;  /* 0x000000100c1d7819 */ /* 0x000fe200000006ff */
[----:B------:R-:W-:Y:S01]  /*cb30*/  IMAD.U32 R5, R10, 0x10000, RZ ;  /* 0x000100000a057824 */ /* 0x000fe200078e00ff */
[----:B------:R-:W-:Y:S01]  /*cb40*/  LOP3.LUT R36, R12, 0xffff0000, RZ, 0xc0, !PT ;  /* 0xffff00000c247812 */ /* 0x000fe200078ec0ff */
[C---:B------:R-:W-:Y:S01]  /*cb50*/  FFMA.FTZ R44, R33.reuse, R38, -R44 ;  /* 0x00000026212c7223 */ /* 0x040fe2000001082c */
[----:B------:R-:W-:Y:S01]  /*cb60*/  LOP3.LUT R4, R10, 0xffff0000, RZ, 0xc0, !PT ;  /* 0xffff00000a047812 */ /* 0x000fe200078ec0ff */
        /* <DEDUP_REMOVED lines=14> */
.L_x_586:
[----:B------:R-:W-:Y:S05]  /*cc50*/  BSYNC B2 ;  /* 0x0000000000027941 */ /* 0x000fea0003800000 */
.L_x_585:
[----:B------:R-:W-:Y:S05]  /*cc60*/  @P3 BRA `(.L_x_580) ;  /* 0x0000000000983947 */ /* 0x000fea0003800000 */
[----:B012---:R-:W0:Y:S01]  /*cc70*/  LDS.128 R4, [R30+0xc000] ;  /* 0x00c000001e047984 */ /* 0x007e220000000c00 */
        /* <DEDUP_REMOVED lines=37> */
.L_x_580:
[----:B------:R-:W-:Y:S05]  /*ced0*/  BSYNC B1 ;  /* 0x0000000000017941 */ /* 0x000fea0003800000 */
.L_x_579:
[----:B------:R-:W-:Y:S01]  /*cee0*/  ISETP.GE.AND P0, PT, R31, R32, PT ;  /* 0x000000201f00720c */ /* 0x000fe20003f06270 */
[----:B------:R-:W-:-:S12]  /*cef0*/  BSSY B1, `(.L_x_587) ;  /* 0x00000a9000017945 */ /* 0x000fd80003800000 */
[----:B------:R-:W-:Y:S05]  /*cf00*/  @P0 BRA `(.L_x_588) ;  /* 0x00000008009c0947 */ /* 0x000fea0003800000 */
[----:B0123--:R-:W0:Y:S01]  /*cf10*/  LDC R5, c[0x0][0x3f4] ;  /* 0x0000fd00ff057b82 */ /* 0x00fe220000000800 */
[----:B------:R-:W-:Y:S01]  /*cf20*/  BSSY B2, `(.L_x_589) ;  /* 0x000002c000027945 */ /* 0x000fe20003800000 */
[-C--:B0-----:R-:W-:Y:S02]  /*cf30*/  ISETP.GE.AND P0, PT, R214, R5.reuse, PT ;  /* 0x00000005d600720c */ /* 0x081fe40003f06270 */
[-C--:B------:R-:W-:Y:S02]  /*cf40*/  ISETP.GE.AND P1, PT, R221, R5.reuse, PT ;  /* 0x00000005dd00720c */ /* 0x080fe40003f26270 */
[-C--:B------:R-:W-:Y:S02]  /*cf50*/  ISETP.GE.AND P2, PT, R220, R5.reuse, PT ;  /* 0x00000005dc00720c */ /* 0x080fe40003f46270 */
[----:B------:R-:W-:-:S07]  /*cf60*/  ISETP.GE.AND P3, PT, R222, R5, PT ;  /* 0x00000005de00720c */ /* 0x000fce0003f66270 */
[----:B------:R-:W-:Y:S06]  /*cf70*/  @P0 BRA `(.L_x_590) ;  /* 0x0000000000980947 */ /* 0x000fec0003800000 */
[----:B------:R-:W0:Y:S01]  /*cf80*/  LDS.128 R4, [R30+0x1000] ;  /* 0x001000001e047984 */ /* 0x000e220000000c00 */
[----:B------:R-:W-:Y:S01]  /*cf90*/  SHF.L.U32 R39, R26, 0x10, RZ ;  /* 0x000000101a277819 */ /* 0x000fe200000006ff */
[----:B------:R-:W-:Y:S01]  /*cfa0*/  IMAD.U32 R35, R24, 0x10000, RZ ;  /* 0x0001000018237824 */ /* 0x000fe200078e00ff */
[----:B------:R-:W-:Y:S02]  /*cfb0*/  LOP3.LUT R41, R26, 0xffff0000, RZ, 0xc0, !PT ;  /* 0xffff00001a297812 */ /* 0x000fe400078ec0ff */
[----:B------:R-:W-:Y:S02]  /*cfc0*/  LOP3.LUT R37, R24, 0xffff0000, RZ, 0xc0, !PT ;  /* 0xffff000018257812 */ /* 0x000fe400078ec0ff */
[----:B------:R-:W-:Y:S02]  /*cfd0*/  LOP3.LUT R44, R27, 0xffff0000, RZ, 0xc0, !PT ;  /* 0xffff00001b2c7812 */ /* 0x000fe400078ec0ff */
[----:B------:R-:W-:Y:S01]  /*cfe0*/  LOP3.LUT R42, R25, 0xffff0000, RZ, 0xc0, !PT ;  /* 0xffff0000192a7812 */ /* 0x000fe200078ec0ff */
[C---:B0-----:R-:W-:Y:S01]  /*cff0*/  IMAD.U32 R29, R4.reuse, 0x10000, RZ ;  /* 0x00010000041d7824 */ /* 0x041fe200078e00ff */
[----:B------:R-:W-:Y:S01]  /*d000*/  LOP3.LUT R4, R4, 0xffff0000, RZ, 0xc0, !PT ;  /* 0xffff000004047812 */ /* 0x000fe200078ec0ff */
[C---:B------:R-:W-:Y:S01]  /*d010*/  IMAD.U32 R31, R5.reuse, 0x10000, RZ ;  /* 0x00010000051f7824 */ /* 0x040fe200078e00ff */
[----:B------:R-:W-:Y:S01]  /*d020*/  LOP3.LUT R5, R5, 0xffff0000, RZ, 0xc0, !PT ;  /* 0xffff000005057812 */ /* 0x000fe200078ec0ff */
[C---:B------:R-:W-:Y:S01]  /*d030*/  IMAD.U32 R33, R6.reuse, 0x10000, RZ ;  /* 0x0001000006217824 */ /* 0x040fe200078e00ff */
[----:B------:R-:W-:Y:S01]  /*d040*/  LOP3.LUT R6, R6, 0xffff0000, RZ, 0xc0, !PT ;  /* 0xffff000006067812 */ /* 0x000fe200078ec0ff */
[-C--:B------:R-:W-:Y:S01]  /*d050*/  FMUL.FTZ R36, R39, R4.reuse ;  /* 0x0000000427247220 */ /* 0x080fe20000410000 */
[----:B------:R-:W-:Y:S01]  /*d060*/  FMUL.FTZ R38, R35, R4 ;  /* 0x0000000423267220 */ /* 0x000fe20000410000 */
[----:B------:R-:W-:Y:S01]  /*d070*/  FMUL.FTZ R40, R41, R5 ;  /* 0x0000000529287220 */ /* 0x000fe20000410000 */
[----:B------:R-:W-:-:S02]  /*d080*/  IMAD.U32 R34, R7, 0x10000, RZ ;  /* 0x0001000007227824 */ /* 0x000fc400078e00ff */
[-C--:B------:R-:W-:Y:S01]  /*d090*/  FFMA.FTZ R4, R35, R29.reuse, -R36 ;  /* 0x0000001d23047223 */ /* 0x080fe20000010824 */
[----:B------:R-:W-:Y:S01]  /*d0a0*/  LOP3.LUT R7, R7, 0xffff0000, RZ, 0xc0, !PT ;  /* 0xffff000007077812 */ /* 0x000fe200078ec0ff */
[----:B------:R-:W-:Y:S01]  /*d0b0*/  FFMA.FTZ R29, R39, R29, R38 ;  /* 0x0000001d271d7223 */ /* 0x000fe20000010026 */
[C---:B------:R-:W-:Y:S01]  /*d0c0*/  FMUL.FTZ R36, R37.reuse, R5 ;  /* 0x0000000525247220 */ /* 0x040fe20000410000 */
[----:B------:R-:W-:Y:S01]  /*d0d0*/  FFMA.FTZ R5, R37, R31, -R40 ;  /* 0x0000001f25057223 */ /* 0x000fe20000010828 */
[----:B------:R-:W-:Y:S02]  /*d0e0*/  IMAD.U32 R39, R27, 0x10000, RZ ;  /* 0x000100001b277824 */ /* 0x000fe400078e00ff */
[----:B------:R-:W-:Y:S01]  /*d0f0*/  FMUL.FTZ R35, R42, R7 ;  /* 0x000000072a237220 */ /* 0x000fe20000410000 */
[----:B------:R-:W-:Y:S02]  /*d100*/  IMAD.U32 R37, R25, 0x10000, RZ ;  /* 0x0001000019257824 */ /* 0x000fe400078e00ff */
[----:B------:R-:W-:Y:S01]  /*d110*/  FFMA.FTZ R36, R41, R31, R36 ;  /* 0x0000001f29247223 */ /* 0x000fe20000010024 */
[-C--:B------:R-:W-:Y:S01]  /*d120*/  FMUL.FTZ R38, R39, R6.reuse ;  /* 0x0000000627267220 */ /* 0x080fe20000410000 */
[----:B------:R-:W-:Y:S01]  /*d130*/  FMUL.FTZ R31, R44, R7 ;  /* 0x000000072c1f7220 */ /* 0x000fe20000410000 */
[----:B------:R-:W-:Y:S01]  /*d140*/  FMUL.FTZ R40, R37, R6 ;  /* 0x0000000625287220 */ /* 0x000fe20000410000 */
[----:B------:R-:W-:Y:S01]  /*d150*/  F2FP.BF16.F32.PACK_AB R4, R29, R4 ;  /* 0x000000041d04723e */ /* 0x000fe200000010ff */
[-C--:B------:R-:W-:Y:S01]  /*d160*/  FFMA.FTZ R6, R37, R33.reuse, -R38 ;  /* 0x0000002125067223 */ /* 0x080fe20000010826 */
[-C--:B------:R-:W-:Y:S01]  /*d170*/  FFMA.FTZ R7, R42, R34.reuse, -R31 ;  /* 0x000000222a077223 */ /* 0x080fe2000001081f */
[----:B------:R-:W-:Y:S01]  /*d180*/  FFMA.FTZ R33, R39, R33, R40 ;  /* 0x0000002127217223 */ /* 0x000fe20000010028 */
[----:B------:R-:W-:Y:S01]  /*d190*/  FFMA.FTZ R34, R44, R34, R35 ;  /* 0x000000222c227223 */ /* 0x000fe20000010023 */
[----:B------:R-:W-:-:S03]  /*d1a0*/  F2FP.BF16.F32.PACK_AB R5, R36, R5 ;  /* 0x000000052405723e */ /* 0x000fc600000010ff */
[----:B------:R-:W-:Y:S02]  /*d1b0*/  F2FP.BF16.F32.PACK_AB R6, R33, R6 ;  /* 0x000000062106723e */ /* 0x000fe400000010ff */
[----:B------:R-:W-:-:S05]  /*d1c0*/  F2FP.BF16.F32.PACK_AB R7, R34, R7 ;  /* 0x000000072207723e */ /* 0x000fca00000010ff */
[----:B------:R0:W-:Y:S02]  /*d1d0*/  STS.128 [R30+0x1000], R4 ;  /* 0x001000041e007388 */ /* 0x0001e40000000c00 */
.L_x_590:
[----:B------:R-:W-:Y:S05]  /*d1e0*/  BSYNC B2 ;  /* 0x0000000000027941 */ /* 0x000fea0003800000 */
.L_x_589:
[----:B------:R-:W-:Y:S04]  /*d1f0*/  BSSY B2, `(.L_x_591) ;  /* 0x0000028000027945 */ /* 0x000fe80003800000 */
[----:B------:R-:W-:Y:S05]  /*d200*/  @P1 BRA `(.L_x_592) ;  /* 0x0000000000981947 */ /* 0x000fea0003800000 */
[----:B0-----:R-:W0:Y:S01]  /*d210*/  LDS.128 R4, [R30+0x5000] ;  /* 0x005000001e047984 */ /* 0x001e220000000c00 */
[C---:B------:R-:W-:Y:S01]  /*d220*/  IMAD.U32 R39, R15.reuse, 0x10000, RZ ;  /* 0x000100000f277824 */ /* 0x040fe200078e00ff */
[----:B------:R-:W-:Y:S01]  /*d230*/  LOP3.LUT R41, R15, 0xffff0000, RZ, 0xc0, !PT ;  /* 0xffff00000f297812 */ /* 0x000fe200078ec0ff */
[C---:B------:R-:W-:Y:S01]  /*d240*/  IMAD.U32 R35, R13.reuse, 0x10000, RZ ;  /* 0x000100000d237824 */ /* 0x040fe200078e00ff */
        /* <DEDUP_REMOVED lines=34> */
.L_x_592:
[----:B------:R-:W-:Y:S05]  /*d470*/  BSYNC B2 ;  /* 0x0000000000027941 */ /* 0x000fea0003800000 */
.L_x_591:
[----:B------:R-:W-:Y:S04]  /*d480*/  BSSY B2, `(.L_x_593) ;  /* 0x0000028000027945 */ /* 0x000fe80003800000 */
[----:B------:R-:W-:Y:S05]  /*d490*/  @P2 BRA `(.L_x_594) ;  /* 0x0000000000982947 */ /* 0x000fea0003800000 */
[----:B01----:R-:W0:Y:S01]  /*d4a0*/  LDS.128 R4, [R30+0x9000] ;  /* 0x009000001e047984 */ /* 0x003e220000000c00 */
[C---:B------:R-:W-:Y:S01]  /*d4b0*/  IMAD.U32 R39, R11.reuse, 0x10000, RZ ;  /* 0x000100000b277824 */ /* 0x040fe200078e00ff */
[----:B------:R-:W-:Y:S01]  /*d4c0*/  LOP3.LUT R41, R11, 0xffff0000, RZ, 0xc0, !PT ;  /* 0xffff00000b297812 */ /* 0x000fe200078ec0ff */
[C---:B------:R-:W-:Y:S01]  /*d4d0*/  IMAD.U32 R35, R9.reuse, 0x10000, RZ ;  /* 0x0001000009237824 */ /* 0x040fe200078e00ff */
[----:B------:R-:W-:Y:S02]  /*d4e0*/  LOP3.LUT R37, R9, 0xffff0000, RZ, 0xc0, !PT ;  /* 0xffff000009257812 */ /* 0x000fe400078ec0ff */
[----:B------:R-:W-:Y:S02]  /*d4f0*/  LOP3.LUT R44, R12, 0xffff0000, RZ, 0xc0, !PT ;  /* 0xffff00000c2c7812 */ /* 0x000fe400078ec0ff */
[----:B------:R-:W-:Y:S02]  /*d500*/  LOP3.LUT R42, R10, 0xffff0000, RZ, 0xc0, !PT ;  /* 0xffff00000a2a7812 */ /* 0x000fe400078ec0ff */
[C---:B0-----:R-:W-:Y:S01]  /*d510*/  SHF.L.U32 R29, R4.reuse, 0x10, RZ ;  /* 0x00000010041d7819 */ /* 0x041fe200000006ff */
[C---:B------:R-:W-:Y:S01]  /*d520*/  IMAD.U32 R31, R5.reuse, 0x10000, RZ ;  /* 0x00010000051f7824 */ /* 0x040fe200078e00ff */
[----:B------:R-:W-:Y:S01]  /*d530*/  LOP3.LUT R4, R4, 0xffff0000, RZ, 0xc0, !PT ;  /* 0xffff000004047812 */ /* 0x000fe200078ec0ff */
[C---:B------:R-:W-:Y:S01]  /*d540*/  IMAD.U32 R33, R6.reuse, 0x10000, RZ ;  /* 0x0001000006217824 */ /* 0x040fe200078e00ff */
[----:B------:R-:W-:Y:S01]  /*d550*/  LOP3.LUT R5, R5, 0xffff0000, RZ, 0xc0, !PT ;  /* 0xffff000005057812 */ /* 0x000fe200078ec0ff */
[----:B------:R-:W-:Y:S01]  /*d560*/  IMAD.U32 R34, R7, 0x10000, RZ ;  /* 0x0001000007227824 */ /* 0x000fe200078e00ff */
[----:B------:R-:W-:Y:S01]  /*d570*/  LOP3.LUT R6, R6, 0xffff0000, RZ, 0xc0, !PT ;  /* 0xffff000006067812 */ /* 0x000fe200078ec0ff */
[-C--:B------:R-:W-:Y:S01]  /*d580*/  FMUL.FTZ R36, R39, R4.reuse ;  /* 0x0000000427247220 */ /* 0x080fe20000410000 */
[----:B------:R-:W-:Y:S01]  /*d590*/  FMUL.FTZ R38, R35, R4 ;  /* 0x0000000423267220 */ /* 0x000fe20000410000 */
[----:B------:R-:W-:Y:S01]  /*d5a0*/  FMUL.FTZ R40, R41, R5 ;  /* 0x0000000529287220 */ /* 0x000fe20000410000 */
[----:B------:R-:W-:Y:S01]  /*d5b0*/  LOP3.LUT R7, R7, 0xffff0000, RZ, 0xc0, !PT ;  /* 0xffff000007077812 */ /* 0x000fe200078ec0ff */
[-C--:B------:R-:W-:Y:S01]  /*d5c0*/  FFMA.FTZ R4, R35, R29.reuse, -R36 ;  /* 0x0000001d23047223 */ /* 0x080fe20000010824 */
[----:B------:R-:W-:Y:S01]  /*d5d0*/  FFMA.FTZ R29, R39, R29, R38 ;  /* 0x0000001d271d7223 */ /* 0x000fe20000010026 */
[C---:B------:R-:W-:Y:S01]  /*d5e0*/  FMUL.FTZ R36, R37.reuse, R5 ;  /* 0x0000000525247220 */ /* 0x040fe20000410000 */
[----:B------:R-:W-:Y:S01]  /*d5f0*/  FFMA.FTZ R5, R37, R31, -R40 ;  /* 0x0000001f25057223 */ /* 0x000fe20000010828 */
[----:B------:R-:W-:-:S02]  /*d600*/  IMAD.U32 R39, R12, 0x10000, RZ ;  /* 0x000100000c277824 */ /* 0x000fc400078e00ff */
        /* <DEDUP_REMOVED lines=15> */
.L_x_594:
[----:B------:R-:W-:Y:S05]  /*d700*/  BSYNC B2 ;  /* 0x0000000000027941 */ /* 0x000fea0003800000 */
.L_x_593:
[----:B------:R-:W-:Y:S05]  /*d710*/  @P3 BRA `(.L_x_588) ;  /* 0x0000000000983947 */ /* 0x000fea0003800000 */
[----:B012---:R-:W0:Y:S01]  /*d720*/  LDS.128 R4, [R30+0xd000] ;  /* 0x00d000001e047984 */ /* 0x007e220000000c00 */
        /* <DEDUP_REMOVED lines=11> */
[----:B------:R-:W-:Y:S01]  /*d7e0*/  SHF.L.U32 R34, R7, 0x10, RZ ;  /* 0x0000001007227819 */ /* 0x000fe200000006ff */
[-C--:B------:R-:W-:Y:S01]  /*d7f0*/  FMUL.FTZ R36, R39, R4.reuse ;  /* 0x0000000427247220 */ /* 0x080fe20000410000 */
[----:B------:R-:W-:Y:S01]  /*d800*/  FMUL.FTZ R38, R35, R4 ;  /* 0x0000000423267220 */ /* 0x000fe20000410000 */
[----:B------:R-:W-:Y:S01]  /*d810*/  FMUL.FTZ R40, R41, R5 ;  /* 0x0000000529287220 */ /* 0x000fe20000410000 */
[----:B------:R-:W-:Y:S01]  /*d820*/  LOP3.LUT R6, R6, 0xffff0000, RZ, 0xc0, !PT ;  /* 0xffff000006067812 */ /* 0x000fe200078ec0ff */
[-C--:B------:R-:W-:Y:S01]  /*d830*/  FFMA.FTZ R4, R35, R29.reuse, -R36 ;  /* 0x0000001d23047223 */ /* 0x080fe20000010824 */
[----:B------:R-:W-:Y:S01]  /*d840*/  LOP3.LUT R7, R7, 0xffff0000, RZ, 0xc0, !PT ;  /* 0xffff000007077812 */ /* 0x000fe200078ec0ff */
        /* <DEDUP_REMOVED lines=19> */
.L_x_588:
[----:B------:R-:W-:Y:S05]  /*d980*/  BSYNC B1 ;  /* 0x0000000000017941 */ /* 0x000fea0003800000 */
.L_x_587:
[----:B01234-:R-:W-:Y:S01]  /*d990*/  VIADD R4, R219, 0x40 ;  /* 0x00000040db047836 */ /* 0x01ffe20000000000 */
[----:B------:R-:W-:Y:S04]  /*d9a0*/  BSSY B1, `(.L_x_595) ;  /* 0x00000aa000017945 */ /* 0x000fe80003800000 */
[----:B------:R-:W-:-:S13]  /*d9b0*/  ISETP.GE.AND P0, PT, R4, R32, PT ;  /* 0x000000200400720c */ /* 0x000fda0003f06270 */
[----:B------:R-:W-:Y:S05]  /*d9c0*/  @P0 BRA `(.L_x_596) ;  /* 0x00000008009c0947 */ /* 0x000fea0003800000 */
[----:B------:R-:W0:Y:S01]  /*d9d0*/  LDC R5, c[0x0][0x3f4] ;  /* 0x0000fd00ff057b82 */ /* 0x000e220000000800 */
[----:B------:R-:W-:Y:S01]  /*d9e0*/  BSSY B2, `(.L_x_597) ;  /* 0x000002c000027945 */ /* 0x000fe20003800000 */
[-C--:B0-----:R-:W-:Y:S02]  /*d9f0*/  ISETP.GE.AND P0, PT, R214, R5.reuse, PT ;  /* 0x00000005d600720c */ /* 0x081fe40003f06270 */
[-C--:B------:R-:W-:Y:S02]  /*da00*/  ISETP.GE.AND P1, PT, R221, R5.reuse, PT ;  /* 0x00000005dd00720c */ /* 0x080fe40003f26270 */
[-C--:B------:R-:W-:Y:S02]  /*da10*/  ISETP.GE.AND P2, PT, R220, R5.reuse, PT ;  /* 0x00000005dc00720c */ /* 0x080fe40003f46270 */
[----:B------:R-:W-:-:S07]  /*da20*/  ISETP.GE.AND P3, PT, R222, R5, PT ;  /* 0x00000005de00720c */ /* 0x000fce0003f66270 */
[----:B------:R-:W-:Y:S06]  /*da30*/  @P0 BRA `(.L_x_598) ;  /* 0x0000000000980947 */ /* 0x000fec0003800000 */
[----:B------:R-:W0:Y:S01]  /*da40*/  LDS.128 R4, [R30+0x2000] ;  /* 0x002000001e047984 */ /* 0x000e220000000c00 */
        /* <DEDUP_REMOVED lines=37> */
.L_x_598:
[----:B------:R-:W-:Y:S05]  /*dca0*/  BSYNC B2 ;  /* 0x0000000000027941 */ /* 0x000fea0003800000 */
.L_x_597:
        /* <DEDUP_REMOVED lines=12> */
[----:B------:R-:W-:Y:S01]  /*dd70*/  SHF.L.U32 R31, R5, 0x10, RZ ;  /* 0x00000010051f7819 */ /* 0x000fe200000006ff */
[----:B------:R-:W-:Y:S01]  /*dd80*/  IMAD.U32 R34, R7, 0x10000, RZ ;  /* 0x0001000007227824 */ /* 0x000fe200078e00ff */
[----:B------:R-:W-:Y:S01]  /*dd90*/  LOP3.LUT R5, R5, 0xffff0000, RZ, 0xc0, !PT ;  /* 0xffff000005057812 */ /* 0x000fe200078ec0ff */
[-C--:B------:R-:W-:Y:S01]  /*dda0*/  FMUL.FTZ R36, R39, R4.reuse ;  /* 0x0000000427247220 */ /* 0x080fe20000410000 */
[----:B------:R-:W-:Y:S01]  /*ddb0*/  FMUL.FTZ R38, R35, R4 ;  /* 0x0000000423267220 */ /* 0x000fe20000410000 */
[----:B------:R-:W-:-:S02]  /*ddc0*/  LOP3.LUT R6, R6, 0xffff0000, RZ, 0xc0, !PT ;  /* 0xffff000006067812 */ /* 0x000fc400078ec0ff */
[----:B------:R-:W-:Y:S01]  /*ddd0*/  FMUL.FTZ R40, R41, R5 ;  /* 0x0000000529287220 */ /* 0x000fe20000410000 */
        /* <DEDUP_REMOVED lines=21> */
.L_x_600:
[----:B------:R-:W-:Y:S05]  /*df30*/  BSYNC B2 ;  /* 0x0000000000027941 */ /* 0x000fea0003800000 */
.L_x_599:
        /* <DEDUP_REMOVED lines=20> */
[----:B------:R-:W-:Y:S01]  /*e080*/  FFMA.FTZ R29, R39, R29, R38 ;  /* 0x0000001d271d7223 */ /* 0x000fe20000010026 */
[----:B------:R-:W-:Y:S01]  /*e090*/  LOP3.LUT R7, R7, 0xffff0000, RZ, 0xc0, !PT ;  /* 0xffff000007077812 */ /* 0x000fe200078ec0ff */
[C---:B------:R-:W-:Y:S01]  /*e0a0*/  FMUL.FTZ R36, R37.reuse, R5 ;  /* 0x0000000525247220 */ /* 0x040fe20000410000 */
[----:B------:R-:W-:Y:S01]  /*e0b0*/  SHF.L.U32 R39, R12, 0x10, RZ ;  /* 0x000000100c277819 */ /* 0x000fe200000006ff */
[-C--:B------:R-:W-:Y:S01]  /*e0c0*/  FFMA.FTZ R5, R37, R31.reuse, -R40 ;  /* 0x0000001f25057223 */ /* 0x080fe20000010828 */
[----:B------:R-:W-:Y:S02]  /*e0d0*/  IMAD.U32 R37, R10, 0x10000, RZ ;  /* 0x000100000a257824 */ /* 0x000fe400078e00ff */
[----:B------:R-:W-:Y:S01]  /*e0e0*/  FFMA.FTZ R36, R41, R31, R36 ;  /* 0x0000001f29247223 */ /* 0x000fe20000010024 */
[-C--:B------:R-:W-:Y:S01]  /*e0f0*/  FMUL.FTZ R31, R44, R7.reuse ;  /* 0x000000072c1f7220 */ /* 0x080fe20000410000 */
[-C--:B------:R-:W-:Y:S01]  /*e100*/  FMUL.FTZ R38, R39, R6.reuse ;  /* 0x0000000627267220 */ /* 0x080fe20000410000 */
[C---:B------:R-:W-:Y:S01]  /*e110*/  FMUL.FTZ R40, R37.reuse, R6 ;  /* 0x0000000625287220 */ /* 0x040fe20000410000 */
[C---:B------:R-:W-:Y:S01]  /*e120*/  FMUL.FTZ R35, R42.reuse, R7 ;  /* 0x000000072a237220 */ /* 0x040fe20000410000 */
[-C--:B------:R-:W-:Y:S01]  /*e130*/  FFMA.FTZ R7, R42, R34.reuse, -R31 ;  /* 0x000000222a077223 */ /* 0x080fe2000001081f */
[-C--:B------:R-:W-:Y:S01]  /*e140*/  FFMA.FTZ R6, R37, R33.reuse, -R38 ;  /* 0x0000002125067223 */ /* 0x080fe20000010826 */
[----:B------:R-:W-:Y:S01]  /*e150*/  FFMA.FTZ R33, R39, R33, R40 ;  /* 0x0000002127217223 */ /* 0x000fe20000010028 */
[----:B------:R-:W-:Y:S01]  /*e160*/  FFMA.FTZ R34, R44, R34, R35 ;  /* 0x000000222c227223 */ /* 0x000fe20000010023 */
[----:B------:R-:W-:-:S02]  /*e170*/  F2FP.BF16.F32.PACK_AB R4, R29, R4 ;  /* 0x000000041d04723e */ /* 0x000fc400000010ff */
[----:B------:R-:W-:Y:S02]  /*e180*/  F2FP.BF16.F32.PACK_AB R5, R36, R5 ;  /* 0x000000052405723e */ /* 0x000fe400000010ff */
[----:B------:R-:W-:Y:S02]  /*e190*/  F2FP.BF16.F32.PACK_AB R6, R33, R6 ;  /* 0x000000062106723e */ /* 0x000fe400000010ff */
[----:B------:R-:W-:-:S05]  /*e1a0*/  F2FP.BF16.F32.PACK_AB R7, R34, R7 ;  /* 0x000000072207723e */ /* 0x000fca00000010ff */
[----:B------:R2:W-:Y:S02]  /*e1b0*/  STS.128 [R30+0xa000], R4 ;  /* 0x00a000041e007388 */ /* 0x0005e40000000c00 */
.L_x_602:
[----:B------:R-:W-:Y:S05]  /*e1c0*/  BSYNC B2 ;  /* 0x0000000000027941 */ /* 0x000fea0003800000 */
.L_x_601:
        /* <DEDUP_REMOVED lines=39> */
.L_x_596:
[----:B------:R-:W-:Y:S05]  /*e440*/  BSYNC B1 ;  /* 0x0000000000017941 */ /* 0x000fea0003800000 */
.L_x_595:
[----:B------:R-:W-:-:S13]  /*e450*/  ISETP.GE.AND P0, PT, R21, R32, PT ;  /* 0x000000201500720c */ /* 0x000fda0003f06270 */
        /* <DEDUP_REMOVED lines=11> */
[----:B------:R-:W-:Y:S01]  /*e510*/  LOP3.LUT R37, R26, 0xffff0000, RZ, 0xc0, !PT ;  /* 0xffff00001a257812 */ /* 0x000fe200078ec0ff */
[C---:B------:R-:W-:Y:S01]  /*e520*/  IMAD.U32 R38, R27.reuse, 0x10000, RZ ;  /* 0x000100001b267824 */ /* 0x040fe200078e00ff */
        /* <DEDUP_REMOVED lines=12> */
[----:B------:R-:W-:Y:S01]  /*e5f0*/  FFMA.FTZ R4, R31, R21, -R32 ;  /* 0x000000151f047223 */ /* 0x000fe20000010820 */
[C---:B------:R-:W-:Y:S01]  /*e600*/  FMUL.FTZ R32, R33.reuse, R5 ;  /* 0x0000000521207220 */ /* 0x040fe20000410000 */
[----:B------:R-:W-:Y:S01]  /*e610*/  FFMA.FTZ R5, R33, R29, -R36 ;  /* 0x0000001d21057223 */ /* 0x000fe20000010824 */
[----:B------:R-:W-:Y:S01]  /*e620*/  LOP3.LUT R6, R6, 0xffff0000, RZ, 0xc0, !PT ;  /* 0xffff000006067812 */ /* 0x000fe200078ec0ff */
[----:B------:R-:W-:Y:S01]  /*e630*/  FFMA.FTZ R21, R35, R21, R34 ;  /* 0x0000001523157223 */ /* 0x000fe20000010022 */
[C---:B------:R-:W-:Y:S01]  /*e640*/  LOP3.LUT R36, R25.reuse, 0xffff0000, RZ, 0xc0, !PT ;  /* 0xffff000019247812 */ /* 0x040fe200078ec0ff */
[----:B------:R-:W-:Y:S02]  /*e650*/  IMAD.U32 R34, R25, 0x10000, RZ ;  /* 0x0001000019227824 */ /* 0x000fe400078e00ff */
[----:B------:R-:W-:Y:S01]  /*e660*/  FFMA.FTZ R32, R37, R29, R32 ;  /* 0x0000001d25207223 */ /* 0x000fe20000010020 */
[-C--:B------:R-:W-:Y:S01]  /*e670*/  FMUL.FTZ R29, R40, R7.reuse ;  /* 0x00000007281d7220 */ /* 0x080fe20000410000 */
[-C--:B------:R-:W-:Y:S01]  /*e680*/  FMUL.FTZ R25, R38, R6.reuse ;  /* 0x0000000626197220 */ /* 0x080fe20000410000 */
[----:B------:R-:W-:Y:S01]  /*e690*/  FMUL.FTZ R27, R34, R6 ;  /* 0x00000006221b7220 */ /* 0x000fe20000410000 */
[C---:B------:R-:W-:Y:S01]  /*e6a0*/  FMUL.FTZ R31, R36.reuse, R7 ;  /* 0x00000007241f7220 */ /* 0x040fe20000410000 */
[----:B------:R-:W-:Y:S01]  /*e6b0*/  FFMA.FTZ R7, R36, R26, -R29 ;  /* 0x0000001a24077223 */ /* 0x000fe2000001081d */
        /* <DEDUP_REMOVED lines=8> */
.L_x_605:
[----:B------:R-:W-:Y:S05]  /*e740*/  BSYNC B1 ;  /* 0x0000000000017941 */ /* 0x000fea0003800000 */
.L_x_604:
[----:B------:R-:W-:Y:S04]  /*e750*/  BSSY B1, `(.L_x_606) ;  /* 0x0000028000017945 */ /* 0x000fe80003800000 */
[----:B------:R-:W-:Y:S05]  /*e760*/  @P1 BRA `(.L_x_607) ;  /* 0x0000000000981947 */ /* 0x000fea0003800000 */
[----:B0-----:R-:W0:Y:S01]  /*e770*/  LDS.128 R4, [R30+0x7000] ;  /* 0x007000001e047984 */ /* 0x001e220000000c00 */
[C---:B------:R-:W-:Y:S01]  /*e780*/  IMAD.U32 R29, R15.reuse, 0x10000, RZ ;  /* 0x000100000f1d7824 */ /* 0x040fe200078e00ff */
[----:B------:R-:W-:Y:S01]  /*e790*/  LOP3.LUT R36, R15, 0xffff0000, RZ, 0xc0, !PT ;  /* 0xffff00000f247812 */ /* 0x000fe200078ec0ff */
        /* <DEDUP_REMOVED lines=16> */
[C---:B------:R-:W-:Y:S01]  /*e8a0*/  FMUL.FTZ R27, R34.reuse, R5 ;  /* 0x00000005221b7220 */ /* 0x040fe20000410000 */
[----:B------:R-:W-:Y:S01]  /*e8b0*/  LOP3.LUT R7, R7, 0xffff0000, RZ, 0xc0, !PT ;  /* 0xffff000007077812 */ /* 0x000fe200078ec0ff */
[----:B------:R-:W-:Y:S01]  /*e8c0*/  FFMA.FTZ R5, R34, R24, -R25 ;  /* 0x0000001822057223 */ /* 0x000fe20000010819 */
[C---:B------:R-:W-:Y:S01]  /*e8d0*/  LOP3.LUT R29, R14.reuse, 0xffff0000, RZ, 0xc0, !PT ;  /* 0xffff00000e1d7812 */ /* 0x040fe200078ec0ff */
[----:B------:R-:W-:Y:S02]  /*e8e0*/  IMAD.U32 R25, R14, 0x10000, RZ ;  /* 0x000100000e197824 */ /* 0x000fe400078e00ff */
[----:B------:R-:W-:Y:S01]  /*e8f0*/  FMUL.FTZ R14, R31, R6 ;  /* 0x000000061f0e7220 */ /* 0x000fe20000410000 */
[-C--:B------:R-:W-:Y:S01]  /*e900*/  FMUL.FTZ R26, R33, R7.reuse ;  /* 0x00000007211a7220 */ /* 0x080fe20000410000 */
[----:B------:R-:W-:Y:S01]  /*e910*/  FFMA.FTZ R24, R36, R24, R27 ;  /* 0x0000001824187223 */ /* 0x000fe2000001001b */
        /* <DEDUP_REMOVED lines=9> */
[----:B------:R-:W-:-:S05]  /*e9b0*/  F2FP.BF16.F32.PACK_AB R7, R32, R7 ;  /* 0x000000072007723e */ /* 0x000fca00000010ff */
[----:B------:R1:W-:Y:S02]  /*e9c0*/  STS.128 [R30+0x7000], R4 ;  /* 0x007000041e007388 */ /* 0x0003e40000000c00 */
.L_x_607:
[----:B------:R-:W-:Y:S05]  /*e9d0*/  BSYNC B1 ;  /* 0x0000000000017941 */ /* 0x000fea0003800000 */
.L_x_606:
[----:B------:R-:W-:Y:S04]  /*e9e0*/  BSSY B1, `(.L_x_608) ;  /* 0x0000028000017945 */ /* 0x000fe80003800000 */
[----:B------:R-:W-:Y:S05]  /*e9f0*/  @P2 BRA `(.L_x_609) ;  /* 0x0000000000982947 */ /* 0x000fea0003800000 */
[----:B01----:R-:W0:Y:S01]  /*ea00*/  LDS.128 R4, [R30+0xb000] ;  /* 0x00b000001e047984 */ /* 0x003e220000000c00 */
[C---:B------:R-:W-:Y:S01]  /*ea10*/  IMAD.U32 R25, R11.reuse, 0x10000, RZ ;  /* 0x000100000b197824 */ /* 0x040fe200078e00ff */
[----:B------:R-:W-:Y:S01]  /*ea20*/  LOP3.LUT R32, R11, 0xffff0000, RZ, 0xc0, !PT ;  /* 0xffff00000b207812 */ /* 0x000fe200078ec0ff */
[C---:B------:R-:W-:Y:S01]  /*ea30*/  IMAD.U32 R21, R9.reuse, 0x10000, RZ ;  /* 0x0001000009157824 */ /* 0x040fe200078e00ff */
[----:B------:R-:W-:Y:S01]  /*ea40*/  LOP3.LUT R26, R9, 0xffff0000, RZ, 0xc0, !PT ;  /* 0xffff0000091a7812 */ /* 0x000fe200078ec0ff */
[C---:B------:R-:W-:Y:S01]  /*ea50*/  IMAD.U32 R27, R12.reuse, 0x10000, RZ ;  /* 0x000100000c1b7824 */ /* 0x040fe200078e00ff */
        /* <DEDUP_REMOVED lines=16> */
[C---:B------:R-:W-:Y:S01]  /*eb60*/  LOP3.LUT R25, R10.reuse, 0xffff0000, RZ, 0xc0, !PT ;  /* 0xffff00000a197812 */ /* 0x040fe200078ec0ff */
[----:B------:R-:W-:-:S02]  /*eb70*/  IMAD.U32 R15, R10, 0x10000, RZ ;  /* 0x000100000a0f7824 */ /* 0x000fc400078e00ff */
        /* <DEDUP_REMOVED lines=9> */
[----:B------:R-:W-:Y:S02]  /*ec10*/  F2FP.BF16.F32.PACK_AB R4, R13, R4 ;  /* 0x000000040d04723e */ /* 0x000fe400000010ff */
[----:B------:R-:W-:-:S02]  /*ec20*/  F2FP.BF16.F32.PACK_AB R5, R14, R5 ;  /* 0x000000050e05723e */ /* 0x000fc400000010ff */
[----:B------:R-:W-:Y:S02]  /*ec30*/  F2FP.BF16.F32.PACK_AB R6, R9, R6 ;  /* 0x000000060906723e */ /* 0x000fe400000010ff */
[----:B------:R-:W-:-:S05]  /*ec40*/  F2FP.BF16.F32.PACK_AB R7, R24, R7 ;  /* 0x000000071807723e */ /* 0x000fca00000010ff */
[----:B------:R2:W-:Y:S02]  /*ec50*/  STS.128 [R30+0xb000], R4 ;  /* 0x00b000041e007388 */ /* 0x0005e40000000c00 */
.L_x_609:
[----:B------:R-:W-:Y:S05]  /*ec60*/  BSYNC B1 ;  /* 0x0000000000017941 */ /* 0x000fea0003800000 */
.L_x_608:
        /* <DEDUP_REMOVED lines=14> */
[----:B------:R-:W-:Y:S01]  /*ed50*/  SHF.L.U32 R6, R7, 0x10, RZ ;  /* 0x0000001007067819 */ /* 0x000fe200000006ff */
[----:B------:R-:W-:Y:S01]  /*ed60*/  FMUL.FTZ R11, R24, R5 ;  /* 0x00000005180b7220 */ /* 0x000fe20000410000 */
[-C--:B------:R-:W-:Y:S01]  /*ed70*/  FFMA.FTZ R4, R13, R9.reuse, -R12 ;  /* 0x000000090d047223 */ /* 0x080fe2000001080c */
[----:B------:R-:W-:Y:S01]  /*ed80*/  FFMA.FTZ R9, R15, R9, R14 ;  /* 0x000000090f097223 */ /* 0x000fe2000001000e */
[----:B------:R-:W-:Y:S01]  /*ed90*/  IMAD.U32 R14, R8, 0x10000, RZ ;  /* 0x00010000080e7824 */ /* 0x000fe200078e00ff */
[----:B------:R-:W-:Y:S01]  /*eda0*/  LOP3.LUT R7, R7, 0xffff0000, RZ, 0xc0, !PT ;  /* 0xffff000007077812 */ /* 0x000fe200078ec0ff */
[----:B------:R-:W-:Y:S01]  /*edb0*/  FMUL.FTZ R13, R20, R5 ;  /* 0x00000005140d7220 */ /* 0x000fe20000410000 */
[----:B------:R-:W-:Y:S01]  /*edc0*/  IMAD.U32 R12, R2, 0x10000, RZ ;  /* 0x00010000020c7824 */ /* 0x000fe200078e00ff */
[----:B------:R-:W-:Y:S01]  /*edd0*/  LOP3.LUT R8, R8, 0xffff0000, RZ, 0xc0, !PT ;  /* 0xffff000008087812 */ /* 0x000fe200078ec0ff */
[-C--:B------:R-:W-:Y:S01]  /*ede0*/  FFMA.FTZ R5, R20, R10.reuse, -R11 ;  /* 0x0000000a14057223 */ /* 0x080fe2000001080b */
        /* <DEDUP_REMOVED lines=14> */
[----:B------:R4:W-:Y:S01]  /*eed0*/  STS.128 [R30+0xf000], R4 ;  /* 0x00f000041e007388 */ /* 0x0009e20000000c00 */
[----:B------:R-:W-:Y:S05]  /*eee0*/  BRA `(.L_x_603) ;  /* 0x0000003800547947 */ /* 0x000fea0003800000 */
.L_x_573:
[----:B------:R-:W-:-:S03]  /*eef0*/  UMOV UR4, 0xffffffff ;  /* 0xffffffff00047882 */ /* 0x000fc60000000000 */
[----:B------:R-:W-:Y:S05]  /*ef00*/  BRA.DIV UR4, `(.L_x_610) ;  /* 0x000001a2040c7947 */ /* 0x000fea000b800000 */
[----:B------:R0:W1:Y:S04]  /*ef10*/  SHFL.IDX PT, R0, R24, RZ, 0x181f ;  /* 0x00181fff18007589 */ /* 0x00006800000e0000 */
[----:B------:R-:W2:Y:S04]  /*ef20*/  SHFL.IDX PT, R2, R2, RZ, 0x181f ;  /* 0x00181fff02027589 */ /* 0x000ea800000e0000 */
[----:B------:R0:W3:Y:S04]  /*ef30*/  SHFL.IDX PT, R3, R26, RZ, 0x181f ;  /* 0x00181fff1a037589 */ /* 0x0000e800000e0000 */
[----:B------:R0:W4:Y:S02]  /*ef40*/  SHFL.IDX PT, R20, R25, RZ, 0x181f ;  /* 0x00181fff19147589 */ /* 0x00012400000e0000 */
.L_x_857:
        /* <DEDUP_REMOVED lines=10> */
[----:B------:R-:W-:Y:S02]  /*eff0*/  CS2R R4, SRZ ;  /* 0x0000000000047805 */ /* 0x000fe4000001ff00 */
[----:B------:R-:W-:Y:S02]  /*f000*/  CS2R R14, SRZ ;  /* 0x00000000000e7805 */ /* 0x000fe4000001ff00 */
[----:B0-----:R-:W-:Y:S02]  /*f010*/  CS2R R24, SRZ ;  /* 0x0000000000187805 */ /* 0x001fe4000001ff00 */
[----:B-----5:R-:W-:-:S04]  /*f020*/  LEA.HI R26, R40, R40, RZ, 0x1 ;  /* 0x00000028281a7211 */ /* 0x020fc800078f08ff */
[----:B------:R-:W-:Y:S02]  /*f030*/  LOP3.LUT R39, R26, 0xfffffffe, RZ, 0xc0, !PT ;  /* 0xfffffffe1a277812 */ /* 0x000fe400078ec0ff */
[----:B------:R-:W-:Y:S01]  /*f040*/  CS2R R26, SRZ ;  /* 0x00000000001a7805 */ /* 0x000fe2000001ff00 */
[----:B------:R-:W-:Y:S06]  /*f050*/  @P0 BRA `(.L_x_612) ;  /* 0x0000000000700947 */ /* 0x000fec0003800000 */
[----:B------:R-:W-:Y:S01]  /*f060*/  ULDC UR4, c[0x0][0x3f4] ;  /* 0x0000fd0000047ab9 */ /* 0x000fe20000000800 */
[----:B------:R-:W-:Y:S02]  /*f070*/  CS2R R12, SRZ ;  /* 0x00000000000c7805 */ /* 0x000fe4000001ff00 */
[----:B------:R-:W-:Y:S02]  /*f080*/  ISETP.GE.AND P4, PT, R16, UR4, PT ;  /* 0x0000000410007c0c */ /* 0x000fe4000bf86270 */
[----:B------:R-:W-:Y:S02]  /*f090*/  CS2R R14, SRZ ;  /* 0x00000000000e7805 */ /* 0x000fe4000001ff00 */
[----:B------:R-:W-:Y:S01]  /*f0a0*/  ISETP.GE.AND P5, PT, R213, UR4, PT ;  /* 0x00000004d5007c0c */ /* 0x000fe2000bfa6270 */
[----:B------:R-:W-:-:S08]  /*f0b0*/  ULDC.64 UR6, c[0x0][0x208] ;  /* 0x0000820000067ab9 */ /* 0x000fd00000000a00 */
[C---:B------:R-:W-:Y:S01]  /*f0c0*/  @!P4 IMAD.SHL.U32 R35, R16.reuse, 0x2, RZ ;  /* 0x000000021023c824 */ /* 0x040fe200078e00ff */
[----:B------:R-:W-:-:S03]  /*f0d0*/  @!P4 SHF.L.U64.HI R6, R16, 0x1, R17 ;  /* 0x000000011006c819 */ /* 0x000fc60000010211 */
[C---:B------:R-:W-:Y:S01]  /*f0e0*/  @!P5 IMAD.SHL.U32 R5, R23.reuse, 0x2, RZ ;  /* 0x000000021705d824 */ /* 0x040fe200078e00ff */
[----:B------:R-:W-:Y:S02]  /*f0f0*/  @!P5 SHF.L.U64.HI R4, R23, 0x1, R216 ;  /* 0x000000011704d819 */ /* 0x000fe400000102d8 */
[-C--:B--2---:R-:W-:Y:S02]  /*f100*/  @!P4 IADD3 R32, P0, R2, R35.reuse, RZ ;  /* 0x000000230220c210 */ /* 0x084fe40007f1e0ff */
[----:B----4-:R-:W-:Y:S02]  /*f110*/  @!P4 IADD3 R34, P1, R20, R35, RZ ;  /* 0x000000231422c210 */ /* 0x010fe40007f3e0ff */
[-C--:B------:R-:W-:Y:S01]  /*f120*/  @!P5 IADD3 R36, P2, R2, R5.reuse, RZ ;  /* 0x000000050224d210 */ /* 0x080fe20007f5e0ff */
[--C-:B-1----:R-:W-:Y:S01]  /*f130*/  @!P4 IMAD.X R33, R0, 0x1, R6.reuse, P0 ;  /* 0x000000010021c824 */ /* 0x102fe200000e0606 */
[----:B------:R-:W-:Y:S01]  /*f140*/  @!P5 IADD3 R2, P3, R20, R5, RZ ;  /* 0x000000051402d210 */ /* 0x000fe20007f7e0ff */
[C---:B---3--:R-:W-:Y:S01]  /*f150*/  @!P4 IMAD.X R35, R3.reuse, 0x1, R6, P1 ;  /* 0x000000010323c824 */ /* 0x048fe200008e0606 */
[----:B------:R-:W-:Y:S01]  /*f160*/  CS2R R6, SRZ ;  /* 0x0000000000067805 */ /* 0x000fe2000001ff00 */
[--C-:B------:R-:W-:Y:S01]  /*f170*/  @!P5 IMAD.X R37, R0, 0x1, R4.reuse, P2 ;  /* 0x000000010025d824 */ /* 0x100fe200010e0604 */
[----:B------:R-:W-:Y:S01]  /*f180*/  CS2R R24, SRZ ;  /* 0x0000000000187805 */ /* 0x000fe2000001ff00 */
[----:B------:R-:W-:Y:S01]  /*f190*/  @!P5 IMAD.X R3, R3, 0x1, R4, P3 ;  /* 0x000000010303d824 */ /* 0x000fe200018e0604 */
[----:B------:R-:W-:-:S02]  /*f1a0*/  CS2R R4, SRZ ;  /* 0x0000000000047805 */ /* 0x000fc4000001ff00 */
[----:B------:R-:W-:Y:S02]  /*f1b0*/  CS2R R26, SRZ ;  /* 0x00000000001a7805 */ /* 0x000fe4000001ff00 */
[----:B------:R-:W-:Y:S02]  /*f1c0*/  CS2R R8, SRZ ;  /* 0x0000000000087805 */ /* 0x000fe4000001ff00 */
[----:B------:R-:W-:Y:S01]  /*f1d0*/  CS2R R10, SRZ ;  /* 0x00000000000a7805 */ /* 0x000fe2000001ff00 */
[----:B------:R0:W5:Y:S04]  /*f1e0*/  @!P4 LD.E.128 R12, desc[UR6][R32.64] ;  /* 0x00000006200cc980 */ /* 0x000168000c101d00 */
[----:B------:R0:W5:Y:S04]  /*f1f0*/  @!P4 LD.E.128 R4, desc[UR6][R34.64] ;  /* 0x000000062204c980 */ /* 0x000168000c101d00 */
[----:B------:R0:W5:Y:S04]  /*f200*/  @!P5 LD.E.128 R24, desc[UR6][R36.64] ;  /* 0x000000062418d980 */ /* 0x000168000c101d00 */
[----:B------:R0:W5:Y:S02]  /*f210*/  @!P5 LD.E.128 R8, desc[UR6][R2.64] ;  /* 0x000000060208d980 */ /* 0x000164000c101d00 */
.L_x_612:
[----:B------:R-:W-:Y:S05]  /*f220*/  BSYNC B1 ;  /* 0x0000000000017941 */ /* 0x000fea0003800000 */
.L_x_611:
[----:B------:R-:W-:Y:S01]  /*f230*/  IMAD.IADD R39, R40, 0x1, -R39 ;  /* 0x0000000128277824 */ /* 0x000fe200078e0a27 */
[--C-:B-----5:R-:W-:Y:S01]  /*f240*/  SHF.R.U64 R47, R14, 0x10, R15.reuse ;  /* 0x000000100e2f7819 */ /* 0x120fe2000000120f */
[----:B-1----:R-:W-:Y:S01]  /*f250*/  IMAD.MOV.U32 R0, RZ, RZ, R12 ;  /* 0x000000ffff007224 */ /* 0x002fe200078e000c */
[----:B0-----:R-:W-:Y:S01]  /*f260*/  MOV R33, R15 ;  /* 0x0000000f00217202 */ /* 0x001fe20000000f00 */
[----:B--2---:R-:W-:Y:S01]  /*f270*/  IMAD.MOV.U32 R2, RZ, RZ, R24 ;  /* 0x000000ffff027224 */ /* 0x004fe200078e0018 */
[----:B------:R-:W-:Y:S01]  /*f280*/  SHF.R.U32.HI R44, RZ, 0x10, R15 ;  /* 0x00000010ff2c7819 */ /* 0x000fe2000001160f */
[----:B---3--:R-:W-:Y:S01]  /*f290*/  IMAD.MOV.U32 R3, RZ, RZ, R25 ;  /* 0x000000ffff037224 */ /* 0x008fe200078e0019 */
[----:B------:R-:W-:Y:S01]  /*f2a0*/  SHF.L.U32 R15, R39, 0x1f, RZ ;  /* 0x0000001f270f7819 */ /* 0x000fe200000006ff */
[--C-:B------:R-:W-:Y:S01]  /*f2b0*/  IMAD.MOV.U32 R29, RZ, RZ, R13.reuse ;  /* 0x000000ffff1d7224 */ /* 0x100fe200078e000d */
[----:B------:R-:W-:Y:S01]  /*f2c0*/  SHF.R.U64 R49, R12, 0x10, R13 ;  /* 0x000000100c317819 */ /* 0x000fe2000000120d */
[----:B------:R-:W-:Y:S01]  /*f2d0*/  IMAD.MOV.U32 R12, RZ, RZ, R26 ;  /* 0x000000ffff0c7224 */ /* 0x000fe200078e001a */
[----:B------:R-:W0:Y:S01]  /*f2e0*/  SYNCS.PHASECHK.TRANS64.TRYWAIT P0, [R22+URZ+0x38800], R15 ;  /* 0x0388000f160075a7 */ /* 0x000e22000800017f */
[----:B------:R-:W-:Y:S01]  /*f2f0*/  SHF.R.U64 R45, R24, 0x10, R25 ;  /* 0x00000010182d7819 */ /* 0x000fe20000001219 */
[----:B------:R-:W-:Y:S01]  /*f300*/  IMAD.MOV.U32 R24, RZ, RZ, R27 ;  /* 0x000000ffff187224 */ /* 0x000fe200078e001b */
[----:B------:R-:W-:Y:S01]  /*f310*/  SHF.R.U32.HI R42, RZ, 0x10, R25 ;  /* 0x00000010ff2a7819 */ /* 0x000fe20000011619 */
[----:B------:R-:W-:Y:S01]  /*f320*/  IMAD.MOV.U32 R36, RZ, RZ, R6 ;  /* 0x000000ffff247224 */ /* 0x000fe200078e0006 */
[--C-:B------:R-:W-:Y:S01]  /*f330*/  SHF.R.U64 R43, R26, 0x10, R27.reuse ;  /* 0x000000101a2b7819 */ /* 0x100fe2000000121b */
[----:B------:R-:W-:Y:S01]  /*f340*/  IMAD.MOV.U32 R32, RZ, RZ, R14 ;  /* 0x000000ffff207224 */ /* 0x000fe200078e000e */
[----:B------:R-:W-:Y:S01]  /*f350*/  SHF.R.U32.HI R41, RZ, 0x10, R27 ;  /* 0x00000010ff297819 */ /* 0x000fe2000001161b */
[----:B------:R-:W-:Y:S01]  /*f360*/  IMAD.MOV.U32 R34, RZ, RZ, R4 ;  /* 0x000000ffff227224 */ /* 0x000fe200078e0004 */
[----:B------:R-:W-:Y:S01]  /*f370*/  PRMT R27, R0, 0x5410, R49 ;  /* 0x00005410001b7816 */ /* 0x000fe20000000031 */
[----:B------:R-:W-:Y:S01]  /*f380*/  IMAD.MOV.U32 R35, RZ, RZ, R5 ;  /* 0x000000ffff237224 */ /* 0x000fe200078e0005 */
[----:B------:R-:W-:Y:S01]  /*f390*/  PRMT R0, R2, 0x5410, R45 ;  /* 0x0000541002007816 */ /* 0x000fe2000000002d */
[----:B------:R-:W-:Y:S01]  /*f3a0*/  IMAD.MOV.U32 R37, RZ, RZ, R7 ;  /* 0x000000ffff257224 */ /* 0x000fe200078e0007 */
[----:B------:R-:W-:Y:S01]  /*f3b0*/  PRMT R2, R3, 0x5410, R42 ;  /* 0x0000541003027816 */ /* 0x000fe2000000002a */
[----:B------:R-:W-:Y:S01]  /*f3c0*/  BSSY B1, `(.L_x_613) ;  /* 0x000001d000017945 */ /* 0x000fe20003800000 */
[----:B------:R-:W-:Y:S01]  /*f3d0*/  SHF.R.U32.HI R46, RZ, 0x10, R13 ;  /* 0x00000010ff2e7819 */ /* 0x000fe2000001160d */
[----:B------:R-:W-:Y:S01]  /*f3e0*/  IMAD.MOV.U32 R13, RZ, RZ, R8 ;  /* 0x000000ffff0d7224 */ /* 0x000fe200078e0008 */
[----:B------:R-:W-:Y:S01]  /*f3f0*/  PRMT R3, R12, 0x5410, R43 ;  /* 0x000054100c037816 */ /* 0x000fe2000000002b */
[----:B------:R-:W-:Y:S01]  /*f400*/  IMAD.MOV.U32 R14, RZ, RZ, R9 ;  /* 0x000000ffff0e7224 */ /* 0x000fe200078e0009 */
[----:B------:R-:W-:Y:S01]  /*f410*/  SHF.R.U64 R25, R6, 0x10, R7 ;  /* 0x0000001006197819 */ /* 0x000fe20000001207 */
[----:B----4-:R-:W-:Y:S01]  /*f420*/  IMAD.MOV.U32 R20, RZ, RZ, R11 ;  /* 0x000000ffff147224 */ /* 0x010fe200078e000b */
[----:B------:R-:W-:-:S02]  /*f430*/  PRMT R12, R24, 0x5410, R41 ;  /* 0x00005410180c7816 */ /* 0x000fc40000000029 */
[--C-:B------:R-:W-:Y:S01]  /*f440*/  SHF.R.U64 R39, R4, 0x10, R5.reuse ;  /* 0x0000001004277819 */ /* 0x100fe20000001205 */
[----:B------:R-:W-:Y:S01]  /*f450*/  IMAD.MOV.U32 R4, RZ, RZ, R10 ;  /* 0x000000ffff047224 */ /* 0x000fe200078e000a */
[----:B------:R-:W-:Y:S02]  /*f460*/  SHF.R.U32.HI R40, RZ, 0x10, R5 ;  /* 0x00000010ff287819 */ /* 0x000fe40000011605 */
[----:B------:R-:W-:Y:S02]  /*f470*/  SHF.R.U32.HI R26, RZ, 0x10, R7 ;  /* 0x00000010ff1a7819 */ /* 0x000fe40000011607 */
[----:B------:R-:W-:Y:S02]  /*f480*/  SHF.R.U64 R6, R8, 0x10, R9 ;  /* 0x0000001008067819 */ /* 0x000fe40000001209 */
[----:B------:R-:W-:Y:S02]  /*f490*/  VIMNMX R38, R38, 0x80, PT ;  /* 0x0000008026267848 */ /* 0x000fe40003fe0100 */
[----:B------:R-:W-:-:S02]  /*f4a0*/  SHF.R.S32.HI R24, RZ, 0x1f, R213 ;  /* 0x0000001fff187819 */ /* 0x000fc400000114d5 */
[----:B------:R-:W-:Y:S02]  /*f4b0*/  PRMT R36, R36, 0x5410, R25 ;  /* 0x0000541024247816 */ /* 0x000fe40000000019 */
[----:B------:R-:W-:Y:S02]  /*f4c0*/  SHF.R.U32.HI R9, RZ, 0x10, R9 ;  /* 0x00000010ff097819 */ /* 0x000fe40000011609 */
[--C-:B------:R-:W-:Y:S02]  /*f4d0*/  SHF.R.U64 R7, R10, 0x10, R11.reuse ;  /* 0x000000100a077819 */ /* 0x100fe4000000120b */
[----:B------:R-:W-:Y:S02]  /*f4e0*/  SHF.R.U32.HI R5, RZ, 0x10, R11 ;  /* 0x00000010ff057819 */ /* 0x000fe4000001160b */
[----:B------:R-:W-:Y:S02]  /*f4f0*/  PRMT R29, R29, 0x5410, R46 ;  /* 0x000054101d1d7816 */ /* 0x000fe4000000002e */
[----:B------:R-:W-:-:S02]  /*f500*/  PRMT R32, R32, 0x5410, R47 ;  /* 0x0000541020207816 */ /* 0x000fc4000000002f */
[----:B------:R-:W-:Y:S02]  /*f510*/  PRMT R33, R33, 0x5410, R44 ;  /* 0x0000541021217816 */ /* 0x000fe4000000002c */
[----:B------:R-:W-:Y:S02]  /*f520*/  ISETP.GE.AND P1, PT, R219, R38, PT ;  /* 0x00000026db00720c */ /* 0x000fe40003f26270 */
[----:B------:R-:W-:Y:S02]  /*f530*/  PRMT R34, R34, 0x5410, R39 ;  /* 0x0000541022227816 */ /* 0x000fe40000000027 */
[----:B------:R-:W-:Y:S02]  /*f540*/  PRMT R35, R35, 0x5410, R40 ;  /* 0x0000541023237816 */ /* 0x000fe40000000028 */
[----:B------:R-:W-:Y:S02]  /*f550*/  PRMT R37, R37, 0x5410, R26 ;  /* 0x0000541025257816 */ /* 0x000fe4000000001a */
[----:B------:R-:W-:-:S02]  /*f560*/  LEA.HI R25, R24, R213, RZ, 0x3 ;  /* 0x000000d518197211 */ /* 0x000fc400078f18ff */
[----:B------:R-:W-:Y:S01]  /*f570*/  PRMT R13, R13, 0x5410, R6 ;  /* 0x000054100d0d7816 */ /* 0x000fe20000000006 */
[----:B0-----:R-:W-:Y:S06]  /*f580*/  @!P0 BRA `(.L_x_614) ;  /* 0x0000019800e08947 */ /* 0x001fec0003800000 */
.L_x_858:
[----:B------:R-:W-:Y:S05]  /*f590*/  BSYNC B1 ;  /* 0x0000000000017941 */ /* 0x000fea0003800000 */
.L_x_613:
[----:B------:R-:W-:Y:S01]  /*f5a0*/  BSSY B1, `(.L_x_615) ;  /* 0x00000c4000017945 */ /* 0x000fe20003800000 */
[----:B------:R-:W-:Y:S02]  /*f5b0*/  PRMT R14, R14, 0x5410, R9 ;  /* 0x000054100e0e7816 */ /* 0x000fe40000000009 */
[----:B------:R-:W-:Y:S02]  /*f5c0*/  SHF.R.S32.HI R26, RZ, 0x3, R25 ;  /* 0x00000003ff1a7819 */ /* 0x000fe40000011419 */
[----:B0-----:R-:W-:Y:S02]  /*f5d0*/  PRMT R15, R4, 0x5410, R7 ;  /* 0x00005410040f7816 */ /* 0x001fe40000000007 */
[----:B------:R-:W-:Y:S01]  /*f5e0*/  PRMT R20, R20, 0x5410, R5 ;  /* 0x0000541014147816 */ /* 0x000fe20000000005 */
[----:B------:R-:W-:Y:S06]  /*f5f0*/  @P1 BRA `(.L_x_616) ;  /* 0x0000000800f81947 */ /* 0x000fec0003800000 */
[----:B------:R-:W0:Y:S01]  /*f600*/  LDC R63, c[0x0][0x3f4] ;  /* 0x0000fd00ff3f7b82 */ /* 0x000e220000000800 */
[----:B------:R-:W-:Y:S01]  /*f610*/  BSSY B2, `(.L_x_617) ;  /* 0x000005c000027945 */ /* 0x000fe20003800000 */
[----:B------:R-:W-:Y:S02]  /*f620*/  SHF.R.U32.HI R56, RZ, 0x3, R224 ;  /* 0x00000003ff387819 */ /* 0x000fe400000116e0 */
[-C--:B0-----:R-:W-:Y:S02]  /*f630*/  ISETP.GE.AND P0, PT, R16, R63.reuse, PT ;  /* 0x0000003f1000720c */ /* 0x081fe40003f06270 */
[----:B------:R-:W-:-:S11]  /*f640*/  ISETP.GE.AND P1, PT, R213, R63, PT ;  /* 0x0000003fd500720c */ /* 0x000fd60003f26270 */
[----:B------:R-:W-:Y:S05]  /*f650*/  @P0 BRA `(.L_x_618) ;  /* 0x00000004005c0947 */ /* 0x000fea0003800000 */
[----:B------:R-:W2:Y:S01]  /*f660*/  LDL R6, [R1+0x64] ;  /* 0x0000640001067983 */ /* 0x000ea20000100800 */
[C---:B------:R-:W-:Y:S01]  /*f670*/  IMAD.U32 R51, R34.reuse, 0x10000, RZ ;  /* 0x0001000022337824 */ /* 0x040fe200078e00ff */
[----:B------:R-:W-:Y:S01]  /*f680*/  LOP3.LUT R53, R34, 0xffff0000, RZ, 0xc0, !PT ;  /* 0xffff000022357812 */ /* 0x000fe200078ec0ff */
[----:B------:R-:W-:Y:S01]  /*f690*/  IMAD.U32 R49, R27, 0x10000, RZ ;  /* 0x000100001b317824 */ /* 0x000fe200078e00ff */
[----:B--2---:R-:W-:-:S04]  /*f6a0*/  LEA.HI R4, R63, R6, RZ, 0x1d ;  /* 0x000000063f047211 */ /* 0x004fc800078fe8ff */
[----:B------:R-:W-:Y:S02]  /*f6b0*/  SHF.R.S32.HI R7, RZ, 0x1f, R4 ;  /* 0x0000001fff077819 */ /* 0x000fe40000011404 */
[----:B------:R-:W-:Y:S02]  /*f6c0*/  SHF.L.U32 R5, R4, 0x3, RZ ;  /* 0x0000000304057819 */ /* 0x000fe400000006ff */
[----:B------:R-:W-:Y:S02]  /*f6d0*/  LEA.HI R7, R7, R4, RZ, 0x3 ;  /* 0x0000000407077211 */ /* 0x000fe400078f18ff */
[----:B------:R-:W-:-:S03]  /*f6e0*/  LOP3.LUT R5, R224, 0x38, R5, 0xf8, !PT ;  /* 0x00000038e0057812 */ /* 0x000fc600078ef805 */
[----:B------:R-:W-:Y:S01]  /*f6f0*/  IMAD.SHL.U32 R7, R7, 0x400, RZ ;  /* 0x0000040007077824 */ /* 0x000fe200078e00ff */
[----:B------:R-:W-:-:S04]  /*f700*/  LOP3.LUT R5, R5, R56, RZ, 0x3c, !PT ;  /* 0x0000003805057212 */ /* 0x000fc800078e3cff */
[----:B------:R-:W-:-:S04]  /*f710*/  LOP3.LUT R7, R7, 0x7fffe000, RZ, 0xc0, !PT ;  /* 0x7fffe00007077812 */ /* 0x000fc800078ec0ff */
[----:B------:R-:W-:Y:S02]  /*f720*/  IADD3 R9, R5, R7, R228 ;  /* 0x0000000705097210 */ /* 0x000fe40007ffe0e4 */
[----:B------:R-:W0:Y:S03]  /*f730*/  LDS.128 R4, [R30] ;  /* 0x000000001e047984 */ /* 0x000e260000000c00 */
[----:B------:R-:W-:-:S05]  /*f740*/  IMAD R39, R9, 0x2, R22 ;  /* 0x0000000209277824 */ /* 0x000fca00078e0216 */
[----:B------:R-:W1:Y:S01]  /*f750*/  LDS.128 R8, [R39+0x14400] ;  /* 0x0144000027087984 */ /* 0x000e620000000c00 */
[C---:B0-----:R-:W-:Y:S01]  /*f760*/  IMAD.U32 R40, R4.reuse, 0x10000, RZ ;  /* 0x0001000004287824 */ /* 0x041fe200078e00ff */
[----:B------:R-:W-:Y:S01]  /*f770*/  LOP3.LUT R4, R4, 0xffff0000, RZ, 0xc0, !PT ;  /* 0xffff000004047812 */ /* 0x000fe200078ec0ff */
[C---:B------:R-:W-:Y:S01]  /*f780*/  IMAD.U32 R41, R5.reuse, 0x10000, RZ ;  /* 0x0001000005297824 */ /* 0x040fe200078e00ff */
[----:B------:R-:W-:Y:S01]  /*f790*/  LOP3.LUT R5, R5, 0xffff0000, RZ, 0xc0, !PT ;  /* 0xffff000005057812 */ /* 0x000fe200078ec0ff */
[C---:B------:R-:W-:Y:S01]  /*f7a0*/  IMAD.U32 R42, R6.reuse, 0x10000, RZ ;  /* 0x00010000062a7824 */ /* 0x040fe200078e00ff */
[----:B------:R-:W-:Y:S01]  /*f7b0*/  LOP3.LUT R6, R6, 0xffff0000, RZ, 0xc0, !PT ;  /* 0xffff000006067812 */ /* 0x000fe200078ec0ff */
[C---:B------:R-:W-:Y:S01]  /*f7c0*/  IMAD.U32 R43, R7.reuse, 0x10000, RZ ;  /* 0x00010000072b7824 */ /* 0x040fe200078e00ff */
[----:B------:R-:W-:Y:S01]  /*f7d0*/  LOP3.LUT R7, R7, 0xffff0000, RZ, 0xc0, !PT ;  /* 0xffff000007077812 */ /* 0x000fe200078ec0ff */
[C---:B-1----:R-:W-:Y:S01]  /*f7e0*/  IMAD.U32 R44, R8.reuse, 0x10000, RZ ;  /* 0x00010000082c7824 */ /* 0x042fe200078e00ff */
[----:B------:R-:W-:Y:S01]  /*f7f0*/  LOP3.LUT R8, R8, 0xffff0000, RZ, 0xc0, !PT ;  /* 0xffff000008087812 */ /* 0x000fe200078ec0ff */
[C---:B------:R-:W-:Y:S01]  /*f800*/  IMAD.U32 R45, R9.reuse, 0x10000, RZ ;  /* 0x00010000092d7824 */ /* 0x040fe200078e00ff */
[----:B------:R-:W-:Y:S01]  /*f810*/  LOP3.LUT R9, R9, 0xffff0000, RZ, 0xc0, !PT ;  /* 0xffff000009097812 */ /* 0x000fe200078ec0ff */
[C---:B------:R-:W-:Y:S01]  /*f820*/  FMUL.FTZ R55, R44.reuse, R51 ;  /* 0x000000332c377220 */ /* 0x040fe20000410000 */
[----:B------:R-:W-:Y:S01]  /*f830*/  FMUL.FTZ R57, R44, R49 ;  /* 0x000000312c397220 */ /* 0x000fe20000410000 */
[----:B------:R-:W-:Y:S01]  /*f840*/  SHF.L.U32 R44, R35, 0x10, RZ ;  /* 0x00000010232c7819 */ /* 0x000fe200000006ff */
[----:B------:R-:W-:Y:S01]  /*f850*/  FMUL.FTZ R59, R8, R53 ;  /* 0x00000035083b7220 */ /* 0x000fe20000410000 */
[C---:B------:R-:W-:Y:S01]  /*f860*/  FFMA.FTZ R55, R40.reuse, R49, -R55 ;  /* 0x0000003128377223 */ /* 0x040fe20000010837 */
[----:B------:R-:W-:Y:S01]  /*f870*/  LOP3.LUT R49, R27, 0xffff0000, RZ, 0xc0, !PT ;  /* 0xffff00001b317812 */ /* 0x000fe200078ec0ff */
[----:B------:R-:W-:Y:S01]  /*f880*/  FFMA.FTZ R57, R40, R51, R57 ;  /* 0x0000003328397223 */ /* 0x000fe20000010039 */
[----:B------:R-:W-:-:S02]  /*f890*/  IMAD.U32 R40, R29, 0x10000, RZ ;  /* 0x000100001d287824 */ /* 0x000fc400078e00ff */
[----:B------:R-:W-:Y:S02]  /*f8a0*/  IMAD.U32 R46, R10, 0x10000, RZ ;  /* 0x000100000a2e7824 */ /* 0x000fe400078e00ff */
[-C--:B------:R-:W-:Y:S01]  /*f8b0*/  FMUL.FTZ R51, R8, R49.reuse ;  /* 0x0000003108337220 */ /* 0x080fe20000410000 */
[----:B------:R-:W-:Y:S01]  /*f8c0*/  FFMA.FTZ R48, R4, R49, -R59 ;  /* 0x0000003104307223 */ /* 0x000fe2000001083b */
[C---:B------:R-:W-:Y:S01]  /*f8d0*/  FMUL.FTZ R8, R45.reuse, R44 ;  /* 0x0000002c2d087220 */ /* 0x040fe20000410000 */
[----:B------:R-:W-:Y:S02]  /*f8e0*/  IMAD.U32 R49, R36, 0x10000, RZ ;  /* 0x0001000024317824 */ /* 0x000fe400078e00ff */
[-C--:B------:R-:W-:Y:S01]  /*f8f0*/  FMUL.FTZ R59, R45, R40.reuse ;  /* 0x000000282d3b7220 */ /* 0x080fe20000410000 */
[----:B------:R-:W-:Y:S01]  /*f900*/  FFMA.FTZ R50, R4, R53, R51 ;  /* 0x0000003504327223 */ /* 0x000fe20000010033 */
[----:B------:R-:W-:Y:S01]  /*f910*/  LOP3.LUT R10, R10, 0xffff0000, RZ, 0xc0, !PT ;  /* 0xffff00000a0a7812 */ /* 0x000fe200078ec0ff */
[----:B------:R-:W-:Y:S01]  /*f920*/  FFMA.FTZ R52, R41, R40, -R8 ;  /* 0x0000002829347223 */ /* 0x000fe20000010808 */
[----:B------:R-:W-:-:S02]  /*f930*/  IMAD.U32 R45, R32, 0x10000, RZ ;  /* 0x00010000202d7824 */ /* 0x000fc400078e00ff */
[----:B------:R-:W-:Y:S01]  /*f940*/  FFMA.FTZ R59, R41, R44, R59 ;  /* 0x0000002c293b7223 */ /* 0x000fe2000001003b */
[----:B------:R-:W-:Y:S01]  /*f950*/  FMUL.FTZ R53, R46, R49 ;  /* 0x000000312e357220 */ /* 0x000fe20000410000 */
[----:B------:R-:W-:Y:S01]  /*f960*/  LOP3.LUT R51, R36, 0xffff0000, RZ, 0xc0, !PT ;  /* 0xffff000024337812 */ /* 0x000fe200078ec0ff */
[----:B------:R-:W-:Y:S01]  /*f970*/  IMAD.U32 R47, R11, 0x10000, RZ ;  /* 0x000100000b2f7824 */ /* 0x000fe200078e00ff */
[----:B------:R-:W-:Y:S01]  /*f980*/  LOP3.LUT R41, R32, 0xffff0000, RZ, 0xc0, !PT ;  /* 0xffff000020297812 */ /* 0x000fe200078ec0ff */
[----:B------:R-:W-:Y:S02]  /*f990*/  IMAD.U32 R40, R37, 0x10000, RZ ;  /* 0x0001000025287824 */ /* 0x000fe400078e00ff */
[-C--:B------:R-:W-:Y:S01]  /*f9a0*/  FMUL.FTZ R61, R46, R45.reuse ;  /* 0x0000002d2e3d7220 */ /* 0x080fe20000410000 */
[----:B------:R-:W-:Y:S01]  /*f9b0*/  FFMA.FTZ R53, R42, R45, -R53 ;  /* 0x0000002d2a357223 */ /* 0x000fe20000010835 */
[----:B------:R-:W-:Y:S01]  /*f9c0*/  FMUL.FTZ R45, R10, R51 ;  /* 0x000000330a2d7220 */ /* 0x000fe20000410000 */
[----:B------:R-:W-:-:S02]  /*f9d0*/  IMAD.U32 R4, R33, 0x10000, RZ ;  /* 0x0001000021047824 */ /* 0x000fc400078e00ff */
[----:B------:R-:W-:Y:S01]  /*f9e0*/  FMUL.FTZ R10, R10, R41 ;  /* 0x000000290a0a7220 */ /* 0x000fe20000410000 */
[----:B------:R-:W-:Y:S01]  /*f9f0*/  FMUL.FTZ R8, R47, R40 ;  /* 0x000000282f087220 */ /* 0x000fe20000410000 */
[----:B------:R-:W-:Y:S01]  /*fa00*/  FFMA.FTZ R61, R42, R49, R61 ;  /* 0x000000312a3d7223 */ /* 0x000fe2000001003d */
[C---:B------:R-:W-:Y:S01]  /*fa10*/  FFMA.FTZ R42, R6.reuse, R41, -R45 ;  /* 0x00000029062a7223 */ /* 0x040fe2000001082d */
[----:B------:R-:W-:Y:S01]  /*fa20*/  FFMA.FTZ R44, R6, R51, R10 ;  /* 0x00000033062c7223 */ /* 0x000fe2000001000a */
[-C--:B------:R-:W-:Y:S01]  /*fa30*/  FFMA.FTZ R45, R43, R4.reuse, -R8 ;  /* 0x000000042b2d7223 */ /* 0x080fe20000010808 */
[----:B------:R-:W-:Y:S01]  /*fa40*/  LOP3.LUT R11, R11, 0xffff0000, RZ, 0xc0, !PT ;  /* 0xffff00000b0b7812 */ /* 0x000fe200078ec0ff */
[----:B------:R-:W-:Y:S01]  /*fa50*/  FMUL.FTZ R46, R47, R4 ;  /* 0x000000042f2e7220 */ /* 0x000fe20000410000 */
[----:B------:R-:W-:Y:S02]  /*fa60*/  LOP3.LUT R8, R35, 0xffff0000, RZ, 0xc0, !PT ;  /* 0xffff000023087812 */ /* 0x000fe400078ec0ff */
[----:B------:R-:W-:Y:S01]  /*fa70*/  LOP3.LUT R10, R37, 0xffff0000, RZ, 0xc0, !PT ;  /* 0xffff0000250a7812 */ /* 0x000fe200078ec0ff */
[----:B------:R-:W-:Y:S01]  /*fa80*/  FFMA.FTZ R46, R43, R40, R46 ;  /* 0x000000282b2e7223 */ /* 0x000fe2000001002e */
[----:B------:R-:W-:Y:S01]  /*fa90*/  LOP3.LUT R4, R29, 0xffff0000, RZ, 0xc0, !PT ;  /* 0xffff00001d047812 */ /* 0x000fe200078ec0ff */
[----:B------:R-:W-:Y:S01]  /*faa0*/  FMUL.FTZ R40, R9, R8 ;  /* 0x0000000809287220 */ /* 0x000fe20000410000 */
[----:B------:R-:W-:Y:S01]  /*fab0*/  LOP3.LUT R6, R33, 0xffff0000, RZ, 0xc0, !PT ;  /* 0xffff000021067812 */ /* 0x000fe200078ec0ff */
[----:B------:R-:W-:-:S02]  /*fac0*/  FMUL.FTZ R54, R11, R10 ;  /* 0x0000000a0b367220 */ /* 0x000fc40000410000 */
[-C--:B------:R-:W-:Y:S01]  /*fad0*/  FMUL.FTZ R41, R9, R4.reuse ;  /* 0x0000000409297220 */ /* 0x080fe20000410000 */
[----:B------:R-:W-:Y:S01]  /*fae0*/  FFMA.FTZ R9, R5, R4, -R40 ;  /* 0x0000000405097223 */ /* 0x000fe20000010828 */
[-C--:B------:R-:W-:Y:S01]  /*faf0*/  FMUL.FTZ R11, R11, R6.reuse ;  /* 0x000000060b0b7220 */ /* 0x080fe20000410000 */
[----:B------:R-:W-:Y:S01]  /*fb00*/  FFMA.FTZ R54, R7, R6, -R54 ;  /* 0x0000000607367223 */ /* 0x000fe20000010836 */
[----:B------:R-:W-:Y:S01]  /*fb10*/  FFMA.FTZ R40, R5, R8, R41 ;  /* 0x0000000805287223 */ /* 0x000fe20000010029 */
[----:B------:R-:W-:Y:S01]  /*fb20*/  F2FP.BF16.F32.PACK_AB R6, R42, R53 ;  /* 0x000000352a06723e */ /* 0x000fe200000010ff */
[----:B------:R-:W-:Y:S01]  /*fb30*/  FFMA.FTZ R11, R7, R10, R11 ;  /* 0x0000000a070b7223 */ /* 0x000fe2000001000b */
[----:B------:R-:W-:Y:S02]  /*fb40*/  F2FP.BF16.F32.PACK_AB R4, R48, R55 ;  /* 0x000000373004723e */ /* 0x000fe400000010ff */
[----:B------:R-:W-:Y:S02]  /*fb50*/  F2FP.BF16.F32.PACK_AB R5, R9, R52 ;  /* 0x000000340905723e */ /* 0x000fe400000010ff */
[----:B------:R-:W-:-:S02]  /*fb60*/  F2FP.BF16.F32.PACK_AB R7, R54, R45 ;  /* 0x0000002d3607723e */ /* 0x000fc400000010ff */
[----:B------:R-:W-:Y:S02]  /*fb70*/  F2FP.BF16.F32.PACK_AB R10, R44, R61 ;  /* 0x0000003d2c0a723e */ /* 0x000fe400000010ff */
[----:B------:R-:W-:Y:S01]  /*fb80*/  F2FP.BF16.F32.PACK_AB R8, R50, R57 ;  /* 0x000000393208723e */ /* 0x000fe200000010ff */
[----:B------:R0:W-:Y:S01]  /*fb90*/  STS.128 [R30], R4 ;  /* 0x000000041e007388 */ /* 0x0001e20000000c00 */
[----:B------:R-:W-:Y:S02]  /*fba0*/  F2FP.BF16.F32.PACK_AB R9, R40, R59 ;  /* 0x0000003b2809723e */ /* 0x000fe400000010ff */
[----:B------:R-:W-:-:S05]  /*fbb0*/  F2FP.BF16.F32.PACK_AB R11, R11, R46 ;  /* 0x0000002e0b0b723e */ /* 0x000fca00000010ff */
[----:B------:R0:W-:Y:S02]  /*fbc0*/  STS.128 [R39+0x14400], R8 ;  /* 0x0144000827007388 */ /* 0x0001e40000000c00 */
.L_x_618:
[----:B------:R-:W-:Y:S05]  /*fbd0*/  BSYNC B2 ;  /* 0x0000000000027941 */ /* 0x000fea0003800000 */
.L_x_617:
[----:B------:R-:W-:Y:S05]  /*fbe0*/  @P1 BRA `(.L_x_616) ;  /* 0x00000004007c1947 */ /* 0x000fea0003800000 */
[----:B0-----:R-:W2:Y:S01]  /*fbf0*/  LDL R4, [R1+0x6c] ;  /* 0x00006c0001047983 */ /* 0x001ea20000100800 */
[----:B------:R-:W-:Y:S01]  /*fc00*/  LEA.HI R6, R24, R213, RZ, 0x6 ;  /* 0x000000d518067211 */ /* 0x000fe200078f30ff */
[C---:B------:R-:W-:Y:S01]  /*fc10*/  IMAD.U32 R50, R13.reuse, 0x10000, RZ ;  /* 0x000100000d327824 */ /* 0x040fe200078e00ff */
[----:B------:R-:W-:Y:S01]  /*fc20*/  LOP3.LUT R7, R224, 0x38, R25, 0xf8, !PT ;  /* 0x00000038e0077812 */ /* 0x000fe200078ef819 */
[----:B------:R-:W-:Y:S01]  /*fc30*/  IMAD.U32 R48, R0, 0x10000, RZ ;  /* 0x0001000000307824 */ /* 0x000fe200078e00ff */
[----:B------:R-:W-:Y:S01]  /*fc40*/  LOP3.LUT R47, R13, 0xffff0000, RZ, 0xc0, !PT ;  /* 0xffff00000d2f7812 */ /* 0x000fe200078ec0ff */
[----:B------:R-:W-:Y:S02]  /*fc50*/  IMAD.SHL.U32 R8, R6, 0x80, RZ ;  /* 0x0000008006087824 */ /* 0x000fe400078e00ff */
[----:B------:R-:W-:Y:S01]  /*fc60*/  IMAD.U32 R49, R14, 0x10000, RZ ;  /* 0x000100000e317824 */ /* 0x000fe200078e00ff */
[----:B--2---:R-:W-:Y:S02]  /*fc70*/  R2UR UR4, R4 ;  /* 0x00000000040472ca */ /* 0x004fe400000e0000 */
[----:B------:R-:W-:-:S04]  /*fc80*/  LEA.HI R4, R63, R26, RZ, 0x1d ;  /* 0x0000001a3f047211 */ /* 0x000fc800078fe8ff */
[----:B------:R-:W-:-:S04]  /*fc90*/  SHF.R.S32.HI R5, RZ, 0x1f, R4 ;  /* 0x0000001fff057819 */ /* 0x000fc80000011404 */
[----:B------:R-:W-:Y:S01]  /*fca0*/  LEA.HI R6, R5, R4, RZ, 0x3 ;  /* 0x0000000405067211 */ /* 0x000fe200078f18ff */
[----:B------:R-:W-:Y:S01]  /*fcb0*/  IMAD.SHL.U32 R5, R4, 0x8, RZ ;  /* 0x0000000804057824 */ /* 0x000fe200078e00ff */
[-C--:B------:R-:W-:Y:S02]  /*fcc0*/  LOP3.LUT R4, R7, R56.reuse, RZ, 0x3c, !PT ;  /* 0x0000003807047212 */ /* 0x080fe400078e3cff */
[----:B------:R-:W-:Y:S01]  /*fcd0*/  LOP3.LUT R7, R8, 0xffffe000, RZ, 0xc0, !PT ;  /* 0xffffe00008077812 */ /* 0x000fe200078ec0ff */
[----:B------:R-:W-:Y:S01]  /*fce0*/  IMAD.SHL.U32 R6, R6, 0x400, RZ ;  /* 0x0000040006067824 */ /* 0x000fe200078e00ff */
[----:B------:R-:W-:Y:S02]  /*fcf0*/  LOP3.LUT R5, R224, 0x38, R5, 0xf8, !PT ;  /* 0x00000038e0057812 */ /* 0x000fe400078ef805 */
[----:B------:R-:W-:Y:S02]  /*fd00*/  IADD3 R7, R4, R7, R228 ;  /* 0x0000000704077210 */ /* 0x000fe40007ffe0e4 */
[----:B------:R-:W-:-:S02]  /*fd10*/  LOP3.LUT R4, R5, R56, RZ, 0x3c, !PT ;  /* 0x0000003805047212 */ /* 0x000fc400078e3cff */
[----:B------:R-:W-:Y:S02]  /*fd20*/  LOP3.LUT R5, R6, 0x7fffe000, RZ, 0xc0, !PT ;  /* 0x7fffe00006057812 */ /* 0x000fe400078ec0ff */
[----:B------:R-:W-:Y:S02]  /*fd30*/  LEA R57, R7, UR4, 0x1 ;  /* 0x0000000407397c11 */ /* 0x000fe4000f8e08ff */
[----:B------:R-:W-:-:S03]  /*fd40*/  IADD3 R9, R4, R5, R228 ;  /* 0x0000000504097210 */ /* 0x000fc60007ffe0e4 */
[----:B------:R-:W0:Y:S02]  /*fd50*/  LDS.128 R4, [R57] ;  /* 0x0000000039047984 */ /* 0x000e240000000c00 */
[----:B------:R-:W-:-:S05]  /*fd60*/  IMAD R30, R9, 0x2, R22 ;  /* 0x00000002091e7824 */ /* 0x000fca00078e0216 */
[----:B------:R-:W1:Y:S01]  /*fd70*/  LDS.128 R8, [R30+0x14400] ;  /* 0x014400001e087984 */ /* 0x000e620000000c00 */
[C---:B0-----:R-:W-:Y:S01]  /*fd80*/  IMAD.U32 R39, R4.reuse, 0x10000, RZ ;  /* 0x0001000004277824 */ /* 0x041fe200078e00ff */
[----:B------:R-:W-:Y:S01]  /*fd90*/  LOP3.LUT R4, R4, 0xffff0000, RZ, 0xc0, !PT ;  /* 0xffff000004047812 */ /* 0x000fe200078ec0ff */
[----:B------:R-:W-:Y:S01]  /*fda0*/  IMAD.U32 R40, R5, 0x10000, RZ ;  /* 0x0001000005287824 */ /* 0x000fe200078e00ff */
[----:B------:R-:W-:Y:S01]  /*fdb0*/  SHF.L.U32 R42, R7, 0x10, RZ ;  /* 0x00000010072a7819 */ /* 0x000fe200000006ff */
[C---:B------:R-:W-:Y:S01]  /*fdc0*/  IMAD.U32 R41, R6.reuse, 0x10000, RZ ;  /* 0x0001000006297824 */ /* 0x040fe200078e00ff */
[----:B------:R-:W-:Y:S01]  /*fdd0*/  LOP3.LUT R6, R6, 0xffff0000, RZ, 0xc0, !PT ;  /* 0xffff000006067812 */ /* 0x000fe200078ec0ff */
[C---:B-1----:R-:W-:Y:S01]  /*fde0*/  IMAD.U32 R43, R8.reuse, 0x10000, RZ ;  /* 0x00010000082b7824 */ /* 0x042fe200078e00ff */
[----:B------:R-:W-:Y:S01]  /*fdf0*/  LOP3.LUT R8, R8, 0xffff0000, RZ, 0xc0, !PT ;  /* 0xffff000008087812 */ /* 0x000fe200078ec0ff */
[C---:B------:R-:W-:Y:S01]  /*fe00*/  IMAD.U32 R44, R9.reuse, 0x10000, RZ ;  /* 0x00010000092c7824 */ /* 0x040fe200078e00ff */
[----:B------:R-:W-:Y:S01]  /*fe10*/  LOP3.LUT R9, R9, 0xffff0000, RZ, 0xc0, !PT ;  /* 0xffff000009097812 */ /* 0x000fe200078ec0ff */
[C---:B------:R-:W-:Y:S01]  /*fe20*/  FMUL.FTZ R52, R43.reuse, R50 ;  /* 0x000000322b347220 */ /* 0x040fe20000410000 */
[-C--:B------:R-:W-:Y:S01]  /*fe30*/  FMUL.FTZ R54, R43, R48.reuse ;  /* 0x000000302b367220 */ /* 0x080fe20000410000 */
[----:B------:R-:W-:Y:S01]  /*fe40*/  LOP3.LUT R43, R0, 0xffff0000, RZ, 0xc0, !PT ;  /* 0xffff0000002b7812 */ /* 0x000fe200078ec0ff */
[----:B------:R-:W-:Y:S01]  /*fe50*/  FMUL.FTZ R51, R8, R47 ;  /* 0x0000002f08337220 */ /* 0x000fe20000410000 */
[C---:B------:R-:W-:Y:S01]  /*fe60*/  FFMA.FTZ R52, R39.reuse, R48, -R52 ;  /* 0x0000003027347223 */ /* 0x040fe20000010834 */
[----:B------:R-:W-:Y:S01]  /*fe70*/  FFMA.FTZ R54, R39, R50, R54 ;  /* 0x0000003227367223 */ /* 0x000fe20000010036 */
[----:B------:R-:W-:-:S02]  /*fe80*/  IMAD.U32 R39, R2, 0x10000, RZ ;  /* 0x0001000002277824 */ /* 0x000fc400078e00ff */
[-C--:B------:R-:W-:Y:S01]  /*fe90*/  FMUL.FTZ R53, R8, R43.reuse ;  /* 0x0000002b08357220 */ /* 0x080fe20000410000 */
[----:B------:R-:W-:Y:S01]  /*fea0*/  FFMA.FTZ R51, R4, R43, -R51 ;  /* 0x0000002b04337223 */ /* 0x000fe20000010833 */
[----:B------:R-:W-:Y:S01]  /*feb0*/  FMUL.FTZ R43, R44, R49 ;  /* 0x000000312c2b7220 */ /* 0x000fe20000410000 */
[----:B------:R-:W-:Y:S02]  /*fec0*/  IMAD.U32 R45, R10, 0x10000, RZ ;  /* 0x000100000a2d7824 */ /* 0x000fe400078e00ff */
[----:B------:R-:W-:Y:S01]  /*fed0*/  FMUL.FTZ R48, R44, R39 ;  /* 0x000000272c307220 */ /* 0x000fe20000410000 */
[----:B------:R-:W-:Y:S01]  /*fee0*/  FFMA.FTZ R53, R4, R47, R53 ;  /* 0x0000002f04357223 */ /* 0x000fe20000010035 */
[----:B------:R-:W-:Y:S01]  /*fef0*/  LOP3.LUT R10, R10, 0xffff0000, RZ, 0xc0, !PT ;  /* 0xffff00000a0a7812 */ /* 0x000fe200078ec0ff */
[----:B------:R-:W-:Y:S01]  /*ff00*/  FFMA.FTZ R44, R40, R39, -R43 ;  /* 0x00000027282c7223 */ /* 0x000fe2000001082b */
[C---:B------:R-:W-:Y:S01]  /*ff10*/  LOP3.LUT R47, R15.reuse, 0xffff0000, RZ, 0xc0, !PT ;  /* 0xffff00000f2f7812 */ /* 0x040fe200078ec0ff */
[----:B------:R-:W-:Y:S01]  /*ff20*/  IMAD.U32 R8, R15, 0x10000, RZ ;  /* 0x000100000f087824 */ /* 0x000fe200078e00ff */
[C---:B------:R-:W-:Y:S01]  /*ff30*/  LOP3.LUT R39, R3.reuse, 0xffff0000, RZ, 0xc0, !PT ;  /* 0xffff000003277812 */ /* 0x040fe200078ec0ff */
[----:B------:R-:W-:-:S02]  /*ff40*/  IMAD.U32 R4, R3, 0x10000, RZ ;  /* 0x0001000003047824 */ /* 0x000fc400078e00ff */
[----:B------:R-:W-:Y:S01]  /*ff50*/  FFMA.FTZ R48, R40, R49, R48 ;  /* 0x0000003128307223 */ /* 0x000fe20000010030 */
[C---:B------:R-:W-:Y:S01]  /*ff60*/  FMUL.FTZ R55, R10.reuse, R47 ;  /* 0x0000002f0a377220 */ /* 0x040fe20000410000 */
[C---:B------:R-:W-:Y:S01]  /*ff70*/  FMUL.FTZ R40, R45.reuse, R8 ;  /* 0x000000082d287220 */ /* 0x040fe20000410000 */
[-C--:B------:R-:W-:Y:S01]  /*ff80*/  FMUL.FTZ R50, R45, R4.reuse ;  /* 0x000000042d327220 */ /* 0x080fe20000410000 */
[----:B------:R-:W-:Y:S01]  /*ff90*/  FMUL.FTZ R10, R10, R39 ;  /* 0x000000270a0a7220 */ /* 0x000fe20000410000 */
[----:B------:R-:W-:Y:S02]  /*ffa0*/  IMAD.U32 R46, R11, 0x10000, RZ ;  /* 0x000100000b2e7824 */ /* 0x000fe400078e00ff */
[C---:B------:R-:W-:Y:S01]  /*ffb0*/  FFMA.FTZ R49, R41.reuse, R4, -R40 ;  /* 0x0000000429317223 */ /* 0x040fe20000010828 */
[----:B------:R-:W-:Y:S02]  /*ffc0*/  IMAD.U32 R45, R20, 0x10000, RZ ;  /* 0x00010000142d7824 */ /* 0x000fe400078e00ff */
[----:B------:R-:W-:Y:S01]  /*ffd0*/  FFMA.FTZ R50, R41, R8, R50 ;  /* 0x0000000829327223 */ /* 0x000fe20000010032 */
[----:B------:R-:W-:-:S02]  /*ffe0*/  IMAD.U32 R43, R12, 0x10000, RZ ;  /* 0x000100000c2b7824 */ /* 0x000fc400078e00ff */
[----:B------:R-:W-:Y:S01]  /*fff0*/  FFMA.FTZ R47, R6, R47, R10 ;  /* 0x0000002f062f7223 */ /* 0x000fe2000001000a */
[----:B------:R-:W-:Y:S01]  /*10000*/  LOP3.LUT R11, R11, 0xffff0000, RZ, 0xc0, !PT ;  /* 0xffff00000b0b7812 */ /* 0x000fe200078ec0ff */
[----:B------:R-:W-:Y:S01]  /*10010*/  FMUL.FTZ R41, R46, R45 ;  /* 0x0000002d2e297220 */ /* 0x000fe20000410000 */
[----:B------:R-:W-:Y:S01]  /*10020*/  FFMA.FTZ R56, R6, R39, -R55 ;  /* 0x0000002706387223 */ /* 0x000fe20000010837 */
[----:B------:R-:W-:Y:S01]  /*10030*/  LOP3.LUT R8, R14, 0xffff0000, RZ, 0xc0, !PT ;  /* 0xffff00000e087812 */ /* 0x000fe200078ec0ff */
[-C--:B------:R-:W-:Y:S01]  /*10040*/  FMUL.FTZ R39, R46, R43.reuse ;  /* 0x0000002b2e277220 */ /* 0x080fe20000410000 */
[----:B------:R-:W-:Y:S01]  /*10050*/  LOP3.LUT R10, R20, 0xffff0000, RZ, 0xc0, !PT ;  /* 0xffff0000140a7812 */ /* 0x000fe200078ec0ff */
[----:B------:R-:W-:Y:S01]  /*10060*/  FFMA.FTZ R41, R42, R43, -R41 ;  /* 0x0000002b2a297223 */ /* 0x000fe20000010829 */
[----:B------:R-:W-:Y:S01]  /*10070*/  LOP3.LUT R4, R2, 0xffff0000, RZ, 0xc0, !PT ;  /* 0xffff000002047812 */ /* 0x000fe200078ec0ff */
[----:B------:R-:W-:Y:S01]  /*10080*/  FFMA.FTZ R42, R42, R45, R39 ;  /* 0x0000002d2a2a7223 */ /* 0x000fe20000010027 */
[----:B------:R-:W-:Y:S01]  /*10090*/  LOP3.LUT R6, R12, 0xffff0000, RZ, 0xc0, !PT ;  /* 0xffff00000c067812 */ /* 0x000fe200078ec0ff */
[----:B------:R-:W-:Y:S01]  /*100a0*/  FMUL.FTZ R40, R9, R8 ;  /* 0x0000000809287220 */ /* 0x000fe20000410000 */
[----:B------:R-:W-:Y:S01]  /*100b0*/  LOP3.LUT R5, R5, 0xffff0000, RZ, 0xc0, !PT ;  /* 0xffff000005057812 */ /* 0x000fe200078ec0ff */
[----:B------:R-:W-:Y:S01]  /*100c0*/  FMUL.FTZ R46, R11, R10 ;  /* 0x0000000a0b2e7220 */ /* 0x000fe20000410000 */
[----:B------:R-:W-:Y:S01]  /*100d0*/  LOP3.LUT R7, R7, 0xffff0000, RZ, 0xc0, !PT ;  /* 0xffff000007077812 */ /* 0x000fe200078ec0ff */
[----:B------:R-:W-:Y:S01]  /*100e0*/  FMUL.FTZ R39, R9, R4 ;  /* 0x0000000409277220 */ /* 0x000fe20000410000 */
[----:B------:R-:W-:Y:S01]  /*100f0*/  FMUL.FTZ R11, R11, R6 ;  /* 0x000000060b0b7220 */ /* 0x000fe20000410000 */
[----:B------:R-:W-:Y:S01]  /*10100*/  FFMA.FTZ R9, R5, R4, -R40 ;  /* 0x0000000405097223 */ /* 0x000fe20000010828 */
[----:B------:R-:W-:Y:S01]  /*10110*/  F2FP.BF16.F32.PACK_AB R4, R51, R52 ;  /* 0x000000343304723e */ /* 0x000fe200000010ff */
[----:B------:R-:W-:Y:S01]  /*10120*/  FFMA.FTZ R46, R7, R6, -R46 ;  /* 0x00000006072e7223 */ /* 0x000fe2000001082e */
[----:B------:R-:W-:Y:S01]  /*10130*/  FFMA.FTZ R39, R5, R8, R39 ;  /* 0x0000000805277223 */ /* 0x000fe20000010027 */
[----:B------:R-:W-:Y:S01]  /*10140*/  FFMA.FTZ R11, R7, R10, R11 ;  /* 0x0000000a070b7223 */ /* 0x000fe2000001000b */
[----:B------:R-:W-:-:S02]  /*10150*/  F2FP.BF16.F32.PACK_AB R6, R56, R49 ;  /* 0x000000313806723e */ /* 0x000fc400000010ff */
[----:B------:R-:W-:Y:S02]  /*10160*/  F2FP.BF16.F32.PACK_AB R5, R9, R44 ;  /* 0x0000002c0905723e */ /* 0x000fe400000010ff */
[----:B------:R-:W-:Y:S02]  /*10170*/  F2FP.BF16.F32.PACK_AB R7, R46, R41 ;  /* 0x000000292e07723e */ /* 0x000fe400000010ff */
[----:B------:R-:W-:Y:S02]  /*10180*/  F2FP.BF16.F32.PACK_AB R10, R47, R50 ;  /* 0x000000322f0a723e */ /* 0x000fe400000010ff */
[----:B------:R-:W-:Y:S01]  /*10190*/  F2FP.BF16.F32.PACK_AB R8, R53, R54 ;  /* 0x000000363508723e */ /* 0x000fe200000010ff */
[----:B------:R1:W-:Y:S01]  /*101a0*/  STS.128 [R57], R4 ;  /* 0x0000000439007388 */ /* 0x0003e20000000c00 */
[----:B------:R-:W-:Y:S02]  /*101b0*/  F2FP.BF16.F32.PACK_AB R9, R39, R48 ;  /* 0x000000302709723e */ /* 0x000fe400000010ff */
[----:B------:R-:W-:-:S05]  /*101c0*/  F2FP.BF16.F32.PACK_AB R11, R11, R42 ;  /* 0x0000002a0b0b723e */ /* 0x000fca00000010ff */
[----:B------:R1:W-:Y:S02]  /*101d0*/  STS.128 [R30+0x14400], R8 ;  /* 0x014400081e007388 */ /* 0x0003e40000000c00 */
.L_x_616:
[----:B------:R-:W-:Y:S05]  /*101e0*/  BSYNC B1 ;  /* 0x0000000000017941 */ /* 0x000fea0003800000 */
.L_x_615:
[----:B------:R-:W-:Y:S01]  /*101f0*/  ISETP.GE.AND P0, PT, R31, R38, PT ;  /* 0x000000261f00720c */ /* 0x000fe20003f06270 */
[----:B------:R-:W-:-:S12]  /*10200*/  BSSY B1, `(.L_x_619) ;  /* 0x00000cb000017945 */ /* 0x000fd80003800000 */
[----:B------:R-:W-:Y:S05]  /*10210*/  @P0 BRA `(.L_x_620) ;  /* 0x0000000c00240947 */ /* 0x000fea0003800000 */
[----:B------:R2:W5:Y:S01]  /*10220*/  LDL R61, [R1+0x6c] ;  /* 0x00006c00013d7983 */ /* 0x0005620000100800 */
[----:B------:R-:W3:Y:S03]  /*10230*/  LDC R55, c[0x0][0x3f4] ;  /* 0x0000fd00ff377b82 */ /* 0x000ee60000000800 */
[----:B------:R2:W5:Y:S01]  /*10240*/  LDL R56, [R1+0x54] ;  /* 0x0000540001387983 */ /* 0x0005620000100800 */
[C---:B------:R-:W-:Y:S01]  /*10250*/  IADD3 R58, R219.reuse, 0x20, RZ ;  /* 0x00000020db3a7810 */ /* 0x040fe20007ffe0ff */
[----:B------:R-:W-:Y:S01]  /*10260*/  VIADD R60, R219, 0x20 ;  /* 0x00000020db3c7836 */ /* 0x000fe20000000000 */
[----:B------:R-:W-:Y:S03]  /*10270*/  BSSY B2, `(.L_x_621) ;  /* 0x0000064000027945 */ /* 0x000fe60003800000 */
[----:B------:R-:W-:-:S02]  /*10280*/  IMAD.SHL.U32 R58, R58, 0x40, RZ ;  /* 0x000000403a3a7824 */ /* 0x000fc400078e00ff */
[----:B------:R-:W-:-:S03]  /*10290*/  IMAD.SHL.U32 R60, R60, 0x40, RZ ;  /* 0x000000403c3c7824 */ /* 0x000fc600078e00ff */
[----:B------:R-:W-:Y:S02]  /*102a0*/  LOP3.LUT R58, R58, 0x1c0, RZ, 0xc0, !PT ;  /* 0x000001c03a3a7812 */ /* 0x000fe400078ec0ff */
[----:B------:R-:W-:Y:S02]  /*102b0*/  LOP3.LUT R60, R60, 0x1c0, RZ, 0xc0, !PT ;  /* 0x000001c03c3c7812 */ /* 0x000fe400078ec0ff */
[----:B------:R-:W-:Y:S02]  /*102c0*/  SHF.R.U32.HI R58, RZ, 0x3, R58 ;  /* 0x00000003ff3a7819 */ /* 0x000fe4000001163a */
[-C--:B---3--:R-:W-:Y:S02]  /*102d0*/  ISETP.GE.AND P0, PT, R16, R55.reuse, PT ;  /* 0x000000371000720c */ /* 0x088fe40003f06270 */
[----:B------:R-:W-:-:S11]  /*102e0*/  ISETP.GE.AND P1, PT, R213, R55, PT ;  /* 0x00000037d500720c */ /* 0x000fd60003f26270 */
[----:B--2---:R-:W-:Y:S05]  /*102f0*/  @P0 BRA `(.L_x_622) ;  /* 0x00000004006c0947 */ /* 0x004fea0003800000 */
[----:B01----:R-:W2:Y:S01]  /*10300*/  LDL R4, [R1+0x64] ;  /* 0x0000640001047983 */ /* 0x003ea20000100800 */
[----:B-----5:R-:W-:Y:S01]  /*10310*/  R2UR UR4, R61 ;  /* 0x000000003d0472ca */ /* 0x020fe200000e0000 */
[----:B------:R-:W-:Y:S01]  /*10320*/  IMAD.U32 R47, R27, 0x10000, RZ ;  /* 0x000100001b2f7824 */ /* 0x000fe200078e00ff */
[----:B------:R-:W-:Y:S01]  /*10330*/  LOP3.LUT R6, R60, 0x38, R16, 0xf8, !PT ;  /* 0x000000383c067812 */ /* 0x000fe200078ef810 */
[----:B------:R-:W-:Y:S01]  /*10340*/  IMAD.U32 R51, R35, 0x10000, RZ ;  /* 0x0001000023337824 */ /* 0x000fe200078e00ff */
[----:B------:R-:W-:Y:S01]  /*10350*/  SHF.L.U32 R49, R34, 0x10, RZ ;  /* 0x0000001022317819 */ /* 0x000fe200000006ff */
[----:B------:R-:W-:Y:S01]  /*10360*/  IMAD.U32 R52, R36, 0x10000, RZ ;  /* 0x0001000024347824 */ /* 0x000fe200078e00ff */
[----:B------:R-:W-:Y:S01]  /*10370*/  LOP3.LUT R6, R56, R6, R58, 0xf6, !PT ;  /* 0x0000000638067212 */ /* 0x000fe200078ef63a */
[----:B------:R-:W-:Y:S01]  /*10380*/  IMAD.U32 R59, R37, 0x10000, RZ ;  /* 0x00010000253b7824 */ /* 0x000fe200078e00ff */
[----:B------:R-:W-:Y:S01]  /*10390*/  LOP3.LUT R50, R34, 0xffff0000, RZ, 0xc0, !PT ;  /* 0xffff000022327812 */ /* 0x000fe200078ec0ff */
[----:B------:R-:W-:Y:S01]  /*103a0*/  IMAD.U32 R57, R33, 0x10000, RZ ;  /* 0x0001000021397824 */ /* 0x000fe200078e00ff */
[----:B------:R-:W-:-:S03]  /*103b0*/  LOP3.LUT R48, R27, 0xffff0000, RZ, 0xc0, !PT ;  /* 0xffff00001b307812 */ /* 0x000fc600078ec0ff */
[----:B------:R-:W-:Y:S02]  /*103c0*/  LEA R54, R6, UR4, 0x1 ;  /* 0x0000000406367c11 */ /* 0x000fe4000f8e08ff */
[----:B--2---:R-:W-:-:S04]  /*103d0*/  LEA.HI R4, R55, R4, RZ, 0x1d ;  /* 0x0000000437047211 */ /* 0x004fc800078fe8ff */
[----:B------:R-:W-:Y:S01]  /*103e0*/  SHF.R.S32.HI R7, RZ, 0x1f, R4 ;  /* 0x0000001fff077819 */ /* 0x000fe20000011404 */
[----:B------:R-:W-:-:S03]  /*103f0*/  IMAD.SHL.U32 R5, R4, 0x8, RZ ;  /* 0x0000000804057824 */ /* 0x000fc600078e00ff */
        /* <DEDUP_REMOVED lines=21> */
[-C--:B------:R-:W-:Y:S01]  /*10550*/  FMUL.FTZ R46, R49, R42.reuse ;  /* 0x0000002a312e7220 */ /* 0x080fe20000410000 */
[C---:B------:R-:W-:Y:S01]  /*10560*/  FMUL.FTZ R42, R47.reuse, R42 ;  /* 0x0000002a2f2a7220 */ /* 0x040fe20000410000 */
[C---:B------:R-:W-:Y:S01]  /*10570*/  IMAD.U32 R44, R10.reuse, 0x10000, RZ ;  /* 0x000100000a2c7824 */ /* 0x040fe200078e00ff */
[----:B------:R-:W-:Y:S01]  /*10580*/  LOP3.LUT R10, R10, 0xffff0000, RZ, 0xc0, !PT ;  /* 0xffff00000a0a7812 */ /* 0x000fe200078ec0ff */
[-C--:B------:R-:W-:Y:S01]  /*10590*/  FFMA.FTZ R46, R47, R31.reuse, -R46 ;  /* 0x0000001f2f2e7223 */ /* 0x080fe2000001082e */
[----:B------:R-:W-:Y:S01]  /*105a0*/  FMUL.FTZ R47, R50, R8 ;  /* 0x00000008322f7220 */ /* 0x000fe20000410000 */
[----:B------:R-:W-:Y:S01]  /*105b0*/  FFMA.FTZ R42, R49, R31, R42 ;  /* 0x0000001f312a7223 */ /* 0x000fe2000001002a */
[----:B------:R-:W-:-:S02]  /*105c0*/  IMAD.U32 R49, R29, 0x10000, RZ ;  /* 0x000100001d317824 */ /* 0x000fc400078e00ff */
[C---:B------:R-:W-:Y:S01]  /*105d0*/  FMUL.FTZ R31, R48.reuse, R8 ;  /* 0x00000008301f7220 */ /* 0x040fe20000410000 */
[-C--:B------:R-:W-:Y:S01]  /*105e0*/  FFMA.FTZ R47, R48, R4.reuse, -R47 ;  /* 0x00000004302f7223 */ /* 0x080fe2000001082f */
[-C--:B------:R-:W-:Y:S01]  /*105f0*/  FMUL.FTZ R8, R51, R43.reuse ;  /* 0x0000002b33087220 */ /* 0x080fe20000410000 */
[C---:B------:R-:W-:Y:S01]  /*10600*/  FMUL.FTZ R48, R49.reuse, R43 ;  /* 0x0000002b31307220 */ /* 0x040fe20000410000 */
[----:B------:R-:W-:Y:S01]  /*10610*/  FFMA.FTZ R31, R50, R4, R31 ;  /* 0x00000004321f7223 */ /* 0x000fe2000001001f */
[----:B------:R-:W-:Y:S01]  /*10620*/  LOP3.LUT R50, R36, 0xffff0000, RZ, 0xc0, !PT ;  /* 0xffff000024327812 */ /* 0x000fe200078ec0ff */
[-C--:B------:R-:W-:Y:S01]  /*10630*/  FFMA.FTZ R43, R49, R39.reuse, -R8 ;  /* 0x00000027312b7223 */ /* 0x080fe20000010808 */
[----:B------:R-:W-:Y:S01]  /*10640*/  FFMA.FTZ R48, R51, R39, R48 ;  /* 0x0000002733307223 */ /* 0x000fe20000010030 */
[C---:B------:R-:W-:Y:S01]  /*10650*/  LOP3.LUT R8, R32.reuse, 0xffff0000, RZ, 0xc0, !PT ;  /* 0xffff000020087812 */ /* 0x040fe200078ec0ff */
[----:B------:R-:W-:Y:S02]  /*10660*/  IMAD.U32 R4, R32, 0x10000, RZ ;  /* 0x0001000020047824 */ /* 0x000fe400078e00ff */
[----:B------:R-:W-:Y:S01]  /*10670*/  FMUL.FTZ R39, R52, R44 ;  /* 0x0000002c34277220 */ /* 0x000fe20000410000 */
[----:B------:R-:W-:-:S02]  /*10680*/  IMAD.U32 R45, R11, 0x10000, RZ ;  /* 0x000100000b2d7824 */ /* 0x000fc400078e00ff */
[----:B------:R-:W-:Y:S01]  /*10690*/  FMUL.FTZ R51, R50, R10 ;  /* 0x0000000a32337220 */ /* 0x000fe20000410000 */
[C---:B------:R-:W-:Y:S01]  /*106a0*/  FMUL.FTZ R49, R4.reuse, R44 ;  /* 0x0000002c04317220 */ /* 0x040fe20000410000 */
[----:B------:R-:W-:Y:S01]  /*106b0*/  FFMA.FTZ R39, R4, R40, -R39 ;  /* 0x0000002804277223 */ /* 0x000fe20000010827 */
[C---:B------:R-:W-:Y:S01]  /*106c0*/  FMUL.FTZ R53, R8.reuse, R10 ;  /* 0x0000000a08357220 */ /* 0x040fe20000410000 */
[-C--:B------:R-:W-:Y:S01]  /*106d0*/  FMUL.FTZ R4, R59, R45.reuse ;  /* 0x0000002d3b047220 */ /* 0x080fe20000410000 */
[-C--:B------:R-:W-:Y:S01]  /*106e0*/  FFMA.FTZ R8, R8, R6.reuse, -R51 ;  /* 0x0000000608087223 */ /* 0x080fe20000010833 */
[----:B------:R-:W-:Y:S01]  /*106f0*/  LOP3.LUT R11, R11, 0xffff0000, RZ, 0xc0, !PT ;  /* 0xffff00000b0b7812 */ /* 0x000fe200078ec0ff */
[----:B------:R-:W-:Y:S01]  /*10700*/  FFMA.FTZ R53, R50, R6, R53 ;  /* 0x0000000632357223 */ /* 0x000fe20000010035 */
[C---:B------:R-:W-:Y:S01]  /*10710*/  FMUL.FTZ R6, R57.reuse, R45 ;  /* 0x0000002d39067220 */ /* 0x040fe20000410000 */
[-C--:B------:R-:W-:Y:S01]  /*10720*/  FFMA.FTZ R44, R57, R41.reuse, -R4 ;  /* 0x00000029392c7223 */ /* 0x080fe20000010804 */
[----:B------:R-:W-:Y:S01]  /*10730*/  FFMA.FTZ R10, R52, R40, R49 ;  /* 0x00000028340a7223 */ /* 0x000fe20000010031 */
[----:B------:R-:W-:Y:S01]  /*10740*/  LOP3.LUT R51, R35, 0xffff0000, RZ, 0xc0, !PT ;  /* 0xffff000023337812 */ /* 0x000fe200078ec0ff */
[----:B------:R-:W-:Y:S01]  /*10750*/  FFMA.FTZ R41, R59, R41, R6 ;  /* 0x000000293b297223 */ /* 0x000fe20000010006 */
[----:B------:R-:W-:-:S02]  /*10760*/  LOP3.LUT R57, R37, 0xffff0000, RZ, 0xc0, !PT ;  /* 0xffff000025397812 */ /* 0x000fc400078ec0ff */
[----:B------:R-:W-:Y:S01]  /*10770*/  LOP3.LUT R45, R29, 0xffff0000, RZ, 0xc0, !PT ;  /* 0xffff00001d2d7812 */ /* 0x000fe200078ec0ff */
[----:B------:R-:W-:Y:S01]  /*10780*/  FMUL.FTZ R4, R51, R9 ;  /* 0x0000000933047220 */ /* 0x000fe20000410000 */
[----:B------:R-:W-:Y:S01]  /*10790*/  LOP3.LUT R49, R33, 0xffff0000, RZ, 0xc0, !PT ;  /* 0xffff000021317812 */ /* 0x000fe200078ec0ff */
[----:B------:R-:W-:Y:S01]  /*107a0*/  FMUL.FTZ R50, R57, R11 ;  /* 0x0000000b39327220 */ /* 0x000fe20000410000 */
[----:B------:R-:W-:Y:S01]  /*107b0*/  F2FP.BF16.F32.PACK_AB R10, R53, R10 ;  /* 0x0000000a350a723e */ /* 0x000fe200000010ff */
[C---:B------:R-:W-:Y:S01]  /*107c0*/  FMUL.FTZ R6, R45.reuse, R9 ;  /* 0x000000092d067220 */ /* 0x040fe20000410000 */
[----:B------:R-:W-:Y:S01]  /*107d0*/  FFMA.FTZ R40, R45, R5, -R4 ;  /* 0x000000052d287223 */ /* 0x000fe20000010804 */
[C---:B------:R-:W-:Y:S01]  /*107e0*/  FMUL.FTZ R52, R49.reuse, R11 ;  /* 0x0000000b31347220 */ /* 0x040fe20000410000 */
[----:B------:R-:W-:Y:S01]  /*107f0*/  FFMA.FTZ R11, R49, R7, -R50 ;  /* 0x00000007310b7223 */ /* 0x000fe20000010832 */
[----:B------:R-:W-:Y:S01]  /*10800*/  FFMA.FTZ R9, R51, R5, R6 ;  /* 0x0000000533097223 */ /* 0x000fe20000010006 */
[----:B------:R-:W-:Y:S01]  /*10810*/  F2FP.BF16.F32.PACK_AB R6, R8, R39 ;  /* 0x000000270806723e */ /* 0x000fe200000010ff */
[----:B------:R-:W-:Y:S01]  /*10820*/  FFMA.FTZ R52, R57, R7, R52 ;  /* 0x0000000739347223 */ /* 0x000fe20000010034 */
[----:B------:R-:W-:-:S02]  /*10830*/  F2FP.BF16.F32.PACK_AB R4, R47, R46 ;  /* 0x0000002e2f04723e */ /* 0x000fc400000010ff */
[----:B------:R-:W-:Y:S02]  /*10840*/  F2FP.BF16.F32.PACK_AB R5, R40, R43 ;  /* 0x0000002b2805723e */ /* 0x000fe400000010ff */
[----:B------:R-:W-:Y:S02]  /*10850*/  F2FP.BF16.F32.PACK_AB R7, R11, R44 ;  /* 0x0000002c0b07723e */ /* 0x000fe400000010ff */
[----:B------:R-:W-:Y:S02]  /*10860*/  F2FP.BF16.F32.PACK_AB R8, R31, R42 ;  /* 0x0000002a1f08723e */ /* 0x000fe400000010ff */
[----:B------:R-:W-:Y:S01]  /*10870*/  F2FP.BF16.F32.PACK_AB R9, R9, R48 ;  /* 0x000000300909723e */ /* 0x000fe200000010ff */
[----:B------:R2:W-:Y:S01]  /*10880*/  STS.128 [R54], R4 ;  /* 0x0000000436007388 */ /* 0x0005e20000000c00 */
[----:B------:R-:W-:-:S05]  /*10890*/  F2FP.BF16.F32.PACK_AB R11, R52, R41 ;  /* 0x00000029340b723e */ /* 0x000fca00000010ff */
[----:B------:R2:W-:Y:S02]  /*108a0*/  STS.128 [R30+0x14400], R8 ;  /* 0x014400081e007388 */ /* 0x0005e40000000c00 */
.L_x_622:
[----:B------:R-:W-:Y:S05]  /*108b0*/  BSYNC B2 ;  /* 0x0000000000027941 */ /* 0x000fea0003800000 */
.L_x_621:
[----:B------:R-:W-:Y:S05]  /*108c0*/  @P1 BRA `(.L_x_620) ;  /* 0x0000000400781947 */ /* 0x000fea0003800000 */
[----:B------:R-:W-:Y:S01]  /*108d0*/  LEA.HI R55, R55, R26, RZ, 0x1d ;  /* 0x0000001a37377211 */ /* 0x000fe200078fe8ff */
[----:B------:R-:W-:Y:S01]  /*108e0*/  IMAD.U32 R49, R13, 0x10000, RZ ;  /* 0x000100000d317824 */ /* 0x000fe200078e00ff */
[----:B012---:R-:W-:Y:S01]  /*108f0*/  LEA.HI R5, R24, R213, RZ, 0x6 ;  /* 0x000000d518057211 */ /* 0x007fe200078f30ff */
[----:B------:R-:W-:Y:S01]  /*10900*/  IMAD.U32 R47, R0, 0x10000, RZ ;  /* 0x00010000002f7824 */ /* 0x000fe200078e00ff */
[----:B------:R-:W-:Y:S01]  /*10910*/  SHF.R.S32.HI R4, RZ, 0x1f, R55 ;  /* 0x0000001fff047819 */ /* 0x000fe20000011437 */
[----:B------:R-:W-:Y:S01]  /*10920*/  IMAD.U32 R51, R14, 0x10000, RZ ;  /* 0x000100000e337824 */ /* 0x000fe200078e00ff */
[----:B-----5:R-:W-:Y:S01]  /*10930*/  R2UR UR4, R61 ;  /* 0x000000003d0472ca */ /* 0x020fe200000e0000 */
[----:B------:R-:W-:Y:S01]  /*10940*/  IMAD.SHL.U32 R6, R5, 0x80, RZ ;  /* 0x0000008005067824 */ /* 0x000fe200078e00ff */
[----:B------:R-:W-:Y:S01]  /*10950*/  LEA.HI R5, R4, R55, RZ, 0x3 ;  /* 0x0000003704057211 */ /* 0x000fe200078f18ff */
[----:B------:R-:W-:Y:S01]  /*10960*/  IMAD.SHL.U32 R4, R55, 0x8, RZ ;  /* 0x0000000837047824 */ /* 0x000fe200078e00ff */
[----:B------:R-:W-:Y:S01]  /*10970*/  LOP3.LUT R7, R60, 0x38, R25, 0xf8, !PT ;  /* 0x000000383c077812 */ /* 0x000fe200078ef819 */
[----:B------:R-:W-:Y:S01]  /*10980*/  IMAD.U32 R57, R20, 0x10000, RZ ;  /* 0x0001000014397824 */ /* 0x000fe200078e00ff */
[----:B------:R-:W-:Y:S01]  /*10990*/  LOP3.LUT R6, R6, 0xffffe000, RZ, 0xc0, !PT ;  /* 0xffffe00006067812 */ /* 0x000fe200078ec0ff */
[----:B------:R-:W-:Y:S01]  /*109a0*/  IMAD.SHL.U32 R5, R5, 0x400, RZ ;  /* 0x0000040005057824 */ /* 0x000fe200078e00ff */
[----:B------:R-:W-:Y:S01]  /*109b0*/  LOP3.LUT R4, R60, 0x38, R4, 0xf8, !PT ;  /* 0x000000383c047812 */ /* 0x000fe200078ef804 */
[----:B------:R-:W-:Y:S01]  /*109c0*/  IMAD.U32 R55, R12, 0x10000, RZ ;  /* 0x000100000c377824 */ /* 0x000fe200078e00ff */
[----:B------:R-:W-:-:S02]  /*109d0*/  LOP3.LUT R7, R7, R58, RZ, 0x3c, !PT ;  /* 0x0000003a07077212 */ /* 0x000fc400078e3cff */
[----:B------:R-:W-:Y:S02]  /*109e0*/  LOP3.LUT R4, R4, R58, RZ, 0x3c, !PT ;  /* 0x0000003a04047212 */ /* 0x000fe400078e3cff */
[----:B------:R-:W-:Y:S02]  /*109f0*/  LOP3.LUT R5, R5, 0x7fffe000, RZ, 0xc0, !PT ;  /* 0x7fffe00005057812 */ /* 0x000fe400078ec0ff */
[--C-:B------:R-:W-:Y:S02]  /*10a00*/  IADD3 R6, R7, R6, R56.reuse ;  /* 0x0000000607067210 */ /* 0x100fe40007ffe038 */
[----:B------:R-:W-:Y:S02]  /*10a10*/  IADD3 R9, R4, R5, R56 ;  /* 0x0000000504097210 */ /* 0x000fe40007ffe038 */
[----:B------:R-:W-:Y:S02]  /*10a20*/  LEA R54, R6, UR4, 0x1 ;  /* 0x0000000406367c11 */ /* 0x000fe4000f8e08ff */
[----:B------:R-:W-:-:S02]  /*10a30*/  LEA R30, R9, R22, 0x1 ;  /* 0x00000016091e7211 */ /* 0x000fc400078e08ff */
[----:B------:R-:W-:Y:S01]  /*10a40*/  LOP3.LUT R50, R13, 0xffff0000, RZ, 0xc0, !PT ;  /* 0xffff00000d327812 */ /* 0x000fe200078ec0ff */
[----:B------:R-:W0:Y:S01]  /*10a50*/  LDS.128 R4, [R54] ;  /* 0x0000000036047984 */ /* 0x000e220000000c00 */
[----:B------:R-:W-:Y:S02]  /*10a60*/  LOP3.LUT R48, R0, 0xffff0000, RZ, 0xc0, !PT ;  /* 0xffff000000307812 */ /* 0x000fe400078ec0ff */
[----:B------:R-:W-:Y:S01]  /*10a70*/  SHF.L.U32 R52, R15, 0x10, RZ ;  /* 0x000000100f347819 */ /* 0x000fe200000006ff */
[----:B------:R-:W1:Y:S01]  /*10a80*/  LDS.128 R8, [R30+0x14400] ;  /* 0x014400001e087984 */ /* 0x000e620000000c00 */
[C---:B0-----:R-:W-:Y:S01]  /*10a90*/  IMAD.U32 R31, R4.reuse, 0x10000, RZ ;  /* 0x00010000041f7824 */ /* 0x041fe200078e00ff */
        /* <DEDUP_REMOVED lines=18> */
[----:B------:R-:W-:Y:S01]  /*10bc0*/  FMUL.FTZ R48, R49, R43 ;  /* 0x0000002b31307220 */ /* 0x000fe20000410000 */
[----:B------:R-:W-:Y:S01]  /*10bd0*/  FFMA.FTZ R31, R50, R4, R31 ;  /* 0x00000004321f7223 */ /* 0x000fe2000001001f */
[----:B------:R-:W-:Y:S01]  /*10be0*/  LOP3.LUT R50, R15, 0xffff0000, RZ, 0xc0, !PT ;  /* 0xffff00000f327812 */ /* 0x000fe200078ec0ff */
[-C--:B------:R-:W-:Y:S01]  /*10bf0*/  FFMA.FTZ R43, R49, R39.reuse, -R8 ;  /* 0x00000027312b7223 */ /* 0x080fe20000010808 */
[----:B------:R-:W-:Y:S01]  /*10c00*/  FFMA.FTZ R48, R51, R39, R48 ;  /* 0x0000002733307223 */ /* 0x000fe20000010030 */
[C---:B------:R-:W-:Y:S01]  /*10c10*/  LOP3.LUT R8, R3.reuse, 0xffff0000, RZ, 0xc0, !PT ;  /* 0xffff000003087812 */ /* 0x040fe200078ec0ff */
[----:B------:R-:W-:Y:S02]  /*10c20*/  IMAD.U32 R40, R6, 0x10000, RZ ;  /* 0x0001000006287824 */ /* 0x000fe400078e00ff */
[----:B------:R-:W-:Y:S01]  /*10c30*/  FMUL.FTZ R39, R52, R44 ;  /* 0x0000002c34277220 */ /* 0x000fe20000410000 */
[----:B------:R-:W-:Y:S01]  /*10c40*/  IMAD.U32 R4, R3, 0x10000, RZ ;  /* 0x0001000003047824 */ /* 0x000fe200078e00ff */
[----:B------:R-:W-:Y:S01]  /*10c50*/  LOP3.LUT R6, R6, 0xffff0000, RZ, 0xc0, !PT ;  /* 0xffff000006067812 */ /* 0x000fe200078ec0ff */
[----:B------:R-:W-:-:S02]  /*10c60*/  IMAD.U32 R45, R11, 0x10000, RZ ;  /* 0x000100000b2d7824 */ /* 0x000fc400078e00ff */
[----:B------:R-:W-:Y:S01]  /*10c70*/  FMUL.FTZ R51, R50, R10 ;  /* 0x0000000a32337220 */ /* 0x000fe20000410000 */
[C---:B------:R-:W-:Y:S01]  /*10c80*/  FMUL.FTZ R49, R4.reuse, R44 ;  /* 0x0000002c04317220 */ /* 0x040fe20000410000 */
[----:B------:R-:W-:Y:S01]  /*10c90*/  FFMA.FTZ R39, R4, R40, -R39 ;  /* 0x0000002804277223 */ /* 0x000fe20000010827 */
[C---:B------:R-:W-:Y:S01]  /*10ca0*/  FMUL.FTZ R53, R8.reuse, R10 ;  /* 0x0000000a08357220 */ /* 0x040fe20000410000 */
[----:B------:R-:W-:Y:S02]  /*10cb0*/  IMAD.U32 R41, R7, 0x10000, RZ ;  /* 0x0001000007297824 */ /* 0x000fe400078e00ff */
[-C--:B------:R-:W-:Y:S01]  /*10cc0*/  FMUL.FTZ R4, R57, R45.reuse ;  /* 0x0000002d39047220 */ /* 0x080fe20000410000 */
[-C--:B------:R-:W-:Y:S01]  /*10cd0*/  FFMA.FTZ R8, R8, R6.reuse, -R51 ;  /* 0x0000000608087223 */ /* 0x080fe20000010833 */
[----:B------:R-:W-:Y:S01]  /*10ce0*/  FFMA.FTZ R53, R50, R6, R53 ;  /* 0x0000000632357223 */ /* 0x000fe20000010035 */
[C---:B------:R-:W-:Y:S01]  /*10cf0*/  FMUL.FTZ R6, R55.reuse, R45 ;  /* 0x0000002d37067220 */ /* 0x040fe20000410000 */
[-C--:B------:R-:W-:Y:S01]  /*10d00*/  FFMA.FTZ R44, R55, R41.reuse, -R4 ;  /* 0x00000029372c7223 */ /* 0x080fe20000010804 */
[----:B------:R-:W-:Y:S01]  /*10d10*/  LOP3.LUT R11, R11, 0xffff0000, RZ, 0xc0, !PT ;  /* 0xffff00000b0b7812 */ /* 0x000fe200078ec0ff */
        /* <DEDUP_REMOVED lines=8> */
[----:B------:R-:W-:Y:S01]  /*10da0*/  LOP3.LUT R7, R7, 0xffff0000, RZ, 0xc0, !PT ;  /* 0xffff000007077812 */ /* 0x000fe200078ec0ff */
[C---:B------:R-:W-:Y:S01]  /*10db0*/  FMUL.FTZ R6, R45.reuse, R9 ;  /* 0x000000092d067220 */ /* 0x040fe20000410000 */
[----:B------:R-:W-:Y:S01]  /*10dc0*/  FFMA.FTZ R40, R45, R5, -R4 ;  /* 0x000000052d287223 */ /* 0x000fe20000010804 */
[----:B------:R-:W-:Y:S01]  /*10dd0*/  FMUL.FTZ R52, R49, R11 ;  /* 0x0000000b31347220 */ /* 0x000fe20000410000 */
        /* <DEDUP_REMOVED lines=13> */
.L_x_620:
[----:B------:R-:W-:Y:S05]  /*10eb0*/  BSYNC B1 ;  /* 0x0000000000017941 */ /* 0x000fea0003800000 */
.L_x_619:
[----:B0123--:R-:W-:Y:S01]  /*10ec0*/  VIADD R4, R219, 0x40 ;  /* 0x00000040db047836 */ /* 0x00ffe20000000000 */
[----:B------:R-:W-:Y:S04]  /*10ed0*/  BSSY B1, `(.L_x_623) ;  /* 0x00000cc000017945 */ /* 0x000fe80003800000 */
[----:B------:R-:W-:-:S13]  /*10ee0*/  ISETP.GE.AND P0, PT, R4, R38, PT ;  /* 0x000000260400720c */ /* 0x000fda0003f06270 */
[----:B------:R-:W-:Y:S05]  /*10ef0*/  @P0 BRA `(.L_x_624) ;  /* 0x0000000c00240947 */ /* 0x000fea0003800000 */
[----:B-----5:R0:W5:Y:S01]  /*10f00*/  LDL R61, [R1+0x6c] ;  /* 0x00006c00013d7983 */ /* 0x0201620000100800 */
[----:B------:R-:W1:Y:S03]  /*10f10*/  LDC R55, c[0x0][0x3f4] ;  /* 0x0000fd00ff377b82 */ /* 0x000e660000000800 */
[----:B------:R0:W5:Y:S01]  /*10f20*/  LDL R56, [R1+0x50] ;  /* 0x0000500001387983 */ /* 0x0001620000100800 */
[C---:B------:R-:W-:Y:S01]  /*10f30*/  VIADD R58, R219.reuse, 0x40 ;  /* 0x00000040db3a7836 */ /* 0x040fe20000000000 */
[----:B------:R-:W-:Y:S01]  /*10f40*/  BSSY B2, `(.L_x_625) ;  /* 0x0000065000027945 */ /* 0x000fe20003800000 */
[----:B------:R-:W-:Y:S02]  /*10f50*/  VIADD R60, R219, 0x40 ;  /* 0x00000040db3c7836 */ /* 0x000fe40000000000 */
[----:B------:R-:W-:Y:S02]  /*10f60*/  IMAD.SHL.U32 R58, R58, 0x40, RZ ;  /* 0x000000403a3a7824 */ /* 0x000fe400078e00ff */
[----:B------:R-:W-:-:S03]  /*10f70*/  IMAD.SHL.U32 R60, R60, 0x40, RZ ;  /* 0x000000403c3c7824 */ /* 0x000fc600078e00ff */
[----:B------:R-:W-:Y:S02]  /*10f80*/  LOP3.LUT R58, R58, 0x1c0, RZ, 0xc0, !PT ;  /* 0x000001c03a3a7812 */ /* 0x000fe400078ec0ff */
[----:B------:R-:W-:Y:S02]  /*10f90*/  LOP3.LUT R60, R60, 0x1c0, RZ, 0xc0, !PT ;  /* 0x000001c03c3c7812 */ /* 0x000fe400078ec0ff */
[----:B------:R-:W-:Y:S02]  /*10fa0*/  SHF.R.U32.HI R58, RZ, 0x3, R58 ;  /* 0x00000003ff3a7819 */ /* 0x000fe4000001163a */
[-C--:B-1----:R-:W-:Y:S02]  /*10fb0*/  ISETP.GE.AND P0, PT, R16, R55.reuse, PT ;  /* 0x000000371000720c */ /* 0x082fe40003f06270 */
[----:B------:R-:W-:-:S11]  /*10fc0*/  ISETP.GE.AND P1, PT, R213, R55, PT ;  /* 0x00000037d500720c */ /* 0x000fd60003f26270 */
[----:B0-----:R-:W-:Y:S05]  /*10fd0*/  @P0 BRA `(.L_x_626) ;  /* 0x00000004006c0947 */ /* 0x001fea0003800000 */
[----:B------:R-:W2:Y:S01]  /*10fe0*/  LDL R4, [R1+0x64] ;  /* 0x0000640001047983 */ /* 0x000ea20000100800 */
[----:B-----5:R-:W-:Y:S01]  /*10ff0*/  R2UR UR4, R61 ;  /* 0x000000003d0472ca */ /* 0x020fe200000e0000 */
[----:B------:R-:W-:Y:S01]  /*11000*/  IMAD.U32 R49, R34, 0x10000, RZ ;  /* 0x0001000022317824 */ /* 0x000fe200078e00ff */
[----:B------:R-:W-:Y:S01]  /*11010*/  LOP3.LUT R6, R60, 0x38, R16, 0xf8, !PT ;  /* 0x000000383c067812 */ /* 0x000fe200078ef810 */
[----:B------:R-:W-:Y:S01]  /*11020*/  IMAD.U32 R47, R27, 0x10000, RZ ;  /* 0x000100001b2f7824 */ /* 0x000fe200078e00ff */
[----:B------:R-:W-:Y:S01]  /*11030*/  LOP3.LUT R50, R34, 0xffff0000, RZ, 0xc0, !PT ;  /* 0xffff000022327812 */ /* 0x000fe200078ec0ff */
[----:B------:R-:W-:Y:S01]  /*11040*/  IMAD.U32 R51, R35, 0x10000, RZ ;  /* 0x0001000023337824 */ /* 0x000fe200078e00ff */
[----:B------:R-:W-:Y:S01]  /*11050*/  LOP3.LUT R6, R56, R6, R58, 0xf6, !PT ;  /* 0x0000000638067212 */ /* 0x000fe200078ef63a */
[----:B------:R-:W-:Y:S01]  /*11060*/  IMAD.U32 R52, R36, 0x10000, RZ ;  /* 0x0001000024347824 */ /* 0x000fe200078e00ff */
[----:B------:R-:W-:Y:S01]  /*11070*/  LOP3.LUT R48, R27, 0xffff0000, RZ, 0xc0, !PT ;  /* 0xffff00001b307812 */ /* 0x000fe200078ec0ff */
[----:B------:R-:W-:Y:S01]  /*11080*/  IMAD.U32 R57, R33, 0x10000, RZ ;  /* 0x0001000021397824 */ /* 0x000fe200078e00ff */
[----:B------:R-:W-:-:S03]  /*11090*/  SHF.L.U32 R59, R37, 0x10, RZ ;  /* 0x00000010253b7819 */ /* 0x000fc600000006ff */
        /* <DEDUP_REMOVED lines=16> */
[----:B------:R-:W-:Y:S01]  /*111a0*/  SHF.L.U32 R39, R5, 0x10, RZ ;  /* 0x0000001005277819 */ /* 0x000fe200000006ff */
[----:B------:R-:W-:Y:S01]  /*111b0*/  IMAD.U32 R41, R7, 0x10000, RZ ;  /* 0x0001000007297824 */ /* 0x000fe200078e00ff */
[----:B------:R-:W-:Y:S02]  /*111c0*/  LOP3.LUT R6, R6, 0xffff0000, RZ, 0xc0, !PT ;  /* 0xffff000006067812 */ /* 0x000fe400078ec0ff */
        /* <DEDUP_REMOVED lines=60> */
.L_x_626:
[----:B------:R-:W-:Y:S05]  /*11590*/  BSYNC B2 ;  /* 0x0000000000027941 */ /* 0x000fea0003800000 */
.L_x_625:
[----:B------:R-:W-:Y:S05]  /*115a0*/  @P1 BRA `(.L_x_624) ;  /* 0x0000000400781947 */ /* 0x000fea0003800000 */
[----:B------:R-:W-:Y:S01]  /*115b0*/  LEA.HI R55, R55, R26, RZ, 0x1d ;  /* 0x0000001a37377211 */ /* 0x000fe200078fe8ff */
[----:B------:R-:W-:Y:S01]  /*115c0*/  IMAD.U32 R49, R13, 0x10000, RZ ;  /* 0x000100000d317824 */ /* 0x000fe200078e00ff */
[----:B0-----:R-:W-:Y:S01]  /*115d0*/  LEA.HI R5, R24, R213, RZ, 0x6 ;  /* 0x000000d518057211 */ /* 0x001fe200078f30ff */
        /* <DEDUP_REMOVED lines=19> */
[C---:B------:R-:W-:Y:S01]  /*11710*/  SHF.L.U32 R47, R0.reuse, 0x10, RZ ;  /* 0x00000010002f7819 */ /* 0x040fe200000006ff */
[----:B------:R-:W-:Y:S01]  /*11720*/  IMAD R30, R9, 0x2, R22 ;  /* 0x00000002091e7824 */ /* 0x000fe200078e0216 */
[----:B------:R-:W-:Y:S01]  /*11730*/  LOP3.LUT R50, R13, 0xffff0000, RZ, 0xc0, !PT ;  /* 0xffff00000d327812 */ /* 0x000fe200078ec0ff */
[----:B------:R-:W0:Y:S01]  /*11740*/  LDS.128 R4, [R54] ;  /* 0x0000000036047984 */ /* 0x000e220000000c00 */
[----:B------:R-:W-:-:S03]  /*11750*/  LOP3.LUT R48, R0, 0xffff0000, RZ, 0xc0, !PT ;  /* 0xffff000000307812 */ /* 0x000fc600078ec0ff */
        /* <DEDUP_REMOVED lines=67> */
.L_x_624:
[----:B------:R-:W-:Y:S05]  /*11b90*/  BSYNC B1 ;  /* 0x0000000000017941 */ /* 0x000fea0003800000 */
.L_x_623:
[----:B------:R-:W-:-:S13]  /*11ba0*/  ISETP.GE.AND P0, PT, R21, R38, PT ;  /* 0x000000261500720c */ /* 0x000fda0003f06270 */
[----:B------:R-:W-:Y:S05]  /*11bb0*/  @P0 BRA `(.L_x_603) ;  /* 0x0000000c00200947 */ /* 0x000fea0003800000 */
[----:B-----5:R2:W5:Y:S01]  /*11bc0*/  LDL R56, [R1+0x6c] ;  /* 0x00006c0001387983 */ /* 0x0205620000100800 */
[----:B------:R-:W3:Y:S01]  /*11bd0*/  LDC R51, c[0x0][0x3f4] ;  /* 0x0000fd00ff337b82 */ /* 0x000ee20000000800 */
[----:B01----:R-:W-:Y:S01]  /*11be0*/  SHF.R.S32.HI R6, RZ, 0x1f, R21 ;  /* 0x0000001fff067819 */ /* 0x003fe20000011415 */
[----:B------:R-:W-:Y:S01]  /*11bf0*/  IMAD.SHL.U32 R4, R21, 0x40, RZ ;  /* 0x0000004015047824 */ /* 0x000fe200078e00ff */
[----:B------:R-:W-:Y:S02]  /*11c00*/  BSSY B1, `(.L_x_627) ;  /* 0x0000064000017945 */ /* 0x000fe40003800000 */
[----:B------:R-:W-:Y:S02]  /*11c10*/  LEA.HI R6, R6, R21, RZ, 0x3 ;  /* 0x0000001506067211 */ /* 0x000fe400078f18ff */
[----:B------:R-:W-:-:S03]  /*11c20*/  LOP3.LUT R50, R4, 0x1c0, RZ, 0xc0, !PT ;  /* 0x000001c004327812 */ /* 0x000fc600078ec0ff */
[----:B------:R-:W-:Y:S01]  /*11c30*/  IMAD.SHL.U32 R6, R6, 0x40, RZ ;  /* 0x0000004006067824 */ /* 0x000fe200078e00ff */
[----:B------:R-:W-:-:S04]  /*11c40*/  SHF.R.U32.HI R57, RZ, 0x3, R50 ;  /* 0x00000003ff397819 */ /* 0x000fc80000011632 */
[----:B------:R-:W-:Y:S02]  /*11c50*/  LOP3.LUT R52, R6, 0xfffffe00, RZ, 0xc0, !PT ;  /* 0xfffffe0006347812 */ /* 0x000fe400078ec0ff */
[-C--:B---3--:R-:W-:Y:S02]  /*11c60*/  ISETP.GE.AND P0, PT, R16, R51.reuse, PT ;  /* 0x000000331000720c */ /* 0x088fe40003f06270 */
[----:B------:R-:W-:-:S11]  /*11c70*/  ISETP.GE.AND P1, PT, R213, R51, PT ;  /* 0x00000033d500720c */ /* 0x000fd60003f26270 */
[----:B--2---:R-:W-:Y:S05]  /*11c80*/  @P0 BRA `(.L_x_628) ;  /* 0x00000004006c0947 */ /* 0x004fea0003800000 */
        /* <DEDUP_REMOVED lines=9> */
[----:B------:R-:W-:Y:S02]  /*11d20*/  LOP3.LUT R34, R27, 0xffff0000, RZ, 0xc0, !PT ;  /* 0xffff00001b227812 */ /* 0x000fe400078ec0ff */
[----:B------:R-:W-:-:S02]  /*11d30*/  LOP3.LUT R35, R35, 0xffff0000, RZ, 0xc0, !PT ;  /* 0xffff000023237812 */ /* 0x000fc400078ec0ff */
[----:B------:R-:W-:Y:S02]  /*11d40*/  LOP3.LUT R29, R29, 0xffff0000, RZ, 0xc0, !PT ;  /* 0xffff00001d1d7812 */ /* 0x000fe400078ec0ff */
        /* <DEDUP_REMOVED lines=10> */
[----:B------:R-:W0:Y:S02]  /*11df0*/  LDS.128 R4, [R54] ;  /* 0x0000000036047984 */ /* 0x000e240000000c00 */
[----:B------:R-:W-:-:S05]  /*11e00*/  LEA R21, R9, R22, 0x1 ;  /* 0x0000001609157211 */ /* 0x000fca00078e08ff */
        /* <DEDUP_REMOVED lines=14> */
[----:B------:R-:W-:Y:S01]  /*11ef0*/  FMUL.FTZ R47, R44, R40 ;  /* 0x000000282c2f7220 */ /* 0x000fe20000410000 */
[-C--:B------:R-:W-:Y:S01]  /*11f00*/  FMUL.FTZ R27, R48, R8.reuse ;  /* 0x00000008301b7220 */ /* 0x080fe20000410000 */
[----:B------:R-:W-:Y:S01]  /*11f10*/  FMUL.FTZ R49, R34, R8 ;  /* 0x0000000822317220 */ /* 0x000fe20000410000 */
[-C--:B------:R-:W-:Y:S01]  /*11f20*/  FFMA.FTZ R45, R44, R30.reuse, -R45 ;  /* 0x0000001e2c2d7223 */ /* 0x080fe2000001082d */
[----:B------:R-:W-:Y:S01]  /*11f30*/  FFMA.FTZ R47, R46, R30, R47 ;  /* 0x0000001e2e2f7223 */ /* 0x000fe2000001002f */
[-C--:B------:R-:W-:Y:S01]  /*11f40*/  FFMA.FTZ R8, R34, R4.reuse, -R27 ;  /* 0x0000000422087223 */ /* 0x080fe2000001081b */
[----:B------:R-:W-:Y:S01]  /*11f50*/  FFMA.FTZ R30, R48, R4, R49 ;  /* 0x00000004301e7223 */ /* 0x000fe20000010031 */
[----:B------:R-:W-:Y:S01]  /*11f60*/  IMAD.U32 R42, R10, 0x10000, RZ ;  /* 0x000100000a2a7824 */ /* 0x000fe200078e00ff */
[----:B------:R-:W-:Y:S01]  /*11f70*/  SHF.L.U32 R44, R36, 0x10, RZ ;  /* 0x00000010242c7819 */ /* 0x000fe200000006ff */
[----:B------:R-:W-:Y:S01]  /*11f80*/  IMAD.U32 R4, R32, 0x10000, RZ ;  /* 0x0001000020047824 */ /* 0x000fe200078e00ff */
[----:B------:R-:W-:Y:S01]  /*11f90*/  LOP3.LUT R10, R10, 0xffff0000, RZ, 0xc0, !PT ;  /* 0xffff00000a0a7812 */ /* 0x000fe200078ec0ff */
[-C--:B------:R-:W-:Y:S01]  /*11fa0*/  FMUL.FTZ R40, R53, R41.reuse ;  /* 0x0000002935287220 */ /* 0x080fe20000410000 */
[----:B------:R-:W-:Y:S01]  /*11fb0*/  LOP3.LUT R32, R32, 0xffff0000, RZ, 0xc0, !PT ;  /* 0xffff000020207812 */ /* 0x000fe200078ec0ff */
[C---:B------:R-:W-:Y:S01]  /*11fc0*/  FMUL.FTZ R34, R55.reuse, R41 ;  /* 0x0000002937227220 */ /* 0x040fe20000410000 */
[----:B------:R-:W-:Y:S01]  /*11fd0*/  LOP3.LUT R36, R36, 0xffff0000, RZ, 0xc0, !PT ;  /* 0xffff000024247812 */ /* 0x000fe200078ec0ff */
[----:B------:R-:W-:Y:S01]  /*11fe0*/  FFMA.FTZ R40, R55, R31, R40 ;  /* 0x0000001f37287223 */ /* 0x000fe20000010028 */
[----:B------:R-:W-:Y:S01]  /*11ff0*/  FMUL.FTZ R27, R44, R42 ;  /* 0x0000002a2c1b7220 */ /* 0x000fe20000410000 */
[----:B------:R-:W-:-:S02]  /*12000*/  IMAD.U32 R43, R11, 0x10000, RZ ;  /* 0x000100000b2b7824 */ /* 0x000fc400078e00ff */
[----:B------:R-:W-:Y:S01]  /*12010*/  FFMA.FTZ R34, R53, R31, -R34 ;  /* 0x0000001f35227223 */ /* 0x000fe20000010822 */
[----:B------:R-:W-:Y:S02]  /*12020*/  IMAD.U32 R55, R37, 0x10000, RZ ;  /* 0x0001000025377824 */ /* 0x000fe400078e00ff */
[-C--:B------:R-:W-:Y:S01]  /*12030*/  FMUL.FTZ R41, R36, R10.reuse ;  /* 0x0000000a24297220 */ /* 0x080fe20000410000 */
[----:B------:R-:W-:Y:S01]  /*12040*/  FMUL.FTZ R49, R32, R10 ;  /* 0x0000000a20317220 */ /* 0x000fe20000410000 */
[----:B------:R-:W-:Y:S02]  /*12050*/  IMAD.U32 R53, R33, 0x10000, RZ ;  /* 0x0001000021357824 */ /* 0x000fe400078e00ff */
[C---:B------:R-:W-:Y:S01]  /*12060*/  FMUL.FTZ R31, R4.reuse, R42 ;  /* 0x0000002a041f7220 */ /* 0x040fe20000410000 */
[----:B------:R-:W-:Y:S01]  /*12070*/  FFMA.FTZ R27, R4, R38, -R27 ;  /* 0x00000026041b7223 */ /* 0x000fe2000001081b */
[-C--:B------:R-:W-:Y:S01]  /*12080*/  FMUL.FTZ R4, R55, R43.reuse ;  /* 0x0000002b37047220 */ /* 0x080fe20000410000 */
[-C--:B------:R-:W-:Y:S01]  /*12090*/  FFMA.FTZ R32, R32, R6.reuse, -R41 ;  /* 0x0000000620207223 */ /* 0x080fe20000010829 */
[----:B------:R-:W-:Y:S01]  /*120a0*/  FFMA.FTZ R49, R36, R6, R49 ;  /* 0x0000000624317223 */ /* 0x000fe20000010031 */
[----:B------:R-:W-:Y:S01]  /*120b0*/  LOP3.LUT R11, R11, 0xffff0000, RZ, 0xc0, !PT ;  /* 0xffff00000b0b7812 */ /* 0x000fe200078ec0ff */
[----:B------:R-:W-:Y:S01]  /*120c0*/  FMUL.FTZ R6, R53, R43 ;  /* 0x0000002b35067220 */ /* 0x000fe20000410000 */
[----:B------:R-:W-:Y:S01]  /*120d0*/  LOP3.LUT R37, R37, 0xffff0000, RZ, 0xc0, !PT ;  /* 0xffff000025257812 */ /* 0x000fe200078ec0ff */
[----:B------:R-:W-:Y:S01]  /*120e0*/  FFMA.FTZ R10, R44, R38, R31 ;  /* 0x000000262c0a7223 */ /* 0x000fe2000001001f */
[----:B------:R-:W-:Y:S01]  /*120f0*/  LOP3.LUT R33, R33, 0xffff0000, RZ, 0xc0, !PT ;  /* 0xffff000021217812 */ /* 0x000fe200078ec0ff */
[-C--:B------:R-:W-:Y:S01]  /*12100*/  FFMA.FTZ R31, R53, R39.reuse, -R4 ;  /* 0x00000027351f7223 */ /* 0x080fe20000010804 */
[----:B------:R-:W-:Y:S01]  /*12110*/  FFMA.FTZ R39, R55, R39, R6 ;  /* 0x0000002737277223 */ /* 0x000fe20000010006 */
        /* <DEDUP_REMOVED lines=8> */
[----:B------:R-:W-:-:S02]  /*121a0*/  F2FP.BF16.F32.PACK_AB R6, R32, R27 ;  /* 0x0000001b2006723e */ /* 0x000fc400000010ff */
[----:B------:R-:W-:Y:S02]  /*121b0*/  F2FP.BF16.F32.PACK_AB R5, R9, R34 ;  /* 0x000000220905723e */ /* 0x000fe400000010ff */
[----:B------:R-:W-:Y:S02]  /*121c0*/  F2FP.BF16.F32.PACK_AB R4, R8, R45 ;  /* 0x0000002d0804723e */ /* 0x000fe400000010ff */
[----:B------:R-:W-:Y:S02]  /*121d0*/  F2FP.BF16.F32.PACK_AB R9, R11, R40 ;  /* 0x000000280b09723e */ /* 0x000fe400000010ff */
[----:B------:R-:W-:Y:S02]  /*121e0*/  F2FP.BF16.F32.PACK_AB R7, R36, R31 ;  /* 0x0000001f2407723e */ /* 0x000fe400000010ff */
[----:B------:R-:W-:Y:S02]  /*121f0*/  F2FP.BF16.F32.PACK_AB R10, R49, R10 ;  /* 0x0000000a310a723e */ /* 0x000fe400000010ff */
[----:B------:R-:W-:Y:S01]  /*12200*/  F2FP.BF16.F32.PACK_AB R8, R30, R47 ;  /* 0x0000002f1e08723e */ /* 0x000fe200000010ff */
[----:B------:R0:W-:Y:S01]  /*12210*/  STS.128 [R54], R4 ;  /* 0x0000000436007388 */ /* 0x0001e20000000c00 */
[----:B------:R-:W-:-:S05]  /*12220*/  F2FP.BF16.F32.PACK_AB R11, R38, R39 ;  /* 0x00000027260b723e */ /* 0x000fca00000010ff */
[----:B------:R0:W-:Y:S02]  /*12230*/  STS.128 [R21+0x14400], R8 ;  /* 0x0144000815007388 */ /* 0x0001e40000000c00 */
.L_x_628:
[----:B------:R-:W-:Y:S05]  /*12240*/  BSYNC B1 ;  /* 0x0000000000017941 */ /* 0x000fea0003800000 */
.L_x_627:
[----:B------:R-:W-:Y:S05]  /*12250*/  @P1 BRA `(.L_x_603) ;  /* 0x0000000400781947 */ /* 0x000fea0003800000 */
[----:B------:R-:W-:Y:S01]  /*12260*/  LEA.HI R26, R51, R26, RZ, 0x1d ;  /* 0x0000001a331a7211 */ /* 0x000fe200078fe8ff */
[----:B------:R-:W-:Y:S01]  /*12270*/  IMAD.U32 R36, R13, 0x10000, RZ ;  /* 0x000100000d247824 */ /* 0x000fe200078e00ff */
[----:B0-----:R-:W-:Y:S01]  /*12280*/  LOP3.LUT R4, R50, 0x38, R25, 0xf8, !PT ;  /* 0x0000003832047812 */ /* 0x001fe200078ef819 */
[----:B------:R-:W-:Y:S01]  /*12290*/  IMAD.U32 R34, R0, 0x10000, RZ ;  /* 0x0001000000227824 */ /* 0x000fe200078e00ff */
[----:B------:R-:W-:Y:S01]  /*122a0*/  SHF.R.S32.HI R5, RZ, 0x1f, R26 ;  /* 0x0000001fff057819 */ /* 0x000fe2000001141a */
[----:B------:R-:W-:Y:S01]  /*122b0*/  IMAD.U32 R39, R14, 0x10000, RZ ;  /* 0x000100000e277824 */ /* 0x000fe200078e00ff */
[----:B------:R-:W-:Y:S01]  /*122c0*/  LOP3.LUT R6, R4, R57, RZ, 0x3c, !PT ;  /* 0x0000003904067212 */ /* 0x000fe200078e3cff */
[----:B------:R-:W-:Y:S01]  /*122d0*/  IMAD.SHL.U32 R4, R26, 0x8, RZ ;  /* 0x000000081a047824 */ /* 0x000fe200078e00ff */
[----:B------:R-:W-:Y:S01]  /*122e0*/  LEA.HI R5, R5, R26, RZ, 0x3 ;  /* 0x0000001a05057211 */ /* 0x000fe200078f18ff */
[----:B------:R-:W-:Y:S01]  /*122f0*/  IMAD.U32 R37, R2, 0x10000, RZ ;  /* 0x0001000002257824 */ /* 0x000fe200078e00ff */
[----:B------:R-:W-:-:S02]  /*12300*/  LEA.HI R24, R24, R213, RZ, 0x6 ;  /* 0x000000d518187211 */ /* 0x000fc400078f30ff */
[----:B------:R-:W-:Y:S01]  /*12310*/  LOP3.LUT R4, R50, 0x38, R4, 0xf8, !PT ;  /* 0x0000003832047812 */ /* 0x000fe200078ef804 */
[----:B------:R-:W-:Y:S01]  /*12320*/  IMAD.SHL.U32 R5, R5, 0x400, RZ ;  /* 0x0000040005057824 */ /* 0x000fe200078e00ff */
[----:B-----5:R-:W-:Y:S01]  /*12330*/  R2UR UR4, R56 ;  /* 0x00000000380472ca */ /* 0x020fe200000e0000 */
[----:B------:R-:W-:Y:S01]  /*12340*/  IMAD.SHL.U32 R24, R24, 0x80, RZ ;  /* 0x0000008018187824 */ /* 0x000fe200078e00ff */
[----:B------:R-:W-:Y:S02]  /*12350*/  LOP3.LUT R4, R4, R57, RZ, 0x3c, !PT ;  /* 0x0000003904047212 */ /* 0x000fe400078e3cff */
[----:B------:R-:W-:Y:S02]  /*12360*/  LOP3.LUT R5, R5, 0x7fffe000, RZ, 0xc0, !PT ;  /* 0x7fffe00005057812 */ /* 0x000fe400078ec0ff */
[----:B------:R-:W-:Y:S02]  /*12370*/  LOP3.LUT R7, R24, 0xffffe000, RZ, 0xc0, !PT ;  /* 0xffffe00018077812 */ /* 0x000fe400078ec0ff */
[----:B------:R-:W-:-:S02]  /*12380*/  IADD3 R9, R4, R5, R52 ;  /* 0x0000000504097210 */ /* 0x000fc40007ffe034 */
[----:B------:R-:W-:Y:S02]  /*12390*/  IADD3 R6, R6, R7, R52 ;  /* 0x0000000706067210 */ /* 0x000fe40007ffe034 */
[----:B------:R-:W-:Y:S01]  /*123a0*/  LOP3.LUT R38, R13, 0xffff0000, RZ, 0xc0, !PT ;  /* 0xffff00000d267812 */ /* 0x000fe200078ec0ff */
[----:B------:R-:W-:Y:S01]  /*123b0*/  IMAD R21, R9, 0x2, R22 ;  /* 0x0000000209157824 */ /* 0x000fe200078e0216 */
[----:B------:R-:W-:Y:S02]  /*123c0*/  LEA R40, R6, UR4, 0x1 ;  /* 0x0000000406287c11 */ /* 0x000fe4000f8e08ff */
[----:B------:R-:W-:Y:S02]  /*123d0*/  LOP3.LUT R0, R0, 0xffff0000, RZ, 0xc0, !PT ;  /* 0xffff000000007812 */ /* 0x000fe400078ec0ff */
[----:B------:R-:W0:Y:S04]  /*123e0*/  LDS.128 R8, [R21+0x14400] ;  /* 0x0144000015087984 */ /* 0x000e280000000c00 */
[----:B------:R-:W1:Y:S01]  /*123f0*/  LDS.128 R4, [R40] ;  /* 0x0000000028047984 */ /* 0x000e620000000c00 */
[C---:B0-----:R-:W-:Y:S01]  /*12400*/  IMAD.U32 R29, R8.reuse, 0x10000, RZ ;  /* 0x00010000081d7824 */ /* 0x041fe200078e00ff */
[----:B------:R-:W-:Y:S01]  /*12410*/  LOP3.LUT R8, R8, 0xffff0000, RZ, 0xc0, !PT ;  /* 0xffff000008087812 */ /* 0x000fe200078ec0ff */
[----:B------:R-:W-:Y:S01]  /*12420*/  IMAD.U32 R31, R10, 0x10000, RZ ;  /* 0x000100000a1f7824 */ /* 0x000fe200078e00ff */
[----:B------:R-:W-:Y:S01]  /*12430*/  SHF.L.U32 R30, R9, 0x10, RZ ;  /* 0x00000010091e7819 */ /* 0x000fe200000006ff */
[----:B-1----:R-:W-:-:S02]  /*12440*/  IMAD.U32 R24, R4, 0x10000, RZ ;  /* 0x0001000004187824 */ /* 0x002fc400078e00ff */
[-C--:B------:R-:W-:Y:S01]  /*12450*/  FMUL.FTZ R33, R36, R29.reuse ;  /* 0x0000001d24217220 */ /* 0x080fe20000410000 */
[----:B------:R-:W-:Y:S01]  /*12460*/  LOP3.LUT R4, R4, 0xffff0000, RZ, 0xc0, !PT ;  /* 0xffff000004047812 */ /* 0x000fe200078ec0ff */
[----:B------:R-:W-:Y:S01]  /*12470*/  FMUL.FTZ R29, R34, R29 ;  /* 0x0000001d221d7220 */ /* 0x000fe20000410000 */
[-C--:B------:R-:W-:Y:S01]  /*12480*/  FMUL.FTZ R13, R38, R8.reuse ;  /* 0x00000008260d7220 */ /* 0x080fe20000410000 */
[----:B------:R-:W-:Y:S01]  /*12490*/  FMUL.FTZ R35, R0, R8 ;  /* 0x0000000800237220 */ /* 0x000fe20000410000 */
[----:B------:R-:W-:Y:S01]  /*124a0*/  LOP3.LUT R10, R10, 0xffff0000, RZ, 0xc0, !PT ;  /* 0xffff00000a0a7812 */ /* 0x000fe200078ec0ff */
[----:B------:R-:W-:Y:S01]  /*124b0*/  FFMA.FTZ R29, R36, R24, R29 ;  /* 0x00000018241d7223 */ /* 0x000fe2000001001d */
[-C--:B------:R-:W-:Y:S01]  /*124c0*/  FFMA.FTZ R0, R0, R4.reuse, -R13 ;  /* 0x0000000400007223 */ /* 0x080fe2000001080d */
[----:B------:R-:W-:Y:S02]  /*124d0*/  IMAD.U32 R36, R15, 0x10000, RZ ;  /* 0x000100000f247824 */ /* 0x000fe400078e00ff */
[----:B------:R-:W-:Y:S01]  /*124e0*/  FFMA.FTZ R8, R38, R4, R35 ;  /* 0x0000000426087223 */ /* 0x000fe20000010023 */
[----:B------:R-:W-:Y:S01]  /*124f0*/  FFMA.FTZ R33, R34, R24, -R33 ;  /* 0x0000001822217223 */ /* 0x000fe20000010821 */
[----:B------:R-:W-:Y:S01]  /*12500*/  IMAD.U32 R4, R3, 0x10000, RZ ;  /* 0x0001000003047824 */ /* 0x000fe200078e00ff */
[----:B------:R-:W-:Y:S01]  /*12510*/  LOP3.LUT R38, R15, 0xffff0000, RZ, 0xc0, !PT ;  /* 0xffff00000f267812 */ /* 0x000fe200078ec0ff */
[----:B------:R-:W-:-:S02]  /*12520*/  IMAD.U32 R25, R5, 0x10000, RZ ;  /* 0x0001000005197824 */ /* 0x000fc400078e00ff */
[-C--:B------:R-:W-:Y:S01]  /*12530*/  FMUL.FTZ R24, R39, R30.reuse ;  /* 0x0000001e27187220 */ /* 0x080fe20000410000 */
[----:B------:R-:W-:Y:S01]  /*12540*/  LOP3.LUT R34, R3, 0xffff0000, RZ, 0xc0, !PT ;  /* 0xffff000003227812 */ /* 0x000fe200078ec0ff */
[----:B------:R-:W-:Y:S02]  /*12550*/  IMAD.U32 R26, R6, 0x10000, RZ ;  /* 0x00010000061a7824 */ /* 0x000fe400078e00ff */
[-C--:B------:R-:W-:Y:S01]  /*12560*/  FMUL.FTZ R13, R36, R31.reuse ;  /* 0x0000001f240d7220 */ /* 0x080fe20000410000 */
[----:B------:R-:W-:Y:S01]  /*12570*/  LOP3.LUT R6, R6, 0xffff0000, RZ, 0xc0, !PT ;  /* 0xffff000006067812 */ /* 0x000fe200078ec0ff */
[C---:B------:R-:W-:Y:S01]  /*12580*/  FMUL.FTZ R30, R37.reuse, R30 ;  /* 0x0000001e251e7220 */ /* 0x040fe20000410000 */
[----:B------:R-:W-:Y:S01]  /*12590*/  FMUL.FTZ R31, R4, R31 ;  /* 0x0000001f041f7220 */ /* 0x000fe20000410000 */
[----:B------:R-:W-:Y:S01]  /*125a0*/  FFMA.FTZ R24, R37, R25, -R24 ;  /* 0x0000001925187223 */ /* 0x000fe20000010818 */
[----:B------:R-:W-:Y:S01]  /*125b0*/  FMUL.FTZ R3, R38, R10 ;  /* 0x0000000a26037220 */ /* 0x000fe20000410000 */
[----:B------:R-:W-:-:S02]  /*125c0*/  IMAD.U32 R32, R11, 0x10000, RZ ;  /* 0x000100000b207824 */ /* 0x000fc400078e00ff */
[----:B------:R-:W-:Y:S01]  /*125d0*/  FMUL.FTZ R15, R34, R10 ;  /* 0x0000000a220f7220 */ /* 0x000fe20000410000 */
[----:B------:R-:W-:Y:S01]  /*125e0*/  IMAD.U32 R37, R20, 0x10000, RZ ;  /* 0x0001000014257824 */ /* 0x000fe200078e00ff */
[----:B------:R-:W-:Y:S01]  /*125f0*/  LOP3.LUT R9, R9, 0xffff0000, RZ, 0xc0, !PT ;  /* 0xffff000009097812 */ /* 0x000fe200078ec0ff */
[----:B------:R-:W-:Y:S01]  /*12600*/  FFMA.FTZ R30, R39, R25, R30 ;  /* 0x00000019271e7223 */ /* 0x000fe2000001001e */
[-C--:B------:R-:W-:Y:S01]  /*12610*/  FFMA.FTZ R13, R4, R26.reuse, -R13 ;  /* 0x0000001a040d7223 */ /* 0x080fe2000001080d */
[----:B------:R-:W-:Y:S01]  /*12620*/  FFMA.FTZ R10, R36, R26, R31 ;  /* 0x0000001a240a7223 */ /* 0x000fe2000001001f */
[----:B------:R-:W-:Y:S01]  /*12630*/  LOP3.LUT R35, R14, 0xffff0000, RZ, 0xc0, !PT ;  /* 0xffff00000e237812 */ /* 0x000fe200078ec0ff */
[----:B------:R-:W-:Y:S01]  /*12640*/  IMAD.U32 R25, R12, 0x10000, RZ ;  /* 0x000100000c197824 */ /* 0x000fe200078e00ff */
[----:B------:R-:W-:Y:S01]  /*12650*/  LOP3.LUT R11, R11, 0xffff0000, RZ, 0xc0, !PT ;  /* 0xffff00000b0b7812 */ /* 0x000fe200078ec0ff */
[----:B------:R-:W-:Y:S01]  /*12660*/  FFMA.FTZ R26, R34, R6, -R3 ;  /* 0x00000006221a7223 */ /* 0x000fe20000010803 */
[----:B------:R-:W-:Y:S01]  /*12670*/  LOP3.LUT R39, R20, 0xffff0000, RZ, 0xc0, !PT ;  /* 0xffff000014277812 */ /* 0x000fe200078ec0ff */
[----:B------:R-:W-:-:S02]  /*12680*/  IMAD.U32 R27, R7, 0x10000, RZ ;  /* 0x00010000071b7824 */ /* 0x000fc400078e00ff */
[----:B------:R-:W-:Y:S01]  /*12690*/  FMUL.FTZ R4, R37, R32 ;  /* 0x0000002025047220 */ /* 0x000fe20000410000 */
[----:B------:R-:W-:Y:S01]  /*126a0*/  LOP3.LUT R3, R2, 0xffff0000, RZ, 0xc0, !PT ;  /* 0xffff000002037812 */ /* 0x000fe200078ec0ff */
[----:B------:R-:W-:Y:S01]  /*126b0*/  FFMA.FTZ R15, R38, R6, R15 ;  /* 0x00000006260f7223 */ /* 0x000fe2000001000f */
[----:B------:R-:W-:Y:S01]  /*126c0*/  LOP3.LUT R31, R12, 0xffff0000, RZ, 0xc0, !PT ;  /* 0xffff00000c1f7812 */ /* 0x000fe200078ec0ff */
[----:B------:R-:W-:Y:S01]  /*126d0*/  FMUL.FTZ R32, R25, R32 ;  /* 0x0000002019207220 */ /* 0x000fe20000410000 */
[----:B------:R-:W-:Y:S01]  /*126e0*/  LOP3.LUT R5, R5, 0xffff0000, RZ, 0xc0, !PT ;  /* 0xffff000005057812 */ /* 0x000fe200078ec0ff */
[----:B------:R-:W-:Y:S01]  /*126f0*/  FMUL.FTZ R2, R35, R9 ;  /* 0x0000000923027220 */ /* 0x000fe20000410000 */
[----:B------:R-:W-:Y:S01]  /*12700*/  LOP3.LUT R7, R7, 0xffff0000, RZ, 0xc0, !PT ;  /* 0xffff000007077812 */ /* 0x000fe200078ec0ff */
[----:B------:R-:W-:Y:S01]  /*12710*/  FFMA.FTZ R25, R25, R27, -R4 ;  /* 0x0000001b19197223 */ /* 0x000fe20000010804 */
[----:B------:R-:W-:Y:S01]  /*12720*/  FMUL.FTZ R6, R39, R11 ;  /* 0x0000000b27067220 */ /* 0x000fe20000410000 */
[----:B------:R-:W-:Y:S01]  /*12730*/  FMUL.FTZ R4, R3, R9 ;  /* 0x0000000903047220 */ /* 0x000fe20000410000 */
[----:B------:R-:W-:Y:S01]  /*12740*/  FMUL.FTZ R12, R31, R11 ;  /* 0x0000000b1f0c7220 */ /* 0x000fe20000410000 */
[----:B------:R-:W-:Y:S01]  /*12750*/  FFMA.FTZ R3, R3, R5, -R2 ;  /* 0x0000000503037223 */ /* 0x000fe20000010802 */
[----:B------:R-:W-:Y:S01]  /*12760*/  FFMA.FTZ R2, R31, R7, -R6 ;  /* 0x000000071f027223 */ /* 0x000fe20000010806 */
[----:B------:R-:W-:Y:S01]  /*12770*/  FFMA.FTZ R32, R37, R27, R32 ;  /* 0x0000001b25207223 */ /* 0x000fe20000010020 */
[----:B------:R-:W-:Y:S01]  /*12780*/  FFMA.FTZ R9, R35, R5, R4 ;  /* 0x0000000523097223 */ /* 0x000fe20000010004 */
[----:B------:R-:W-:Y:S01]  /*12790*/  FFMA.FTZ R11, R39, R7, R12 ;  /* 0x00000007270b7223 */ /* 0x000fe2000001000c */
[----:B------:R-:W-:-:S02]  /*127a0*/  F2FP.BF16.F32.PACK_AB R6, R26, R13 ;  /* 0x0000000d1a06723e */ /* 0x000fc400000010ff */
[----:B------:R-:W-:Y:S02]  /*127b0*/  F2FP.BF16.F32.PACK_AB R4, R0, R33 ;  /* 0x000000210004723e */ /* 0x000fe400000010ff */
[----:B------:R-:W-:Y:S02]  /*127c0*/  F2FP.BF16.F32.PACK_AB R5, R3, R24 ;  /* 0x000000180305723e */ /* 0x000fe400000010ff */
[----:B------:R-:W-:Y:S02]  /*127d0*/  F2FP.BF16.F32.PACK_AB R7, R2, R25 ;  /* 0x000000190207723e */ /* 0x000fe400000010ff */
[----:B------:R-:W-:Y:S02]  /*127e0*/  F2FP.BF16.F32.PACK_AB R10, R15, R10 ;  /* 0x0000000a0f0a723e */ /* 0x000fe400000010ff */
[----:B------:R-:W-:Y:S01]  /*127f0*/  F2FP.BF16.F32.PACK_AB R8, R8, R29 ;  /* 0x0000001d0808723e */ /* 0x000fe200000010ff */
[----:B------:R0:W-:Y:S01]  /*12800*/  STS.128 [R40], R4 ;  /* 0x0000000428007388 */ /* 0x0001e20000000c00 */
[----:B------:R-:W-:-:S02]  /*12810*/  F2FP.BF16.F32.PACK_AB R9, R9, R30 ;  /* 0x0000001e0909723e */ /* 0x000fc400000010ff */
[----:B------:R-:W-:-:S05]  /*12820*/  F2FP.BF16.F32.PACK_AB R11, R11, R32 ;  /* 0x000000200b0b723e */ /* 0x000fca00000010ff */
[----:B------:R0:W-:Y:S02]  /*12830*/  STS.128 [R21+0x14400], R8 ;  /* 0x0144000815007388 */ /* 0x0001e40000000c00 */
.L_x_603:
[----:B------:R-:W-:Y:S05]  /*12840*/  BSYNC B0 ;  /* 0x0000000000007941 */ /* 0x000fea0003800000 */
.L_x_572:
[----:B------:R-:W-:Y:S01]  /*12850*/  @!PT LDS RZ, [RZ] ;  /* 0x00000000fffff984 */ /* 0x000fe20000000800 */
[----:B------:R-:W-:Y:S01]  /*12860*/  @!PT LDS RZ, [RZ] ;  /* 0x00000000fffff984 */ /* 0x000fe20000000800 */
[----:B------:R-:W-:Y:S01]  /*12870*/  @!PT LDS RZ, [RZ] ;  /* 0x00000000fffff984 */ /* 0x000fe20000000800 */
[----:B------:R-:W-:Y:S01]  /*12880*/  @!PT LDS RZ, [RZ] ;  /* 0x00000000fffff984 */ /* 0x000fe20000000800 */
[----:B------:R1:W-:Y:S06]  /*12890*/  MEMBAR.ALL.CTA ;  /* 0x0000000000007992 */ /* 0x0003ec0000008000 */
[----:B-1----:R-:W1:Y:S01]  /*128a0*/  FENCE.VIEW.ASYNC.S ;  /* 0x00000000000073c6 */ /* 0x002e620000000000 */
[----:B------:R-:W-:Y:S05]  /*128b0*/  WARPSYNC.ALL ;  /* 0x0000000000007948 */ /* 0x000fea0003800000 */
[----:B-1----:R-:W-:Y:S06]  /*128c0*/  BAR.SYNC.DEFER_BLOCKING 0xd, 0x100 ;  /* 0x0344000000007b1d */ /* 0x002fec0000010000 */
.L_x_570:
[----:B------:R-:W-:-:S06]  /*128d0*/  ULOP3.LUT UR4, UR60, 0x1, URZ, 0xfc, !UPT ;  /* 0x000000013c047892 */ /* 0x000fcc000f8efc3f */
[----:B------:R-:W-:-:S05]  /*128e0*/  IMAD.U32 R0, RZ, RZ, UR4 ;  /* 0x00000004ff007e24 */ /* 0x000fca000f8e00ff */
[----:B------:R-:W-:-:S13]  /*128f0*/  ISETP.NE.AND P0, PT, R0, 0x3, PT ;  /* 0x000000030000780c */ /* 0x000fda0003f05270 */
[----:B------:R-:W-:Y:S05]  /*12900*/  @!P0 BRA `(.L_x_629) ;  /* 0x0000000000048947 */ /* 0x000fea0003800000 */
[----:B------:R-:W-:Y:S01]  /*12910*/  BPT.TRAP 0x1 ;  /* 0x000000040000795c */ /* 0x000fe20000300000 */
.L_x_629:
[----:B------:R-:W-:Y:S01]  /*12920*/  IMAD R0, R225, 0x8, R22 ;  /* 0x00000008e1007824 */ /* 0x000fe200078e0216 */
[----:B01----:R-:W-:-:S04]  /*12930*/  SHF.L.U32 R3, R229, 0x1f, RZ ;  /* 0x0000001fe5037819 */ /* 0x003fc800000006ff */
[----:B------:R0:W1:Y:S01]  /*12940*/  SYNCS.PHASECHK.TRANS64.TRYWAIT P1, [R0+URZ+0x38830], R3 ;  /* 0x03883003000075a7 */ /* 0x000062000802017f */
[----:B------:R-:W-:Y:S05]  /*12950*/  @!P0 BRA `(.L_x_630) ;  /* 0x0000000000048947 */ /* 0x000fea0003800000 */
[----:B------:R-:W-:Y:S01]  /*12960*/  BPT.TRAP 0x1 ;  /* 0x000000040000795c */ /* 0x000fe20000300000 */
.L_x_630:
[----:B------:R-:W-:Y:S01]  /*12970*/  MOV R151, RZ ;  /* 0x000000ff00977202 */ /* 0x000fe20000000f00 */
[----:B-1----:R-:W-:Y:S06]  /*12980*/  @P1 BRA `(.L_x_631) ;  /* 0x0000000000081947 */ /* 0x002fec0003800000 */
[----:B------:R-:W1:Y:S02]  /*12990*/  SYNCS.PHASECHK.TRANS64.TRYWAIT P1, [R0+URZ+0x38830], R3 ;  /* 0x03883003000075a7 */ /* 0x000e64000802017f */
[----:B-1----:R-:W-:Y:S05]  /*129a0*/  @!P1 BRA `(.L_x_632) ;  /* 0x0000016400ec9947 */ /* 0x002fea0003800000 */
.L_x_631:
[----:B------:R-:W-:Y:S05]  /*129b0*/  WARPSYNC.ALL ;  /* 0x0000000000007948 */ /* 0x000fea0003800000 */
[----:B------:R-:W-:Y:S01]  /*129c0*/  VIADD R2, R22, 0x24400 ;  /* 0x0002440016027836 */ /* 0x000fe20000000000 */
[----:B------:R-:W-:Y:S01]  /*129d0*/  R2UR UR20, R28 ;  /* 0x000000001c1472ca */ /* 0x000fe200000e0000 */
[----:B01----:R-:W-:Y:S01]  /*129e0*/  IMAD.MOV.U32 R3, RZ, RZ, 0x40000040 ;  /* 0x40000040ff037424 */ /* 0x003fe200078e00ff */
[----:B-----5:R-:W-:Y:S01]  /*129f0*/  WARPGROUP.ARRIVE ;  /* 0x00000000000079c5 */ /* 0x020fe20000000000 */
[----:B------:R-:W-:Y:S01]  /*12a00*/  UMOV UR25, 0x40000040 ;  /* 0x4000004000197882 */ /* 0x000fe20000000000 */
[----:B------:R-:W-:Y:S01]  /*12a10*/  SHF.R.U32.HI R2, RZ, 0x4, R2 ;  /* 0x00000004ff027819 */ /* 0x000fe20000011602 */
[----:B--234-:R-:W-:Y:S01]  /*12a20*/  IMAD.MOV.U32 R5, RZ, RZ, 0x40000040 ;  /* 0x40000040ff057424 */ /* 0x01cfe200078e00ff */
[----:B------:R-:W-:Y:S01]  /*12a30*/  R2UR UR27, R3 ;  /* 0x00000000031b72ca */ /* 0x000fe200000e0000 */
[----:B------:R-:W-:Y:S01]  /*12a40*/  UMOV UR17, UR25 ;  /* 0x0000001900117c82 */ /* 0x000fe20008000000 */
[----:B------:R-:W-:Y:S01]  /*12a50*/  LOP3.LUT R2, R2, 0x3fff, RZ, 0xc0, !PT ;  /* 0x00003fff02027812 */ /* 0x000fe200078ec0ff */
[----:B------:R-:W-:Y:S01]  /*12a60*/  UMOV UR5, UR17 ;  /* 0x0000001100057c82 */ /* 0x000fe20008000000 */
[C---:B------:R-:W-:Y:S01]  /*12a70*/  R2UR UR7, R5.reuse ;  /* 0x00000000050772ca */ /* 0x040fe200000e0000 */
[----:B------:R-:W-:Y:S01]  /*12a80*/  IMAD.MOV.U32 R7, RZ, RZ, 0x40000040 ;  /* 0x40000040ff077424 */ /* 0x000fe200078e00ff */
[----:B------:R-:W-:Y:S01]  /*12a90*/  LOP3.LUT R4, R2, 0x10000, RZ, 0xfc, !PT ;  /* 0x0001000002047812 */ /* 0x000fe200078efcff */
[----:B------:R-:W-:Y:S01]  /*12aa0*/  ULOP3.LUT UR20, UR20, 0x10000, URZ, 0xfc, !UPT ;  /* 0x0001000014147892 */ /* 0x000fe2000f8efc3f */
[----:B------:R-:W-:Y:S01]  /*12ab0*/  R2UR UR15, R5 ;  /* 0x00000000050f72ca */ /* 0x000fe200000e0000 */
[----:B------:R-:W-:Y:S01]  /*12ac0*/  UMOV UR9, UR17 ;  /* 0x0000001100097c82 */ /* 0x000fe20008000000 */
[----:B------:R-:W-:Y:S01]  /*12ad0*/  R2UR UR11, R7 ;  /* 0x00000000070b72ca */ /* 0x000fe200000e0000 */
[----:B------:R-:W-:Y:S01]  /*12ae0*/  IMAD R2, R225, 0xa00, R4 ;  /* 0x00000a00e1027824 */ /* 0x000fe200078e0204 */
[----:B------:R0:W-:Y:S01]  /*12af0*/  STL [R1+0x5c], R4 ;  /* 0x00005c0401007387 */ /* 0x0001e20000100800 */
[----:B------:R-:W-:Y:S01]  /*12b00*/  UMOV UR13, UR17 ;  /* 0x00000011000d7c82 */ /* 0x000fe20008000000 */
[----:B------:R-:W-:Y:S01]  /*12b10*/  UMOV UR24, UR20 ;  /* 0x0000001400187c82 */ /* 0x000fe20008000000 */
[C---:B------:R-:W-:Y:S01]  /*12b20*/  VIADD R6, R2.reuse, 0x100 ;  /* 0x0000010002067836 */ /* 0x040fe20000000000 */
[----:B------:R-:W-:Y:S01]  /*12b30*/  R2UR UR26, R2 ;  /* 0x00000000021a72ca */ /* 0x000fe200000e0000 */
[----:B------:R-:W-:Y:S01]  /*12b40*/  UMOV UR16, UR24 ;  /* 0x0000001800107c82 */ /* 0x000fe20008000000 */
[----:B------:R-:W-:Y:S01]  /*12b50*/  R2UR UR19, R7 ;  /* 0x00000000071372ca */ /* 0x000fe200000e0000 */
[----:B------:R-:W-:Y:S01]  /*12b60*/  UMOV UR4, UR16 ;  /* 0x0000001000047c82 */ /* 0x000fe20008000000 */
[----:B------:R-:W-:Y:S01]  /*12b70*/  R2UR UR10, R6 ;  /* 0x00000000060a72ca */ /* 0x000fe200000e0000 */
[----:B------:R-:W-:Y:S01]  /*12b80*/  UMOV UR8, UR16 ;  /* 0x0000001000087c82 */ /* 0x000fe20008000000 */
[C---:B0-----:R-:W-:Y:S01]  /*12b90*/  VIADD R4, R2.reuse, 0x80 ;  /* 0x0000008002047836 */ /* 0x041fe20000000000 */
[----:B------:R-:W-:Y:S01]  /*12ba0*/  UMOV UR12, UR16 ;  /* 0x00000010000c7c82 */ /* 0x000fe20008000000 */
[C---:B------:R-:W-:Y:S01]  /*12bb0*/  VIADD R6, R2.reuse, 0x200 ;  /* 0x0000020002067836 */ /* 0x040fe20000000000 */
[----:B------:R-:W-:Y:S01]  /*12bc0*/  IADD3 R8, R2, 0x102, RZ ;  /* 0x0000010202087810 */ /* 0x000fe20007ffe0ff */
[----:B------:R-:W-:Y:S01]  /*12bd0*/  IMAD.MOV.U32 R5, RZ, RZ, 0x40000040 ;  /* 0x40000040ff057424 */ /* 0x000fe200078e00ff */
[----:B------:R-:W-:Y:S01]  /*12be0*/  R2UR UR6, R4 ;  /* 0x00000000040672ca */ /* 0x000fe200000e0000 */
[----:B------:R-:W-:Y:S01]  /*12bf0*/  VIADD R4, R2, 0x180 ;  /* 0x0000018002047836 */ /* 0x000fe20000000000 */
[----:B------:R-:W-:Y:S01]  /*12c00*/  HGMMA.64x16x16.F32.BF16 R56, gdesc[UR24], RZ, !UPT, gsb0 ;  /* 0x00200000183879f0 */ /* 0x000fe2000c0018ff */
[----:B------:R-:W-:Y:S01]  /*12c10*/  R2UR UR18, R6 ;  /* 0x00000000061272ca */ /* 0x000fe200000e0000 */
[----:B------:R-:W-:Y:S01]  /*12c20*/  IMAD.U32 R10, RZ, RZ, UR24 ;  /* 0x00000018ff0a7e24 */ /* 0x000fe2000f8e00ff */
[----:B------:R-:W-:Y:S01]  /*12c30*/  R2UR UR27, R5 ;  /* 0x00000000051b72ca */ /* 0x000fe200000e0000 */
[----:B------:R-:W-:Y:S01]  /*12c40*/  IMAD.U32 R11, RZ, RZ, UR25 ;  /* 0x00000019ff0b7e24 */ /* 0x000fe2000f8e00ff */
[----:B------:R-:W-:Y:S01]  /*12c50*/  R2UR UR14, R4 ;  /* 0x00000000040e72ca */ /* 0x000fe200000e0000 */
[C---:B------:R-:W-:Y:S01]  /*12c60*/  VIADD R4, R2.reuse, 0x2 ;  /* 0x0000000202047836 */ /* 0x040fe20000000000 */
[----:B------:R-:W-:Y:S01]  /*12c70*/  UMOV UR25, 0x40000040 ;  /* 0x4000004000197882 */ /* 0x000fe20000000000 */
[----:B------:R-:W-:Y:S01]  /*12c80*/  VIADD R6, R2, 0x82 ;  /* 0x0000008202067836 */ /* 0x000fe20000000000 */
[----:B------:R0:W-:Y:S01]  /*12c90*/  STL.64 [R1+0x8], R10 ;  /* 0x0000080a01007387 */ /* 0x0001e20000100a00 */
[----:B------:R-:W-:Y:S01]  /*12ca0*/  IMAD.MOV.U32 R7, RZ, RZ, 0x40000040 ;  /* 0x40000040ff077424 */ /* 0x000fe200078e00ff */
[----:B------:R-:W-:Y:S01]  /*12cb0*/  R2UR UR26, R4 ;  /* 0x00000000041a72ca */ /* 0x000fe200000e0000 */
[----:B------:R-:W-:Y:S01]  /*12cc0*/  IMAD.MOV.U32 R9, RZ, RZ, 0x40000040 ;  /* 0x40000040ff097424 */ /* 0x000fe200078e00ff */
[----:B------:R-:W-:Y:S01]  /*12cd0*/  UIADD3 UR56, UR20, 0x804, URZ ;  /* 0x0000080414387890 */ /* 0x000fe2000fffe03f */
[----:B------:R-:W-:Y:S01]  /*12ce0*/  VIADD R4, R2, 0x182 ;  /* 0x0000018202047836 */ /* 0x000fe20000000000 */
[----:B------:R-:W-:Y:S01]  /*12cf0*/  UMOV UR57, 0x40000040 ;  /* 0x4000004000397882 */ /* 0x000fe20000000000 */
[----:B------:R-:W-:Y:S01]  /*12d00*/  IMAD.MOV.U32 R5, RZ, RZ, 0x40000040 ;  /* 0x40000040ff057424 */ /* 0x000fe200078e00ff */
[----:B------:R-:W-:Y:S01]  /*12d10*/  UIADD3 UR52, UR20, 0x806, URZ ;  /* 0x0000080614347890 */ /* 0x000fe2000fffe03f */
[----:B------:R-:W-:Y:S01]  /*12d20*/  IMAD.MOV.U32 R3, RZ, RZ, 0x40000040 ;  /* 0x40000040ff037424 */ /* 0x000fe200078e00ff */
[----:B------:R-:W-:Y:S01]  /*12d30*/  UMOV UR53, 0x40000040 ;  /* 0x4000004000357882 */ /* 0x000fe20000000000 */
[----:B------:R-:W-:Y:S01]  /*12d40*/  UIADD3 UR48, UR20, 0xc00, URZ ;  /* 0x00000c0014307890 */ /* 0x000fe2000fffe03f */
[----:B0-----:R-:W-:Y:S01]  /*12d50*/  IMAD.U32 R11, RZ, RZ, UR25 ;  /* 0x00000019ff0b7e24 */ /* 0x001fe2000f8e00ff */
[----:B------:R-:W-:Y:S01]  /*12d60*/  UMOV UR49, 0x40000040 ;  /* 0x4000004000317882 */ /* 0x000fe20000000000 */
[----:B------:R-:W-:Y:S01]  /*12d70*/  UIADD3 UR44, UR20, 0xc02, URZ ;  /* 0x00000c02142c7890 */ /* 0x000fe2000fffe03f */
[----:B------:R-:W-:Y:S01]  /*12d80*/  UMOV UR45, 0x40000040 ;  /* 0x40000040002d7882 */ /* 0x000fe20000000000 */
[----:B------:R-:W-:Y:S01]  /*12d90*/  UIADD3 UR40, UR20, 0xc04, URZ ;  /* 0x00000c0414287890 */ /* 0x000fe2000fffe03f */
[----:B------:R-:W-:Y:S01]  /*12da0*/  UMOV UR41, 0x40000040 ;  /* 0x4000004000297882 */ /* 0x000fe20000000000 */
[----:B------:R-:W-:Y:S01]  /*12db0*/  UIADD3 UR36, UR20, 0xc06, URZ ;  /* 0x00000c0614247890 */ /* 0x000fe2000fffe03f */
[----:B------:R-:W-:Y:S01]  /*12dc0*/  UMOV UR37, 0x40000040 ;  /* 0x4000004000257882 */ /* 0x000fe20000000000 */
[----:B------:R-:W-:-:S02]  /*12dd0*/  WARPGROUP.DEPBAR.LE gsb0, 0x0 ;  /* 0x00008000000079c5 */ /* 0x000fc40000010000 */
[----:B------:R-:W-:-:S06]  /*12de0*/  WARPGROUP.ARRIVE ;  /* 0x00000000000079c5 */ /* 0x000fcc0000000000 */
[----:B------:R-:W-:Y:S01]  /*12df0*/  HGMMA.64x16x16.F32.BF16 R48, gdesc[UR4], RZ, !UPT, gsb0 ;  /* 0x00200000043079f0 */ /* 0x000fe2000c0018ff */
[----:B------:R-:W-:Y:S01]  /*12e00*/  UIADD3 UR4, UR20, 0x2, URZ ;  /* 0x0000000214047890 */ /* 0x000fe2000fffe03f */
[----:B------:R-:W-:Y:S01]  /*12e10*/  R2UR UR6, R6 ;  /* 0x00000000060672ca */ /* 0x000fe200000e0000 */
[----:B------:R-:W-:Y:S01]  /*12e20*/  VIADD R6, R2, 0x202 ;  /* 0x0000020202067836 */ /* 0x000fe20000000000 */
[----:B------:R-:W-:Y:S01]  /*12e30*/  R2UR UR7, R7 ;  /* 0x00000000070772ca */ /* 0x000fe200000e0000 */
[----:B------:R-:W-:-:S03]  /*12e40*/  IMAD.MOV.U32 R7, RZ, RZ, 0x40000040 ;  /* 0x40000040ff077424 */ /* 0x000fc600078e00ff */
[----:B------:R-:W-:Y:S02]  /*12e50*/  UMOV UR24, UR4 ;  /* 0x0000000400187c82 */ /* 0x000fe40008000000 */
[----:B------:R-:W-:-:S05]  /*12e60*/  IMAD.U32 R10, RZ, RZ, UR24 ;  /* 0x00000018ff0a7e24 */ /* 0x000fca000f8e00ff */
[----:B------:R0:W-:Y:S01]  /*12e70*/  STL.64 [R1], R10 ;  /* 0x0000000a01007387 */ /* 0x0001e20000100a00 */
[----:B------:R-:W-:Y:S02]  /*12e80*/  WARPGROUP.DEPBAR.LE gsb0, 0x0 ;  /* 0x00008000000079c5 */ /* 0x000fe40000010000 */
[----:B------:R-:W-:-:S06]  /*12e90*/  WARPGROUP.ARRIVE ;  /* 0x00000000000079c5 */ /* 0x000fcc0000000000 */
[----:B------:R-:W-:Y:S01]  /*12ea0*/  HGMMA.64x16x16.F32.BF16 R40, gdesc[UR8], RZ, !UPT, gsb0 ;  /* 0x00200000082879f0 */ /* 0x000fe2000c0018ff */
[----:B------:R-:W-:Y:S01]  /*12eb0*/  R2UR UR10, R8 ;  /* 0x00000000080a72ca */ /* 0x000fe200000e0000 */
[----:B------:R-:W-:Y:S01]  /*12ec0*/  VIADD R8, R2, 0x104 ;  /* 0x0000010402087836 */ /* 0x000fe20000000000 */
[----:B------:R-:W-:Y:S01]  /*12ed0*/  R2UR UR11, R9 ;  /* 0x00000000090b72ca */ /* 0x000fe200000e0000 */
[----:B------:R-:W-:Y:S01]  /*12ee0*/  IMAD.MOV.U32 R9, RZ, RZ, 0x40000040 ;  /* 0x40000040ff097424 */ /* 0x000fe200078e00ff */
[----:B------:R-:W-:Y:S02]  /*12ef0*/  WARPGROUP.DEPBAR.LE gsb0, 0x0 ;  /* 0x00008000000079c5 */ /* 0x000fe40000010000 */
[----:B------:R-:W-:-:S06]  /*12f00*/  WARPGROUP.ARRIVE ;  /* 0x00000000000079c5 */ /* 0x000fcc0000000000 */
[----:B------:R-:W-:Y:S01]  /*12f10*/  HGMMA.64x16x16.F32.BF16 R32, gdesc[UR12], RZ, !UPT, gsb0 ;  /* 0x002000000c2079f0 */ /* 0x000fe2000c0018ff */
[----:B------:R-:W-:Y:S01]  /*12f20*/  R2UR UR14, R4 ;  /* 0x00000000040e72ca */ /* 0x000fe200000e0000 */
[----:B------:R-:W-:Y:S01]  /*12f30*/  VIADD R4, R2, 0x4 ;  /* 0x0000000402047836 */ /* 0x000fe20000000000 */
[----:B------:R-:W-:Y:S02]  /*12f40*/  R2UR UR15, R5 ;  /* 0x00000000050f72ca */ /* 0x000fe400000e0000 */
[----:B------:R-:W-:Y:S01]  /*12f50*/  MOV R5, 0x40000040 ;  /* 0x4000004000057802 */ /* 0x000fe20000000f00 */
[----:B------:R-:W-:Y:S02]  /*12f60*/  WARPGROUP.DEPBAR.LE gsb0, 0x0 ;  /* 0x00008000000079c5 */ /* 0x000fe40000010000 */
[----:B------:R-:W-:-:S06]  /*12f70*/  WARPGROUP.ARRIVE ;  /* 0x00000000000079c5 */ /* 0x000fcc0000000000 */
[----:B------:R-:W-:Y:S01]  /*12f80*/  HGMMA.64x16x16.F32.BF16 R24, gdesc[UR16], RZ, !UPT, gsb0 ;  /* 0x00200000101879f0 */ /* 0x000fe2000c0018ff */
[----:B------:R-:W-:Y:S01]  /*12f90*/  UMOV UR16, UR24 ;  /* 0x0000001800107c82 */ /* 0x000fe20008000000 */
[----:B------:R-:W-:Y:S01]  /*12fa0*/  UMOV UR17, UR25 ;  /* 0x0000001900117c82 */ /* 0x000fe20008000000 */
[----:B------:R-:W-:Y:S01]  /*12fb0*/  UMOV UR4, UR16 ;  /* 0x0000001000047c82 */ /* 0x000fe20008000000 */
[----:B------:R-:W-:Y:S01]  /*12fc0*/  UMOV UR5, UR17 ;  /* 0x0000001100057c82 */ /* 0x000fe20008000000 */
[----:B------:R-:W-:Y:S01]  /*12fd0*/  UMOV UR8, UR16 ;  /* 0x0000001000087c82 */ /* 0x000fe20008000000 */
[----:B------:R-:W-:Y:S01]  /*12fe0*/  UMOV UR9, UR17 ;  /* 0x0000001100097c82 */ /* 0x000fe20008000000 */
[----:B------:R-:W-:Y:S01]  /*12ff0*/  UMOV UR12, UR16 ;  /* 0x00000010000c7c82 */ /* 0x000fe20008000000 */
[----:B------:R-:W-:Y:S01]  /*13000*/  UMOV UR13, UR17 ;  /* 0x00000011000d7c82 */ /* 0x000fe20008000000 */
[----:B------:R-:W-:Y:S01]  /*13010*/  R2UR UR18, R6 ;  /* 0x00000000061272ca */ /* 0x000fe200000e0000 */
[----:B------:R-:W-:Y:S01]  /*13020*/  VIADD R6, R2, 0x84 ;  /* 0x0000008402067836 */ /* 0x000fe20000000000 */
[----:B------:R-:W-:Y:S01]  /*13030*/  R2UR UR19, R7 ;  /* 0x00000000071372ca */ /* 0x000fe200000e0000 */
[----:B------:R-:W-:Y:S01]  /*13040*/  IMAD.MOV.U32 R7, RZ, RZ, 0x40000040 ;  /* 0x40000040ff077424 */ /* 0x000fe200078e00ff */
[----:B------:R-:W-:-:S02]  /*13050*/  WARPGROUP.DEPBAR.LE gsb0, 0x0 ;  /* 0x00008000000079c5 */ /* 0x000fc40000010000 */
[----:B------:R-:W-:-:S06]  /*13060*/  WARPGROUP.ARRIVE ;  /* 0x00000000000079c5 */ /* 0x000fcc0000000000 */
[----:B------:R-:W-:Y:S01]  /*13070*/  HGMMA.64x16x16.F32.BF16 R56, gdesc[UR24], R56, gsb0 ;  /* 0x00200000183879f0 */ /* 0x000fe20008001838 */
[----:B------:R-:W-:Y:S01]  /*13080*/  R2UR UR26, R4 ;  /* 0x00000000041a72ca */ /* 0x000fe200000e0000 */
[----:B------:R-:W-:Y:S01]  /*13090*/  UMOV UR25, 0x40000040 ;  /* 0x4000004000197882 */ /* 0x000fe20000000000 */
[----:B------:R-:W-:Y:S01]  /*130a0*/  R2UR UR27, R5 ;  /* 0x00000000051b72ca */ /* 0x000fe200000e0000 */
[----:B------:R-:W-:Y:S02]  /*130b0*/  VIADD R4, R2, 0x184 ;  /* 0x0000018402047836 */ /* 0x000fe40000000000 */
[----:B------:R-:W-:Y:S02]  /*130c0*/  IMAD.MOV.U32 R5, RZ, RZ, 0x40000040 ;  /* 0x40000040ff057424 */ /* 0x000fe400078e00ff */
[----:B0-----:R-:W-:Y:S01]  /*130d0*/  IMAD.U32 R11, RZ, RZ, UR25 ;  /* 0x00000019ff0b7e24 */ /* 0x001fe2000f8e00ff */
[----:B------:R-:W-:Y:S02]  /*130e0*/  WARPGROUP.DEPBAR.LE gsb0, 0x0 ;  /* 0x00008000000079c5 */ /* 0x000fe40000010000 */
[----:B------:R-:W-:-:S06]  /*130f0*/  WARPGROUP.ARRIVE ;  /* 0x00000000000079c5 */ /* 0x000fcc0000000000 */
[----:B------:R-:W-:Y:S01]  /*13100*/  HGMMA.64x16x16.F32.BF16 R48, gdesc[UR4], R48, gsb0 ;  /* 0x00200000043079f0 */ /* 0x000fe20008001830 */
[----:B------:R-:W-:Y:S01]  /*13110*/  UIADD3 UR4, UR20, 0x4, URZ ;  /* 0x0000000414047890 */ /* 0x000fe2000fffe03f */
[----:B------:R-:W-:Y:S01]  /*13120*/  R2UR UR6, R6 ;  /* 0x00000000060672ca */ /* 0x000fe200000e0000 */
[----:B------:R-:W-:Y:S01]  /*13130*/  VIADD R6, R2, 0x204 ;  /* 0x0000020402067836 */ /* 0x000fe20000000000 */
[----:B------:R-:W-:Y:S01]  /*13140*/  R2UR UR7, R7 ;  /* 0x00000000070772ca */ /* 0x000fe200000e0000 */
[----:B------:R-:W-:-:S03]  /*13150*/  IMAD.MOV.U32 R7, RZ, RZ, 0x40000040 ;  /* 0x40000040ff077424 */ /* 0x000fc600078e00ff */
[----:B------:R-:W-:Y:S02]  /*13160*/  UMOV UR24, UR4 ;  /* 0x0000000400187c82 */ /* 0x000fe40008000000 */
[----:B------:R-:W-:-:S05]  /*13170*/  IMAD.U32 R10, RZ, RZ, UR24 ;  /* 0x00000018ff0a7e24 */ /* 0x000fca000f8e00ff */
[----:B------:R0:W-:Y:S01]  /*13180*/  STL.64 [R1+0x48], R10 ;  /* 0x0000480a01007387 */ /* 0x0001e20000100a00 */
[----:B------:R-:W-:Y:S02]  /*13190*/  WARPGROUP.DEPBAR.LE gsb0, 0x0 ;  /* 0x00008000000079c5 */ /* 0x000fe40000010000 */
[----:B------:R-:W-:-:S06]  /*131a0*/  WARPGROUP.ARRIVE ;  /* 0x00000000000079c5 */ /* 0x000fcc0000000000 */
[----:B------:R-:W-:Y:S01]  /*131b0*/  HGMMA.64x16x16.F32.BF16 R40, gdesc[UR8], R40, gsb0 ;  /* 0x00200000082879f0 */ /* 0x000fe20008001828 */
[----:B------:R-:W-:Y:S01]  /*131c0*/  R2UR UR10, R8 ;  /* 0x00000000080a72ca */ /* 0x000fe200000e0000 */
[----:B------:R-:W-:Y:S01]  /*131d0*/  VIADD R8, R2, 0x106 ;  /* 0x0000010602087836 */ /* 0x000fe20000000000 */
[----:B------:R-:W-:Y:S01]  /*131e0*/  R2UR UR11, R9 ;  /* 0x00000000090b72ca */ /* 0x000fe200000e0000 */
[----:B------:R-:W-:Y:S01]  /*131f0*/  IMAD.MOV.U32 R9, RZ, RZ, 0x40000040 ;  /* 0x40000040ff097424 */ /* 0x000fe200078e00ff */
        /* <DEDUP_REMOVED lines=20> */
[----:B------:R-:W-:-:S02]  /*13340*/  R2UR UR19, R7 ;  /* 0x00000000071372ca */ /* 0x000fc400000e0000 */
[----:B------:R-:W-:Y:S01]  /*13350*/  MOV R7, 0x40000040 ;  /* 0x4000004000077802 */ /* 0x000fe20000000f00 */
[----:B------:R-:W-:Y:S02]  /*13360*/  WARPGROUP.DEPBAR.LE gsb0, 0x0 ;  /* 0x00008000000079c5 */ /* 0x000fe40000010000 */
        /* <DEDUP_REMOVED lines=54> */
[----:B------:R-:W-:Y:S01]  /*136d0*/  IMAD.MOV.U32 R5, RZ, RZ, 0x40000040 ;  /* 0x40000040ff057424 */ /* 0x000fe200078e00ff */
[----:B------:R-:W-:Y:S01]  /*136e0*/  IADD3 R4, R2, 0x400, RZ ;  /* 0x0000040002047810 */ /* 0x000fe20007ffe0ff */
        /* <DEDUP_REMOVED lines=17> */
[----:B------:R-:W-:Y:S02]  /*13800*/  R2UR UR11, R9 ;  /* 0x00000000090b72ca */ /* 0x000fe400000e0000 */
[----:B------:R-:W-:Y:S01]  /*13810*/  MOV R9, 0x40000040 ;  /* 0x4000004000097802 */ /* 0x000fe20000000f00 */
        /* <DEDUP_REMOVED lines=84> */
[----:B------:R-:W-:Y:S02]  /*13d60*/  R2UR UR6, R6 ;  /* 0x00000000060672ca */ /* 0x000fe400000e0000 */
[----:B------:R-:W-:Y:S01]  /*13d70*/  R2UR UR7, R7 ;  /* 0x00000000070772ca */ /* 0x000fe200000e0000 */
[----:B------:R-:W-:Y:S01]  /*13d80*/  IMAD.MOV.U32 R7, RZ, RZ, 0x40000040 ;  /* 0x40000040ff077424 */ /* 0x000fe200078e00ff */
[----:B------:R-:W-:Y:S02]  /*13d90*/  IADD3 R6, R2, 0x484, RZ ;  /* 0x0000048402067810 */ /* 0x000fe40007ffe0ff */
        /* <DEDUP_REMOVED lines=38> */
[----:B------:R-:W-:Y:S01]  /*14000*/  VIADD R4, R2, 0x406 ;  /* 0x0000040602047836 */ /* 0x000fe20000000000 */
[----:B------:R-:W-:Y:S01]  /*14010*/  MOV R5, 0x40000040 ;  /* 0x4000004000057802 */ /* 0x000fe20000000f00 */
        /* <DEDUP_REMOVED lines=56> */
[----:B------:R-:W-:Y:S02]  /*143a0*/  R2UR UR7, R7 ;  /* 0x00000000070772ca */ /* 0x000fe400000e0000 */
[----:B------:R-:W-:Y:S02]  /*143b0*/  MOV R7, 0x40000040 ;  /* 0x4000004000077802 */ /* 0x000fe40000000f00 */
        /* <DEDUP_REMOVED lines=50> */
[----:B------:R-:W-:-:S05]  /*146e0*/  MOV R10, UR24 ;  /* 0x00000018000a7c02 */ /* 0x000fca0008000f00 */
        /* <DEDUP_REMOVED lines=14> */
[----:B------:R-:W-:-:S03]  /*147d0*/  IMAD.MOV.U32 R5, RZ, RZ, 0x40000040 ;  /* 0x40000040ff057424 */ /* 0x000fc600078e00ff */
        /* <DEDUP_REMOVED lines=21> */
[----:B------:R-:W-:Y:S03]  /*14930*/  HGMMA.64x16x16.F32.BF16 R56, gdesc[UR24], R56, gsb0 ;  /* 0x00200000183879f0 */ /* 0x000fe60008001838 */
[----:B------:R-:W-:Y:S02]  /*14940*/  WARPGROUP.DEPBAR.LE gsb0, 0x0 ;  /* 0x00008000000079c5 */ /* 0x000fe40000010000 */
[----:B------:R-:W-:-:S06]  /*14950*/  WARPGROUP.ARRIVE ;  /* 0x00000000000079c5 */ /* 0x000fcc0000000000 */
[----:B------:R-:W-:Y:S01]  /*14960*/  HGMMA.64x16x16.F32.BF16 R48, gdesc[UR4], R48, gsb0 ;  /* 0x00200000043079f0 */ /* 0x000fe20008001830 */
[----:B------:R-:W-:Y:S01]  /*14970*/  R2UR UR6, R8 ;  /* 0x00000000080672ca */ /* 0x000fe200000e0000 */
[----:B------:R-:W-:Y:S01]  /*14980*/  UMOV UR4, UR56 ;  /* 0x0000003800047c82 */ /* 0x000fe20008000000 */
[----:B------:R-:W-:Y:S01]  /*14990*/  R2UR UR7, R9 ;  /* 0x00000000090772ca */ /* 0x000fe200000e0000 */
[----:B------:R-:W-:Y:S01]  /*149a0*/  UMOV UR5, UR57 ;  /* 0x0000003900057c82 */ /* 0x000fe20008000000 */
[----:B------:R-:W-:Y:S02]  /*149b0*/  VIADD R8, R2, 0x606 ;  /* 0x0000060602087836 */ /* 0x000fe40000000000 */
[----:B------:R-:W-:Y:S01]  /*149c0*/  IMAD.MOV.U32 R9, RZ, RZ, 0x40000040 ;  /* 0x40000040ff097424 */ /* 0x000fe200078e00ff */
        /* <DEDUP_REMOVED lines=27> */
[----:B------:R-:W-:Y:S02]  /*14b80*/  R2UR UR14, R6 ;  /* 0x00000000060e72ca */ /* 0x000fe400000e0000 */
[----:B------:R-:W-:Y:S01]  /*14b90*/  R2UR UR15, R7 ;  /* 0x00000000070f72ca */ /* 0x000fe200000e0000 */
[----:B------:R-:W-:Y:S01]  /*14ba0*/  IMAD.MOV.U32 R7, RZ, RZ, 0x40000040 ;  /* 0x40000040ff077424 */ /* 0x000fe200078e00ff */
[----:B------:R-:W-:Y:S01]  /*14bb0*/  IADD3 R6, R2, 0x586, RZ ;  /* 0x0000058602067810 */ /* 0x000fe20007ffe0ff */
[----:B------:R-:W-:Y:S02]  /*14bc0*/  WARPGROUP.DEPBAR.LE gsb0, 0x0 ;  /* 0x00008000000079c5 */ /* 0x000fe40000010000 */
        /* <DEDUP_REMOVED lines=31> */
[----:B------:R-:W-:Y:S01]  /*14dc0*/  VIADD R6, R2, 0x800 ;  /* 0x0000080002067836 */ /* 0x000fe20000000000 */
[----:B------:R-:W-:Y:S01]  /*14dd0*/  MOV R7, 0x40000040 ;  /* 0x4000004000077802 */ /* 0x000fe20000000f00 */
        /* <DEDUP_REMOVED lines=62> */
[----:B------:R-:W-:Y:S01]  /*151c0*/  IMAD.MOV.U32 R7, RZ, RZ, 0x40000040 ;  /* 0x40000040ff077424 */ /* 0x000fe200078e00ff */
[----:B------:R-:W-:Y:S01]  /*151d0*/  IADD3 R6, R2, 0x982, RZ ;  /* 0x0000098202067810 */ /* 0x000fe20007ffe0ff */
        /* <DEDUP_REMOVED lines=60> */
[----:B------:R-:W-:-:S04]  /*155a0*/  IADD3 R4, R2, 0x786, RZ ;  /* 0x0000078602047810 */ /* 0x000fc80007ffe0ff */
        /* <DEDUP_REMOVED lines=11> */
[C---:B------:R-:W-:Y:S02]  /*15660*/  VIADD R6, R2.reuse, 0x806 ;  /* 0x0000080602067836 */ /* 0x040fe40000000000 */
[----:B------:R-:W-:Y:S02]  /*15670*/  IMAD.MOV.U32 R7, RZ, RZ, 0x40000040 ;  /* 0x40000040ff077424 */ /* 0x000fe400078e00ff */
[----:B------:R-:W-:Y:S01]  /*15680*/  VIADD R2, R2, 0x986 ;  /* 0x0000098602027836 */ /* 0x000fe20000000000 */
        /* <DEDUP_REMOVED lines=33> */
[----:B------:R-:W-:Y:S03]  /*158a0*/  HGMMA.64x16x16.F32.BF16 R56, gdesc[UR36], R56, gsb0 ;  /* 0x00200000243879f0 */ /* 0x000fe60008001838 */
        /* <DEDUP_REMOVED lines=13> */
[----:B0-----:R-:W-:Y:S05]  /*15980*/  @!P0 BRA `(.L_x_633) ;  /* 0x0000000000048947 */ /* 0x001fea0003800000 */
[----:B------:R-:W-:Y:S01]  /*15990*/  BPT.TRAP 0x1 ;  /* 0x000000040000795c */ /* 0x000fe20000300000 */
.L_x_633:
[----:B------:R-:W-:Y:S01]  /*159a0*/  LOP3.LUT R65, R65, 0xffffff80, RZ, 0xc0, !PT ;  /* 0xffffff8041417812 */ /* 0x000fe200078ec0ff */
[----:B------:R-:W-:Y:S01]  /*159b0*/  ULDC UR4, c[0x0][0x9d8] ;  /* 0x0002760000047ab9 */ /* 0x000fe20000000800 */
[----:B------:R-:W-:Y:S01]  /*159c0*/  IMAD.MOV.U32 R5, RZ, RZ, -0x2 ;  /* 0xfffffffeff057424 */ /* 0x000fe200078e00ff */
[----:B------:R-:W2:Y:S01]  /*159d0*/  LDL R67, [R1+0x58] ;  /* 0x0000580001437983 */ /* 0x000ea20000100800 */
[----:B------:R-:W-:Y:S01]  /*159e0*/  FMUL.FTZ R56, R56, UR4 ;  /* 0x0000000438387c20 */ /* 0x000fe20008410000 */
[----:B------:R-:W-:Y:S02]  /*159f0*/  IMAD.IADD R65, R64, 0x1, -R65 ;  /* 0x0000000140417824 */ /* 0x000fe400078e0a41 */
[----:B------:R-:W-:Y:S01]  /*15a00*/  FMUL.FTZ R57, R57, UR4 ;  /* 0x0000000439397c20 */ /* 0x000fe20008410000 */
[----:B------:R-:W-:Y:S01]  /*15a10*/  FMUL.FTZ R60, R60, UR4 ;  /* 0x000000043c3c7c20 */ /* 0x000fe20008410000 */
[----:B------:R-:W-:Y:S01]  /*15a20*/  FMUL.FTZ R34, R34, UR4 ;  /* 0x0000000422227c20 */ /* 0x000fe20008410000 */
[----:B------:R-:W-:Y:S01]  /*15a30*/  FMUL.FTZ R61, R61, UR4 ;  /* 0x000000043d3d7c20 */ /* 0x000fe20008410000 */
[----:B------:R-:W-:Y:S01]  /*15a40*/  SHF.R.S32.HI R4, RZ, 0x1f, R65 ;  /* 0x0000001fff047819 */ /* 0x000fe20000011441 */
[----:B------:R-:W0:Y:S01]  /*15a50*/  MUFU.TANH R56, R56 ;  /* 0x0000003800387308 */ /* 0x000e220000002400 */
[----:B------:R-:W-:Y:S01]  /*15a60*/  FMUL.FTZ R48, R48, UR4 ;  /* 0x0000000430307c20 */ /* 0x000fe20008410000 */
[----:B------:R-:W-:Y:S01]  /*15a70*/  FMUL.FTZ R49, R49, UR4 ;  /* 0x0000000431317c20 */ /* 0x000fe20008410000 */
[----:B------:R-:W-:Y:S01]  /*15a80*/  LEA.HI R4, R4, R65, RZ, 0x2 ;  /* 0x0000004104047211 */ /* 0x000fe200078f10ff */
[----:B------:R-:W-:Y:S01]  /*15a90*/  FMUL.FTZ R58, R58, UR4 ;  /* 0x000000043a3a7c20 */ /* 0x000fe20008410000 */
[----:B------:R-:W-:Y:S01]  /*15aa0*/  FMUL.FTZ R52, R52, UR4 ;  /* 0x0000000434347c20 */ /* 0x000fe20008410000 */
[----:B------:R-:W-:Y:S01]  /*15ab0*/  FMUL.FTZ R59, R59, UR4 ;  /* 0x000000043b3b7c20 */ /* 0x000fe20008410000 */
[----:B------:R-:W-:Y:S01]  /*15ac0*/  LOP3.LUT R4, R4, 0x7ffffffc, RZ, 0xc0, !PT ;  /* 0x7ffffffc04047812 */ /* 0x000fe200078ec0ff */
[----:B------:R-:W1:Y:S01]  /*15ad0*/  MUFU.TANH R57, R57 ;  /* 0x0000003900397308 */ /* 0x000e620000002400 */
[----:B------:R-:W-:Y:S01]  /*15ae0*/  FMUL.FTZ R53, R53, UR4 ;  /* 0x0000000435357c20 */ /* 0x000fe20008410000 */
[----:B------:R-:W-:Y:S01]  /*15af0*/  FMUL.FTZ R62, R62, UR4 ;  /* 0x000000043e3e7c20 */ /* 0x000fe20008410000 */
[----:B------:R-:W-:Y:S01]  /*15b00*/  FMUL.FTZ R50, R50, UR4 ;  /* 0x0000000432327c20 */ /* 0x000fe20008410000 */
[----:B------:R-:W-:-:S02]  /*15b10*/  IMAD.IADD R4, R65, 0x1, -R4 ;  /* 0x0000000141047824 */ /* 0x000fc400078e0a04 */
[----:B------:R-:W-:Y:S01]  /*15b20*/  FMUL.FTZ R40, R40, UR4 ;  /* 0x0000000428287c20 */ /* 0x000fe20008410000 */
[----:B------:R-:W-:Y:S01]  /*15b30*/  FMUL.FTZ R63, R63, UR4 ;  /* 0x000000043f3f7c20 */ /* 0x000fe20008410000 */
[----:B------:R-:W-:Y:S01]  /*15b40*/  FMUL.FTZ R41, R41, UR4 ;  /* 0x0000000429297c20 */ /* 0x000fe20008410000 */
[----:B------:R-:W-:Y:S01]  /*15b50*/  IMAD R5, R4, R5, 0x50 ;  /* 0x0000005004057424 */ /* 0x000fe200078e0205 */
[----:B------:R3:W-:Y:S01]  /*15b60*/  MUFU.TANH R3, R34 ;  /* 0x0000002200037308 */ /* 0x0007e20000002400 */
        /* <DEDUP_REMOVED lines=8> */
[----:B---3--:R-:W-:Y:S01]  /*15bf0*/  IADD3 R34, R5, R180, RZ ;  /* 0x000000b405227210 */ /* 0x008fe20007ffe0ff */
[----:B------:R-:W-:Y:S01]  /*15c00*/  FMUL.FTZ R33, R33, UR4 ;  /* 0x0000000421217c20 */ /* 0x000fe20008410000 */
[----:B------:R-:W-:Y:S01]  /*15c10*/  FMUL.FTZ R43, R43, UR4 ;  /* 0x000000042b2b7c20 */ /* 0x000fe20008410000 */
[----:B------:R-:W-:Y:S01]  /*15c20*/  FMUL.FTZ R36, R36, UR4 ;  /* 0x0000000424247c20 */ /* 0x000fe20008410000 */
[----:B------:R-:W-:Y:S01]  /*15c30*/  FMUL.FTZ R46, R46, UR4 ;  /* 0x000000042e2e7c20 */ /* 0x000fe20008410000 */
[----:B------:R-:W-:-:S02]  /*15c40*/  IMAD R7, R181, -0x50, R34 ;  /* 0xffffffb0b5077824 */ /* 0x000fc400078e0222 */
[----:B------:R-:W-:Y:S01]  /*15c50*/  FMUL.FTZ R37, R37, UR4 ;  /* 0x0000000425257c20 */ /* 0x000fe20008410000 */
[----:B------:R-:W-:Y:S01]  /*15c60*/  MUFU.TANH R61, R61 ;  /* 0x0000003d003d7308 */ /* 0x000fe20000002400 */
[----:B------:R-:W-:Y:S01]  /*15c70*/  FMUL.FTZ R47, R47, UR4 ;  /* 0x000000042f2f7c20 */ /* 0x000fe20008410000 */
[----:B------:R-:W-:Y:S01]  /*15c80*/  FMUL.FTZ R24, R24, UR4 ;  /* 0x0000000418187c20 */ /* 0x000fe20008410000 */
[----:B------:R-:W-:Y:S01]  /*15c90*/  ISETP.GT.AND P2, PT, R7, RZ, PT ;  /* 0x000000ff0700720c */ /* 0x000fe20003f44270 */
[----:B------:R-:W-:Y:S01]  /*15ca0*/  FMUL.FTZ R25, R25, UR4 ;  /* 0x0000000419197c20 */ /* 0x000fe20008410000 */
[C---:B------:R-:W-:Y:S01]  /*15cb0*/  ISETP.GT.AND P1, PT, R7.reuse, 0x1, PT ;  /* 0x000000010700780c */ /* 0x040fe20003f24270 */
[----:B------:R-:W-:Y:S01]  /*15cc0*/  FMUL.FTZ R28, R28, UR4 ;  /* 0x000000041c1c7c20 */ /* 0x000fe20008410000 */
[----:B------:R-:W-:Y:S01]  /*15cd0*/  ISETP.GT.AND P6, PT, R7, 0x8, PT ;  /* 0x000000080700780c */ /* 0x000fe20003fc4270 */
[----:B------:R-:W3:Y:S01]  /*15ce0*/  MUFU.TANH R48, R48 ;  /* 0x0000003000307308 */ /* 0x000ee20000002400 */
[----:B0-----:R-:W-:Y:S01]  /*15cf0*/  FSEL R56, R56, -INF , P2 ;  /* 0xff80000038387808 */ /* 0x001fe20001000000 */
[----:B------:R-:W-:Y:S01]  /*15d00*/  FMUL.FTZ R35, R35, UR4 ;  /* 0x0000000423237c20 */ /* 0x000fe20008410000 */
[----:B-1----:R-:W-:Y:S01]  /*15d10*/  FSEL R57, R57, -INF , P1 ;  /* 0xff80000039397808 */ /* 0x002fe20000800000 */
[----:B------:R-:W-:Y:S01]  /*15d20*/  FMUL.FTZ R29, R29, UR4 ;  /* 0x000000041d1d7c20 */ /* 0x000fe20008410000 */
[C---:B------:R-:W-:Y:S01]  /*15d30*/  ISETP.GT.AND P5, PT, R7.reuse, 0x9, PT ;  /* 0x000000090700780c */ /* 0x040fe20003fa4270 */
[----:B------:R-:W-:Y:S01]  /*15d40*/  ULDC UR5, c[0x0][0x988] ;  /* 0x0002620000057ab9 */ /* 0x000fe20000000800 */
[----:B----4-:R-:W-:Y:S01]  /*15d50*/  FSEL R60, R60, -INF , P6 ;  /* 0xff8000003c3c7808 */ /* 0x010fe20003000000 */
[----:B------:R-:W0:Y:S01]  /*15d60*/  MUFU.TANH R2, R58 ;  /* 0x0000003a00027308 */ /* 0x000e220000002400 */
[----:B------:R-:W-:Y:S01]  /*15d70*/  FMNMX.FTZ R9, R56, R57, !PT ;  /* 0x0000003938097209 */ /* 0x000fe20007810000 */
[----:B------:R-:W-:Y:S01]  /*15d80*/  FMUL.FTZ R38, R38, UR4 ;  /* 0x0000000426267c20 */ /* 0x000fe20008410000 */
[----:B------:R-:W-:Y:S01]  /*15d90*/  ISETP.GT.AND P4, PT, R7, 0x10, PT ;  /* 0x000000100700780c */ /* 0x000fe20003f84270 */
[----:B------:R-:W-:Y:S01]  /*15da0*/  FMUL.FTZ R39, R39, UR4 ;  /* 0x0000000427277c20 */ /* 0x000fe20008410000 */
[----:B------:R-:W-:Y:S01]  /*15db0*/  FMNMX.FTZ R9, R60, R9, !PT ;  /* 0x000000093c097209 */ /* 0x000fe20007810000 */
[----:B------:R-:W-:Y:S01]  /*15dc0*/  FMUL.FTZ R26, R26, UR4 ;  /* 0x000000041a1a7c20 */ /* 0x000fe20008410000 */
[----:B------:R-:W-:Y:S01]  /*15dd0*/  ISETP.GT.AND P3, PT, R7, 0x11, PT ;  /* 0x000000110700780c */ /* 0x000fe20003f64270 */
[----:B------:R-:W-:Y:S01]  /*15de0*/  MUFU.TANH R49, R49 ;  /* 0x0000003100317308 */ /* 0x000fe20000002400 */
[----:B---3--:R-:W-:Y:S01]  /*15df0*/  FSEL R48, R48, -INF , P4 ;  /* 0xff80000030307808 */ /* 0x008fe20002000000 */
[----:B------:R-:W-:Y:S01]  /*15e00*/  FMUL.FTZ R27, R27, UR4 ;  /* 0x000000041b1b7c20 */ /* 0x000fe20008410000 */
[----:B------:R-:W-:Y:S01]  /*15e10*/  P2R R11, PR, RZ, 0x1 ;  /* 0x00000001ff0b7803 */ /* 0x000fe20000000000 */
[----:B------:R-:W-:Y:S01]  /*15e20*/  FMUL.FTZ R30, R30, UR4 ;  /* 0x000000041e1e7c20 */ /* 0x000fe20008410000 */
[----:B------:R-:W-:Y:S01]  /*15e30*/  FMUL.FTZ R31, R31, UR4 ;  /* 0x000000041f1f7c20 */ /* 0x000fe20008410000 */
[----:B------:R-:W-:Y:S01]  /*15e40*/  VIADD R0, R0, 0x38840 ;  /* 0x0003884000007836 */ /* 0x000fe20000000000 */
[----:B------:R-:W-:Y:S01]  /*15e50*/  ULDC UR39, c[0x0][0x9d8] ;  /* 0x0002760000277ab9 */ /* 0x000fe20000000800 */
[----:B------:R-:W1:Y:S01]  /*15e60*/  MUFU.TANH R6, R59 ;  /* 0x0000003b00067308 */ /* 0x000e620000002400 */
[----:B0-----:R-:W-:Y:S01]  /*15e70*/  FSEL R2, R2, -INF , P2 ;  /* 0xff80000002027808 */ /* 0x001fe20001000000 */
[----:B------:R-:W-:Y:S01]  /*15e80*/  ULDC UR38, c[0x0][0x988] ;  /* 0x0002620000267ab9 */ /* 0x000fe20000000800 */
[C---:B------:R-:W-:Y:S01]  /*15e90*/  ISETP.GT.AND P2, PT, R7.reuse, 0x18, PT ;  /* 0x000000180700780c */ /* 0x040fe20003f44270 */
[----:B------:R-:W-:Y:S01]  /*15ea0*/  BSSY B0, `(.L_x_634) ;  /* 0x00006b7000007945 */ /* 0x000fe20003800000 */
[--C-:B------:R-:W-:Y:S01]  /*15eb0*/  IMAD.MOV.U32 R150, RZ, RZ, R151.reuse ;  /* 0x000000ffff967224 */ /* 0x100fe200078e0097 */
[-C--:B------:R-:W-:Y:S01]  /*15ec0*/  MOV R142, R151.reuse ;  /* 0x00000097008e7202 */ /* 0x080fe20000000f00 */
[--C-:B------:R-:W-:Y:S01]  /*15ed0*/  IMAD.MOV.U32 R149, RZ, RZ, R151.reuse ;  /* 0x000000ffff957224 */ /* 0x100fe200078e0097 */
[----:B------:R-:W0:Y:S01]  /*15ee0*/  MUFU.TANH R52, R52 ;  /* 0x0000003400347308 */ /* 0x000e220000002400 */
[--C-:B------:R-:W-:Y:S01]  /*15ef0*/  IMAD.MOV.U32 R148, RZ, RZ, R151.reuse ;  /* 0x000000ffff947224 */ /* 0x100fe200078e0097 */
[-C--:B------:R-:W-:Y:S01]  /*15f00*/  MOV R129, R151.reuse ;  /* 0x0000009700817202 */ /* 0x080fe20000000f00 */
[--C-:B------:R-:W-:Y:S01]  /*15f10*/  IMAD.MOV.U32 R147, RZ, RZ, R151.reuse ;  /* 0x000000ffff937224 */ /* 0x100fe200078e0097 */
[-C--:B------:R-:W-:Y:S01]  /*15f20*/  MOV R116, R151.reuse ;  /* 0x0000009700747202 */ /* 0x080fe20000000f00 */
[--C-:B------:R-:W-:Y:S01]  /*15f30*/  IMAD.MOV.U32 R146, RZ, RZ, R151.reuse ;  /* 0x000000ffff927224 */ /* 0x100fe200078e0097 */
[-C--:B------:R-:W-:Y:S01]  /*15f40*/  MOV R103, R151.reuse ;  /* 0x0000009700677202 */ /* 0x080fe20000000f00 */
[--C-:B------:R-:W-:Y:S01]  /*15f50*/  IMAD.MOV.U32 R145, RZ, RZ, R151.reuse ;  /* 0x000000ffff917224 */ /* 0x100fe200078e0097 */
[----:B------:R-:W3:Y:S01]  /*15f60*/  MUFU.TANH R8, R62 ;  /* 0x0000003e00087308 */ /* 0x000ee20000002400 */
[----:B-1----:R-:W-:Y:S01]  /*15f70*/  FSEL R6, R6, -INF , P1 ;  /* 0xff80000006067808 */ /* 0x002fe20000800000 */
[--C-:B------:R-:W-:Y:S01]  /*15f80*/  IMAD.MOV.U32 R144, RZ, RZ, R151.reuse ;  /* 0x000000ffff907224 */ /* 0x100fe200078e0097 */
[----:B------:R-:W-:Y:S01]  /*15f90*/  ISETP.GT.AND P1, PT, R7, 0x19, PT ;  /* 0x000000190700780c */ /* 0x000fe20003f24270 */
[--C-:B------:R-:W-:Y:S01]  /*15fa0*/  IMAD.MOV.U32 R143, RZ, RZ, R151.reuse ;  /* 0x000000ffff8f7224 */ /* 0x100fe200078e0097 */
[-C--:B------:R-:W-:Y:S01]  /*15fb0*/  MOV R90, R151.reuse ;  /* 0x00000097005a7202 */ /* 0x080fe20000000f00 */
[--C-:B------:R-:W-:Y:S01]  /*15fc0*/  IMAD.MOV.U32 R141, RZ, RZ, R151.reuse ;  /* 0x000000ffff8d7224 */ /* 0x100fe200078e0097 */
[----:B------:R-:W-:Y:S01]  /*15fd0*/  MOV R77, R151 ;  /* 0x00000097004d7202 */ /* 0x000fe20000000f00 */
[----:B------:R1:W4:Y:S01]  /*15fe0*/  MUFU.TANH R12, R50 ;  /* 0x00000032000c7308 */ /* 0x0003220000002400 */
[----:B0-----:R-:W-:Y:S01]  /*15ff0*/  FSEL R52, R52, -INF , P2 ;  /* 0xff80000034347808 */ /* 0x001fe20001000000 */
[----:B------:R-:W-:-:S02]  /*16000*/  IMAD.MOV.U32 R140, RZ, RZ, R151 ;  /* 0x000000ffff8c7224 */ /* 0x000fc400078e0097 */
[--C-:B------:R-:W-:Y:S02]  /*16010*/  IMAD.MOV.U32 R139, RZ, RZ, R151.reuse ;  /* 0x000000ffff8b7224 */ /* 0x100fe400078e0097 */
[--C-:B------:R-:W-:Y:S02]  /*16020*/  IMAD.MOV.U32 R138, RZ, RZ, R151.reuse ;  /* 0x000000ffff8a7224 */ /* 0x100fe400078e0097 */
[----:B------:R-:W0:Y:S01]  /*16030*/  MUFU.TANH R53, R53 ;  /* 0x0000003500357308 */ /* 0x000e220000002400 */
[----:B-1----:R-:W-:Y:S01]  /*16040*/  FSEL R50, R61, -INF , P5 ;  /* 0xff8000003d327808 */ /* 0x002fe20002800000 */
[--C-:B------:R-:W-:Y:S01]  /*16050*/  IMAD.MOV.U32 R137, RZ, RZ, R151.reuse ;  /* 0x000000ffff897224 */ /* 0x100fe200078e0097 */
[----:B---3--:R-:W-:Y:S01]  /*16060*/  FSEL R8, R8, -INF , P6 ;  /* 0xff80000008087808 */ /* 0x008fe20003000000 */
[--C-:B------:R-:W-:Y:S01]  /*16070*/  IMAD.MOV.U32 R136, RZ, RZ, R151.reuse ;  /* 0x000000ffff887224 */ /* 0x100fe200078e0097 */
[----:B------:R-:W-:Y:S01]  /*16080*/  FMNMX.FTZ R9, R50, R9, !PT ;  /* 0x0000000932097209 */ /* 0x000fe20007810000 */
[--C-:B------:R-:W-:Y:S01]  /*16090*/  IMAD.MOV.U32 R135, RZ, RZ, R151.reuse ;  /* 0x000000ffff877224 */ /* 0x100fe200078e0097 */
[C---:B------:R-:W-:Y:S01]  /*160a0*/  ISETP.GT.AND P6, PT, R7.reuse, 0x20, PT ;  /* 0x000000200700780c */ /* 0x040fe20003fc4270 */
[----:B------:R-:W1:Y:S01]  /*160b0*/  MUFU.TANH R10, R63 ;  /* 0x0000003f000a7308 */ /* 0x000e620000002400 */
[----:B------:R-:W-:Y:S01]  /*160c0*/  FMNMX.FTZ R9, R48, R9, !PT ;  /* 0x0000000930097209 */ /* 0x000fe20007810000 */
[--C-:B------:R-:W-:Y:S01]  /*160d0*/  IMAD.MOV.U32 R134, RZ, RZ, R151.reuse ;  /* 0x000000ffff867224 */ /* 0x100fe200078e0097 */
[----:B----4-:R-:W-:Y:S01]  /*160e0*/  FSEL R12, R12, -INF , P4 ;  /* 0xff8000000c0c7808 */ /* 0x010fe20002000000 */
[--C-:B------:R-:W-:Y:S01]  /*160f0*/  IMAD.MOV.U32 R133, RZ, RZ, R151.reuse ;  /* 0x000000ffff857224 */ /* 0x100fe200078e0097 */
[----:B------:R-:W-:Y:S01]  /*16100*/  ISETP.GT.AND P4, PT, R7, 0x28, PT ;  /* 0x000000280700780c */ /* 0x000fe20003f84270 */
[----:B------:R-:W-:-:S02]  /*16110*/  IMAD.MOV.U32 R132, RZ, RZ, R151 ;  /* 0x000000ffff847224 */ /* 0x000fc400078e0097 */
[----:B------:R-:W3:Y:S01]  /*16120*/  MUFU.TANH R40, R40 ;  /* 0x0000002800287308 */ /* 0x000ee20000002400 */
[----:B0-----:R-:W-:Y:S01]  /*16130*/  FSEL R58, R53, -INF , P1 ;  /* 0xff800000353a7808 */ /* 0x001fe20000800000 */
[--C-:B------:R-:W-:Y:S02]  /*16140*/  IMAD.MOV.U32 R131, RZ, RZ, R151.reuse ;  /* 0x000000ffff837224 */ /* 0x100fe400078e0097 */
[--C-:B------:R-:W-:Y:S02]  /*16150*/  IMAD.MOV.U32 R130, RZ, RZ, R151.reuse ;  /* 0x000000ffff827224 */ /* 0x100fe400078e0097 */
[--C-:B------:R-:W-:Y:S02]  /*16160*/  IMAD.MOV.U32 R128, RZ, RZ, R151.reuse ;  /* 0x000000ffff807224 */ /* 0x100fe400078e0097 */
[----:B------:R0:W4:Y:S01]  /*16170*/  MUFU.TANH R20, R54 ;  /* 0x0000003600147308 */ /* 0x0001220000002400 */
[----:B-1----:R-:W-:Y:S01]  /*16180*/  FSEL R10, R10, -INF , P5 ;  /* 0xff8000000a0a7808 */ /* 0x002fe20002800000 */
[--C-:B------:R-:W-:Y:S01]  /*16190*/  IMAD.MOV.U32 R127, RZ, RZ, R151.reuse ;  /* 0x000000ffff7f7224 */ /* 0x100fe200078e0097 */
[----:B------:R-:W-:Y:S01]  /*161a0*/  ISETP.GT.AND P5, PT, R7, 0x21, PT ;  /* 0x000000210700780c */ /* 0x000fe20003fa4270 */
[----:B------:R-:W-:-:S02]  /*161b0*/  IMAD.MOV.U32 R126, RZ, RZ, R151 ;  /* 0x000000ffff7e7224 */ /* 0x000fc400078e0097 */
[--C-:B------:R-:W-:Y:S02]  /*161c0*/  IMAD.MOV.U32 R125, RZ, RZ, R151.reuse ;  /* 0x000000ffff7d7224 */ /* 0x100fe400078e0097 */
[----:B------:R-:W1:Y:S01]  /*161d0*/  MUFU.TANH R41, R41 ;  /* 0x0000002900297308 */ /* 0x000e620000002400 */
[----:B0-----:R-:W-:Y:S01]  /*161e0*/  FSEL R54, R49, -INF , P3 ;  /* 0xff80000031367808 */ /* 0x001fe20001800000 */
[--C-:B------:R-:W-:Y:S01]  /*161f0*/  IMAD.MOV.U32 R124, RZ, RZ, R151.reuse ;  /* 0x000000ffff7c7224 */ /* 0x100fe200078e0097 */
[----:B---3--:R-:W-:Y:S01]  /*16200*/  FSEL R62, R40, -INF , P6 ;  /* 0xff800000283e7808 */ /* 0x008fe20003000000 */
[--C-:B------:R-:W-:Y:S01]  /*16210*/  IMAD.MOV.U32 R123, RZ, RZ, R151.reuse ;  /* 0x000000ffff7b7224 */ /* 0x100fe200078e0097 */
[----:B------:R-:W-:Y:S01]  /*16220*/  FMNMX.FTZ R9, R54, R9, !PT ;  /* 0x0000000936097209 */ /* 0x000fe20007810000 */
[--C-:B------:R-:W-:Y:S02]  /*16230*/  IMAD.MOV.U32 R122, RZ, RZ, R151.reuse ;  /* 0x000000ffff7a7224 */ /* 0x100fe400078e0097 */
[----:B------:R-:W0:Y:S01]  /*16240*/  MUFU.TANH R14, R51 ;  /* 0x00000033000e7308 */ /* 0x000e220000002400 */
[----:B------:R-:W-:Y:S01]  /*16250*/  FMNMX.FTZ R9, R52, R9, !PT ;  /* 0x0000000934097209 */ /* 0x000fe20007810000 */
[--C-:B------:R-:W-:Y:S01]  /*16260*/  IMAD.MOV.U32 R121, RZ, RZ, R151.reuse ;  /* 0x000000ffff797224 */ /* 0x100fe200078e0097 */
[----:B----4-:R-:W-:Y:S01]  /*16270*/  FSEL R20, R20, -INF , P2 ;  /* 0xff80000014147808 */ /* 0x010fe20001000000 */
[--C-:B------:R-:W-:Y:S01]  /*16280*/  IMAD.MOV.U32 R120, RZ, RZ, R151.reuse ;  /* 0x000000ffff787224 */ /* 0x100fe200078e0097 */
[----:B------:R-:W-:Y:S01]  /*16290*/  FMNMX.FTZ R9, R58, R9, !PT ;  /* 0x000000093a097209 */ /* 0x000fe20007810000 */
[--C-:B------:R-:W-:Y:S01]  /*162a0*/  IMAD.MOV.U32 R119, RZ, RZ, R151.reuse ;  /* 0x000000ffff777224 */ /* 0x100fe200078e0097 */
[----:B------:R-:W-:Y:S01]  /*162b0*/  ISETP.GT.AND P2, PT, R7, 0x30, PT ;  /* 0x000000300700780c */ /* 0x000fe20003f44270 */
[----:B------:R-:W3:Y:S01]  /*162c0*/  MUFU.TANH R44, R44 ;  /* 0x0000002c002c7308 */ /* 0x000ee20000002400 */
[----:B-1----:R-:W-:Y:S01]  /*162d0*/  FSEL R64, R41, -INF , P5 ;  /* 0xff80000029407808 */ /* 0x002fe20002800000 */
[--C-:B------:R-:W-:Y:S01]  /*162e0*/  IMAD.MOV.U32 R118, RZ, RZ, R151.reuse ;  /* 0x000000ffff767224 */ /* 0x100fe200078e0097 */
[----:B------:R-:W-:Y:S01]  /*162f0*/  FMNMX.FTZ R9, R62, R9, !PT ;  /* 0x000000093e097209 */ /* 0x000fe20007810000 */
[--C-:B------:R-:W-:Y:S01]  /*16300*/  IMAD.MOV.U32 R117, RZ, RZ, R151.reuse ;  /* 0x000000ffff757224 */ /* 0x100fe200078e0097 */
[----:B------:R-:W-:Y:S01]  /*16310*/  FSEL R40, R3, -INF , P2 ;  /* 0xff80000003287808 */ /* 0x000fe20001000000 */
[----:B------:R-:W-:Y:S01]  /*16320*/  IMAD.U32 R3, RZ, RZ, UR5 ;  /* 0x00000005ff037e24 */ /* 0x000fe2000f8e00ff */
[----:B------:R-:W-:Y:S01]  /*16330*/  FMNMX.FTZ R9, R64, R9, !PT ;  /* 0x0000000940097209 */ /* 0x000fe20007810000 */
[----:B------:R-:W1:Y:S01]  /*16340*/  MUFU.TANH R45, R45 ;  /* 0x0000002d002d7308 */ /* 0x000e620000002400 */
[----:B0-----:R-:W-:Y:S01]  /*16350*/  FSEL R14, R14, -INF , P3 ;  /* 0xff8000000e0e7808 */ /* 0x001fe20001800000 */
[--C-:B------:R-:W-:Y:S01]  /*16360*/  IMAD.MOV.U32 R115, RZ, RZ, R151.reuse ;  /* 0x000000ffff737224 */ /* 0x100fe200078e0097 */
[----:B------:R-:W-:Y:S01]  /*16370*/  ISETP.GT.AND P3, PT, R7, 0x29, PT ;  /* 0x000000290700780c */ /* 0x000fe20003f64270 */
[--C-:B------:R-:W-:Y:S01]  /*16380*/  IMAD.MOV.U32 R114, RZ, RZ, R151.reuse ;  /* 0x000000ffff727224 */ /* 0x100fe200078e0097 */
[----:B------:R-:W-:Y:S01]  /*16390*/  MOV R51, R151 ;  /* 0x0000009700337202 */ /* 0x000fe20000000f00 */
[----:B------:R-:W-:-:S02]  /*163a0*/  IMAD.MOV.U32 R113, RZ, RZ, R151 ;  /* 0x000000ffff717224 */ /* 0x000fc400078e0097 */
[----:B------:R-:W-:Y:S01]  /*163b0*/  MUFU.TANH R55, R55 ;  /* 0x0000003700377308 */ /* 0x000fe20000002400 */
[----:B---3--:R-:W-:Y:S01]  /*163c0*/  FSEL R44, R44, -INF , P4 ;  /* 0xff8000002c2c7808 */ /* 0x008fe20002000000 */
[--C-:B------:R-:W-:Y:S02]  /*163d0*/  IMAD.MOV.U32 R112, RZ, RZ, R151.reuse ;  /* 0x000000ffff707224 */ /* 0x100fe400078e0097 */
[--C-:B------:R-:W-:Y:S01]  /*163e0*/  IMAD.MOV.U32 R111, RZ, RZ, R151.reuse ;  /* 0x000000ffff6f7224 */ /* 0x100fe200078e0097 */
[----:B------:R-:W-:Y:S01]  /*163f0*/  FMNMX.FTZ R9, R44, R9, !PT ;  /* 0x000000092c097209 */ /* 0x000fe20007810000 */
[--C-:B------:R-:W-:Y:S02]  /*16400*/  IMAD.MOV.U32 R110, RZ, RZ, R151.reuse ;  /* 0x000000ffff6e7224 */ /* 0x100fe400078e0097 */
[----:B------:R-:W0:Y:S01]  /*16410*/  MUFU.TANH R32, R32 ;  /* 0x0000002000207308 */ /* 0x000e220000002400 */
[----:B-1----:R-:W-:Y:S01]  /*16420*/  FSEL R66, R45, -INF , P3 ;  /* 0xff8000002d427808 */ /* 0x002fe20001800000 */
[----:B------:R-:W-:-:S02]  /*16430*/  IMAD.MOV.U32 R109, RZ, RZ, R151 ;  /* 0x000000ffff6d7224 */ /* 0x000fc400078e0097 */
[--C-:B------:R-:W-:Y:S01]  /*16440*/  IMAD.MOV.U32 R108, RZ, RZ, R151.reuse ;  /* 0x000000ffff6c7224 */ /* 0x100fe200078e0097 */
[----:B------:R-:W-:Y:S01]  /*16450*/  FMNMX.FTZ R9, R66, R9, !PT ;  /* 0x0000000942097209 */ /* 0x000fe20007810000 */
[--C-:B------:R-:W-:Y:S02]  /*16460*/  IMAD.MOV.U32 R107, RZ, RZ, R151.reuse ;  /* 0x000000ffff6b7224 */ /* 0x100fe400078e0097 */
[----:B------:R-:W-:Y:S01]  /*16470*/  MUFU.TANH R42, R42 ;  /* 0x0000002a002a7308 */ /* 0x000fe20000002400 */
[--C-:B------:R-:W-:Y:S02]  /*16480*/  IMAD.MOV.U32 R106, RZ, RZ, R151.reuse ;  /* 0x000000ffff6a7224 */ /* 0x100fe400078e0097 */
[--C-:B------:R-:W-:Y:S02]  /*16490*/  IMAD.MOV.U32 R105, RZ, RZ, R151.reuse ;  /* 0x000000ffff697224 */ /* 0x100fe400078e0097 */
[--C-:B------:R-:W-:Y:S02]  /*164a0*/  IMAD.MOV.U32 R104, RZ, RZ, R151.reuse ;  /* 0x000000ffff687224 */ /* 0x100fe400078e0097 */
[--C-:B------:R-:W-:Y:S01]  /*164b0*/  IMAD.MOV.U32 R102, RZ, RZ, R151.reuse ;  /* 0x000000ffff667224 */ /* 0x100fe200078e0097 */
[----:B------:R-:W-:Y:S01]  /*164c0*/  MUFU.TANH R33, R33 ;  /* 0x0000002100217308 */ /* 0x000fe20000002400 */
[----:B0-----:R-:W-:Y:S01]  /*164d0*/  FSEL R68, R32, -INF , P2 ;  /* 0xff80000020447808 */ /* 0x001fe20001000000 */
[--C-:B------:R-:W-:Y:S01]  /*164e0*/  IMAD.MOV.U32 R101, RZ, RZ, R151.reuse ;  /* 0x000000ffff657224 */ /* 0x100fe200078e0097 */
[----:B------:R-:W-:Y:S01]  /*164f0*/  ISETP.GT.AND P2, PT, R7, 0x48, PT ;  /* 0x000000480700780c */ /* 0x000fe20003f44270 */
[--C-:B------:R-:W-:Y:S01]  /*16500*/  IMAD.MOV.U32 R100, RZ, RZ, R151.reuse ;  /* 0x000000ffff647224 */ /* 0x100fe200078e0097 */
[----:B------:R-:W-:Y:S01]  /*16510*/  FMNMX.FTZ R9, R68, R9, !PT ;  /* 0x0000000944097209 */ /* 0x000fe20007810000 */
[----:B------:R-:W-:-:S02]  /*16520*/  IMAD.MOV.U32 R99, RZ, RZ, R151 ;  /* 0x000000ffff637224 */ /* 0x000fc400078e0097 */
[----:B------:R-:W0:Y:S01]  /*16530*/  MUFU.TANH R43, R43 ;  /* 0x0000002b002b7308 */ /* 0x000e220000002400 */
[--C-:B------:R-:W-:Y:S02]  /*16540*/  IMAD.MOV.U32 R98, RZ, RZ, R151.reuse ;  /* 0x000000ffff627224 */ /* 0x100fe400078e0097 */
[--C-:B------:R-:W-:Y:S02]  /*16550*/  IMAD.MOV.U32 R97, RZ, RZ, R151.reuse ;  /* 0x000000ffff617224 */ /* 0x100fe400078e0097 */
[--C-:B------:R-:W-:Y:S02]  /*16560*/  IMAD.MOV.U32 R96, RZ, RZ, R151.reuse ;  /* 0x000000ffff607224 */ /* 0x100fe400078e0097 */
[--C-:B------:R-:W-:Y:S01]  /*16570*/  IMAD.MOV.U32 R95, RZ, RZ, R151.reuse ;  /* 0x000000ffff5f7224 */ /* 0x100fe200078e0097 */
[----:B------:R-:W-:Y:S01]  /*16580*/  MUFU.TANH R36, R36 ;  /* 0x0000002400247308 */ /* 0x000fe20000002400 */
[--C-:B------:R-:W-:Y:S02]  /*16590*/  IMAD.MOV.U32 R94, RZ, RZ, R151.reuse ;  /* 0x000000ffff5e7224 */ /* 0x100fe400078e0097 */
[----:B------:R-:W-:-:S02]  /*165a0*/  IMAD.MOV.U32 R93, RZ, RZ, R151 ;  /* 0x000000ffff5d7224 */ /* 0x000fc400078e0097 */
[--C-:B------:R-:W-:Y:S02]  /*165b0*/  IMAD.MOV.U32 R92, RZ, RZ, R151.reuse ;  /* 0x000000ffff5c7224 */ /* 0x100fe400078e0097 */
[--C-:B------:R-:W-:Y:S01]  /*165c0*/  IMAD.MOV.U32 R91, RZ, RZ, R151.reuse ;  /* 0x000000ffff5b7224 */ /* 0x100fe200078e0097 */
[----:B------:R-:W1:Y:S01]  /*165d0*/  MUFU.TANH R46, R46 ;  /* 0x0000002e002e7308 */ /* 0x000e620000002400 */
[----:B0-----:R-:W-:Y:S01]  /*165e0*/  FSEL R32, R43, -INF , P5 ;  /* 0xff8000002b207808 */ /* 0x001fe20002800000 */
[--C-:B------:R-:W-:Y:S01]  /*165f0*/  IMAD.MOV.U32 R89, RZ, RZ, R151.reuse ;  /* 0x000000ffff597224 */ /* 0x100fe200078e0097 */
[----:B------:R-:W-:Y:S01]  /*16600*/  ISETP.GT.AND P5, PT, R7, 0x39, PT ;  /* 0x000000390700780c */ /* 0x000fe20003fa4270 */
[--C-:B------:R-:W-:Y:S02]  /*16610*/  IMAD.MOV.U32 R88, RZ, RZ, R151.reuse ;  /* 0x000000ffff587224 */ /* 0x100fe400078e0097 */
[--C-:B------:R-:W-:Y:S02]  /*16620*/  IMAD.MOV.U32 R87, RZ, RZ, R151.reuse ;  /* 0x000000ffff577224 */ /* 0x100fe400078e0097 */
[----:B------:R-:W0:Y:S01]  /*16630*/  MUFU.TANH R37, R37 ;  /* 0x0000002500257308 */ /* 0x000e220000002400 */
[----:B------:R-:W-:-:S02]  /*16640*/  IMAD.MOV.U32 R86, RZ, RZ, R151 ;  /* 0x000000ffff567224 */ /* 0x000fc400078e0097 */
[--C-:B------:R-:W-:Y:S02]  /*16650*/  IMAD.MOV.U32 R85, RZ, RZ, R151.reuse ;  /* 0x000000ffff557224 */ /* 0x100fe400078e0097 */
[--C-:B------:R-:W-:Y:S02]  /*16660*/  IMAD.MOV.U32 R84, RZ, RZ, R151.reuse ;  /* 0x000000ffff547224 */ /* 0x100fe400078e0097 */
[--C-:B------:R-:W-:Y:S01]  /*16670*/  IMAD.MOV.U32 R83, RZ, RZ, R151.reuse ;  /* 0x000000ffff537224 */ /* 0x100fe200078e0097 */
[----:B------:R-:W3:Y:S01]  /*16680*/  MUFU.TANH R47, R47 ;  /* 0x0000002f002f7308 */ /* 0x000ee20000002400 */
[----:B-1----:R-:W-:Y:S01]  /*16690*/  FSEL R34, R46, -INF , P4 ;  /* 0xff8000002e227808 */ /* 0x002fe20002000000 */
[--C-:B------:R-:W-:Y:S01]  /*166a0*/  IMAD.MOV.U32 R82, RZ, RZ, R151.reuse ;  /* 0x000000ffff527224 */ /* 0x100fe200078e0097 */
[----:B------:R-:W-:Y:S01]  /*166b0*/  ISETP.GT.AND P4, PT, R7, 0x40, PT ;  /* 0x000000400700780c */ /* 0x000fe20003f84270 */
[--C-:B------:R-:W-:Y:S02]  /*166c0*/  IMAD.MOV.U32 R81, RZ, RZ, R151.reuse ;  /* 0x000000ffff517224 */ /* 0x100fe400078e0097 */
[----:B------:R-:W-:-:S02]  /*166d0*/  IMAD.MOV.U32 R79, RZ, RZ, R151 ;  /* 0x000000ffff4f7224 */ /* 0x000fc400078e0097 */
[----:B------:R1:W4:Y:S01]  /*166e0*/  MUFU.TANH R4, R24 ;  /* 0x0000001800047308 */ /* 0x0003220000002400 */
[----:B0-----:R-:W-:Y:S01]  /*166f0*/  FSEL R74, R37, -INF , P5 ;  /* 0xff800000254a7808 */ /* 0x001fe20002800000 */
[--C-:B------:R-:W-:Y:S02]  /*16700*/  IMAD.MOV.U32 R75, RZ, RZ, R151.reuse ;  /* 0x000000ffff4b7224 */ /* 0x100fe400078e0097 */
[--C-:B------:R-:W-:Y:S02]  /*16710*/  IMAD.MOV.U32 R73, RZ, RZ, R151.reuse ;  /* 0x000000ffff497224 */ /* 0x100fe400078e0097 */
[--C-:B------:R-:W-:Y:S02]  /*16720*/  IMAD.MOV.U32 R71, RZ, RZ, R151.reuse ;  /* 0x000000ffff477224 */ /* 0x100fe400078e0097 */
[----:B------:R0:W-:Y:S01]  /*16730*/  MUFU.TANH R5, R28 ;  /* 0x0000001c00057308 */ /* 0x0001e20000002400 */
[----:B-1----:R-:W-:Y:S01]  /*16740*/  FSEL R24, R55, -INF , P1 ;  /* 0xff80000037187808 */ /* 0x002fe20000800000 */
[--C-:B------:R-:W-:Y:S01]  /*16750*/  IMAD.MOV.U32 R69, RZ, RZ, R151.reuse ;  /* 0x000000ffff457224 */ /* 0x100fe200078e0097 */
[----:B------:R-:W-:Y:S01]  /*16760*/  ISETP.GT.AND P1, PT, R7, 0x31, PT ;  /* 0x000000310700780c */ /* 0x000fe20003f24270 */
[----:B------:R-:W-:-:S02]  /*16770*/  IMAD.MOV.U32 R65, RZ, RZ, R151 ;  /* 0x000000ffff417224 */ /* 0x000fc400078e0097 */
[--C-:B------:R-:W-:Y:S01]  /*16780*/  IMAD.MOV.U32 R63, RZ, RZ, R151.reuse ;  /* 0x000000ffff3f7224 */ /* 0x100fe200078e0097 */
[----:B------:R-:W-:Y:S01]  /*16790*/  FSEL R70, R33, -INF , P1 ;  /* 0xff80000021467808 */ /* 0x000fe20000800000 */
[----:B------:R-:W1:Y:S01]  /*167a0*/  MUFU.TANH R25, R25 ;  /* 0x0000001900197308 */ /* 0x000e620000002400 */
[----:B0-----:R-:W-:Y:S01]  /*167b0*/  FSEL R28, R42, -INF , P6 ;  /* 0xff8000002a1c7808 */ /* 0x001fe20003000000 */
[--C-:B------:R-:W-:Y:S01]  /*167c0*/  IMAD.MOV.U32 R61, RZ, RZ, R151.reuse ;  /* 0x000000ffff3d7224 */ /* 0x100fe200078e0097 */
[----:B------:R-:W-:Y:S01]  /*167d0*/  ISETP.GT.AND P6, PT, R7, 0x38, PT ;  /* 0x000000380700780c */ /* 0x000fe20003fc4270 */
[--C-:B------:R-:W-:Y:S01]  /*167e0*/  IMAD.MOV.U32 R59, RZ, RZ, R151.reuse ;  /* 0x000000ffff3b7224 */ /* 0x100fe200078e0097 */
[----:B------:R-:W-:Y:S01]  /*167f0*/  FMNMX.FTZ R9, R70, R9, !PT ;  /* 0x0000000946097209 */ /* 0x000fe20007810000 */
[--C-:B------:R-:W-:Y:S01]  /*16800*/  IMAD.MOV.U32 R55, RZ, RZ, R151.reuse ;  /* 0x000000ffff377224 */ /* 0x100fe200078e0097 */
[----:B------:R-:W-:Y:S01]  /*16810*/  FSEL R72, R36, -INF , P6 ;  /* 0xff80000024487808 */ /* 0x000fe20003000000 */
[----:B------:R-:W0:Y:S01]  /*16820*/  MUFU.TANH R35, R35 ;  /* 0x0000002300237308 */ /* 0x000e220000002400 */
[----:B---3--:R-:W-:Y:S01]  /*16830*/  FSEL R36, R47, -INF , P3 ;  /* 0xff8000002f247808 */ /* 0x008fe20001800000 */
[--C-:B------:R-:W-:Y:S01]  /*16840*/  IMAD.MOV.U32 R53, RZ, RZ, R151.reuse ;  /* 0x000000ffff357224 */ /* 0x100fe200078e0097 */
[----:B------:R-:W-:Y:S01]  /*16850*/  FMNMX.FTZ R9, R72, R9, !PT ;  /* 0x0000000948097209 */ /* 0x000fe20007810000 */
[--C-:B------:R-:W-:Y:S01]  /*16860*/  IMAD.MOV.U32 R49, RZ, RZ, R151.reuse ;  /* 0x000000ffff317224 */ /* 0x100fe200078e0097 */
[----:B------:R-:W-:Y:S01]  /*16870*/  ISETP.GT.AND P3, PT, R7, 0x41, PT ;  /* 0x000000410700780c */ /* 0x000fe20003f64270 */
[--C-:B------:R-:W-:Y:S01]  /*16880*/  IMAD.MOV.U32 R47, RZ, RZ, R151.reuse ;  /* 0x000000ffff2f7224 */ /* 0x100fe200078e0097 */
[----:B----4-:R-:W-:Y:S01]  /*16890*/  FSEL R4, R4, -INF , P4 ;  /* 0xff80000004047808 */ /* 0x010fe20002000000 */
[----:B------:R-:W3:Y:S01]  /*168a0*/  MUFU.TANH R29, R29 ;  /* 0x0000001d001d7308 */ /* 0x000ee20000002400 */
[----:B------:R-:W-:Y:S01]  /*168b0*/  FMNMX.FTZ R9, R74, R9, !PT ;  /* 0x000000094a097209 */ /* 0x000fe20007810000 */
[--C-:B------:R-:W-:Y:S01]  /*168c0*/  IMAD.MOV.U32 R45, RZ, RZ, R151.reuse ;  /* 0x000000ffff2d7224 */ /* 0x100fe200078e0097 */
[----:B-1----:R-:W-:Y:S01]  /*168d0*/  FSEL R76, R25, -INF , P3 ;  /* 0xff800000194c7808 */ /* 0x002fe20001800000 */
[--C-:B------:R-:W-:Y:S01]  /*168e0*/  IMAD.MOV.U32 R43, RZ, RZ, R151.reuse ;  /* 0x000000ffff2b7224 */ /* 0x100fe200078e0097 */
[----:B------:R-:W-:Y:S01]  /*168f0*/  FMNMX.FTZ R9, R4, R9, !PT ;  /* 0x0000000904097209 */ /* 0x000fe20007810000 */
[--C-:B------:R-:W-:Y:S01]  /*16900*/  IMAD.MOV.U32 R41, RZ, RZ, R151.reuse ;  /* 0x000000ffff297224 */ /* 0x100fe200078e0097 */
[----:B------:R-:W-:Y:S01]  /*16910*/  FSEL R78, R5, -INF , P2 ;  /* 0xff800000054e7808 */ /* 0x000fe20001000000 */
[----:B------:R-:W1:Y:S01]  /*16920*/  MUFU.TANH R38, R38 ;  /* 0x0000002600267308 */ /* 0x000e620000002400 */
[----:B0-----:R-:W-:Y:S01]  /*16930*/  FSEL R42, R35, -INF , P1 ;  /* 0xff800000232a7808 */ /* 0x001fe20000800000 */
[----:B------:R-:W-:Y:S01]  /*16940*/  IMAD.MOV.U32 R37, RZ, RZ, R151 ;  /* 0x000000ffff257224 */ /* 0x000fe200078e0097 */
[----:B------:R-:W-:-:S02]  /*16950*/  ISETP.GT.AND P1, PT, R7, 0x49, PT ;  /* 0x000000490700780c */ /* 0x000fc40003f24270 */
[----:B------:R-:W-:-:S03]  /*16960*/  FMNMX.FTZ R9, R76, R9, !PT ;  /* 0x000000094c097209 */ /* 0x000fc60007810000 */
[----:B------:R-:W-:Y:S01]  /*16970*/  MUFU.TANH R39, R39 ;  /* 0x0000002700277308 */ /* 0x000fe20000002400 */
[----:B---3--:R-:W-:Y:S02]  /*16980*/  FSEL R80, R29, -INF , P1 ;  /* 0xff8000001d507808 */ /* 0x008fe40000800000 */
[----:B------:R-:W-:-:S04]  /*16990*/  FMNMX.FTZ R9, R78, R9, !PT ;  /* 0x000000094e097209 */ /* 0x000fc80007810000 */
[----:B------:R-:W-:Y:S01]  /*169a0*/  FMNMX.FTZ R9, R80, R9, !PT ;  /* 0x0000000950097209 */ /* 0x000fe20007810000 */
[----:B------:R-:W0:Y:S01]  /*169b0*/  MUFU.TANH R26, R26 ;  /* 0x0000001a001a7308 */ /* 0x000e220000002400 */
[----:B-1----:R-:W-:Y:S02]  /*169c0*/  FSEL R38, R38, -INF , P6 ;  /* 0xff80000026267808 */ /* 0x002fe40003000000 */
[----:B--2---:R-:W-:Y:S01]  /*169d0*/  PRMT R0, R67, 0x654, R0 ;  /* 0x0000065443007816 */ /* 0x004fe20000000000 */
[----:B------:R-:W1:Y:S01]  /*169e0*/  SHFL.BFLY PT, R46, R9, 0x2, 0x1f ;  /* 0x0c401f00092e7f89 */ /* 0x000e6200000e0000 */
[----:B------:R-:W-:Y:S02]  /*169f0*/  IMAD.MOV.U32 R67, RZ, RZ, R151 ;  /* 0x000000ffff437224 */ /* 0x000fe400078e0097 */
[----:B------:R2:W-:Y:S01]  /*16a00*/  SYNCS.ARRIVE.TRANS64.RED.A1T0 RZ, [R0+URZ], RZ ;  /* 0x000000ff00ff79a7 */ /* 0x0005e2000810043f */
[----:B------:R-:W-:Y:S08]  /*16a10*/  MUFU.TANH R27, R27 ;  /* 0x0000001b001b7308 */ /* 0x000ff00000002400 */
[----:B------:R-:W3:Y:S01]  /*16a20*/  MUFU.TANH R30, R30 ;  /* 0x0000001e001e7308 */ /* 0x000ee20000002400 */
[----:B0-----:R-:W-:-:S07]  /*16a30*/  FSEL R26, R26, -INF , P4 ;  /* 0xff8000001a1a7808 */ /* 0x001fce0002000000 */
[----:B------:R-:W0:Y:S01]  /*16a40*/  MUFU.TANH R31, R31 ;  /* 0x0000001f001f7308 */ /* 0x000e220000002400 */
[----:B-1----:R-:W-:-:S05]  /*16a50*/  FMNMX.FTZ R46, R9, R46, !PT ;  /* 0x0000002e092e7209 */ /* 0x002fca0007810000 */
[----:B------:R-:W1:Y:S01]  /*16a60*/  SHFL.BFLY PT, R5, R46, 0x1, 0x1f ;  /* 0x0c201f002e057f89 */ /* 0x000e6200000e0000 */
[----:B---3--:R-:W-:Y:S02]  /*16a70*/  FSEL R30, R30, -INF , P2 ;  /* 0xff8000001e1e7808 */ /* 0x008fe40001000000 */
[----:B-1----:R-:W-:Y:S02]  /*16a80*/  FMNMX.FTZ R5, R46, R5, !PT ;  /* 0x000000052e057209 */ /* 0x002fe40007810000 */
[----:B------:R-:W-:Y:S01]  /*16a90*/  FSEL R46, R39, -INF , P5 ;  /* 0xff800000272e7808 */ /* 0x000fe20002800000 */
[----:B------:R-:W-:Y:S01]  /*16aa0*/  IMAD.MOV.U32 R39, RZ, RZ, R151 ;  /* 0x000000ffff277224 */ /* 0x000fe200078e0097 */
[C---:B------:R-:W-:Y:S01]  /*16ab0*/  FSETP.NEU.FTZ.AND P0, PT, R5.reuse, -INF , PT ;  /* 0xff8000000500780b */ /* 0x040fe20003f1d000 */
[----:B------:R-:W-:-:S05]  /*16ac0*/  FMUL.FTZ R7, R5, R3 ;  /* 0x0000000305077220 */ /* 0x000fca0000410000 */
[----:B------:R-:W-:Y:S02]  /*16ad0*/  FSEL R13, R7, RZ, P0 ;  /* 0x000000ff070d7208 */ /* 0x000fe40000000000 */
[----:B------:R-:W-:Y:S02]  /*16ae0*/  FMNMX.FTZ R7, R2, R6, !PT ;  /* 0x0000000602077209 */ /* 0x000fe40007810000 */
[----:B------:R-:W-:Y:S01]  /*16af0*/  ISETP.NE.AND P0, PT, R11, RZ, PT ;  /* 0x000000ff0b00720c */ /* 0x000fe20003f05270 */
[--C-:B------:R-:W-:Y:S01]  /*16b00*/  FFMA.FTZ R11, R48, R3, -R13.reuse ;  /* 0x00000003300b7223 */ /* 0x100fe2000001080d */
[----:B------:R-:W-:Y:S01]  /*16b10*/  FMNMX.FTZ R7, R8, R7, !PT ;  /* 0x0000000708077209 */ /* 0x000fe20007810000 */
[-CC-:B------:R-:W-:Y:S01]  /*16b20*/  FFMA.FTZ R50, R50, R3.reuse, -R13.reuse ;  /* 0x0000000332327223 */ /* 0x180fe2000001080d */
[----:B------:R-:W-:Y:S01]  /*16b30*/  FSEL R48, R27, -INF , P3 ;  /* 0xff8000001b307808 */ /* 0x000fe20001800000 */
[--C-:B------:R-:W-:Y:S01]  /*16b40*/  FFMA.FTZ R15, R52, R3, -R13.reuse ;  /* 0x00000003340f7223 */ /* 0x100fe2000001080d */
[----:B------:R-:W-:Y:S01]  /*16b50*/  FMNMX.FTZ R7, R10, R7, !PT ;  /* 0x000000070a077209 */ /* 0x000fe20007810000 */
[----:B------:R0:W-:Y:S01]  /*16b60*/  MUFU.EX2 R9, R50 ;  /* 0x0000003200097308 */ /* 0x0001e20000000800 */
[-CC-:B------:R-:W-:Y:S01]  /*16b70*/  FFMA.FTZ R208, R56, R3.reuse, -R13.reuse ;  /* 0x0000000338d07223 */ /* 0x180fe2000001080d */
[--C-:B------:R-:W-:Y:S01]  /*16b80*/  FFMA.FTZ R57, R57, R3, -R13.reuse ;  /* 0x0000000339397223 */ /* 0x100fe2000001080d */
[----:B------:R-:W-:Y:S01]  /*16b90*/  FMNMX.FTZ R7, R12, R7, !PT ;  /* 0x000000070c077209 */ /* 0x000fe20007810000 */
[-CC-:B------:R-:W-:Y:S01]  /*16ba0*/  FFMA.FTZ R60, R60, R3.reuse, -R13.reuse ;  /* 0x000000033c3c7223 */ /* 0x180fe2000001080d */
[-CC-:B------:R-:W-:Y:S01]  /*16bb0*/  FFMA.FTZ R54, R54, R3.reuse, -R13.reuse ;  /* 0x0000000336367223 */ /* 0x180fe2000001080d */
[--C-:B------:R-:W-:Y:S01]  /*16bc0*/  FFMA.FTZ R58, R58, R3, -R13.reuse ;  /* 0x000000033a3a7223 */ /* 0x100fe2000001080d */
[----:B------:R-:W-:Y:S01]  /*16bd0*/  FMNMX.FTZ R7, R14, R7, !PT ;  /* 0x000000070e077209 */ /* 0x000fe20007810000 */
[----:B------:R-:W-:Y:S01]  /*16be0*/  MUFU.EX2 R208, R208 ;  /* 0x000000d000d07308 */ /* 0x000fe20000000800 */
[----:B0-----:R-:W-:Y:S01]  /*16bf0*/  FSEL R50, R31, -INF , P1 ;  /* 0xff8000001f327808 */ /* 0x001fe20000800000 */
[--C-:B------:R-:W-:Y:S01]  /*16c00*/  FFMA.FTZ R31, R4, R3, -R13.reuse ;  /* 0x00000003041f7223 */ /* 0x100fe2000001080d */
[----:B------:R-:W-:Y:S01]  /*16c10*/  FMNMX.FTZ R7, R20, R7, !PT ;  /* 0x0000000714077209 */ /* 0x000fe20007810000 */
[-CC-:B------:R-:W-:Y:S01]  /*16c20*/  FFMA.FTZ R62, R62, R3.reuse, -R13.reuse ;  /* 0x000000033e3e7223 */ /* 0x180fe2000001080d */
[-CC-:B------:R-:W-:Y:S01]  /*16c30*/  FFMA.FTZ R64, R64, R3.reuse, -R13.reuse ;  /* 0x0000000340407223 */ /* 0x180fe2000001080d */
[--C-:B------:R-:W-:Y:S01]  /*16c40*/  FFMA.FTZ R44, R44, R3, -R13.reuse ;  /* 0x000000032c2c7223 */ /* 0x100fe2000001080d */
[----:B------:R-:W-:Y:S01]  /*16c50*/  FMNMX.FTZ R7, R24, R7, !PT ;  /* 0x0000000718077209 */ /* 0x000fe20007810000 */
[----:B------:R-:W0:Y:S01]  /*16c60*/  MUFU.EX2 R57, R57 ;  /* 0x0000003900397308 */ /* 0x000e220000000800 */
[-CC-:B------:R-:W-:Y:S01]  /*16c70*/  FFMA.FTZ R66, R66, R3.reuse, -R13.reuse ;  /* 0x0000000342427223 */ /* 0x180fe2000001080d */
[--C-:B------:R-:W-:Y:S01]  /*16c80*/  FFMA.FTZ R68, R68, R3, -R13.reuse ;  /* 0x0000000344447223 */ /* 0x100fe2000001080d */
[----:B------:R-:W-:Y:S01]  /*16c90*/  FMNMX.FTZ R7, R28, R7, !PT ;  /* 0x000000071c077209 */ /* 0x000fe20007810000 */
[-CC-:B------:R-:W-:Y:S01]  /*16ca0*/  FFMA.FTZ R70, R70, R3.reuse, -R13.reuse ;  /* 0x0000000346467223 */ /* 0x180fe2000001080d */
[-CC-:B------:R-:W-:Y:S01]  /*16cb0*/  FFMA.FTZ R72, R72, R3.reuse, -R13.reuse ;  /* 0x0000000348487223 */ /* 0x180fe2000001080d */
[--C-:B------:R-:W-:Y:S01]  /*16cc0*/  FFMA.FTZ R74, R74, R3, -R13.reuse ;  /* 0x000000034a4a7223 */ /* 0x100fe2000001080d */
[----:B------:R-:W-:Y:S01]  /*16cd0*/  FMNMX.FTZ R7, R32, R7, !PT ;  /* 0x0000000720077209 */ /* 0x000fe20007810000 */
[----:B------:R-:W1:Y:S01]  /*16ce0*/  MUFU.EX2 R60, R60 ;  /* 0x0000003c003c7308 */ /* 0x000e620000000800 */
[-CC-:B------:R-:W-:Y:S01]  /*16cf0*/  FFMA.FTZ R76, R76, R3.reuse, -R13.reuse ;  /* 0x000000034c4c7223 */ /* 0x180fe2000001080d */
[--C-:B------:R-:W-:Y:S01]  /*16d00*/  FFMA.FTZ R78, R78, R3, -R13.reuse ;  /* 0x000000034e4e7223 */ /* 0x100fe2000001080d */
[----:B------:R-:W-:Y:S01]  /*16d10*/  FMNMX.FTZ R7, R34, R7, !PT ;  /* 0x0000000722077209 */ /* 0x000fe20007810000 */
[----:B------:R-:W-:Y:S01]  /*16d20*/  FFMA.FTZ R13, R80, R3, -R13 ;  /* 0x00000003500d7223 */ /* 0x000fe2000001080d */
[----:B------:R-:W-:-:S02]  /*16d30*/  IMAD.MOV.U32 R80, RZ, RZ, R151 ;  /* 0x000000ffff507224 */ /* 0x000fc400078e0097 */
[----:B------:R-:W-:Y:S01]  /*16d40*/  FMNMX.FTZ R7, R36, R7, !PT ;  /* 0x0000000724077209 */ /* 0x000fe20007810000 */
[----:B------:R-:W-:Y:S01]  /*16d50*/  MUFU.EX2 R11, R11 ;  /* 0x0000000b000b7308 */ /* 0x000fe20000000800 */
[----:B0-----:R-:W-:Y:S01]  /*16d60*/  FADD.FTZ R33, R208, R57 ;  /* 0x00000039d0217221 */ /* 0x001fe20000010000 */
[----:B------:R-:W-:Y:S01]  /*16d70*/  F2FP.BF16.F32.PACK_AB R208, R57, R208 ;  /* 0x000000d039d0723e */ /* 0x000fe200000010ff */
[--C-:B------:R-:W-:Y:S01]  /*16d80*/  IMAD.MOV.U32 R57, RZ, RZ, R151.reuse ;  /* 0x000000ffff397224 */ /* 0x100fe200078e0097 */
[----:B------:R-:W-:Y:S01]  /*16d90*/  FMNMX.FTZ R7, R40, R7, !PT ;  /* 0x0000000728077209 */ /* 0x000fe20007810000 */
[----:B------:R-:W-:-:S03]  /*16da0*/  IMAD.MOV.U32 R56, RZ, RZ, R151 ;  /* 0x000000ffff387224 */ /* 0x000fc600078e0097 */
[----:B------:R-:W-:Y:S01]  /*16db0*/  FMNMX.FTZ R7, R42, R7, !PT ;  /* 0x000000072a077209 */ /* 0x000fe20007810000 */
[----:B------:R-:W0:Y:S01]  /*16dc0*/  MUFU.EX2 R54, R54 ;  /* 0x0000003600367308 */ /* 0x000e220000000800 */
[----:B-1----:R-:W-:Y:S02]  /*16dd0*/  F2FP.BF16.F32.PACK_AB R210, R9, R60 ;  /* 0x0000003c09d2723e */ /* 0x002fe400000010ff */
[----:B------:R-:W-:-:S04]  /*16de0*/  FMNMX.FTZ R7, R38, R7, !PT ;  /* 0x0000000726077209 */ /* 0x000fc80007810000 */
[----:B------:R-:W-:Y:S01]  /*16df0*/  FMNMX.FTZ R7, R46, R7, !PT ;  /* 0x000000072e077209 */ /* 0x000fe20007810000 */
[----:B------:R-:W-:Y:S03]  /*16e00*/  MUFU.EX2 R15, R15 ;  /* 0x0000000f000f7308 */ /* 0x000fe60000000800 */
[----:B------:R-:W-:-:S04]  /*16e10*/  FMNMX.FTZ R7, R26, R7, !PT ;  /* 0x000000071a077209 */ /* 0x000fc80007810000 */
[----:B------:R-:W-:Y:S01]  /*16e20*/  FMNMX.FTZ R7, R48, R7, !PT ;  /* 0x0000000730077209 */ /* 0x000fe20007810000 */
[----:B------:R-:W1:Y:S01]  /*16e30*/  MUFU.EX2 R58, R58 ;  /* 0x0000003a003a7308 */ /* 0x000e620000000800 */
[----:B0-----:R-:W-:Y:S02]  /*16e40*/  F2FP.BF16.F32.PACK_AB R204, R54, R11 ;  /* 0x0000000b36cc723e */ /* 0x001fe400000010ff */
[----:B------:R-:W-:-:S04]  /*16e50*/  FMNMX.FTZ R7, R30, R7, !PT ;  /* 0x000000071e077209 */ /* 0x000fc80007810000 */
[----:B------:R-:W-:Y:S01]  /*16e60*/  FMNMX.FTZ R7, R50, R7, !PT ;  /* 0x0000000732077209 */ /* 0x000fe20007810000 */
[----:B------:R-:W-:Y:S04]  /*16e70*/  MUFU.EX2 R62, R62 ;  /* 0x0000003e003e7308 */ /* 0x000fe80000000800 */
[----:B------:R-:W0:Y:S04]  /*16e80*/  SHFL.BFLY PT, R52, R7, 0x2, 0x1f ;  /* 0x0c401f0007347f89 */ /* 0x000e2800000e0000 */
[----:B------:R3:W4:Y:S01]  /*16e90*/  MUFU.EX2 R21, R64 ;  /* 0x0000004000157308 */ /* 0x0007220000000800 */
[----:B-1----:R-:W-:-:S07]  /*16ea0*/  F2FP.BF16.F32.PACK_AB R206, R58, R15 ;  /* 0x0000000f3ace723e */ /* 0x002fce00000010ff */
[----:B------:R-:W-:Y:S01]  /*16eb0*/  MUFU.EX2 R44, R44 ;  /* 0x0000002c002c7308 */ /* 0x000fe20000000800 */
[----:B---3--:R-:W-:-:S07]  /*16ec0*/  MOV R64, R151 ;  /* 0x0000009700407202 */ /* 0x008fce0000000f00 */
[----:B------:R1:W3:Y:S01]  /*16ed0*/  MUFU.EX2 R25, R66 ;  /* 0x0000004200197308 */ /* 0x0002e20000000800 */
[----:B----4-:R-:W-:Y:S02]  /*16ee0*/  F2FP.BF16.F32.PACK_AB R200, R21, R62 ;  /* 0x0000003e15c8723e */ /* 0x010fe400000010ff */
[----:B0-----:R-:W-:-:S05]  /*16ef0*/  FMNMX.FTZ R52, R7, R52, !PT ;  /* 0x0000003407347209 */ /* 0x001fca0007810000 */
[----:B------:R-:W-:Y:S01]  /*16f00*/  MUFU.EX2 R68, R68 ;  /* 0x0000004400447308 */ /* 0x000fe20000000800 */
[----:B------:R-:W0:Y:S01]  /*16f10*/  SHFL.BFLY PT, R7, R52, 0x1, 0x1f ;  /* 0x0c201f0034077f89 */ /* 0x000e2200000e0000 */
[----:B-1----:R-:W-:-:S06]  /*16f20*/  IMAD.MOV.U32 R66, RZ, RZ, R151 ;  /* 0x000000ffff427224 */ /* 0x002fcc00078e0097 */
[----:B------:R1:W4:Y:S01]  /*16f30*/  MUFU.EX2 R27, R70 ;  /* 0x00000046001b7308 */ /* 0x0003220000000800 */
[----:B---3--:R-:W-:-:S07]  /*16f40*/  F2FP.BF16.F32.PACK_AB R202, R25, R44 ;  /* 0x0000002c19ca723e */ /* 0x008fce00000010ff */
[----:B------:R-:W-:Y:S01]  /*16f50*/  MUFU.EX2 R72, R72 ;  /* 0x0000004800487308 */ /* 0x000fe20000000800 */
[----:B-1----:R-:W-:-:S07]  /*16f60*/  IMAD.MOV.U32 R70, RZ, RZ, R151 ;  /* 0x000000ffff467224 */ /* 0x002fce00078e0097 */
[----:B------:R1:W3:Y:S01]  /*16f70*/  MUFU.EX2 R29, R74 ;  /* 0x0000004a001d7308 */ /* 0x0002e20000000800 */
[----:B0-----:R-:W-:Y:S01]  /*16f80*/  FMNMX.FTZ R4, R52, R7, !PT ;  /* 0x0000000734047209 */ /* 0x001fe20007810000 */
[--C-:B------:R-:W-:Y:S01]  /*16f90*/  IMAD.MOV.U32 R52, RZ, RZ, R151.reuse ;  /* 0x000000ffff347224 */ /* 0x100fe200078e0097 */
[----:B----4-:R-:W-:Y:S02]  /*16fa0*/  F2FP.BF16.F32.PACK_AB R196, R27, R68 ;  /* 0x000000441bc4723e */ /* 0x010fe400000010ff */
[C---:B------:R-:W-:Y:S01]  /*16fb0*/  FSETP.NEU.FTZ.AND P1, PT, R4.reuse, -INF , PT ;  /* 0xff8000000400780b */ /* 0x040fe20003f3d000 */
[----:B------:R-:W-:Y:S02]  /*16fc0*/  FMUL.FTZ R7, R4, R3 ;  /* 0x0000000304077220 */ /* 0x000fe40000410000 */
[----:B------:R-:W-:Y:S01]  /*16fd0*/  MUFU.EX2 R31, R31 ;  /* 0x0000001f001f7308 */ /* 0x000fe20000000800 */
[----:B-1----:R-:W-:Y:S02]  /*16fe0*/  IMAD.MOV.U32 R74, RZ, RZ, R151 ;  /* 0x000000ffff4a7224 */ /* 0x002fe400078e0097 */
[----:B------:R-:W-:-:S02]  /*16ff0*/  FSEL R7, R7, RZ, P1 ;  /* 0x000000ff07077208 */ /* 0x000fc40000800000 */
[----:B------:R-:W-:-:S03]  /*17000*/  ISETP.GE.AND P1, PT, R180, 0x51, PT ;  /* 0x00000051b400780c */ /* 0x000fc60003f26270 */
[-CC-:B------:R-:W-:Y:S01]  /*17010*/  FFMA.FTZ R2, R2, R3.reuse, -R7.reuse ;  /* 0x0000000302027223 */ /* 0x180fe20000010807 */
[-CC-:B------:R-:W-:Y:S01]  /*17020*/  FFMA.FTZ R6, R6, R3.reuse, -R7.reuse ;  /* 0x0000000306067223 */ /* 0x180fe20000010807 */
[-CC-:B------:R-:W-:Y:S01]  /*17030*/  FFMA.FTZ R8, R8, R3.reuse, -R7.reuse ;  /* 0x0000000308087223 */ /* 0x180fe20000010807 */
[-CC-:B------:R-:W-:Y:S01]  /*17040*/  FFMA.FTZ R10, R10, R3.reuse, -R7.reuse ;  /* 0x000000030a0a7223 */ /* 0x180fe20000010807 */
[-CC-:B------:R-:W-:Y:S01]  /*17050*/  FFMA.FTZ R12, R12, R3.reuse, -R7.reuse ;  /* 0x000000030c0c7223 */ /* 0x180fe20000010807 */
[----:B------:R0:W-:Y:S01]  /*17060*/  MUFU.EX2 R209, R6 ;  /* 0x0000000600d17308 */ /* 0x0001e20000000800 */
[-CC-:B------:R-:W-:Y:S01]  /*17070*/  FFMA.FTZ R14, R14, R3.reuse, -R7.reuse ;  /* 0x000000030e0e7223 */ /* 0x180fe20000010807 */
[-CC-:B------:R-:W-:Y:S01]  /*17080*/  FFMA.FTZ R20, R20, R3.reuse, -R7.reuse ;  /* 0x0000000314147223 */ /* 0x180fe20000010807 */
[-CC-:B------:R-:W-:Y:S01]  /*17090*/  FFMA.FTZ R24, R24, R3.reuse, -R7.reuse ;  /* 0x0000000318187223 */ /* 0x180fe20000010807 */
[-CC-:B------:R-:W-:Y:S01]  /*170a0*/  FFMA.FTZ R28, R28, R3.reuse, -R7.reuse ;  /* 0x000000031c1c7223 */ /* 0x180fe20000010807 */
[-CC-:B------:R-:W-:Y:S01]  /*170b0*/  FFMA.FTZ R32, R32, R3.reuse, -R7.reuse ;  /* 0x0000000320207223 */ /* 0x180fe20000010807 */
[-CC-:B------:R-:W-:Y:S01]  /*170c0*/  FFMA.FTZ R34, R34, R3.reuse, -R7.reuse ;  /* 0x0000000322227223 */ /* 0x180fe20000010807 */
[-C--:B------:R-:W-:Y:S01]  /*170d0*/  FFMA.FTZ R36, R36, R3.reuse, -R7 ;  /* 0x0000000324247223 */ /* 0x080fe20000010807 */
[----:B------:R-:W1:Y:S01]  /*170e0*/  MUFU.EX2 R2, R2 ;  /* 0x0000000200027308 */ /* 0x000e620000000800 */
[----:B0-----:R-:W-:Y:S01]  /*170f0*/  FADD.FTZ R6, R60, R33 ;  /* 0x000000213c067221 */ /* 0x001fe20000010000 */
[-CC-:B------:R-:W-:Y:S01]  /*17100*/  FFMA.FTZ R40, R40, R3.reuse, -R7.reuse ;  /* 0x0000000328287223 */ /* 0x180fe20000010807 */
[-CC-:B------:R-:W-:Y:S01]  /*17110*/  FFMA.FTZ R42, R42, R3.reuse, -R7.reuse ;  /* 0x000000032a2a7223 */ /* 0x180fe20000010807 */
[-CC-:B------:R-:W-:Y:S01]  /*17120*/  FFMA.FTZ R38, R38, R3.reuse, -R7.reuse ;  /* 0x0000000326267223 */ /* 0x180fe20000010807 */
[----:B------:R-:W-:Y:S01]  /*17130*/  FADD.FTZ R6, R9, R6 ;  /* 0x0000000609067221 */ /* 0x000fe20000010000 */
[-CC-:B------:R-:W-:Y:S01]  /*17140*/  FFMA.FTZ R46, R46, R3.reuse, -R7.reuse ;  /* 0x000000032e2e7223 */ /* 0x180fe20000010807 */
[-CC-:B------:R-:W-:Y:S01]  /*17150*/  FFMA.FTZ R26, R26, R3.reuse, -R7.reuse ;  /* 0x000000031a1a7223 */ /* 0x180fe20000010807 */
[----:B------:R-:W0:Y:S01]  /*17160*/  MUFU.EX2 R8, R8 ;  /* 0x0000000800087308 */ /* 0x000e220000000800 */
[----:B------:R-:W-:Y:S01]  /*17170*/  FADD.FTZ R35, R11, R6 ;  /* 0x000000060b237221 */ /* 0x000fe20000010000 */
[-CC-:B------:R-:W-:Y:S01]  /*17180*/  FFMA.FTZ R48, R48, R3.reuse, -R7.reuse ;  /* 0x0000000330307223 */ /* 0x180fe20000010807 */
[-CC-:B------:R-:W-:Y:S01]  /*17190*/  FFMA.FTZ R30, R30, R3.reuse, -R7.reuse ;  /* 0x000000031e1e7223 */ /* 0x180fe20000010807 */
[----:B------:R-:W-:Y:S01]  /*171a0*/  FFMA.FTZ R7, R50, R3, -R7 ;  /* 0x0000000332077223 */ /* 0x000fe20000010807 */
[----:B---3--:R-:W-:Y:S01]  /*171b0*/  F2FP.BF16.F32.PACK_AB R198, R29, R72 ;  /* 0x000000481dc6723e */ /* 0x008fe200000010ff */
[----:B------:R-:W-:-:S02]  /*171c0*/  IMAD.MOV.U32 R60, RZ, RZ, R151 ;  /* 0x000000ffff3c7224 */ /* 0x000fc400078e0097 */
[----:B------:R3:W4:Y:S01]  /*171d0*/  MUFU.EX2 R211, R10 ;  /* 0x0000000a00d37308 */ /* 0x0007220000000800 */
[----:B-1----:R-:W-:Y:S01]  /*171e0*/  FADD.FTZ R33, R2, R209 ;  /* 0x000000d102217221 */ /* 0x002fe20000010000 */
[----:B------:R-:W-:Y:S01]  /*171f0*/  F2FP.BF16.F32.PACK_AB R209, R209, R2 ;  /* 0x00000002d1d1723e */ /* 0x000fe200000010ff */
[----:B------:R-:W-:Y:S02]  /*17200*/  IMAD.MOV.U32 R2, RZ, RZ, 0x3f800000 ;  /* 0x3f800000ff027424 */ /* 0x000fe400078e00ff */
[----:B------:R-:W-:-:S03]  /*17210*/  IMAD.MOV.U32 R50, RZ, RZ, R151 ;  /* 0x000000ffff327224 */ /* 0x000fc600078e0097 */
[----:B------:R-:W1:Y:S01]  /*17220*/  MUFU.EX2 R12, R12 ;  /* 0x0000000c000c7308 */ /* 0x000e620000000800 */
[----:B---3--:R-:W-:Y:S01]  /*17230*/  FADD.FTZ R10, R54, R35 ;  /* 0x00000023360a7221 */ /* 0x008fe20000010000 */
[----:B0-----:R-:W-:Y:S01]  /*17240*/  FADD.FTZ R6, R8, R33 ;  /* 0x0000002108067221 */ /* 0x001fe20000010000 */
[----:B------:R-:W-:Y:S02]  /*17250*/  IMAD.MOV.U32 R54, RZ, RZ, R151 ;  /* 0x000000ffff367224 */ /* 0x000fe400078e0097 */
[----:B------:R-:W-:-:S03]  /*17260*/  FADD.FTZ R35, R15, R10 ;  /* 0x0000000a0f237221 */ /* 0x000fc60000010000 */
[----:B------:R-:W0:Y:S01]  /*17270*/  MUFU.EX2 R205, R14 ;  /* 0x0000000e00cd7308 */ /* 0x000e220000000800 */
[C---:B----4-:R-:W-:Y:S01]  /*17280*/  FADD.FTZ R33, R211.reuse, R6 ;  /* 0x00000006d3217221 */ /* 0x050fe20000010000 */
[----:B------:R-:W-:Y:S01]  /*17290*/  FADD.FTZ R35, R58, R35 ;  /* 0x000000233a237221 */ /* 0x000fe20000010000 */
[----:B------:R-:W-:Y:S01]  /*172a0*/  F2FP.BF16.F32.PACK_AB R211, R211, R8 ;  /* 0x00000008d3d3723e */ /* 0x000fe200000010ff */
[----:B------:R-:W-:Y:S02]  /*172b0*/  IMAD.MOV.U32 R58, RZ, RZ, R151 ;  /* 0x000000ffff3a7224 */ /* 0x000fe400078e0097 */
[----:B------:R-:W-:Y:S01]  /*172c0*/  FADD.FTZ R10, R62, R35 ;  /* 0x000000233e0a7221 */ /* 0x000fe20000010000 */
[----:B------:R-:W-:Y:S01]  /*172d0*/  IMAD.MOV.U32 R62, RZ, RZ, R151 ;  /* 0x000000ffff3e7224 */ /* 0x000fe200078e0097 */
[----:B------:R-:W3:Y:S01]  /*172e0*/  MUFU.EX2 R20, R20 ;  /* 0x0000001400147308 */ /* 0x000ee20000000800 */
[----:B-1----:R-:W-:Y:S01]  /*172f0*/  FADD.FTZ R6, R12, R33 ;  /* 0x000000210c067221 */ /* 0x002fe20000010000 */
[----:B------:R-:W-:-:S04]  /*17300*/  FADD.FTZ R35, R21, R10 ;  /* 0x0000000a15237221 */ /* 0x000fc80000010000 */
[----:B--2---:R-:W-:Y:S01]  /*17310*/  FADD.FTZ R0, R44, R35 ;  /* 0x000000232c007221 */ /* 0x004fe20000010000 */
[----:B------:R-:W-:Y:S01]  /*17320*/  IMAD.MOV.U32 R44, RZ, RZ, R151 ;  /* 0x000000ffff2c7224 */ /* 0x000fe200078e0097 */
[----:B------:R1:W2:Y:S01]  /*17330*/  MUFU.EX2 R207, R24 ;  /* 0x0000001800cf7308 */ /* 0x0002a20000000800 */
[----:B0-----:R-:W-:Y:S01]  /*17340*/  FADD.FTZ R33, R205, R6 ;  /* 0x00000006cd217221 */ /* 0x001fe20000010000 */
[----:B------:R-:W-:Y:S01]  /*17350*/  FADD.FTZ R35, R25, R0 ;  /* 0x0000000019237221 */ /* 0x000fe20000010000 */
[----:B------:R-:W-:Y:S02]  /*17360*/  F2FP.BF16.F32.PACK_AB R205, R205, R12 ;  /* 0x0000000ccdcd723e */ /* 0x000fe400000010ff */
[----:B------:R-:W-:-:S03]  /*17370*/  MOV R25, R151 ;  /* 0x0000009700197202 */ /* 0x000fc60000000f00 */
[----:B------:R-:W0:Y:S01]  /*17380*/  MUFU.EX2 R28, R28 ;  /* 0x0000001c001c7308 */ /* 0x000e220000000800 */
[----:B---3--:R-:W-:Y:S01]  /*17390*/  FADD.FTZ R6, R20, R33 ;  /* 0x0000002114067221 */ /* 0x008fe20000010000 */
[----:B-1----:R-:W-:-:S06]  /*173a0*/  IMAD.MOV.U32 R24, RZ, RZ, R151 ;  /* 0x000000ffff187224 */ /* 0x002fcc00078e0097 */
[----:B------:R1:W3:Y:S01]  /*173b0*/  MUFU.EX2 R201, R32 ;  /* 0x0000002000c97308 */ /* 0x0002e20000000800 */
[C---:B--2---:R-:W-:Y:S01]  /*173c0*/  FADD.FTZ R33, R207.reuse, R6 ;  /* 0x00000006cf217221 */ /* 0x044fe20000010000 */
[----:B------:R-:W-:Y:S01]  /*173d0*/  FADD.FTZ R6, R68, R35 ;  /* 0x0000002344067221 */ /* 0x000fe20000010000 */
[----:B------:R-:W-:Y:S01]  /*173e0*/  F2FP.BF16.F32.PACK_AB R207, R207, R20 ;  /* 0x00000014cfcf723e */ /* 0x000fe200000010ff */
[--C-:B------:R-:W-:Y:S02]  /*173f0*/  IMAD.MOV.U32 R68, RZ, RZ, R151.reuse ;  /* 0x000000ffff447224 */ /* 0x100fe400078e0097 */
[----:B------:R-:W-:Y:S01]  /*17400*/  FADD.FTZ R35, R27, R6 ;  /* 0x000000061b237221 */ /* 0x000fe20000010000 */
[----:B------:R-:W-:Y:S01]  /*17410*/  IMAD.MOV.U32 R27, RZ, RZ, R151 ;  /* 0x000000ffff1b7224 */ /* 0x000fe200078e0097 */
[----:B------:R-:W2:Y:S01]  /*17420*/  MUFU.EX2 R34, R34 ;  /* 0x0000002200227308 */ /* 0x000ea20000000800 */
[----:B0-----:R-:W-:Y:S01]  /*17430*/  FADD.FTZ R0, R28, R33 ;  /* 0x000000211c007221 */ /* 0x001fe20000010000 */
[----:B------:R-:W-:Y:S01]  /*17440*/  FADD.FTZ R6, R72, R35 ;  /* 0x0000002348067221 */ /* 0x000fe20000010000 */
[----:B------:R-:W-:-:S02]  /*17450*/  IMAD.MOV.U32 R72, RZ, RZ, R151 ;  /* 0x000000ffff487224 */ /* 0x000fc400078e0097 */
[--C-:B------:R-:W-:Y:S02]  /*17460*/  IMAD.MOV.U32 R35, RZ, RZ, R151.reuse ;  /* 0x000000ffff237224 */ /* 0x100fe400078e0097 */
[----:B------:R-:W-:Y:S01]  /*17470*/  FADD.FTZ R6, R29, R6 ;  /* 0x000000061d067221 */ /* 0x000fe20000010000 */
[--C-:B-1----:R-:W-:Y:S01]  /*17480*/  IMAD.MOV.U32 R32, RZ, RZ, R151.reuse ;  /* 0x000000ffff207224 */ /* 0x102fe200078e0097 */
[----:B------:R0:W1:Y:S01]  /*17490*/  MUFU.EX2 R203, R36 ;  /* 0x0000002400cb7308 */ /* 0x0000620000000800 */
[----:B---3--:R-:W-:Y:S01]  /*174a0*/  FADD.FTZ R33, R201, R0 ;  /* 0x00000000c9217221 */ /* 0x008fe20000010000 */
[----:B------:R-:W-:Y:S01]  /*174b0*/  FADD.FTZ R11, R31, R6 ;  /* 0x000000061f0b7221 */ /* 0x000fe20000010000 */
[----:B------:R-:W-:Y:S01]  /*174c0*/  F2FP.BF16.F32.PACK_AB R201, R201, R28 ;  /* 0x0000001cc9c9723e */ /* 0x000fe200000010ff */
[--C-:B------:R-:W-:Y:S02]  /*174d0*/  IMAD.MOV.U32 R29, RZ, RZ, R151.reuse ;  /* 0x000000ffff1d7224 */ /* 0x100fe400078e0097 */
[----:B------:R-:W-:-:S02]  /*174e0*/  IMAD.MOV.U32 R28, RZ, RZ, R151 ;  /* 0x000000ffff1c7224 */ /* 0x000fc400078e0097 */
[----:B------:R-:W3:Y:S01]  /*174f0*/  MUFU.EX2 R40, R40 ;  /* 0x0000002800287308 */ /* 0x000ee20000000800 */
[----:B--2---:R-:W-:Y:S01]  /*17500*/  FADD.FTZ R0, R34, R33 ;  /* 0x0000002122007221 */ /* 0x004fe20000010000 */
[--C-:B0-----:R-:W-:Y:S02]  /*17510*/  IMAD.MOV.U32 R36, RZ, RZ, R151.reuse ;  /* 0x000000ffff247224 */ /* 0x101fe400078e0097 */
[----:B------:R-:W-:-:S04]  /*17520*/  IMAD.MOV.U32 R33, RZ, RZ, R151 ;  /* 0x000000ffff217224 */ /* 0x000fc800078e0097 */
[----:B------:R0:W2:Y:S01]  /*17530*/  MUFU.EX2 R197, R42 ;  /* 0x0000002a00c57308 */ /* 0x0000a20000000800 */
[C---:B-1----:R-:W-:Y:S01]  /*17540*/  FADD.FTZ R9, R203.reuse, R0 ;  /* 0x00000000cb097221 */ /* 0x042fe20000010000 */
[----:B------:R-:W-:Y:S01]  /*17550*/  F2FP.BF16.F32.PACK_AB R203, R203, R34 ;  /* 0x00000022cbcb723e */ /* 0x000fe200000010ff */
[----:B------:R-:W-:-:S05]  /*17560*/  IMAD.MOV.U32 R34, RZ, RZ, R151 ;  /* 0x000000ffff227224 */ /* 0x000fca00078e0097 */
[----:B------:R-:W1:Y:S01]  /*17570*/  MUFU.EX2 R38, R38 ;  /* 0x0000002600267308 */ /* 0x000e620000000800 */
[----:B---3--:R-:W-:Y:S01]  /*17580*/  FADD.FTZ R0, R40, R9 ;  /* 0x0000000928007221 */ /* 0x008fe20000010000 */
[----:B0-----:R-:W-:-:S06]  /*17590*/  IMAD.MOV.U32 R42, RZ, RZ, R151 ;  /* 0x000000ffff2a7224 */ /* 0x001fcc00078e0097 */
[----:B------:R0:W3:Y:S01]  /*175a0*/  MUFU.EX2 R199, R46 ;  /* 0x0000002e00c77308 */ /* 0x0000e20000000800 */
[C---:B--2---:R-:W-:Y:S01]  /*175b0*/  FADD.FTZ R9, R197.reuse, R0 ;  /* 0x00000000c5097221 */ /* 0x044fe20000010000 */
[----:B------:R-:W-:Y:S01]  /*175c0*/  F2FP.BF16.F32.PACK_AB R197, R197, R40 ;  /* 0x00000028c5c5723e */ /* 0x000fe200000010ff */
[----:B------:R-:W-:-:S05]  /*175d0*/  IMAD.MOV.U32 R40, RZ, RZ, R151 ;  /* 0x000000ffff287224 */ /* 0x000fca00078e0097 */
[----:B------:R-:W2:Y:S01]  /*175e0*/  MUFU.EX2 R26, R26 ;  /* 0x0000001a001a7308 */ /* 0x000ea20000000800 */
[----:B-1----:R-:W-:Y:S01]  /*175f0*/  FADD.FTZ R0, R38, R9 ;  /* 0x0000000926007221 */ /* 0x002fe20000010000 */
[----:B0-----:R-:W-:-:S06]  /*17600*/  IMAD.MOV.U32 R46, RZ, RZ, R151 ;  /* 0x000000ffff2e7224 */ /* 0x001fcc00078e0097 */
[----:B------:R-:W0:Y:S01]  /*17610*/  MUFU.EX2 R76, R76 ;  /* 0x0000004c004c7308 */ /* 0x000e220000000800 */
[C---:B---3--:R-:W-:Y:S01]  /*17620*/  FADD.FTZ R9, R199.reuse, R0 ;  /* 0x00000000c7097221 */ /* 0x048fe20000010000 */
[----:B------:R-:W-:Y:S02]  /*17630*/  F2FP.BF16.F32.PACK_AB R199, R199, R38 ;  /* 0x00000026c7c7723e */ /* 0x000fe400000010ff */
[----:B------:R-:W-:-:S04]  /*17640*/  MOV R38, R151 ;  /* 0x0000009700267202 */ /* 0x000fc80000000f00 */
[----:B------:R1:W3:Y:S01]  /*17650*/  MUFU.EX2 R193, R48 ;  /* 0x0000003000c17308 */ /* 0x0002e20000000800 */
[----:B--2---:R-:W-:-:S07]  /*17660*/  FADD.FTZ R0, R26, R9 ;  /* 0x000000091a007221 */ /* 0x004fce0000010000 */
[----:B------:R-:W2:Y:S01]  /*17670*/  MUFU.EX2 R78, R78 ;  /* 0x0000004e004e7308 */ /* 0x000ea20000000800 */
[C---:B0-----:R-:W-:Y:S01]  /*17680*/  FADD.FTZ R11, R76.reuse, R11 ;  /* 0x0000000b4c0b7221 */ /* 0x041fe20000010000 */
[----:B------:R-:W-:Y:S01]  /*17690*/  F2FP.BF16.F32.PACK_AB R192, R76, R31 ;  /* 0x0000001f4cc0723e */ /* 0x000fe200000010ff */
[--C-:B------:R-:W-:Y:S02]  /*176a0*/  IMAD.MOV.U32 R76, RZ, RZ, R151.reuse ;  /* 0x000000ffff4c7224 */ /* 0x100fe400078e0097 */
[--C-:B-1----:R-:W-:Y:S02]  /*176b0*/  IMAD.MOV.U32 R48, RZ, RZ, R151.reuse ;  /* 0x000000ffff307224 */ /* 0x102fe400078e0097 */
[----:B------:R-:W-:Y:S01]  /*176c0*/  IMAD.MOV.U32 R31, RZ, RZ, R151 ;  /* 0x000000ffff1f7224 */ /* 0x000fe200078e0097 */
[----:B------:R-:W0:Y:S01]  /*176d0*/  MUFU.EX2 R30, R30 ;  /* 0x0000001e001e7308 */ /* 0x000e220000000800 */
[C---:B---3--:R-:W-:Y:S01]  /*176e0*/  FADD.FTZ R9, R193.reuse, R0 ;  /* 0x00000000c1097221 */ /* 0x048fe20000010000 */
[----:B------:R-:W-:Y:S01]  /*176f0*/  F2FP.BF16.F32.PACK_AB R193, R193, R26 ;  /* 0x0000001ac1c1723e */ /* 0x000fe200000010ff */
[----:B------:R-:W-:-:S02]  /*17700*/  IMAD.MOV.U32 R0, RZ, RZ, 0x3f800000 ;  /* 0x3f800000ff007424 */ /* 0x000fc400078e00ff */
[----:B------:R-:W-:-:S03]  /*17710*/  IMAD.MOV.U32 R26, RZ, RZ, R151 ;  /* 0x000000ffff1a7224 */ /* 0x000fc600078e0097 */
[----:B------:R-:W1:Y:S01]  /*17720*/  MUFU.EX2 R13, R13 ;  /* 0x0000000d000d7308 */ /* 0x000e620000000800 */
[----:B--2---:R-:W-:-:S07]  /*17730*/  FADD.FTZ R6, R78, R11 ;  /* 0x0000000b4e067221 */ /* 0x004fce0000010000 */
[----:B------:R-:W2:Y:S01]  /*17740*/  MUFU.EX2 R7, R7 ;  /* 0x0000000700077308 */ /* 0x000ea20000000800 */
[----:B0-----:R-:W-:Y:S01]  /*17750*/  FADD.FTZ R226, R30, R9 ;  /* 0x000000091ee27221 */ /* 0x001fe20000010000 */
[C---:B-1----:R-:W-:Y:S01]  /*17760*/  F2FP.BF16.F32.PACK_AB R194, R13.reuse, R78 ;  /* 0x0000004e0dc2723e */ /* 0x042fe200000010ff */
[----:B------:R-:W-:Y:S01]  /*17770*/  FADD.FTZ R227, R13, R6 ;  /* 0x000000060de37221 */ /* 0x000fe20000010000 */
[--C-:B------:R-:W-:Y:S01]  /*17780*/  IMAD.MOV.U32 R78, RZ, RZ, R151.reuse ;  /* 0x000000ffff4e7224 */ /* 0x100fe200078e0097 */
[C---:B--2---:R-:W-:Y:S01]  /*17790*/  F2FP.BF16.F32.PACK_AB R195, R7.reuse, R30 ;  /* 0x0000001e07c3723e */ /* 0x044fe200000010ff */
[----:B------:R-:W-:Y:S01]  /*177a0*/  FADD.FTZ R226, R7, R226 ;  /* 0x000000e207e27221 */ /* 0x000fe20000010000 */
[----:B------:R-:W-:Y:S01]  /*177b0*/  IMAD.MOV.U32 R30, RZ, RZ, R151 ;  /* 0x000000ffff1e7224 */ /* 0x000fe200078e0097 */
[----:B------:R-:W-:Y:S06]  /*177c0*/  @!P1 BRA `(.L_x_635) ;  /* 0x0000005000909947 */ /* 0x000fec0003800000 */
[----:B------:R-:W-:Y:S01]  /*177d0*/  VIADD R21, R181, 0xfffffffe ;  /* 0xfffffffeb5157836 */ /* 0x000fe20000000000 */
[----:B------:R-:W-:Y:S01]  /*177e0*/  CS2R R150, SRZ ;  /* 0x0000000000967805 */ /* 0x000fe2000001ff00 */
[----:B------:R-:W-:Y:S01]  /*177f0*/  IMAD.MOV.U32 R20, RZ, RZ, R4 ;  /* 0x000000ffff147224 */ /* 0x000fe200078e0004 */
[----:B------:R-:W-:Y:S01]  /*17800*/  CS2R R146, SRZ ;  /* 0x0000000000927805 */ /* 0x000fe2000001ff00 */
[----:B------:R-:W-:Y:S01]  /*17810*/  IMAD.MOV.U32 R15, RZ, RZ, R5 ;  /* 0x000000ffff0f7224 */ /* 0x000fe200078e0005 */
[----:B------:R-:W-:Y:S01]  /*17820*/  CS2R R142, SRZ ;  /* 0x00000000008e7805 */ /* 0x000fe2000001ff00 */
[----:B------:R-:W-:Y:S01]  /*17830*/  IMAD.MOV.U32 R14, RZ, RZ, R229 ;  /* 0x000000ffff0e7224 */ /* 0x000fe200078e00e5 */
[----:B------:R-:W-:Y:S01]  /*17840*/  CS2R R138, SRZ ;  /* 0x00000000008a7805 */ /* 0x000fe2000001ff00 */
[----:B------:R-:W-:Y:S01]  /*17850*/  IMAD.MOV.U32 R8, RZ, RZ, R225 ;  /* 0x000000ffff087224 */ /* 0x000fe200078e00e1 */
[----:B------:R-:W-:Y:S01]  /*17860*/  CS2R R134, SRZ ;  /* 0x0000000000867805 */ /* 0x000fe2000001ff00 */
[----:B------:R-:W-:Y:S01]  /*17870*/  IMAD.MOV.U32 R2, RZ, RZ, 0x3f800000 ;  /* 0x3f800000ff027424 */ /* 0x000fe200078e00ff */
        /* <DEDUP_REMOVED lines=58> */
[----:B------:R-:W-:-:S07]  /*17c20*/  CS2R R24, SRZ ;  /* 0x0000000000187805 */ /* 0x000fce000001ff00 */
.L_x_648:
[----:B------:R-:W-:-:S04]  /*17c30*/  ISETP.NE.AND P1, PT, R8, 0x1, PT ;  /* 0x000000010800780c */ /* 0x000fc80003f25270 */
[----:B------:R-:W-:-:S04]  /*17c40*/  SEL R229, RZ, 0x1, P1 ;  /* 0x00000001ffe57807 */ /* 0x000fc80000800000 */
[----:B------:R-:W-:Y:S01]  /*17c50*/  LOP3.LUT R229, R14, R229, RZ, 0x3c, !PT ;  /* 0x000000e50ee57212 */ /* 0x000fe200078e3cff */
[----:B------:R-:W-:Y:S06]  /*17c60*/  @!P0 BRA `(.L_x_636) ;  /* 0x0000000000048947 */ /* 0x000fec0003800000 */
[----:B------:R-:W-:Y:S01]  /*17c70*/  BPT.TRAP 0x1 ;  /* 0x000000040000795c */ /* 0x000fe20000300000 */
.L_x_636:
[----:B------:R-:W-:Y:S01]  /*17c80*/  VIADD R225, R8, 0x1 ;  /* 0x0000000108e17836 */ /* 0x000fe20000000000 */
[----:B------:R-:W-:-:S04]  /*17c90*/  SHF.L.U32 R6, R229, 0x1f, RZ ;  /* 0x0000001fe5067819 */ /* 0x000fc800000006ff */
[----:B------:R-:W-:-:S04]  /*17ca0*/  ISETP.NE.AND P1, PT, R225, 0x2, PT ;  /* 0x00000002e100780c */ /* 0x000fc80003f25270 */
[----:B------:R-:W-:-:S05]  /*17cb0*/  SEL R225, R225, RZ, P1 ;  /* 0x000000ffe1e17207 */ /* 0x000fca0000800000 */
[----:B------:R-:W-:-:S04]  /*17cc0*/  IMAD R9, R225, 0x8, R22 ;  /* 0x00000008e1097824 */ /* 0x000fc800078e0216 */
[----:B------:R0:W1:Y:S01]  /*17cd0*/  SYNCS.PHASECHK.TRANS64.TRYWAIT P1, [R9+URZ+0x38830], R6 ;  /* 0x03883006090075a7 */ /* 0x000062000802017f */
[----:B------:R-:W-:Y:S05]  /*17ce0*/  @!P0 BRA `(.L_x_637) ;  /* 0x0000000000048947 */ /* 0x000fea0003800000 */
[----:B------:R-:W-:Y:S01]  /*17cf0*/  BPT.TRAP 0x1 ;  /* 0x000000040000795c */ /* 0x000fe20000300000 */
.L_x_637:
[----:B------:R-:W2:Y:S01]  /*17d00*/  LDL R3, [R1+0x5c] ;  /* 0x00005c0001037983 */ /* 0x000ea20000100800 */
[----:B------:R-:W-:Y:S01]  /*17d10*/  BSSY B1, `(.L_x_638) ;  /* 0x0000007000017945 */ /* 0x000fe20003800000 */
[----:B------:R-:W-:Y:S02]  /*17d20*/  IMAD.MOV.U32 R5, RZ, RZ, 0x40000040 ;  /* 0x40000040ff057424 */ /* 0x000fe400078e00ff */
[----:B--2---:R-:W-:-:S04]  /*17d30*/  IMAD R4, R225, 0xa00, R3 ;  /* 0x00000a00e1047824 */ /* 0x004fc800078e0203 */
[----:B------:R-:W-:Y:S01]  /*17d40*/  VIADD R3, R4, 0x80 ;  /* 0x0000008004037836 */ /* 0x000fe20000000000 */
[----:B-1----:R-:W-:Y:S06]  /*17d50*/  @P1 BRA `(.L_x_639) ;  /* 0x0000000000081947 */ /* 0x002fec0003800000 */
[----:B------:R-:W1:Y:S02]  /*17d60*/  SYNCS.PHASECHK.TRANS64.TRYWAIT P1, [R9+URZ+0x38830], R6 ;  /* 0x03883006090075a7 */ /* 0x000e64000802017f */
[----:B-1----:R-:W-:Y:S05]  /*17d70*/  @!P1 BRA `(.L_x_640) ;  /* 0x00000114000c9947 */ /* 0x002fea0003800000 */
.L_x_639:
[----:B------:R-:W-:Y:S05]  /*17d80*/  BSYNC B1 ;  /* 0x0000000000017941 */ /* 0x000fea0003800000 */
.L_x_638:
[----:B------:R-:W2:Y:S04]  /*17d90*/  LDL.64 R152, [R1+0x48] ;  /* 0x0000480001987983 */ /* 0x000ea80000100a00 */
[----:B------:R-:W3:Y:S04]  /*17da0*/  LDL.64 R156, [R1+0x8] ;  /* 0x00000800019c7983 */ /* 0x000ee80000100a00 */
[----:B------:R-:W4:Y:S01]  /*17db0*/  LDL.64 R154, [R1] ;  /* 0x00000000019a7983 */ /* 0x000f220000100a00 */
[----:B------:R-:W-:Y:S02]  /*17dc0*/  R2UR UR10, R4 ;  /* 0x00000000040a72ca */ /* 0x000fe400000e0000 */
[----:B------:R-:W-:Y:S01]  /*17dd0*/  R2UR UR11, R5 ;  /* 0x00000000050b72ca */ /* 0x000fe200000e0000 */
[----:B------:R-:W-:Y:S01]  /*17de0*/  WARPGROUP.ARRIVE ;  /* 0x00000000000079c5 */ /* 0x000fe20000000000 */
[----:B01----:R-:W-:Y:S01]  /*17df0*/  IMAD.MOV.U32 R6, RZ, RZ, R3 ;  /* 0x000000ffff067224 */ /* 0x003fe200078e0003 */
[----:B------:R-:W-:-:S04]  /*17e00*/  MOV R7, 0x40000040 ;  /* 0x4000004000077802 */ /* 0x000fc80000000f00 */
[----:B------:R-:W-:Y:S02]  /*17e10*/  R2UR UR6, R6 ;  /* 0x00000000060672ca */ /* 0x000fe400000e0000 */
[----:B------:R-:W-:Y:S01]  /*17e20*/  R2UR UR7, R7 ;  /* 0x00000000070772ca */ /* 0x000fe200000e0000 */
[C---:B------:R-:W-:Y:S02]  /*17e30*/  VIADD R6, R4.reuse, 0x100 ;  /* 0x0000010004067836 */ /* 0x040fe40000000000 */
[----:B------:R-:W-:Y:S02]  /*17e40*/  IMAD.MOV.U32 R7, RZ, RZ, 0x40000040 ;  /* 0x40000040ff077424 */ /* 0x000fe400078e00ff */
[----:B------:R-:W-:Y:S02]  /*17e50*/  VIADD R10, R4, 0x180 ;  /* 0x00000180040a7836 */ /* 0x000fe40000000000 */
[----:B------:R-:W-:Y:S01]  /*17e60*/  IMAD.MOV.U32 R11, RZ, RZ, 0x40000040 ;  /* 0x40000040ff0b7424 */ /* 0x000fe200078e00ff */
[----:B--2---:R-:W-:-:S02]  /*17e70*/  R2UR UR46, R152 ;  /* 0x00000000982e72ca */ /* 0x004fc400000e0000 */
[----:B------:R-:W-:Y:S02]  /*17e80*/  R2UR UR47, R153 ;  /* 0x00000000992f72ca */ /* 0x000fe400000e0000 */
[----:B------:R-:W2:Y:S01]  /*17e90*/  LDL.64 R152, [R1+0x40] ;  /* 0x0000400001987983 */ /* 0x000ea20000100a00 */
[----:B---3--:R-:W-:Y:S02]  /*17ea0*/  R2UR UR12, R156 ;  /* 0x000000009c0c72ca */ /* 0x008fe400000e0000 */
[----:B------:R-:W-:-:S11]  /*17eb0*/  R2UR UR13, R157 ;  /* 0x000000009d0d72ca */ /* 0x000fd600000e0000 */
[----:B------:R-:W-:Y:S02]  /*17ec0*/  UMOV UR8, UR12 ;  /* 0x0000000c00087c82 */ /* 0x000fe40008000000 */
[----:B------:R-:W-:Y:S02]  /*17ed0*/  UMOV UR9, UR13 ;  /* 0x0000000d00097c82 */ /* 0x000fe40008000000 */
[----:B------:R-:W-:Y:S01]  /*17ee0*/  HGMMA.64x16x16.F32.BF16 R184, gdesc[UR8], RZ, !UPT, gsb0 ;  /* 0x0020000008b879f0 */ /* 0x000fe2000c0018ff */
[----:B------:R-:W-:Y:S01]  /*17ef0*/  UMOV UR4, UR12 ;  /* 0x0000000c00047c82 */ /* 0x000fe20008000000 */
[----:B------:R-:W-:Y:S01]  /*17f00*/  UMOV UR5, UR13 ;  /* 0x0000000d00057c82 */ /* 0x000fe20008000000 */
[----:B------:R-:W-:Y:S02]  /*17f10*/  WARPGROUP.DEPBAR.LE gsb0, 0x0 ;  /* 0x00008000000079c5 */ /* 0x000fe40000010000 */
[----:B------:R-:W-:-:S06]  /*17f20*/  WARPGROUP.ARRIVE ;  /* 0x00000000000079c5 */ /* 0x000fcc0000000000 */
[----:B------:R-:W-:Y:S01]  /*17f30*/  HGMMA.64x16x16.F32.BF16 R176, gdesc[UR4], RZ, !UPT, gsb0 ;  /* 0x0020000004b079f0 */ /* 0x000fe2000c0018ff */
[----:B------:R-:W-:Y:S02]  /*17f40*/  R2UR UR10, R6 ;  /* 0x00000000060a72ca */ /* 0x000fe400000e0000 */
[----:B------:R-:W-:Y:S01]  /*17f50*/  R2UR UR11, R7 ;  /* 0x00000000070b72ca */ /* 0x000fe200000e0000 */
[----:B------:R-:W-:Y:S01]  /*17f60*/  UMOV UR8, UR12 ;  /* 0x0000000c00087c82 */ /* 0x000fe20008000000 */
[----:B------:R-:W-:Y:S01]  /*17f70*/  UMOV UR9, UR13 ;  /* 0x0000000d00097c82 */ /* 0x000fe20008000000 */
[----:B------:R-:W-:Y:S02]  /*17f80*/  WARPGROUP.DEPBAR.LE gsb0, 0x0 ;  /* 0x00008000000079c5 */ /* 0x000fe40000010000 */
[----:B------:R-:W-:-:S08]  /*17f90*/  WARPGROUP.ARRIVE ;  /* 0x00000000000079c5 */ /* 0x000fd00000000000 */
        /* <DEDUP_REMOVED lines=8> */
[----:B------:R-:W-:Y:S02]  /*18020*/  VIADD R6, R4, 0x200 ;  /* 0x0000020004067836 */ /* 0x000fe40000000000 */
[----:B------:R-:W-:-:S03]  /*18030*/  IMAD.MOV.U32 R7, RZ, RZ, 0x40000040 ;  /* 0x40000040ff077424 */ /* 0x000fc600078e00ff */
[----:B------:R-:W-:Y:S02]  /*18040*/  R2UR UR34, R6 ;  /* 0x00000000062272ca */ /* 0x000fe400000e0000 */
[----:B------:R-:W-:Y:S02]  /*18050*/  R2UR UR35, R7 ;  /* 0x00000000072372ca */ /* 0x000fe400000e0000 */
[----:B----4-:R-:W-:Y:S02]  /*18060*/  R2UR UR28, R154 ;  /* 0x000000009a1c72ca */ /* 0x010fe400000e0000 */
[----:B------:R-:W-:Y:S01]  /*18070*/  R2UR UR29, R155 ;  /* 0x000000009b1d72ca */ /* 0x000fe200000e0000 */
[----:B------:R-:W-:Y:S01]  /*18080*/  UMOV UR32, UR12 ;  /* 0x0000000c00207c82 */ /* 0x000fe20008000000 */
[----:B------:R-:W-:Y:S01]  /*18090*/  UMOV UR33, UR13 ;  /* 0x0000000d00217c82 */ /* 0x000fe20008000000 */
[----:B------:R-:W-:Y:S02]  /*180a0*/  WARPGROUP.DEPBAR.LE gsb0, 0x0 ;  /* 0x00008000000079c5 */ /* 0x000fe40000010000 */
[----:B------:R-:W-:Y:S01]  /*180b0*/  VIADD R12, R4, 0x2 ;  /* 0x00000002040c7836 */ /* 0x000fe20000000000 */
[----:B--2---:R-:W-:-:S02]  /*180c0*/  R2UR UR42, R152 ;  /* 0x00000000982a72ca */ /* 0x004fc400000e0000 */
[----:B------:R-:W-:Y:S02]  /*180d0*/  R2UR UR43, R153 ;  /* 0x00000000992b72ca */ /* 0x000fe400000e0000 */
[----:B------:R-:W-:-:S06]  /*180e0*/  WARPGROUP.ARRIVE ;  /* 0x00000000000079c5 */ /* 0x000fcc0000000000 */
[----:B------:R-:W-:Y:S01]  /*180f0*/  HGMMA.64x16x16.F32.BF16 R152, gdesc[UR32], RZ, !UPT, gsb0 ;  /* 0x00200000209879f0 */ /* 0x000fe2000c0018ff */
[----:B------:R-:W-:Y:S01]  /*18100*/  IMAD.MOV.U32 R13, RZ, RZ, 0x40000040 ;  /* 0x40000040ff0d7424 */ /* 0x000fe200078e00ff */
[----:B------:R-:W-:-:S04]  /*18110*/  R2UR UR26, R12 ;  /* 0x000000000c1a72ca */ /* 0x000fc800000e0000 */
[----:B------:R-:W-:Y:S01]  /*18120*/  R2UR UR27, R13 ;  /* 0x000000000d1b72ca */ /* 0x000fe200000e0000 */
[----:B------:R-:W-:Y:S01]  /*18130*/  UMOV UR24, UR28 ;  /* 0x0000001c00187c82 */ /* 0x000fe20008000000 */
[----:B------:R-:W-:Y:S01]  /*18140*/  UMOV UR25, UR29 ;  /* 0x0000001d00197c82 */ /* 0x000fe20008000000 */
[----:B------:R-:W-:Y:S02]  /*18150*/  WARPGROUP.DEPBAR.LE gsb0, 0x0 ;  /* 0x00008000000079c5 */ /* 0x000fe40000010000 */
[----:B------:R-:W-:-:S08]  /*18160*/  WARPGROUP.ARRIVE ;  /* 0x00000000000079c5 */ /* 0x000fd00000000000 */
[----:B------:R-:W-:Y:S01]  /*18170*/  HGMMA.64x16x16.F32.BF16 R184, gdesc[UR24], R184, gsb0 ;  /* 0x0020000018b879f0 */ /* 0x000fe200080018b8 */
[----:B------:R-:W-:Y:S02]  /*18180*/  VIADD R10, R4, 0x82 ;  /* 0x00000082040a7836 */ /* 0x000fe40000000000 */
[----:B------:R-:W-:-:S03]  /*18190*/  IMAD.MOV.U32 R11, RZ, RZ, 0x40000040 ;  /* 0x40000040ff0b7424 */ /* 0x000fc600078e00ff */
[----:B------:R-:W-:Y:S02]  /*181a0*/  R2UR UR22, R10 ;  /* 0x000000000a1672ca */ /* 0x000fe400000e0000 */
        /* <DEDUP_REMOVED lines=21> */
[----:B------:R-:W-:Y:S01]  /*18300*/  IMAD.MOV.U32 R13, RZ, RZ, 0x40000040 ;  /* 0x40000040ff0d7424 */ /* 0x000fe200078e00ff */
[C---:B------:R-:W-:Y:S01]  /*18310*/  IADD3 R12, R4.reuse, 0x202, RZ ;  /* 0x00000202040c7810 */ /* 0x040fe20007ffe0ff */
[----:B------:R-:W-:Y:S02]  /*18320*/  VIADD R6, R4, 0x4 ;  /* 0x0000000404067836 */ /* 0x000fe40000000000 */
[----:B------:R-:W-:Y:S01]  /*18330*/  IMAD.MOV.U32 R7, RZ, RZ, 0x40000040 ;  /* 0x40000040ff077424 */ /* 0x000fe200078e00ff */
[----:B------:R-:W-:-:S02]  /*18340*/  WARPGROUP.DEPBAR.LE gsb0, 0x0 ;  /* 0x00008000000079c5 */ /* 0x000fc40000010000 */
[----:B------:R-:W-:Y:S01]  /*18350*/  WARPGROUP.ARRIVE ;  /* 0x00000000000079c5 */ /* 0x000fe20000000000 */
[----:B------:R-:W-:Y:S01]  /*18360*/  UMOV UR8, UR46 ;  /* 0x0000002e00087c82 */ /* 0x000fe20008000000 */
[----:B------:R-:W-:Y:S01]  /*18370*/  UMOV UR9, UR47 ;  /* 0x0000002f00097c82 */ /* 0x000fe20008000000 */
[----:B------:R-:W-:Y:S01]  /*18380*/  UMOV UR4, UR46 ;  /* 0x0000002e00047c82 */ /* 0x000fe20008000000 */
[----:B------:R-:W-:Y:S01]  /*18390*/  UMOV UR5, UR47 ;  /* 0x0000002f00057c82 */ /* 0x000fe20008000000 */
[----:B------:R-:W-:Y:S01]  /*183a0*/  UMOV UR24, UR46 ;  /* 0x0000002e00187c82 */ /* 0x000fe20008000000 */
[----:B------:R-:W-:Y:S01]  /*183b0*/  HGMMA.64x16x16.F32.BF16 R160, gdesc[UR12], R160, gsb0 ;  /* 0x002000000ca079f0 */ /* 0x000fe200080018a0 */
[----:B------:R-:W-:Y:S01]  /*183c0*/  R2UR UR30, R12 ;  /* 0x000000000c1e72ca */ /* 0x000fe200000e0000 */
[----:B------:R-:W-:Y:S01]  /*183d0*/  UMOV UR25, UR47 ;  /* 0x0000002f00197c82 */ /* 0x000fe20008000000 */
[----:B------:R-:W-:Y:S01]  /*183e0*/  R2UR UR31, R13 ;  /* 0x000000000d1f72ca */ /* 0x000fe200000e0000 */
[----:B------:R-:W-:Y:S01]  /*183f0*/  UMOV UR20, UR46 ;  /* 0x0000002e00147c82 */ /* 0x000fe20008000000 */
[----:B------:R-:W-:Y:S01]  /*18400*/  R2UR UR10, R6 ;  /* 0x00000000060a72ca */ /* 0x000fe200000e0000 */
[----:B------:R-:W-:Y:S01]  /*18410*/  UMOV UR21, UR47 ;  /* 0x0000002f00157c82 */ /* 0x000fe20008000000 */
[----:B------:R-:W-:Y:S01]  /*18420*/  UMOV UR32, UR46 ;  /* 0x0000002e00207c82 */ /* 0x000fe20008000000 */
[----:B------:R-:W-:Y:S01]  /*18430*/  UMOV UR33, UR47 ;  /* 0x0000002f00217c82 */ /* 0x000fe20008000000 */
[----:B------:R-:W-:Y:S01]  /*18440*/  UMOV UR16, UR42 ;  /* 0x0000002a00107c82 */ /* 0x000fe20008000000 */
[----:B------:R-:W-:Y:S01]  /*18450*/  UMOV UR17, UR43 ;  /* 0x0000002b00117c82 */ /* 0x000fe20008000000 */
[----:B------:R-:W2:Y:S01]  /*18460*/  LDL.64 R10, [R1+0x30] ;  /* 0x00003000010a7983 */ /* 0x000ea20000100a00 */
[----:B------:R-:W-:-:S02]  /*18470*/  WARPGROUP.DEPBAR.LE gsb0, 0x0 ;  /* 0x00008000000079c5 */ /* 0x000fc40000010000 */
[----:B------:R-:W-:Y:S01]  /*18480*/  WARPGROUP.ARRIVE ;  /* 0x00000000000079c5 */ /* 0x000fe20000000000 */
[----:B------:R-:W-:Y:S01]  /*18490*/  R2UR UR11, R7 ;  /* 0x00000000070b72ca */ /* 0x000fe200000e0000 */
[----:B------:R-:W3:Y:S04]  /*184a0*/  LDL.64 R12, [R1+0x38] ;  /* 0x00003800010c7983 */ /* 0x000ee80000100a00 */
[----:B------:R-:W-:Y:S01]  /*184b0*/  HGMMA.64x16x16.F32.BF16 R152, gdesc[UR28], R152, gsb0 ;  /* 0x002000001c9879f0 */ /* 0x000fe20008001898 */
[----:B------:R-:W-:Y:S02]  /*184c0*/  VIADD R6, R4, 0x84 ;  /* 0x0000008404067836 */ /* 0x000fe40000000000 */
[----:B------:R-:W-:Y:S01]  /*184d0*/  IMAD.MOV.U32 R7, RZ, RZ, 0x40000040 ;  /* 0x40000040ff077424 */ /* 0x000fe200078e00ff */
[----:B------:R-:W-:-:S02]  /*184e0*/  WARPGROUP.DEPBAR.LE gsb0, 0x0 ;  /* 0x00008000000079c5 */ /* 0x000fc40000010000 */
[----:B------:R-:W-:-:S06]  /*184f0*/  WARPGROUP.ARRIVE ;  /* 0x00000000000079c5 */ /* 0x000fcc0000000000 */
[----:B------:R-:W-:Y:S01]  /*18500*/  HGMMA.64x16x16.F32.BF16 R184, gdesc[UR8], R184, gsb0 ;  /* 0x0020000008b879f0 */ /* 0x000fe200080018b8 */
[----:B------:R-:W-:Y:S02]  /*18510*/  R2UR UR6, R6 ;  /* 0x00000000060672ca */ /* 0x000fe400000e0000 */
[----:B------:R-:W-:Y:S01]  /*18520*/  R2UR UR7, R7 ;  /* 0x00000000070772ca */ /* 0x000fe200000e0000 */
[----:B------:R-:W-:Y:S01]  /*18530*/  VIADD R6, R4, 0x104 ;  /* 0x0000010404067836 */ /* 0x000fe20000000000 */
[----:B------:R-:W-:Y:S02]  /*18540*/  WARPGROUP.DEPBAR.LE gsb0, 0x0 ;  /* 0x00008000000079c5 */ /* 0x000fe40000010000 */
[----:B------:R-:W-:-:S09]  /*18550*/  WARPGROUP.ARRIVE ;  /* 0x00000000000079c5 */ /* 0x000fd20000000000 */
[----:B------:R-:W-:Y:S01]  /*18560*/  HGMMA.64x16x16.F32.BF16 R176, gdesc[UR4], R176, gsb0 ;  /* 0x0020000004b079f0 */ /* 0x000fe200080018b0 */
[----:B------:R-:W-:Y:S01]  /*18570*/  IMAD.MOV.U32 R7, RZ, RZ, 0x40000040 ;  /* 0x40000040ff077424 */ /* 0x000fe200078e00ff */
[----:B------:R-:W-:-:S04]  /*18580*/  R2UR UR26, R6 ;  /* 0x00000000061a72ca */ /* 0x000fc800000e0000 */
[----:B------:R-:W-:Y:S01]  /*18590*/  R2UR UR27, R7 ;  /* 0x00000000071b72ca */ /* 0x000fe200000e0000 */
[----:B------:R-:W-:Y:S02]  /*185a0*/  WARPGROUP.DEPBAR.LE gsb0, 0x0 ;  /* 0x00008000000079c5 */ /* 0x000fe40000010000 */
[----:B------:R-:W-:-:S10]  /*185b0*/  WARPGROUP.ARRIVE ;  /* 0x00000000000079c5 */ /* 0x000fd40000000000 */
[----:B------:R-:W-:Y:S01]  /*185c0*/  HGMMA.64x16x16.F32.BF16 R168, gdesc[UR24], R168, gsb0 ;  /* 0x0020000018a879f0 */ /* 0x000fe200080018a8 */
[----:B------:R-:W-:Y:S02]  /*185d0*/  VIADD R6, R4, 0x184 ;  /* 0x0000018404067836 */ /* 0x000fe40000000000 */
[----:B------:R-:W-:-:S03]  /*185e0*/  IMAD.MOV.U32 R7, RZ, RZ, 0x40000040 ;  /* 0x40000040ff077424 */ /* 0x000fc600078e00ff */
[----:B------:R-:W-:Y:S02]  /*185f0*/  R2UR UR22, R6 ;  /* 0x00000000061672ca */ /* 0x000fe400000e0000 */
[----:B------:R-:W-:Y:S01]  /*18600*/  R2UR UR23, R7 ;  /* 0x00000000071772ca */ /* 0x000fe200000e0000 */
[----:B------:R-:W-:Y:S02]  /*18610*/  WARPGROUP.DEPBAR.LE gsb0, 0x0 ;  /* 0x00008000000079c5 */ /* 0x000fe40000010000 */
[----:B------:R-:W-:-:S10]  /*18620*/  WARPGROUP.ARRIVE ;  /* 0x00000000000079c5 */ /* 0x000fd40000000000 */
[----:B------:R-:W-:Y:S01]  /*18630*/  HGMMA.64x16x16.F32.BF16 R160, gdesc[UR20], R160, gsb0 ;  /* 0x0020000014a079f0 */ /* 0x000fe200080018a0 */
[----:B------:R-:W-:Y:S01]  /*18640*/  VIADD R6, R4, 0x204 ;  /* 0x0000020404067836 */ /* 0x000fe20000000000 */
[----:B------:R-:W-:-:S04]  /*18650*/  MOV R7, 0x40000040 ;  /* 0x4000004000077802 */ /* 0x000fc80000000f00 */
[----:B------:R-:W-:Y:S02]  /*18660*/  R2UR UR34, R6 ;  /* 0x00000000062272ca */ /* 0x000fe400000e0000 */
        /* <DEDUP_REMOVED lines=48> */
[----:B------:R-:W-:Y:S01]  /*18970*/  IMAD.MOV.U32 R7, RZ, RZ, 0x40000040 ;  /* 0x40000040ff077424 */ /* 0x000fe200078e00ff */
[----:B---3--:R-:W-:Y:S02]  /*18980*/  R2UR UR50, R12 ;  /* 0x000000000c3272ca */ /* 0x008fe400000e0000 */
[----:B------:R-:W-:Y:S02]  /*18990*/  R2UR UR51, R13 ;  /* 0x000000000d3372ca */ /* 0x000fe400000e0000 */
[----:B------:R-:W-:Y:S01]  /*189a0*/  R2UR UR26, R6 ;  /* 0x00000000061a72ca */ /* 0x000fe200000e0000 */
[----:B------:R-:W3:Y:S01]  /*189b0*/  LDL.64 R12, [R1+0x28] ;  /* 0x00002800010c7983 */ /* 0x000ee20000100a00 */
[----:B------:R-:W-:-:S07]  /*189c0*/  R2UR UR27, R7 ;  /* 0x00000000071b72ca */ /* 0x000fce00000e0000 */
[----:B------:R-:W-:Y:S02]  /*189d0*/  UMOV UR24, UR50 ;  /* 0x0000003200187c82 */ /* 0x000fe40008000000 */
[----:B------:R-:W-:Y:S01]  /*189e0*/  UMOV UR25, UR51 ;  /* 0x0000003300197c82 */ /* 0x000fe20008000000 */
[----:B------:R-:W-:Y:S02]  /*189f0*/  WARPGROUP.DEPBAR.LE gsb0, 0x0 ;  /* 0x00008000000079c5 */ /* 0x000fe40000010000 */
[----:B------:R-:W-:-:S06]  /*18a00*/  WARPGROUP.ARRIVE ;  /* 0x00000000000079c5 */ /* 0x000fcc0000000000 */
[----:B------:R-:W-:Y:S01]  /*18a10*/  HGMMA.64x16x16.F32.BF16 R184, gdesc[UR24], R184, gsb0 ;  /* 0x0020000018b879f0 */ /* 0x000fe200080018b8 */
[----:B------:R-:W-:Y:S01]  /*18a20*/  IMAD.MOV.U32 R7, RZ, RZ, 0x40000040 ;  /* 0x40000040ff077424 */ /* 0x000fe200078e00ff */
[----:B------:R-:W-:-:S04]  /*18a30*/  IADD3 R6, R4, 0x300, RZ ;  /* 0x0000030004067810 */ /* 0x000fc80007ffe0ff */
        /* <DEDUP_REMOVED lines=36> */
[----:B--2---:R-:W-:Y:S02]  /*18c80*/  R2UR UR46, R10 ;  /* 0x000000000a2e72ca */ /* 0x004fe400000e0000 */
[----:B------:R-:W-:Y:S02]  /*18c90*/  R2UR UR47, R11 ;  /* 0x000000000b2f72ca */ /* 0x000fe400000e0000 */
[----:B------:R-:W-:Y:S01]  /*18ca0*/  R2UR UR10, R6 ;  /* 0x00000000060a72ca */ /* 0x000fe200000e0000 */
[----:B------:R-:W2:Y:S01]  /*18cb0*/  LDL.64 R10, [R1+0x20] ;  /* 0x00002000010a7983 */ /* 0x000ea20000100a00 */
[----:B------:R-:W-:-:S07]  /*18cc0*/  R2UR UR11, R7 ;  /* 0x00000000070b72ca */ /* 0x000fce00000e0000 */
[----:B------:R-:W-:Y:S02]  /*18cd0*/  UMOV UR8, UR46 ;  /* 0x0000002e00087c82 */ /* 0x000fe40008000000 */
[----:B------:R-:W-:Y:S01]  /*18ce0*/  UMOV UR9, UR47 ;  /* 0x0000002f00097c82 */ /* 0x000fe20008000000 */
[----:B------:R-:W-:Y:S02]  /*18cf0*/  WARPGROUP.DEPBAR.LE gsb0, 0x0 ;  /* 0x00008000000079c5 */ /* 0x000fe40000010000 */
[----:B------:R-:W-:-:S06]  /*18d00*/  WARPGROUP.ARRIVE ;  /* 0x00000000000079c5 */ /* 0x000fcc0000000000 */
        /* <DEDUP_REMOVED lines=10> */
[----:B------:R-:W-:Y:S01]  /*18db0*/  VIADD R6, R4, 0x382 ;  /* 0x0000038204067836 */ /* 0x000fe20000000000 */
[----:B------:R-:W-:-:S04]  /*18dc0*/  MOV R7, 0x40000040 ;  /* 0x4000004000077802 */ /* 0x000fc80000000f00 */
        /* <DEDUP_REMOVED lines=122> */
[----:B------:R-:W-:Y:S02]  /*19570*/  MOV R7, 0x40000040 ;  /* 0x4000004000077802 */ /* 0x000fe40000000f00 */
[----:B---3--:R-:W-:Y:S02]  /*19580*/  R2UR UR46, R12 ;  /* 0x000000000c2e72ca */ /* 0x008fe400000e0000 */
[----:B------:R-:W-:Y:S02]  /*19590*/  R2UR UR47, R13 ;  /* 0x000000000d2f72ca */ /* 0x000fe400000e0000 */
[----:B------:R-:W-:Y:S02]  /*195a0*/  R2UR UR10, R6 ;  /* 0x00000000060a72ca */ /* 0x000fe400000e0000 */
        /* <DEDUP_REMOVED lines=490> */
.L_x_641:
[----:B------:R-:W-:Y:S01]  /*1b450*/  SHF.L.U32 R0, R14, 0x1f, RZ ;  /* 0x0000001f0e007819 */ /* 0x000fe200000006ff */
[----:B------:R-:W-:-:S04]  /*1b460*/  IMAD R6, R8, 0x8, R22 ;  /* 0x0000000808067824 */ /* 0x000fc800078e0216 */
[----:B------:R0:W1:Y:S01]  /*1b470*/  SYNCS.PHASECHK.TRANS64.TRYWAIT P1, [R6+URZ+0x38850], R0 ;  /* 0x03885000060075a7 */ /* 0x000062000802017f */
[----:B------:R-:W-:Y:S05]  /*1b480*/  @!P0 BRA `(.L_x_642) ;  /* 0x0000000000048947 */ /* 0x000fea0003800000 */
[----:B------:R-:W-:Y:S01]  /*1b490*/  BPT.TRAP 0x1 ;  /* 0x000000040000795c */ /* 0x000fe20000300000 */
.L_x_642:
[----:B------:R-:W-:Y:S04]  /*1b4a0*/  BSSY B1, `(.L_x_643) ;  /* 0x0000004000017945 */ /* 0x000fe80003800000 */
[----:B-1----:R-:W-:Y:S05]  /*1b4b0*/  @P1 BRA `(.L_x_644) ;  /* 0x0000000000081947 */ /* 0x002fea0003800000 */
[----:B------:R-:W1:Y:S02]  /*1b4c0*/  SYNCS.PHASECHK.TRANS64.TRYWAIT P1, [R6+URZ+0x38850], R0 ;  /* 0x03885000060075a7 */ /* 0x000e64000802017f */
[----:B-1----:R-:W-:Y:S05]  /*1b4d0*/  @!P1 BRA `(.L_x_645) ;  /* 0x000000dc00489947 */ /* 0x002fea0003800000 */
.L_x_644:
[----:B------:R-:W-:Y:S05]  /*1b4e0*/  BSYNC B1 ;  /* 0x0000000000017941 */ /* 0x000fea0003800000 */
.L_x_643:
[----:B01----:R-:W-:Y:S01]  /*1b4f0*/  VIADD R0, R22, 0x400 ;  /* 0x0000040016007836 */ /* 0x003fe20000000000 */
[----:B------:R-:W-:Y:S01]  /*1b500*/  WARPGROUP.ARRIVE ;  /* 0x00000000000079c5 */ /* 0x000fe20000000000 */
[----:B------:R-:W-:Y:S02]  /*1b510*/  IMAD.MOV.U32 R3, RZ, RZ, 0x40000040 ;  /* 0x40000040ff037424 */ /* 0x000fe400078e00ff */
[----:B------:R-:W-:Y:S01]  /*1b520*/  IMAD.MOV.U32 R5, RZ, RZ, 0x40000040 ;  /* 0x40000040ff057424 */ /* 0x000fe200078e00ff */
[----:B------:R-:W-:Y:S02]  /*1b530*/  SHF.R.U32.HI R0, RZ, 0x4, R0 ;  /* 0x00000004ff007819 */ /* 0x000fe40000011600 */
[----:B------:R-:W-:Y:S01]  /*1b540*/  R2UR UR7, R3 ;  /* 0x00000000030772ca */ /* 0x000fe200000e0000 */
[----:B------:R-:W-:Y:S01]  /*1b550*/  IMAD.MOV.U32 R3, RZ, RZ, 0x40000040 ;  /* 0x40000040ff037424 */ /* 0x000fe200078e00ff */
[----:B------:R-:W-:-:S04]  /*1b560*/  LOP3.LUT R0, R0, 0x3fff, RZ, 0xc0, !PT ;  /* 0x00003fff00007812 */ /* 0x000fc800078ec0ff */
[----:B------:R-:W-:-:S05]  /*1b570*/  LOP3.LUT R0, R0, 0x2800000, RZ, 0xfc, !PT ;  /* 0x0280000000007812 */ /* 0x000fca00078efcff */
[----:B------:R-:W-:-:S04]  /*1b580*/  IMAD R2, R8, 0xa00, R0 ;  /* 0x00000a0008027824 */ /* 0x000fc800078e0200 */
[C---:B------:R-:W-:Y:S01]  /*1b590*/  VIADD R4, R2.reuse, 0x80 ;  /* 0x0000008002047836 */ /* 0x040fe20000000000 */
[----:B------:R-:W-:-:S13]  /*1b5a0*/  R2UR UR6, R2 ;  /* 0x00000000020672ca */ /* 0x000fda00000e0000 */
[----:B------:R-:W-:Y:S01]  /*1b5b0*/  HGMMA.64x256x16.F32.BF16 R24, R208, gdesc[UR4].tnspB, R24, gsb0 ;  /* 0x43e00004d0187df0 */ /* 0x000fe20008001818 */
[----:B------:R-:W-:Y:S01]  /*1b5c0*/  R2UR UR6, R4 ;  /* 0x00000000040672ca */ /* 0x000fe200000e0000 */
[----:B------:R-:W-:Y:S01]  /*1b5d0*/  VIADD R4, R2, 0x100 ;  /* 0x0000010002047836 */ /* 0x000fe20000000000 */
[----:B------:R-:W-:Y:S01]  /*1b5e0*/  R2UR UR7, R5 ;  /* 0x00000000050772ca */ /* 0x000fe200000e0000 */
[----:B------:R-:W-:Y:S01]  /*1b5f0*/  IMAD.MOV.U32 R5, RZ, RZ, 0x40000040 ;  /* 0x40000040ff057424 */ /* 0x000fe200078e00ff */
[----:B------:R-:W-:Y:S02]  /*1b600*/  WARPGROUP.DEPBAR.LE gsb0, 0x0 ;  /* 0x00008000000079c5 */ /* 0x000fe40000010000 */
[----:B------:R-:W-:-:S15]  /*1b610*/  WARPGROUP.ARRIVE ;  /* 0x00000000000079c5 */ /* 0x000fde0000000000 */
[----:B------:R-:W-:-:S06]  /*1b620*/  NOP ;  /* 0x0000000000007918 */ /* 0x000fcc0000000000 */
[----:B------:R-:W-:Y:S01]  /*1b630*/  HGMMA.64x256x16.F32.BF16 R24, R204, gdesc[UR4].tnspB, R24, gsb0 ;  /* 0x43e00004cc187df0 */ /* 0x000fe20008001818 */
[----:B------:R-:W-:Y:S01]  /*1b640*/  R2UR UR6, R4 ;  /* 0x00000000040672ca */ /* 0x000fe200000e0000 */
[C---:B------:R-:W-:Y:S01]  /*1b650*/  VIADD R4, R2.reuse, 0x180 ;  /* 0x0000018002047836 */ /* 0x040fe20000000000 */
[----:B------:R-:W-:Y:S01]  /*1b660*/  R2UR UR7, R5 ;  /* 0x00000000050772ca */ /* 0x000fe200000e0000 */
[----:B------:R-:W-:Y:S02]  /*1b670*/  IMAD.MOV.U32 R5, RZ, RZ, 0x40000040 ;  /* 0x40000040ff057424 */ /* 0x000fe400078e00ff */
[----:B------:R-:W-:Y:S01]  /*1b680*/  VIADD R2, R2, 0x200 ;  /* 0x0000020002027836 */ /* 0x000fe20000000000 */
[----:B------:R-:W-:Y:S02]  /*1b690*/  WARPGROUP.DEPBAR.LE gsb0, 0x0 ;  /* 0x00008000000079c5 */ /* 0x000fe40000010000 */
[----:B------:R-:W-:-:S15]  /*1b6a0*/  WARPGROUP.ARRIVE ;  /* 0x00000000000079c5 */ /* 0x000fde0000000000 */
[----:B------:R-:W-:-:S04]  /*1b6b0*/  NOP ;  /* 0x0000000000007918 */ /* 0x000fc80000000000 */
[----:B------:R-:W-:Y:S01]  /*1b6c0*/  HGMMA.64x256x16.F32.BF16 R24, R200, gdesc[UR4].tnspB, R24, gsb0 ;  /* 0x43e00004c8187df0 */ /* 0x000fe20008001818 */
[----:B------:R-:W-:Y:S02]  /*1b6d0*/  R2UR UR6, R4 ;  /* 0x00000000040672ca */ /* 0x000fe400000e0000 */
[----:B------:R-:W-:Y:S01]  /*1b6e0*/  R2UR UR7, R5 ;  /* 0x00000000050772ca */ /* 0x000fe200000e0000 */
[----:B------:R-:W-:Y:S02]  /*1b6f0*/  WARPGROUP.DEPBAR.LE gsb0, 0x0 ;  /* 0x00008000000079c5 */ /* 0x000fe40000010000 */
[----:B------:R-:W-:-:S15]  /*1b700*/  WARPGROUP.ARRIVE ;  /* 0x00000000000079c5 */ /* 0x000fde0000000000 */
[----:B------:R-:W-:-:S07]  /*1b710*/  NOP ;  /* 0x0000000000007918 */ /* 0x000fce0000000000 */
[----:B------:R-:W-:Y:S01]  /*1b720*/  HGMMA.64x256x16.F32.BF16 R24, R196, gdesc[UR4].tnspB, R24, gsb0 ;  /* 0x43e00004c4187df0 */ /* 0x000fe20008001818 */
[----:B------:R-:W-:Y:S02]  /*1b730*/  R2UR UR6, R2 ;  /* 0x00000000020672ca */ /* 0x000fe400000e0000 */
[----:B------:R-:W-:Y:S01]  /*1b740*/  R2UR UR7, R3 ;  /* 0x00000000030772ca */ /* 0x000fe200000e0000 */
[----:B------:R-:W-:Y:S02]  /*1b750*/  WARPGROUP.DEPBAR.LE gsb0, 0x0 ;  /* 0x00008000000079c5 */ /* 0x000fe40000010000 */
[----:B------:R-:W-:-:S15]  /*1b760*/  WARPGROUP.ARRIVE ;  /* 0x00000000000079c5 */ /* 0x000fde0000000000 */
[----:B------:R-:W-:-:S07]  /*1b770*/  NOP ;  /* 0x0000000000007918 */ /* 0x000fce0000000000 */
[----:B------:R-:W-:Y:S03]  /*1b780*/  HGMMA.64x256x16.F32.BF16 R24, R192, gdesc[UR4].tnspB, R24, gsb0 ;  /* 0x43e00004c0187df0 */ /* 0x000fe60008001818 */
[----:B------:R-:W-:Y:S02]  /*1b790*/  WARPGROUP.DEPBAR.LE gsb0, 0x0 ;  /* 0x00008000000079c5 */ /* 0x000fe40000010000 */
[----:B------:R-:W-:Y:S05]  /*1b7a0*/  @!P0 BRA `(.L_x_646) ;  /* 0x0000000000048947 */ /* 0x000fea0003800000 */
[----:B------:R-:W-:Y:S01]  /*1b7b0*/  BPT.TRAP 0x1 ;  /* 0x000000040000795c */ /* 0x000fe20000300000 */
.L_x_646:
[----:B------:R-:W-:Y:S01]  /*1b7c0*/  FMUL.FTZ R193, R186, UR39 ;  /* 0x00000027bac17c20 */ /* 0x000fe20008410000 */
[----:B------:R-:W-:Y:S01]  /*1b7d0*/  FMUL.FTZ R186, R187, UR39 ;  /* 0x00000027bbba7c20 */ /* 0x000fe20008410000 */
[----:B------:R-:W-:Y:S01]  /*1b7e0*/  FMUL.FTZ R7, R184, UR39 ;  /* 0x00000027b8077c20 */ /* 0x000fe20008410000 */
[----:B------:R-:W2:Y:S01]  /*1b7f0*/  LDL R187, [R1+0x58] ;  /* 0x0000580001bb7983 */ /* 0x000ea20000100800 */
[----:B------:R-:W-:Y:S02]  /*1b800*/  FMUL.FTZ R8, R185, UR39 ;  /* 0x00000027b9087c20 */ /* 0x000fe40008410000 */
[----:B------:R-:W0:Y:S01]  /*1b810*/  MUFU.TANH R193, R193 ;  /* 0x000000c100c17308 */ /* 0x000e220000002400 */
[----:B------:R-:W-:Y:S01]  /*1b820*/  FMUL.FTZ R185, R190, UR39 ;  /* 0x00000027beb97c20 */ /* 0x000fe20008410000 */
[----:B------:R-:W-:Y:S01]  /*1b830*/  FMUL.FTZ R10, R188, UR39 ;  /* 0x00000027bc0a7c20 */ /* 0x000fe20008410000 */
[----:B------:R-:W-:-:S05]  /*1b840*/  FMUL.FTZ R184, R191, UR39 ;  /* 0x00000027bfb87c20 */ /* 0x000fca0008410000 */
[----:B------:R-:W1:Y:S01]  /*1b850*/  MUFU.TANH R7, R7 ;  /* 0x0000000700077308 */ /* 0x000e620000002400 */
[----:B------:R-:W-:Y:S01]  /*1b860*/  FMUL.FTZ R11, R189, UR39 ;  /* 0x00000027bd0b7c20 */ /* 0x000fe20008410000 */
[----:B------:R-:W-:-:S06]  /*1b870*/  FMUL.FTZ R14, R178, UR39 ;  /* 0x00000027b20e7c20 */ /* 0x000fcc0008410000 */
[----:B------:R-:W3:Y:S01]  /*1b880*/  MUFU.TANH R186, R186 ;  /* 0x000000ba00ba7308 */ /* 0x000ee20000002400 */
[----:B------:R-:W-:-:S07]  /*1b890*/  FMUL.FTZ R12, R176, UR39 ;  /* 0x00000027b00c7c20 */ /* 0x000fce0008410000 */
[----:B------:R-:W4:Y:S01]  /*1b8a0*/  MUFU.TANH R8, R8 ;  /* 0x0000000800087308 */ /* 0x000f220000002400 */
[----:B------:R-:W-:-:S07]  /*1b8b0*/  FMUL.FTZ R176, R179, UR39 ;  /* 0x00000027b3b07c20 */ /* 0x000fce0008410000 */
[----:B------:R-:W5:Y:S01]  /*1b8c0*/  MUFU.TANH R185, R185 ;  /* 0x000000b900b97308 */ /* 0x000f620000002400 */
[----:B------:R-:W-:-:S07]  /*1b8d0*/  FMUL.FTZ R13, R177, UR39 ;  /* 0x00000027b10d7c20 */ /* 0x000fce0008410000 */
[----:B------:R-:W5:Y:S01]  /*1b8e0*/  MUFU.TANH R10, R10 ;  /* 0x0000000a000a7308 */ /* 0x000f620000002400 */
[----:B0-----:R-:W-:Y:S01]  /*1b8f0*/  FMNMX.FTZ R0, R193, R20, !PT ;  /* 0x00000014c1007209 */ /* 0x001fe20007810000 */
[----:B------:R-:W-:-:S06]  /*1b900*/  FMUL.FTZ R179, R182, UR39 ;  /* 0x00000027b6b37c20 */ /* 0x000fcc0008410000 */
[----:B------:R-:W0:Y:S01]  /*1b910*/  MUFU.TANH R184, R184 ;  /* 0x000000b800b87308 */ /* 0x000e220000002400 */
[----:B-1----:R-:W-:Y:S01]  /*1b920*/  FMNMX.FTZ R2, R7, R15, !PT ;  /* 0x0000000f07027209 */ /* 0x002fe20007810000 */
[----:B------:R-:W-:-:S06]  /*1b930*/  FMUL.FTZ R177, R180, UR39 ;  /* 0x00000027b4b17c20 */ /* 0x000fcc0008410000 */
[----:B------:R-:W1:Y:S01]  /*1b940*/  MUFU.TANH R11, R11 ;  /* 0x0000000b000b7308 */ /* 0x000e620000002400 */
[----:B---3--:R-:W-:Y:S01]  /*1b950*/  FMNMX.FTZ R0, R186, R0, !PT ;  /* 0x00000000ba007209 */ /* 0x008fe20007810000 */
[----:B------:R-:W-:-:S06]  /*1b960*/  FMUL.FTZ R180, R183, UR39 ;  /* 0x00000027b7b47c20 */ /* 0x000fcc0008410000 */
[----:B------:R-:W3:Y:S01]  /*1b970*/  MUFU.TANH R14, R14 ;  /* 0x0000000e000e7308 */ /* 0x000ee20000002400 */
[----:B----4-:R-:W-:Y:S01]  /*1b980*/  FMNMX.FTZ R2, R8, R2, !PT ;  /* 0x0000000208027209 */ /* 0x010fe20007810000 */
[----:B------:R-:W-:-:S06]  /*1b990*/  FMUL.FTZ R178, R181, UR39 ;  /* 0x00000027b5b27c20 */ /* 0x000fcc0008410000 */
[----:B------:R-:W4:Y:S01]  /*1b9a0*/  MUFU.TANH R12, R12 ;  /* 0x0000000c000c7308 */ /* 0x000f220000002400 */
[----:B-----5:R-:W-:Y:S01]  /*1b9b0*/  FMNMX.FTZ R0, R185, R0, !PT ;  /* 0x00000000b9007209 */ /* 0x020fe20007810000 */
[----:B------:R-:W-:-:S06]  /*1b9c0*/  FMUL.FTZ R170, R170, UR39 ;  /* 0x00000027aaaa7c20 */ /* 0x000fcc0008410000 */
[----:B------:R-:W5:Y:S01]  /*1b9d0*/  MUFU.TANH R176, R176 ;  /* 0x000000b000b07308 */ /* 0x000f620000002400 */
[----:B------:R-:W-:Y:S01]  /*1b9e0*/  FMNMX.FTZ R2, R10, R2, !PT ;  /* 0x000000020a027209 */ /* 0x000fe20007810000 */
[----:B------:R-:W-:-:S06]  /*1b9f0*/  FMUL.FTZ R168, R168, UR39 ;  /* 0x00000027a8a87c20 */ /* 0x000fcc0008410000 */
        /* <DEDUP_REMOVED lines=67> */
[----:B-----5:R-:W-:-:S07]  /*1be30*/  FMNMX.FTZ R0, R166, R0, !PT ;  /* 0x00000000a6007209 */ /* 0x020fce0007810000 */
[----:B------:R-:W5:Y:S01]  /*1be40*/  MUFU.TANH R155, R155 ;  /* 0x0000009b009b7308 */ /* 0x000f620000002400 */
[----:B------:R-:W-:-:S07]  /*1be50*/  FMNMX.FTZ R2, R164, R2, !PT ;  /* 0x00000002a4027209 */ /* 0x000fce0007810000 */
[----:B------:R-:W2:Y:S01]  /*1be60*/  MUFU.TANH R153, R153 ;  /* 0x0000009900997308 */ /* 0x000ea20000002400 */
[----:B0-----:R-:W-:-:S07]  /*1be70*/  FMNMX.FTZ R0, R167, R0, !PT ;  /* 0x00000000a7007209 */ /* 0x001fce0007810000 */
[----:B------:R-:W0:Y:S01]  /*1be80*/  MUFU.TANH R158, R158 ;  /* 0x0000009e009e7308 */ /* 0x000e220000002400 */
[----:B-1----:R-:W-:-:S07]  /*1be90*/  FMNMX.FTZ R2, R165, R2, !PT ;  /* 0x00000002a5027209 */ /* 0x002fce0007810000 */
[----:B------:R-:W1:Y:S01]  /*1bea0*/  MUFU.TANH R156, R156 ;  /* 0x0000009c009c7308 */ /* 0x000e620000002400 */
[----:B---3--:R-:W-:-:S07]  /*1beb0*/  FMNMX.FTZ R0, R154, R0, !PT ;  /* 0x000000009a007209 */ /* 0x008fce0007810000 */
[----:B------:R-:W3:Y:S01]  /*1bec0*/  MUFU.TANH R159, R159 ;  /* 0x0000009f009f7308 */ /* 0x000ee20000002400 */
[----:B----4-:R-:W-:-:S07]  /*1bed0*/  FMNMX.FTZ R2, R152, R2, !PT ;  /* 0x0000000298027209 */ /* 0x010fce0007810000 */
[----:B------:R-:W4:Y:S01]  /*1bee0*/  MUFU.TANH R157, R157 ;  /* 0x0000009d009d7308 */ /* 0x000f220000002400 */
[----:B-----5:R-:W-:Y:S02]  /*1bef0*/  FMNMX.FTZ R0, R155, R0, !PT ;  /* 0x000000009b007209 */ /* 0x020fe40007810000 */
[----:B--2---:R-:W-:Y:S02]  /*1bf00*/  FMNMX.FTZ R2, R153, R2, !PT ;  /* 0x0000000299027209 */ /* 0x004fe40007810000 */
[----:B0-----:R-:W-:Y:S02]  /*1bf10*/  FMNMX.FTZ R0, R158, R0, !PT ;  /* 0x000000009e007209 */ /* 0x001fe40007810000 */
[----:B-1----:R-:W-:Y:S02]  /*1bf20*/  FMNMX.FTZ R2, R156, R2, !PT ;  /* 0x000000029c027209 */ /* 0x002fe40007810000 */
[----:B---3--:R-:W-:Y:S02]  /*1bf30*/  FMNMX.FTZ R4, R159, R0, !PT ;  /* 0x000000009f047209 */ /* 0x008fe40007810000 */
[----:B----4-:R-:W-:-:S03]  /*1bf40*/  FMNMX.FTZ R5, R157, R2, !PT ;  /* 0x000000029d057209 */ /* 0x010fc60007810000 */
[----:B------:R-:W0:Y:S04]  /*1bf50*/  SHFL.BFLY PT, R0, R4, 0x2, 0x1f ;  /* 0x0c401f0004007f89 */ /* 0x000e2800000e0000 */
[----:B------:R-:W1:Y:S01]  /*1bf60*/  SHFL.BFLY PT, R2, R5, 0x2, 0x1f ;  /* 0x0c401f0005027f89 */ /* 0x000e6200000e0000 */
[----:B0-----:R-:W-:Y:S02]  /*1bf70*/  FMNMX.FTZ R4, R4, R0, !PT ;  /* 0x0000000004047209 */ /* 0x001fe40007810000 */
[----:B-1----:R-:W-:-:S03]  /*1bf80*/  FMNMX.FTZ R5, R5, R2, !PT ;  /* 0x0000000205057209 */ /* 0x002fc60007810000 */
[----:B------:R-:W0:Y:S04]  /*1bf90*/  SHFL.BFLY PT, R0, R4, 0x1, 0x1f ;  /* 0x0c201f0004007f89 */ /* 0x000e2800000e0000 */
[----:B------:R-:W1:Y:S01]  /*1bfa0*/  SHFL.BFLY PT, R2, R5, 0x1, 0x1f ;  /* 0x0c201f0005027f89 */ /* 0x000e6200000e0000 */
[----:B------:R-:W-:Y:S01]  /*1bfb0*/  IMAD.U32 R3, RZ, RZ, UR38 ;  /* 0x00000026ff037e24 */ /* 0x000fe2000f8e00ff */
[----:B0-----:R-:W-:Y:S02]  /*1bfc0*/  FMNMX.FTZ R4, R4, R0, !PT ;  /* 0x0000000004047209 */ /* 0x001fe40007810000 */
[----:B-1----:R-:W-:-:S03]  /*1bfd0*/  FMNMX.FTZ R5, R5, R2, !PT ;  /* 0x0000000205057209 */ /* 0x002fc60007810000 */
[----:B------:R-:W-:Y:S02]  /*1bfe0*/  FADD.FTZ R2, -R4, R20 ;  /* 0x0000001404027221 */ /* 0x000fe40000010100 */
[C---:B------:R-:W-:Y:S01]  /*1bff0*/  FMUL.FTZ R20, R5.reuse, R3 ;  /* 0x0000000305147220 */ /* 0x040fe20000410000 */
[----:B------:R-:W-:-:S03]  /*1c000*/  FADD.FTZ R0, -R5, R15 ;  /* 0x0000000f05007221 */ /* 0x000fc60000010100 */
[-CC-:B------:R-:W-:Y:S01]  /*1c010*/  FFMA.FTZ R192, R152, R3.reuse, -R20.reuse ;  /* 0x0000000398c07223 */ /* 0x180fe20000010814 */
[-C--:B------:R-:W-:Y:S01]  /*1c020*/  FMUL.FTZ R152, R4, R3.reuse ;  /* 0x0000000304987220 */ /* 0x080fe20000410000 */
[-C--:B------:R-:W-:Y:S01]  /*1c030*/  FMUL.FTZ R0, R0, R3.reuse ;  /* 0x0000000300007220 */ /* 0x080fe20000410000 */
[-C--:B------:R-:W-:Y:S01]  /*1c040*/  FMUL.FTZ R2, R2, R3.reuse ;  /* 0x0000000302027220 */ /* 0x080fe20000410000 */
[-C--:B------:R-:W-:Y:S01]  /*1c050*/  FFMA.FTZ R208, R7, R3.reuse, -R20 ;  /* 0x0000000307d07223 */ /* 0x080fe20000010814 */
[-C--:B------:R-:W-:Y:S01]  /*1c060*/  FFMA.FTZ R209, R193, R3.reuse, -R152 ;  /* 0x00000003c1d17223 */ /* 0x080fe20000010898 */
[-CC-:B------:R-:W-:Y:S01]  /*1c070*/  FFMA.FTZ R182, R8, R3.reuse, -R20.reuse ;  /* 0x0000000308b67223 */ /* 0x180fe20000010814 */
        /* <DEDUP_REMOVED lines=16> */
[-C--:B------:R-:W-:Y:S01]  /*1c180*/  FFMA.FTZ R20, R157, R3.reuse, -R20 ;  /* 0x000000039d147223 */ /* 0x080fe20000010814 */
[-CC-:B------:R-:W-:Y:S01]  /*1c190*/  FFMA.FTZ R157, R186, R3.reuse, -R152.reuse ;  /* 0x00000003ba9d7223 */ /* 0x180fe20000010898 */
[----:B------:R-:W-:Y:S01]  /*1c1a0*/  MUFU.EX2 R0, R0 ;  /* 0x0000000000007308 */ /* 0x000fe20000000800 */
[-CC-:B------:R-:W-:Y:S01]  /*1c1b0*/  FFMA.FTZ R211, R185, R3.reuse, -R152.reuse ;  /* 0x00000003b9d37223 */ /* 0x180fe20000010898 */
[----:B------:R-:W-:-:S06]  /*1c1c0*/  FFMA.FTZ R156, R184, R3, -R152 ;  /* 0x00000003b89c7223 */ /* 0x000fcc0000010898 */
[----:B------:R-:W-:Y:S08]  /*1c1d0*/  MUFU.EX2 R2, R2 ;  /* 0x0000000200027308 */ /* 0x000ff00000000800 */
[----:B------:R-:W0:Y:S08]  /*1c1e0*/  MUFU.EX2 R208, R208 ;  /* 0x000000d000d07308 */ /* 0x000e300000000800 */
[----:B------:R-:W1:Y:S01]  /*1c1f0*/  MUFU.EX2 R209, R209 ;  /* 0x000000d100d17308 */ /* 0x000e620000000800 */
[----:B------:R-:W-:Y:S01]  /*1c200*/  FFMA.FTZ R205, R14, R3, -R152 ;  /* 0x000000030ecd7223 */ /* 0x000fe20000010898 */
[----:B------:R-:W-:-:S06]  /*1c210*/  IADD3 R160, R9, 0x38840, RZ ;  /* 0x0003884009a07810 */ /* 0x000fcc0007ffe0ff */
[----:B------:R-:W2:Y:S08]  /*1c220*/  MUFU.EX2 R182, R182 ;  /* 0x000000b600b67308 */ /* 0x000eb00000000800 */
[----:B------:R-:W3:Y:S01]  /*1c230*/  MUFU.EX2 R157, R157 ;  /* 0x0000009d009d7308 */ /* 0x000ee20000000800 */
[----:B------:R-:W-:Y:S01]  /*1c240*/  FFMA.FTZ R153, R176, R3, -R152 ;  /* 0x00000003b0997223 */ /* 0x000fe20000010898 */
[----:B------:R-:W-:-:S06]  /*1c250*/  PRMT R160, R187, 0x654, R160 ;  /* 0x00000654bba07816 */ /* 0x000fcc00000000a0 */
[----:B------:R-:W4:Y:S08]  /*1c260*/  MUFU.EX2 R210, R210 ;  /* 0x000000d200d27308 */ /* 0x000f300000000800 */
[----:B------:R-:W5:Y:S01]  /*1c270*/  MUFU.EX2 R211, R211 ;  /* 0x000000d300d37308 */ /* 0x000f620000000800 */
[----:B0-----:R-:W-:Y:S01]  /*1c280*/  FFMA.FTZ R227, R0, R227, R208 ;  /* 0x000000e300e37223 */ /* 0x001fe200000100d0 */
[----:B-1----:R-:W-:Y:S01]  /*1c290*/  FFMA.FTZ R226, R2, R226, R209 ;  /* 0x000000e202e27223 */ /* 0x002fe200000100d1 */
[-CC-:B------:R-:W-:Y:S01]  /*1c2a0*/  FFMA.FTZ R207, R179, R3.reuse, -R152.reuse ;  /* 0x00000003b3cf7223 */ /* 0x180fe20000010898 */
[----:B------:R0:W-:Y:S04]  /*1c2b0*/  SYNCS.ARRIVE.TRANS64.RED.A1T0 RZ, [R160+URZ], RZ ;  /* 0x000000ffa0ff79a7 */ /* 0x0001e8000810043f */
[----:B------:R-:W1:Y:S01]  /*1c2c0*/  MUFU.EX2 R181, R181 ;  /* 0x000000b500b57308 */ /* 0x000e620000000800 */
[----:B------:R-:W-:-:S07]  /*1c2d0*/  FFMA.FTZ R193, R154, R3, -R152 ;  /* 0x000000039ac17223 */ /* 0x000fce0000010898 */
[----:B------:R-:W1:Y:S01]  /*1c2e0*/  MUFU.EX2 R156, R156 ;  /* 0x0000009c009c7308 */ /* 0x000e620000000800 */
[-CC-:B------:R-:W-:Y:S01]  /*1c2f0*/  FFMA.FTZ R14, R180, R3.reuse, -R152.reuse ;  /* 0x00000003b40e7223 */ /* 0x180fe20000010898 */
[-CC-:B------:R-:W-:Y:S01]  /*1c300*/  FFMA.FTZ R201, R170, R3.reuse, -R152.reuse ;  /* 0x00000003aac97223 */ /* 0x180fe20000010898 */
[-CC-:B------:R-:W-:Y:S01]  /*1c310*/  FFMA.FTZ R171, R171, R3.reuse, -R152.reuse ;  /* 0x00000003abab7223 */ /* 0x180fe20000010898 */
[-CC-:B------:R-:W-:Y:S01]  /*1c320*/  FFMA.FTZ R203, R174, R3.reuse, -R152.reuse ;  /* 0x00000003aecb7223 */ /* 0x180fe20000010898 */
[----:B0-----:R-:W-:-:S03]  /*1c330*/  FFMA.FTZ R160, R175, R3, -R152 ;  /* 0x00000003afa07223 */ /* 0x001fc60000010898 */
[----:B------:R-:W0:Y:S01]  /*1c340*/  MUFU.EX2 R204, R204 ;  /* 0x000000cc00cc7308 */ /* 0x000e220000000800 */
[-CC-:B------:R-:W-:Y:S01]  /*1c350*/  FFMA.FTZ R197, R162, R3.reuse, -R152.reuse ;  /* 0x00000003a2c57223 */ /* 0x180fe20000010898 */
[-CC-:B------:R-:W-:Y:S01]  /*1c360*/  FFMA.FTZ R163, R163, R3.reuse, -R152.reuse ;  /* 0x00000003a3a37223 */ /* 0x180fe20000010898 */
[-CC-:B------:R-:W-:Y:S01]  /*1c370*/  FFMA.FTZ R199, R166, R3.reuse, -R152.reuse ;  /* 0x00000003a6c77223 */ /* 0x180fe20000010898 */
[-CC-:B------:R-:W-:Y:S01]  /*1c380*/  FFMA.FTZ R167, R167, R3.reuse, -R152.reuse ;  /* 0x00000003a7a77223 */ /* 0x180fe20000010898 */
[----:B------:R-:W-:-:S03]  /*1c390*/  FFMA.FTZ R154, R155, R3, -R152 ;  /* 0x000000039b9a7223 */ /* 0x000fc60000010898 */
[----:B------:R-:W0:Y:S01]  /*1c3a0*/  MUFU.EX2 R205, R205 ;  /* 0x000000cd00cd7308 */ /* 0x000e220000000800 */
[-CC-:B------:R-:W-:Y:S01]  /*1c3b0*/  FFMA.FTZ R195, R158, R3.reuse, -R152.reuse ;  /* 0x000000039ec37223 */ /* 0x180fe20000010898 */
[----:B------:R-:W-:Y:S01]  /*1c3c0*/  FFMA.FTZ R152, R159, R3, -R152 ;  /* 0x000000039f987223 */ /* 0x000fe20000010898 */
[----:B--2---:R-:W-:Y:S01]  /*1c3d0*/  FADD.FTZ R155, R182, R227 ;  /* 0x000000e3b69b7221 */ /* 0x004fe20000010000 */
[----:B---3--:R-:W-:-:S04]  /*1c3e0*/  FADD.FTZ R159, R157, R226 ;  /* 0x000000e29d9f7221 */ /* 0x008fc80000010000 */
[----:B------:R-:W2:Y:S01]  /*1c3f0*/  MUFU.EX2 R15, R15 ;  /* 0x0000000f000f7308 */ /* 0x000ea20000000800 */
[----:B----4-:R-:W-:Y:S01]  /*1c400*/  FADD.FTZ R155, R210, R155 ;  /* 0x0000009bd29b7221 */ /* 0x010fe20000010000 */
[----:B-----5:R-:W-:-:S06]  /*1c410*/  FADD.FTZ R159, R211, R159 ;  /* 0x0000009fd39f7221 */ /* 0x020fcc0000010000 */
[----:B------:R-:W3:Y:S01]  /*1c420*/  MUFU.EX2 R153, R153 ;  /* 0x0000009900997308 */ /* 0x000ee20000000800 */
[----:B-1----:R-:W-:Y:S01]  /*1c430*/  FADD.FTZ R155, R181, R155 ;  /* 0x0000009bb59b7221 */ /* 0x002fe20000010000 */
[----:B------:R-:W-:-:S06]  /*1c440*/  FADD.FTZ R159, R156, R159 ;  /* 0x0000009f9c9f7221 */ /* 0x000fcc0000010000 */
[----:B------:R-:W1:Y:S08]  /*1c450*/  MUFU.EX2 R206, R206 ;  /* 0x000000ce00ce7308 */ /* 0x000e700000000800 */
[----:B------:R-:W4:Y:S01]  /*1c460*/  MUFU.EX2 R207, R207 ;  /* 0x000000cf00cf7308 */ /* 0x000f220000000800 */
[----:B0-----:R-:W-:Y:S01]  /*1c470*/  FADD.FTZ R155, R204, R155 ;  /* 0x0000009bcc9b7221 */ /* 0x001fe20000010000 */
[----:B------:R-:W-:-:S06]  /*1c480*/  FADD.FTZ R159, R205, R159 ;  /* 0x0000009fcd9f7221 */ /* 0x000fcc0000010000 */
[----:B------:R-:W0:Y:S08]  /*1c490*/  MUFU.EX2 R13, R13 ;  /* 0x0000000d000d7308 */ /* 0x000e300000000800 */
[----:B------:R-:W5:Y:S01]  /*1c4a0*/  MUFU.EX2 R14, R14 ;  /* 0x0000000e000e7308 */ /* 0x000f620000000800 */
[----:B--2---:R-:W-:Y:S01]  /*1c4b0*/  FADD.FTZ R155, R15, R155 ;  /* 0x0000009b0f9b7221 */ /* 0x004fe20000010000 */
[----:B---3--:R-:W-:-:S06]  /*1c4c0*/  FADD.FTZ R161, R153, R159 ;  /* 0x0000009f99a17221 */ /* 0x008fcc0000010000 */
[----:B------:R-:W2:Y:S08]  /*1c4d0*/  MUFU.EX2 R200, R200 ;  /* 0x000000c800c87308 */ /* 0x000eb00000000800 */
[----:B------:R-:W3:Y:S01]  /*1c4e0*/  MUFU.EX2 R201, R201 ;  /* 0x000000c900c97308 */ /* 0x000ee20000000800 */
[----:B-1----:R-:W-:Y:S01]  /*1c4f0*/  FADD.FTZ R159, R206, R155 ;  /* 0x0000009bce9f7221 */ /* 0x002fe20000010000 */
[----:B----4-:R-:W-:-:S06]  /*1c500*/  FADD.FTZ R161, R207, R161 ;  /* 0x000000a1cfa17221 */ /* 0x010fcc0000010000 */
[----:B------:R-:W1:Y:S08]  /*1c510*/  MUFU.EX2 R12, R12 ;  /* 0x0000000c000c7308 */ /* 0x000e700000000800 */
[----:B------:R-:W4:Y:S01]  /*1c520*/  MUFU.EX2 R9, R171 ;  /* 0x000000ab00097308 */ /* 0x000f220000000800 */
[----:B0-----:R-:W-:Y:S01]  /*1c530*/  FADD.FTZ R159, R13, R159 ;  /* 0x0000009f0d9f7221 */ /* 0x001fe20000010000 */
[----:B-----5:R-:W-:-:S06]  /*1c540*/  FADD.FTZ R161, R14, R161 ;  /* 0x000000a10ea17221 */ /* 0x020fcc0000010000 */
        /* <DEDUP_REMOVED lines=39> */
[----:B---3--:R-:W-:-:S03]  /*1c7c0*/  FADD.FTZ R161, R154, R161 ;  /* 0x000000a19aa17221 */ /* 0x008fc60000010000 */
[----:B-1----:R-:W-:Y:S01]  /*1c7d0*/  FADD.FTZ R159, R194, R159 ;  /* 0x0000009fc29f7221 */ /* 0x002fe20000010000 */
[----:B----4-:R-:W-:-:S03]  /*1c7e0*/  FADD.FTZ R161, R195, R161 ;  /* 0x000000a1c3a17221 */ /* 0x010fc60000010000 */
[----:B0-----:R-:W-:Y:S01]  /*1c7f0*/  FADD.FTZ R227, R20, R159 ;  /* 0x0000009f14e37221 */ /* 0x001fe20000010000 */
[----:B-----5:R-:W-:Y:S01]  /*1c800*/  FADD.FTZ R226, R152, R161 ;  /* 0x000000a198e27221 */ /* 0x020fe20000010000 */
[----:B------:R-:W-:Y:S06]  /*1c810*/  @!P0 BRA `(.L_x_647) ;  /* 0x0000000000048947 */ /* 0x000fec0003800000 */
[----:B------:R-:W-:Y:S01]  /*1c820*/  BPT.TRAP 0x1 ;  /* 0x000000040000795c */ /* 0x000fe20000300000 */
.L_x_647:
[----:B------:R-:W-:Y:S01]  /*1c830*/  ISETP.GT.AND P1, PT, R21, RZ, PT ;  /* 0x000000ff1500720c */ /* 0x000fe20003f24270 */
[----:B------:R-:W-:Y:S01]  /*1c840*/  VIADD R6, R6, 0x38860 ;  /* 0x0003886006067836 */ /* 0x000fe20000000000 */
[----:B------:R-:W-:Y:S01]  /*1c850*/  F2FP.BF16.F32.PACK_AB R204, R15, R204 ;  /* 0x000000cc0fcc723e */ /* 0x000fe200000010ff */
[----:B------:R-:W-:Y:S01]  /*1c860*/  VIADD R21, R21, 0xffffffff ;  /* 0xffffffff15157836 */ /* 0x000fe20000000000 */
[----:B------:R-:W-:Y:S01]  /*1c870*/  F2FP.BF16.F32.PACK_AB R207, R14, R207 ;  /* 0x000000cf0ecf723e */ /* 0x000fe200000010ff */
[----:B------:R-:W-:Y:S01]  /*1c880*/  IMAD.MOV.U32 R15, RZ, RZ, R5 ;  /* 0x000000ffff0f7224 */ /* 0x000fe200078e0005 */
[----:B------:R-:W-:Y:S01]  /*1c890*/  PRMT R6, R187, 0x654, R6 ;  /* 0x00000654bb067816 */ /* 0x000fe20000000006 */
[----:B------:R-:W-:Y:S01]  /*1c8a0*/  IMAD.MOV.U32 R14, RZ, RZ, R229 ;  /* 0x000000ffff0e7224 */ /* 0x000fe200078e00e5 */
[----:B------:R-:W-:Y:S01]  /*1c8b0*/  F2FP.BF16.F32.PACK_AB R198, R8, R198 ;  /* 0x000000c608c6723e */ /* 0x000fe200000010ff */
[----:B------:R-:W-:Y:S01]  /*1c8c0*/  IMAD.MOV.U32 R8, RZ, RZ, R225 ;  /* 0x000000ffff087224 */ /* 0x000fe200078e00e1 */
[----:B------:R0:W-:Y:S01]  /*1c8d0*/  SYNCS.ARRIVE.TRANS64.RED.A1T0 RZ, [R6+URZ], RZ ;  /* 0x000000ff06ff79a7 */ /* 0x0001e2000810043f */
[----:B------:R-:W-:Y:S01]  /*1c8e0*/  F2FP.BF16.F32.PACK_AB R194, R20, R194 ;  /* 0x000000c214c2723e */ /* 0x000fe200000010ff */
[----:B------:R-:W-:Y:S01]  /*1c8f0*/  IMAD.MOV.U32 R20, RZ, RZ, R4 ;  /* 0x000000ffff147224 */ /* 0x000fe200078e0004 */
[----:B------:R-:W-:-:S02]  /*1c900*/  F2FP.BF16.F32.PACK_AB R208, R182, R208 ;  /* 0x000000d0b6d0723e */ /* 0x000fc400000010ff */
        /* <DEDUP_REMOVED lines=14> */
[----:B------:R-:W-:Y:S01]  /*1c9f0*/  F2FP.BF16.F32.PACK_AB R195, R152, R195 ;  /* 0x000000c398c3723e */ /* 0x000fe200000010ff */
[----:B0-----:R-:W-:Y:S06]  /*1ca00*/  @P1 BRA `(.L_x_648) ;  /* 0xffffffb000881947 */ /* 0x001fec000383ffff */
.L_x_635:
[----:B------:R-:W-:Y:S05]  /*1ca10*/  BSYNC B0 ;  /* 0x0000000000007941 */ /* 0x000fea0003800000 */
.L_x_634:
        /* <DEDUP_REMOVED lines=131> */
.L_x_649:
[----:B------:R-:W-:Y:S01]  /*1d250*/  IMAD R8, R225, 0x8, R22 ;  /* 0x00000008e1087824 */ /* 0x000fe200078e0216 */
[----:B------:R-:W-:-:S04]  /*1d260*/  SHF.L.U32 R7, R229, 0x1f, RZ ;  /* 0x0000001fe5077819 */ /* 0x000fc800000006ff */
[----:B------:R0:W1:Y:S01]  /*1d270*/  SYNCS.PHASECHK.TRANS64.TRYWAIT P1, [R8+URZ+0x38850], R7 ;  /* 0x03885007080075a7 */ /* 0x000062000802017f */
[----:B------:R-:W-:Y:S05]  /*1d280*/  @!P0 BRA `(.L_x_650) ;  /* 0x0000000000048947 */ /* 0x000fea0003800000 */
[----:B------:R-:W-:Y:S01]  /*1d290*/  BPT.TRAP 0x1 ;  /* 0x000000040000795c */ /* 0x000fe20000300000 */
.L_x_650:
[----:B------:R-:W-:Y:S01]  /*1d2a0*/  VIADD R22, R22, 0x400 ;  /* 0x0000040016167836 */ /* 0x000fe20000000000 */
[----:B------:R-:W-:Y:S04]  /*1d2b0*/  BSSY B0, `(.L_x_651) ;  /* 0x0000008000007945 */ /* 0x000fe80003800000 */
[----:B------:R-:W-:-:S04]  /*1d2c0*/  SHF.R.U32.HI R22, RZ, 0x4, R22 ;  /* 0x00000004ff167819 */ /* 0x000fc80000011616 */
[----:B------:R-:W-:-:S04]  /*1d2d0*/  LOP3.LUT R22, R22, 0x3fff, RZ, 0xc0, !PT ;  /* 0x00003fff16167812 */ /* 0x000fc800078ec0ff */
[----:B------:R-:W-:-:S05]  /*1d2e0*/  LOP3.LUT R0, R22, 0x2800000, RZ, 0xfc, !PT ;  /* 0x0280000016007812 */ /* 0x000fca00078efcff */
[----:B------:R-:W-:Y:S01]  /*1d2f0*/  IMAD R0, R225, 0xa00, R0 ;  /* 0x00000a00e1007824 */ /* 0x000fe200078e0200 */
[----:B-1----:R-:W-:Y:S06]  /*1d300*/  @P1 BRA `(.L_x_652) ;  /* 0x0000000000081947 */ /* 0x002fec0003800000 */
[----:B------:R-:W1:Y:S02]  /*1d310*/  SYNCS.PHASECHK.TRANS64.TRYWAIT P1, [R8+URZ+0x38850], R7 ;  /* 0x03885007080075a7 */ /* 0x000e64000802017f */
[----:B-1----:R-:W-:Y:S05]  /*1d320*/  @!P1 BRA `(.L_x_653) ;  /* 0x000000bc00c89947 */ /* 0x002fea0003800000 */
.L_x_652:
[----:B------:R-:W-:Y:S05]  /*1d330*/  BSYNC B0 ;  /* 0x0000000000007941 */ /* 0x000fea0003800000 */
.L_x_651:
[----:B------:R-:W-:Y:S01]  /*1d340*/  IMAD.MOV.U32 R6, RZ, RZ, R0 ;  /* 0x000000ffff067224 */ /* 0x000fe200078e0000 */
[----:B------:R-:W-:Y:S01]  /*1d350*/  WARPGROUP.ARRIVE ;  /* 0x00000000000079c5 */ /* 0x000fe20000000000 */
[----:B01----:R-:W-:-:S03]  /*1d360*/  IMAD.MOV.U32 R7, RZ, RZ, 0x40000040 ;  /* 0x40000040ff077424 */ /* 0x003fc600078e00ff */
[----:B------:R-:W-:Y:S01]  /*1d370*/  R2UR UR6, R6 ;  /* 0x00000000060672ca */ /* 0x000fe200000e0000 */
[----:B------:R-:W-:Y:S01]  /*1d380*/  VIADD R6, R0, 0x80 ;  /* 0x0000008000067836 */ /* 0x000fe20000000000 */
[----:B------:R-:W-:Y:S01]  /*1d390*/  R2UR UR7, R7 ;  /* 0x00000000070772ca */ /* 0x000fe200000e0000 */
[----:B------:R-:W-:-:S12]  /*1d3a0*/  IMAD.MOV.U32 R7, RZ, RZ, 0x40000040 ;  /* 0x40000040ff077424 */ /* 0x000fd800078e00ff */
[----:B------:R-:W-:Y:S01]  /*1d3b0*/  HGMMA.64x256x16.F32.BF16 R24, R208, gdesc[UR4].tnspB, R24, gsb0 ;  /* 0x43e00004d0187df0 */ /* 0x000fe20008001818 */
[----:B------:R-:W-:Y:S02]  /*1d3c0*/  R2UR UR6, R6 ;  /* 0x00000000060672ca */ /* 0x000fe400000e0000 */
[----:B------:R-:W-:Y:S01]  /*1d3d0*/  R2UR UR7, R7 ;  /* 0x00000000070772ca */ /* 0x000fe200000e0000 */
[----:B------:R-:W-:Y:S01]  /*1d3e0*/  IMAD.MOV.U32 R7, RZ, RZ, 0x40000040 ;  /* 0x40000040ff077424 */ /* 0x000fe200078e00ff */
[----:B------:R-:W-:Y:S01]  /*1d3f0*/  IADD3 R6, R0, 0x100, RZ ;  /* 0x0000010000067810 */ /* 0x000fe20007ffe0ff */
[----:B------:R-:W-:Y:S02]  /*1d400*/  WARPGROUP.DEPBAR.LE gsb0, 0x0 ;  /* 0x00008000000079c5 */ /* 0x000fe40000010000 */
[----:B------:R-:W-:-:S15]  /*1d410*/  WARPGROUP.ARRIVE ;  /* 0x00000000000079c5 */ /* 0x000fde0000000000 */
[----:B------:R-:W-:-:S05]  /*1d420*/  NOP ;  /* 0x0000000000007918 */ /* 0x000fca0000000000 */
        /* <DEDUP_REMOVED lines=10> */
[----:B------:R-:W-:Y:S01]  /*1d4d0*/  VIADD R6, R0, 0x200 ;  /* 0x0000020000067836 */ /* 0x000fe20000000000 */
[----:B------:R-:W-:Y:S01]  /*1d4e0*/  R2UR UR7, R7 ;  /* 0x00000000070772ca */ /* 0x000fe200000e0000 */
[----:B------:R-:W-:Y:S01]  /*1d4f0*/  IMAD.MOV.U32 R7, RZ, RZ, 0x40000040 ;  /* 0x40000040ff077424 */ /* 0x000fe200078e00ff */
[----:B------:R-:W0:Y:S02]  /*1d500*/  SHFL.BFLY PT, R0, R227, 0x2, 0x1f ;  /* 0x0c401f00e3007f89 */ /* 0x000e2400000e0000 */
[----:B0-----:R-:W-:Y:S01]  /*1d510*/  FADD.FTZ R0, R0, R227 ;  /* 0x000000e300007221 */ /* 0x001fe20000010000 */
[----:B------:R-:W-:Y:S02]  /*1d520*/  WARPGROUP.DEPBAR.LE gsb0, 0x0 ;  /* 0x00008000000079c5 */ /* 0x000fe40000010000 */
[----:B------:R-:W-:-:S15]  /*1d530*/  WARPGROUP.ARRIVE ;  /* 0x00000000000079c5 */ /* 0x000fde0000000000 */
[----:B------:R-:W-:-:S03]  /*1d540*/  NOP ;  /* 0x0000000000007918 */ /* 0x000fc60000000000 */
[----:B------:R-:W-:Y:S01]  /*1d550*/  HGMMA.64x256x16.F32.BF16 R24, R196, gdesc[UR4].tnspB, R24, gsb0 ;  /* 0x43e00004c4187df0 */ /* 0x000fe20008001818 */
[----:B------:R-:W-:Y:S02]  /*1d560*/  R2UR UR6, R6 ;  /* 0x00000000060672ca */ /* 0x000fe400000e0000 */
[----:B------:R-:W-:Y:S02]  /*1d570*/  R2UR UR7, R7 ;  /* 0x00000000070772ca */ /* 0x000fe400000e0000 */
[----:B------:R-:W0:Y:S02]  /*1d580*/  SHFL.BFLY PT, R7, R226, 0x2, 0x1f ;  /* 0x0c401f00e2077f89 */ /* 0x000e2400000e0000 */
[----:B0-----:R-:W-:Y:S02]  /*1d590*/  FADD.FTZ R2, R7, R226 ;  /* 0x000000e207027221 */ /* 0x001fe40000010000 */
[----:B------:R-:W0:Y:S04]  /*1d5a0*/  SHFL.BFLY PT, R7, R0, 0x1, 0x1f ;  /* 0x0c201f0000077f89 */ /* 0x000e2800000e0000 */
[----:B------:R-:W1:Y:S01]  /*1d5b0*/  SHFL.BFLY PT, R9, R2, 0x1, 0x1f ;  /* 0x0c201f0002097f89 */ /* 0x000e6200000e0000 */
[----:B0-----:R-:W-:Y:S01]  /*1d5c0*/  FADD.FTZ R12, R0, R7 ;  /* 0x00000007000c7221 */ /* 0x001fe20000010000 */
[----:B------:R-:W-:Y:S01]  /*1d5d0*/  CS2R R6, SRZ ;  /* 0x0000000000067805 */ /* 0x000fe2000001ff00 */
[----:B------:R-:W-:-:S02]  /*1d5e0*/  IMAD.MOV.U32 R0, RZ, RZ, -0x800000 ;  /* 0xff800000ff007424 */ /* 0x000fc400078e00ff */
        /* <DEDUP_REMOVED lines=16> */
[----:B------:R-:W-:Y:S03]  /*1d6f0*/  HGMMA.64x256x16.F32.BF16 R24, R192, gdesc[UR4].tnspB, R24, gsb0 ;  /* 0x43e00004c0187df0 */ /* 0x000fe60008001818 */
[----:B------:R-:W-:Y:S02]  /*1d700*/  WARPGROUP.DEPBAR.LE gsb0, 0x0 ;  /* 0x00008000000079c5 */ /* 0x000fe40000010000 */
[----:B--23--:R-:W-:Y:S05]  /*1d710*/  @!P0 BRA `(.L_x_654) ;  /* 0x0000000000048947 */ /* 0x00cfea0003800000 */
[----:B------:R-:W-:Y:S01]  /*1d720*/  BPT.TRAP 0x1 ;  /* 0x000000040000795c */ /* 0x000fe20000300000 */
.L_x_654:
[----:B------:R-:W2:Y:S01]  /*1d730*/  LDL.LU R3, [R1+0x58] ;  /* 0x0000580001037983 */ /* 0x000ea20000300800 */
[----:B------:R-:W-:Y:S02]  /*1d740*/  VIADD R5, R8, 0x38860 ;  /* 0x0003886008057836 */ /* 0x000fe40000000000 */
[-C--:B------:R-:W-:Y:S01]  /*1d750*/  FMUL.FTZ R4, R24, R7.reuse ;  /* 0x0000000718047220 */ /* 0x080fe20000410000 */
[----:B------:R-:W-:Y:S01]  /*1d760*/  FMUL.FTZ R25, R25, R7 ;  /* 0x0000000719197220 */ /* 0x000fe20000410000 */
[----:B------:R-:W3:Y:S01]  /*1d770*/  LDL.LU R13, [R1+0x70] ;  /* 0x00007000010d7983 */ /* 0x000ee20000300800 */
[----:B------:R-:W-:-:S05]  /*1d780*/  VIADD R225, R225, 0x1 ;  /* 0x00000001e1e17836 */ /* 0x000fca0000000000 */
[----:B------:R-:W-:Y:S01]  /*1d790*/  ISETP.NE.AND P0, PT, R225, 0x2, PT ;  /* 0x00000002e100780c */ /* 0x000fe20003f05270 */
[-C--:B------:R-:W-:Y:S01]  /*1d7a0*/  FMUL.FTZ R24, R32, R7.reuse ;  /* 0x0000000720187220 */ /* 0x080fe20000410000 */
[-C--:B------:R-:W-:Y:S02]  /*1d7b0*/  FMUL.FTZ R160, R44, R7.reuse ;  /* 0x000000072ca07220 */ /* 0x080fe40000410000 */
[----:B------:R-:W-:Y:S01]  /*1d7c0*/  SEL R12, RZ, 0x1, P0 ;  /* 0x00000001ff0c7807 */ /* 0x000fe20000000000 */
        /* <DEDUP_REMOVED lines=59> */
[-C--:B0-----:R-:W-:Y:S01]  /*1db80*/  FMUL.FTZ R9, R43, R6.reuse ;  /* 0x000000062b097220 */ /* 0x081fe20000410000 */
        /* <DEDUP_REMOVED lines=58> */
[----:B------:R-:W-:Y:S01]  /*1df30*/  PLOP3.LUT P1, PT, PT, PT, PT, 0x8, 0x0 ;  /* 0x000000000000781c */ /* 0x000fe20003f2e170 */
[-C--:B------:R-:W-:Y:S01]  /*1df40*/  FMUL.FTZ R147, R147, R6.reuse ;  /* 0x0000000693937220 */ /* 0x080fe20000410000 */
[-C--:B------:R-:W-:Y:S01]  /*1df50*/  FMUL.FTZ R150, R150, R6.reuse ;  /* 0x0000000696967220 */ /* 0x080fe20000410000 */
[----:B------:R-:W-:Y:S01]  /*1df60*/  FMUL.FTZ R151, R151, R6 ;  /* 0x0000000697977220 */ /* 0x000fe20000410000 */
[----:B------:R-:W-:-:S02]  /*1df70*/  LOP3.LUT R229, R229, R12, RZ, 0x3c, !PT ;  /* 0x0000000ce5e57212 */ /* 0x000fc400078e3cff */
[----:B------:R-:W-:Y:S02]  /*1df80*/  SEL R225, R225, RZ, P0 ;  /* 0x000000ffe1e17207 */ /* 0x000fe40000000000 */
[----:B--2---:R-:W-:Y:S01]  /*1df90*/  PRMT R5, R3, 0x654, R5 ;  /* 0x0000065403057816 */ /* 0x004fe20000000005 */
[----:B---3--:R-:W-:Y:S02]  /*1dfa0*/  VIADD R13, R13, 0x1 ;  /* 0x000000010d0d7836 */ /* 0x008fe40000000000 */
[----:B------:R-:W-:Y:S01]  /*1dfb0*/  FMUL.FTZ R3, R29, R7 ;  /* 0x000000071d037220 */ /* 0x000fe20000410000 */
[----:B------:R0:W-:Y:S02]  /*1dfc0*/  SYNCS.ARRIVE.TRANS64.RED.A1T0 RZ, [R5+URZ], RZ ;  /* 0x000000ff05ff79a7 */ /* 0x0001e4000810043f */
[----:B------:R1:W-:Y:S01]  /*1dfd0*/  STL [R1+0x70], R13 ;  /* 0x0000700d01007387 */ /* 0x0003e20000100800 */
[-C--:B------:R-:W-:Y:S01]  /*1dfe0*/  FMUL.FTZ R7, R30, R6.reuse ;  /* 0x000000061e077220 */ /* 0x080fe20000410000 */
[----:B0-----:R-:W-:-:S07]  /*1dff0*/  FMUL.FTZ R5, R26, R6 ;  /* 0x000000061a057220 */ /* 0x001fce0000410000 */
.L_x_564:
[----:B------:R-:W0:Y:S08]  /*1e000*/  S2UR UR4, SR_CgaCtaId ;  /* 0x00000000000479c3 */ /* 0x000e300000008800 */
[----:B------:R-:W-:Y:S01]  /*1e010*/  BAR.SYNC.DEFER_BLOCKING 0x5, 0x180 ;  /* 0x0146000000007b1d */ /* 0x000fe20000010000 */
[----:B------:R-:W-:-:S05]  /*1e020*/  MOV R22, 0x400 ;  /* 0x0000040000167802 */ /* 0x000fca0000000f00 */
[----:B------:R-:W-:Y:S01]  /*1e030*/  BSSY B0, `(.L_x_655) ;  /* 0x00002f6000007945 */ /* 0x000fe20003800000 */
[----:B0-----:R-:W-:-:S05]  /*1e040*/  IMAD.U32 R6, RZ, RZ, UR4 ;  /* 0x00000004ff067e24 */ /* 0x001fca000f8e00ff */
[----:B------:R0:W-:Y:S01]  /*1e050*/  STL [R1+0x58], R6 ;  /* 0x0000580601007387 */ /* 0x0001e20000100800 */
[----:B------:R-:W-:-:S05]  /*1e060*/  LEA R22, R6, R22, 0x18 ;  /* 0x0000001606167211 */ /* 0x000fca00078ec0ff */
[----:B----4-:R0:W2:Y:S01]  /*1e070*/  LDS.128 R28, [R22+0x388d0] ;  /* 0x0388d000161c7984 */ /* 0x0100a20000000c00 */
[----:B------:R-:W-:Y:S06]  /*1e080*/  BAR.ARV 0x4, 0x180 ;  /* 0x0106000000007b1d */ /* 0x000fec0000002000 */
[----:B------:R-:W-:Y:S05]  /*1e090*/  @P1 BRA `(.L_x_656) ;  /* 0x0000002000501947 */ /* 0x000fea0003800000 */
[----:B0-----:R-:W3:Y:S04]  /*1e0a0*/  LDL R6, [R1+0x78] ;  /* 0x0000780001067983 */ /* 0x001ee80000100800 */
[----:B-----5:R-:W4:Y:S01]  /*1e0b0*/  LDL R136, [R1+0x60] ;  /* 0x0000600001887983 */ /* 0x020f220000100800 */
[----:B-1----:R-:W0:Y:S01]  /*1e0c0*/  S2R R13, SR_SWINHI ;  /* 0x00000000000d7919 */ /* 0x002e220000002f00 */
[----:B------:R-:W-:Y:S01]  /*1e0d0*/  F2FP.BF16.F32.PACK_AB R4, R25, R4 ;  /* 0x000000041904723e */ /* 0x000fe200000010ff */
[----:B------:R-:W-:Y:S01]  /*1e0e0*/  ULDC.64 UR4, c[0x0][0xc00] ;  /* 0x0003000000047ab9 */ /* 0x000fe20000000a00 */
[----:B------:R-:W-:Y:S02]  /*1e0f0*/  MOV R20, R22 ;  /* 0x0000001600147202 */ /* 0x000fe40000000f00 */
[----:B0-----:R-:W-:-:S02]  /*1e100*/  MOV R21, R13 ;  /* 0x0000000d00157202 */ /* 0x001fc40000000f00 */
        /* <DEDUP_REMOVED lines=9> */
[----:B------:R-:W-:Y:S01]  /*1e1a0*/  F2FP.BF16.F32.PACK_AB R147, R151, R150 ;  /* 0x000000969793723e */ /* 0x000fe200000010ff */
[----:B------:R-:W-:Y:S01]  /*1e1b0*/  ULDC.64 UR6, c[0x0][0x208] ;  /* 0x0000820000067ab9 */ /* 0x000fe20000000a00 */
[----:B------:R-:W-:Y:S01]  /*1e1c0*/  BAR.SYNC.DEFER_BLOCKING 0x1, 0x100 ;  /* 0x0044000000007b1d */ /* 0x000fe20000010000 */
[----:B---3--:R-:W-:-:S03]  /*1e1d0*/  IMAD.WIDE R114, R6, 0x2, R20 ;  /* 0x0000000206727825 */ /* 0x008fc600078e0214 */
[C---:B--2---:R-:W-:Y:S02]  /*1e1e0*/  IADD3 R28, P0, R114.reuse, 0x40, RZ ;  /* 0x00000040721c7810 */ /* 0x044fe40007f1e0ff */
[----:B------:R-:W-:Y:S02]  /*1e1f0*/  IADD3 R6, P1, R114, 0x20, RZ ;  /* 0x0000002072067810 */ /* 0x000fe40007f3e0ff */
[----:B------:R-:W-:Y:S02]  /*1e200*/  LOP3.LUT R76, R28, 0x380, RZ, 0xc0, !PT ;  /* 0x000003801c4c7812 */ /* 0x000fe400078ec0ff */
[----:B------:R-:W-:Y:S02]  /*1e210*/  IADD3 R84, P3, R114, 0x4000, RZ ;  /* 0x0000400072547810 */ /* 0x000fe40007f7e0ff */
[----:B------:R-:W-:Y:S02]  /*1e220*/  LOP3.LUT R72, R6, 0x380, RZ, 0xc0, !PT ;  /* 0x0000038006487812 */ /* 0x000fe400078ec0ff */
[----:B------:R-:W-:-:S02]  /*1e230*/  SHF.R.U64 R76, R76, 0x3, RZ ;  /* 0x000000034c4c7819 */ /* 0x000fc400000012ff */
[----:B------:R-:W-:Y:S01]  /*1e240*/  IADD3 R96, P2, R114, 0x4060, RZ ;  /* 0x0000406072607810 */ /* 0x000fe20007f5e0ff */
[----:B------:R-:W-:Y:S01]  /*1e250*/  IMAD.X R73, RZ, RZ, R115, P1 ;  /* 0x000000ffff497224 */ /* 0x000fe200008e0673 */
[----:B------:R-:W-:Y:S02]  /*1e260*/  LOP3.LUT R112, R84, 0x380, RZ, 0xc0, !PT ;  /* 0x0000038054707812 */ /* 0x000fe400078ec0ff */
[----:B------:R-:W-:Y:S02]  /*1e270*/  SHF.R.U64 R72, R72, 0x3, RZ ;  /* 0x0000000348487819 */ /* 0x000fe400000012ff */
[----:B------:R-:W-:Y:S02]  /*1e280*/  IADD3 R100, P1, R114, 0x8000, RZ ;  /* 0x0000800072647810 */ /* 0x000fe40007f3e0ff */
[----:B------:R-:W-:Y:S02]  /*1e290*/  LOP3.LUT R76, R76, R28, RZ, 0x3c, !PT ;  /* 0x0000001c4c4c7212 */ /* 0x000fe400078e3cff */
[----:B------:R-:W-:-:S02]  /*1e2a0*/  LOP3.LUT R28, R96, 0x380, RZ, 0xc0, !PT ;  /* 0x00000380601c7812 */ /* 0x000fc400078ec0ff */
[----:B------:R-:W-:Y:S02]  /*1e2b0*/  SHF.R.U64 R112, R112, 0x3, RZ ;  /* 0x0000000370707819 */ /* 0x000fe400000012ff */
[C---:B------:R-:W-:Y:S02]  /*1e2c0*/  IADD3 R47, P4, R114.reuse, 0x60, RZ ;  /* 0x00000060722f7810 */ /* 0x040fe40007f9e0ff */
[----:B------:R-:W-:Y:S02]  /*1e2d0*/  IADD3 R88, P6, R114, 0x4020, RZ ;  /* 0x0000402072587810 */ /* 0x000fe40007fde0ff */
[----:B------:R-:W-:Y:S01]  /*1e2e0*/  LOP3.LUT R72, R72, R6, RZ, 0x3c, !PT ;  /* 0x0000000648487212 */ /* 0x000fe200078e3cff */
[----:B------:R-:W-:Y:S01]  /*1e2f0*/  IMAD.X R85, RZ, RZ, R115, P3 ;  /* 0x000000ffff557224 */ /* 0x000fe200018e0673 */
[----:B------:R-:W-:Y:S02]  /*1e300*/  LOP3.LUT R6, R100, 0x380, RZ, 0xc0, !PT ;  /* 0x0000038064067812 */ /* 0x000fe400078ec0ff */
[----:B------:R-:W-:-:S02]  /*1e310*/  SHF.R.U64 R28, R28, 0x3, RZ ;  /* 0x000000031c1c7819 */ /* 0x000fc400000012ff */
[----:B------:R-:W-:Y:S02]  /*1e320*/  IADD3 R108, P3, R114, 0x8060, RZ ;  /* 0x00008060726c7810 */ /* 0x000fe40007f7e0ff */
[----:B------:R-:W-:Y:S01]  /*1e330*/  LOP3.LUT R84, R112, R84, RZ, 0x3c, !PT ;  /* 0x0000005470547212 */ /* 0x000fe200078e3cff */
[----:B------:R-:W-:Y:S01]  /*1e340*/  IMAD.X R81, RZ, RZ, R115, P4 ;  /* 0x000000ffff517224 */ /* 0x000fe200020e0673 */
[----:B------:R-:W-:Y:S02]  /*1e350*/  IADD3 R92, P5, R114, 0x4040, RZ ;  /* 0x00004040725c7810 */ /* 0x000fe40007fbe0ff */
[----:B------:R-:W-:Y:S02]  /*1e360*/  LOP3.LUT R112, R88, 0x380, RZ, 0xc0, !PT ;  /* 0x0000038058707812 */ /* 0x000fe400078ec0ff */
[----:B------:R-:W-:Y:S02]  /*1e370*/  SHF.R.U64 R6, R6, 0x3, RZ ;  /* 0x0000000306067819 */ /* 0x000fe400000012ff */
[----:B------:R-:W-:-:S02]  /*1e380*/  IADD3 R106, P4, R114, 0x8040, RZ ;  /* 0x00008040726a7810 */ /* 0x000fc40007f9e0ff */
[----:B------:R-:W-:Y:S02]  /*1e390*/  LOP3.LUT R96, R28, R96, RZ, 0x3c, !PT ;  /* 0x000000601c607212 */ /* 0x000fe400078e3cff */
[----:B------:R-:W-:Y:S02]  /*1e3a0*/  LOP3.LUT R13, R114, 0x380, RZ, 0xc0, !PT ;  /* 0x00000380720d7812 */ /* 0x000fe400078ec0ff */
[----:B------:R-:W-:Y:S01]  /*1e3b0*/  LOP3.LUT R28, R108, 0x380, RZ, 0xc0, !PT ;  /* 0x000003806c1c7812 */ /* 0x000fe200078ec0ff */
[--C-:B------:R-:W-:Y:S01]  /*1e3c0*/  IMAD.X R93, RZ, RZ, R115.reuse, P5 ;  /* 0x000000ffff5d7224 */ /* 0x100fe200028e0673 */
[----:B------:R-:W-:Y:S02]  /*1e3d0*/  IADD3.X R77, RZ, R115, RZ, P0, !PT ;  /* 0x00000073ff4d7210 */ /* 0x000fe400007fe4ff */
[----:B------:R-:W-:Y:S02]  /*1e3e0*/  LOP3.LUT R80, R47, 0x380, RZ, 0xc0, !PT ;  /* 0x000003802f507812 */ /* 0x000fe400078ec0ff */
[----:B------:R-:W-:Y:S01]  /*1e3f0*/  SHF.R.U64 R112, R112, 0x3, RZ ;  /* 0x0000000370707819 */ /* 0x000fe200000012ff */
[----:B------:R-:W-:Y:S01]  /*1e400*/  IMAD.X R97, RZ, RZ, R115, P2 ;  /* 0x000000ffff617224 */ /* 0x000fe200010e0673 */
[----:B------:R-:W-:-:S02]  /*1e410*/  IADD3 R104, P0, R114, 0x8020, RZ ;  /* 0x0000802072687810 */ /* 0x000fc40007f1e0ff */
[----:B------:R-:W-:Y:S01]  /*1e420*/  LOP3.LUT R100, R6, R100, RZ, 0x3c, !PT ;  /* 0x0000006406647212 */ /* 0x000fe200078e3cff */
[--C-:B------:R-:W-:Y:S01]  /*1e430*/  IMAD.X R101, RZ, RZ, R115.reuse, P1 ;  /* 0x000000ffff657224 */ /* 0x100fe200008e0673 */
[----:B------:R-:W-:Y:S02]  /*1e440*/  IADD3 R12, P5, R114, 0xc020, RZ ;  /* 0x0000c020720c7810 */ /* 0x000fe40007fbe0ff */
[----:B------:R-:W-:Y:S02]  /*1e450*/  LOP3.LUT R6, R106, 0x380, RZ, 0xc0, !PT ;  /* 0x000003806a067812 */ /* 0x000fe400078ec0ff */
[----:B------:R-:W-:Y:S02]  /*1e460*/  IADD3 R14, P2, R114, 0xc040, RZ ;  /* 0x0000c040720e7810 */ /* 0x000fe40007f5e0ff */
[----:B------:R-:W-:Y:S02]  /*1e470*/  SHF.R.U64 R13, R13, 0x3, RZ ;  /* 0x000000030d0d7819 */ /* 0x000fe400000012ff */
[----:B------:R-:W-:Y:S01]  /*1e480*/  SHF.R.U64 R28, R28, 0x3, RZ ;  /* 0x000000031c1c7819 */ /* 0x000fe200000012ff */
[----:B------:R-:W-:Y:S01]  /*1e490*/  IMAD.X R89, RZ, RZ, R115, P6 ;  /* 0x000000ffff597224 */ /* 0x000fe200030e0673 */
[----:B------:R-:W-:-:S02]  /*1e4a0*/  IADD3 R26, P1, R114, 0xc060, RZ ;  /* 0x0000c060721a7810 */ /* 0x000fc40007f3e0ff */
[----:B------:R-:W-:Y:S02]  /*1e4b0*/  SHF.R.U64 R80, R80, 0x3, RZ ;  /* 0x0000000350507819 */ /* 0x000fe400000012ff */
[----:B------:R-:W-:Y:S02]  /*1e4c0*/  LOP3.LUT R88, R112, R88, RZ, 0x3c, !PT ;  /* 0x0000005870587212 */ /* 0x000fe400078e3cff */
[----:B------:R-:W-:Y:S02]  /*1e4d0*/  LOP3.LUT R112, R104, 0x380, RZ, 0xc0, !PT ;  /* 0x0000038068707812 */ /* 0x000fe400078ec0ff */
[----:B------:R-:W-:Y:S02]  /*1e4e0*/  IADD3 R110, P6, R114, 0xc000, RZ ;  /* 0x0000c000726e7810 */ /* 0x000fe40007fde0ff */
[----:B------:R-:W-:Y:S02]  /*1e4f0*/  SHF.R.U64 R6, R6, 0x3, RZ ;  /* 0x0000000306067819 */ /* 0x000fe400000012ff */
[----:B------:R-:W-:-:S02]  /*1e500*/  LOP3.LUT R25, R12, 0x380, RZ, 0xc0, !PT ;  /* 0x000003800c197812 */ /* 0x000fc400078ec0ff */
[----:B------:R-:W-:Y:S02]  /*1e510*/  LOP3.LUT R114, R13, R114, RZ, 0x3c, !PT ;  /* 0x000000720d727212 */ /* 0x000fe400078e3cff */
[----:B------:R-:W-:Y:S02]  /*1e520*/  LOP3.LUT R108, R28, R108, RZ, 0x3c, !PT ;  /* 0x0000006c1c6c7212 */ /* 0x000fe400078e3cff */
[----:B------:R-:W-:Y:S02]  /*1e530*/  LOP3.LUT R27, R14, 0x380, RZ, 0xc0, !PT ;  /* 0x000003800e1b7812 */ /* 0x000fe400078ec0ff */
[----:B------:R-:W-:Y:S02]  /*1e540*/  LOP3.LUT R80, R80, R47, RZ, 0x3c, !PT ;  /* 0x0000002f50507212 */ /* 0x000fe400078e3cff */
[----:B------:R-:W-:Y:S02]  /*1e550*/  LOP3.LUT R28, R26, 0x380, RZ, 0xc0, !PT ;  /* 0x000003801a1c7812 */ /* 0x000fe400078ec0ff */
[----:B------:R-:W-:-:S02]  /*1e560*/  LOP3.LUT R47, R92, 0x380, RZ, 0xc0, !PT ;  /* 0x000003805c2f7812 */ /* 0x000fc400078ec0ff */
[----:B------:R-:W-:Y:S02]  /*1e570*/  SHF.R.U64 R112, R112, 0x3, RZ ;  /* 0x0000000370707819 */ /* 0x000fe400000012ff */
[----:B------:R-:W-:Y:S02]  /*1e580*/  LOP3.LUT R106, R6, R106, RZ, 0x3c, !PT ;  /* 0x0000006a066a7212 */ /* 0x000fe400078e3cff */
[----:B------:R-:W-:Y:S02]  /*1e590*/  SHF.R.U64 R25, R25, 0x3, RZ ;  /* 0x0000000319197819 */ /* 0x000fe400000012ff */
[----:B------:R-:W-:Y:S02]  /*1e5a0*/  MOV R114, R114 ;  /* 0x0000007200727202 */ /* 0x000fe40000000f00 */
[----:B------:R-:W-:Y:S02]  /*1e5b0*/  F2FP.BF16.F32.PACK_AB R6, R3, R10 ;  /* 0x0000000a0306723e */ /* 0x000fe400000010ff */
[----:B------:R-:W-:-:S02]  /*1e5c0*/  SHF.R.U64 R27, R27, 0x3, RZ ;  /* 0x000000031b1b7819 */ /* 0x000fc400000012ff */
[----:B------:R-:W-:Y:S02]  /*1e5d0*/  SHF.R.U64 R28, R28, 0x3, RZ ;  /* 0x000000031c1c7819 */ /* 0x000fe400000012ff */
[----:B------:R-:W-:Y:S02]  /*1e5e0*/  SHF.R.U64 R47, R47, 0x3, RZ ;  /* 0x000000032f2f7819 */ /* 0x000fe400000012ff */
[----:B------:R-:W-:Y:S01]  /*1e5f0*/  LOP3.LUT R104, R112, R104, RZ, 0x3c, !PT ;  /* 0x0000006870687212 */ /* 0x000fe200078e3cff */
[----:B------:R-:W-:Y:S01]  /*1e600*/  IMAD.X R13, RZ, RZ, R115, P2 ;  /* 0x000000ffff0d7224 */ /* 0x000fe200010e0673 */
[----:B------:R-:W-:Y:S01]  /*1e610*/  LOP3.LUT R112, R25, R12, RZ, 0x3c, !PT ;  /* 0x0000000c19707212 */ /* 0x000fe200078e3cff */
[----:B------:R0:W-:Y:S01]  /*1e620*/  STSM.16.M88.4 [R114], R4 ;  /* 0x0000000472007844 */ /* 0x0001e20000000200 */
[----:B------:R-:W-:Y:S02]  /*1e630*/  LOP3.LUT R12, R27, R14, RZ, 0x3c, !PT ;  /* 0x0000000e1b0c7212 */ /* 0x000fe400078e3cff */
[----:B------:R-:W-:-:S02]  /*1e640*/  IADD3.X R15, RZ, R115, RZ, P1, !PT ;  /* 0x00000073ff0f7210 */ /* 0x000fc40000ffe4ff */
[----:B------:R-:W-:Y:S02]  /*1e650*/  LOP3.LUT R14, R28, R26, RZ, 0x3c, !PT ;  /* 0x0000001a1c0e7212 */ /* 0x000fe400078e3cff */
[----:B------:R-:W-:Y:S02]  /*1e660*/  LOP3.LUT R92, R47, R92, RZ, 0x3c, !PT ;  /* 0x0000005c2f5c7212 */ /* 0x000fe400078e3cff */
[----:B------:R-:W-:Y:S02]  /*1e670*/  MOV R72, R72 ;  /* 0x0000004800487202 */ /* 0x000fe40000000f00 */
[----:B------:R-:W-:Y:S02]  /*1e680*/  LOP3.LUT R47, R110, 0x380, RZ, 0xc0, !PT ;  /* 0x000003806e2f7812 */ /* 0x000fe400078ec0ff */
[----:B------:R-:W-:Y:S02]  /*1e690*/  MOV R76, R76 ;  /* 0x0000004c004c7202 */ /* 0x000fe40000000f00 */
[----:B0-----:R-:W-:-:S02]  /*1e6a0*/  F2FP.BF16.F32.PACK_AB R4, R33, R24 ;  /* 0x000000182104723e */ /* 0x001fc400000010ff */
[----:B------:R-:W-:Y:S02]  /*1e6b0*/  F2FP.BF16.F32.PACK_AB R5, R35, R34 ;  /* 0x000000222305723e */ /* 0x000fe400000010ff */
[----:B------:R-:W-:Y:S02]  /*1e6c0*/  F2FP.BF16.F32.PACK_AB R6, R37, R158 ;  /* 0x0000009e2506723e */ /* 0x000fe400000010ff */
[----:B------:R-:W-:Y:S02]  /*1e6d0*/  F2FP.BF16.F32.PACK_AB R7, R39, R38 ;  /* 0x000000262707723e */ /* 0x000fe400000010ff */
[----:B------:R-:W-:Y:S02]  /*1e6e0*/  F2FP.BF16.F32.PACK_AB R10, R45, R160 ;  /* 0x000000a02d0a723e */ /* 0x000fe400000010ff */
[----:B------:R-:W-:Y:S02]  /*1e6f0*/  MOV R3, R12 ;  /* 0x0000000c00037202 */ /* 0x000fe40000000f00 */
[----:B------:R-:W-:Y:S01]  /*1e700*/  MOV R28, R14 ;  /* 0x0000000e001c7202 */ /* 0x000fe20000000f00 */
[----:B------:R0:W-:Y:S01]  /*1e710*/  STSM.16.M88.4 [R72], R4 ;  /* 0x0000000448007844 */ /* 0x0001e20000000200 */
[----:B------:R-:W-:-:S02]  /*1e720*/  MOV R80, R80 ;  /* 0x0000005000507202 */ /* 0x000fc40000000f00 */
[----:B------:R-:W-:Y:S02]  /*1e730*/  F2FP.BF16.F32.PACK_AB R12, R49, R161 ;  /* 0x000000a1310c723e */ /* 0x000fe400000010ff */
[----:B------:R-:W-:Y:S02]  /*1e740*/  F2FP.BF16.F32.PACK_AB R13, R51, R50 ;  /* 0x00000032330d723e */ /* 0x000fe400000010ff */
[----:B------:R-:W-:Y:S02]  /*1e750*/  F2FP.BF16.F32.PACK_AB R14, R53, R162 ;  /* 0x000000a2350e723e */ /* 0x000fe400000010ff */
[----:B------:R-:W-:Y:S01]  /*1e760*/  F2FP.BF16.F32.PACK_AB R15, R55, R54 ;  /* 0x00000036370f723e */ /* 0x000fe200000010ff */
[----:B------:R-:W-:Y:S01]  /*1e770*/  IMAD.X R105, RZ, RZ, R115, P0 ;  /* 0x000000ffff697224 */ /* 0x000fe200000e0673 */
[----:B------:R-:W-:Y:S02]  /*1e780*/  SHF.R.U64 R47, R47, 0x3, RZ ;  /* 0x000000032f2f7819 */ /* 0x000fe400000012ff */
[----:B------:R-:W-:-:S02]  /*1e790*/  MOV R84, R84 ;  /* 0x0000005400547202 */ /* 0x000fc40000000f00 */
[----:B------:R-:W-:Y:S02]  /*1e7a0*/  F2FP.BF16.F32.PACK_AB R24, R57, R163 ;  /* 0x000000a33918723e */ /* 0x000fe400000010ff */
[----:B------:R-:W-:Y:S02]  /*1e7b0*/  F2FP.BF16.F32.PACK_AB R25, R59, R58 ;  /* 0x0000003a3b19723e */ /* 0x000fe400000010ff */
[----:B------:R-:W-:Y:S02]  /*1e7c0*/  F2FP.BF16.F32.PACK_AB R26, R61, R164 ;  /* 0x000000a43d1a723e */ /* 0x000fe400000010ff */
[----:B------:R-:W-:Y:S01]  /*1e7d0*/  F2FP.BF16.F32.PACK_AB R27, R63, R62 ;  /* 0x0000003e3f1b723e */ /* 0x000fe200000010ff */
[----:B------:R-:W-:Y:S01]  /*1e7e0*/  IMAD.X R107, RZ, RZ, R115, P4 ;  /* 0x000000ffff6b7224 */ /* 0x000fe200020e0673 */
[----:B------:R-:W-:Y:S01]  /*1e7f0*/  MOV R88, R88 ;  /* 0x0000005800587202 */ /* 0x000fe20000000f00 */
[----:B------:R1:W-:Y:S01]  /*1e800*/  STSM.16.M88.4 [R76], R8 ;  /* 0x000000084c007844 */ /* 0x0003e20000000200 */
[----:B0-----:R-:W-:-:S02]  /*1e810*/  F2FP.BF16.F32.PACK_AB R4, R65, R165 ;  /* 0x000000a54104723e */ /* 0x001fc400000010ff */
[----:B------:R-:W-:Y:S02]  /*1e820*/  F2FP.BF16.F32.PACK_AB R5, R67, R66 ;  /* 0x000000424305723e */ /* 0x000fe400000010ff */
[----:B------:R-:W-:Y:S02]  /*1e830*/  F2FP.BF16.F32.PACK_AB R6, R69, R166 ;  /* 0x000000a64506723e */ /* 0x000fe400000010ff */
[----:B------:R-:W-:Y:S01]  /*1e840*/  F2FP.BF16.F32.PACK_AB R7, R71, R70 ;  /* 0x000000464707723e */ /* 0x000fe200000010ff */
[----:B------:R-:W-:Y:S01]  /*1e850*/  STSM.16.M88.4 [R80], R12 ;  /* 0x0000000c50007844 */ /* 0x000fe20000000200 */
[----:B------:R-:W-:Y:S02]  /*1e860*/  MOV R92, R92 ;  /* 0x0000005c005c7202 */ /* 0x000fe40000000f00 */
[----:B------:R-:W-:Y:S01]  /*1e870*/  LOP3.LUT R110, R47, R110, RZ, 0x3c, !PT ;  /* 0x0000006e2f6e7212 */ /* 0x000fe200078e3cff */
[----:B------:R-:W-:Y:S01]  /*1e880*/  STSM.16.M88.4 [R84], R24 ;  /* 0x0000001854007844 */ /* 0x000fe20000000200 */
[----:B------:R-:W-:-:S02]  /*1e890*/  MOV R96, R96 ;  /* 0x0000006000607202 */ /* 0x000fc40000000f00 */
[----:B------:R-:W-:Y:S02]  /*1e8a0*/  F2FP.BF16.F32.PACK_AB R33, R83, R82 ;  /* 0x000000525321723e */ /* 0x000fe400000010ff */
[----:B-1----:R-:W-:Y:S02]  /*1e8b0*/  F2FP.BF16.F32.PACK_AB R8, R32, R167 ;  /* 0x000000a72008723e */ /* 0x002fe400000010ff */
[----:B------:R-:W-:Y:S02]  /*1e8c0*/  F2FP.BF16.F32.PACK_AB R9, R75, R74 ;  /* 0x0000004a4b09723e */ /* 0x000fe400000010ff */
[----:B------:R-:W-:Y:S02]  /*1e8d0*/  F2FP.BF16.F32.PACK_AB R10, R44, R168 ;  /* 0x000000a82c0a723e */ /* 0x000fe400000010ff */
[----:B------:R-:W-:Y:S02]  /*1e8e0*/  F2FP.BF16.F32.PACK_AB R11, R79, R78 ;  /* 0x0000004e4f0b723e */ /* 0x000fe400000010ff */
[----:B------:R-:W-:-:S02]  /*1e8f0*/  F2FP.BF16.F32.PACK_AB R34, R64, R170 ;  /* 0x000000aa4022723e */ /* 0x000fc400000010ff */
[----:B------:R-:W-:Y:S01]  /*1e900*/  F2FP.BF16.F32.PACK_AB R35, R87, R86 ;  /* 0x000000565723723e */ /* 0x000fe200000010ff */
[----:B------:R0:W-:Y:S01]  /*1e910*/  STSM.16.M88.4 [R88], R4 ;  /* 0x0000000458007844 */ /* 0x0001e20000000200 */
[----:B------:R-:W-:Y:S02]  /*1e920*/  F2FP.BF16.F32.PACK_AB R32, R56, R169 ;  /* 0x000000a93820723e */ /* 0x000fe400000010ff */
[----:B------:R-:W-:Y:S01]  /*1e930*/  MOV R100, R100 ;  /* 0x0000006400647202 */ /* 0x000fe20000000f00 */
[--C-:B------:R-:W-:Y:S01]  /*1e940*/  IMAD.X R109, RZ, RZ, R115.reuse, P3 ;  /* 0x000000ffff6d7224 */ /* 0x100fe200018e0673 */
[----:B------:R-:W-:Y:S01]  /*1e950*/  F2FP.BF16.F32.PACK_AB R44, R68, R171 ;  /* 0x000000ab442c723e */ /* 0x000fe200000010ff */
[----:B------:R-:W-:Y:S01]  /*1e960*/  IMAD.X R111, RZ, RZ, R115, P6 ;  /* 0x000000ffff6f7224 */ /* 0x000fe200030e0673 */
[----:B------:R-:W-:Y:S01]  /*1e970*/  F2FP.BF16.F32.PACK_AB R45, R91, R90 ;  /* 0x0000005a5b2d723e */ /* 0x000fe200000010ff */
[----:B------:R-:W1:Y:S01]  /*1e980*/  LDC R82, c[0x0][0xbe8] ;  /* 0x0002fa00ff527b82 */ /* 0x000e620000000800 */
[----:B------:R-:W-:-:S02]  /*1e990*/  F2FP.BF16.F32.PACK_AB R47, R95, R94 ;  /* 0x0000005e5f2f723e */ /* 0x000fc400000010ff */
[----:B------:R-:W-:Y:S02]  /*1e9a0*/  MOV R104, R104 ;  /* 0x0000006800687202 */ /* 0x000fe40000000f00 */
[----:B------:R-:W-:Y:S02]  /*1e9b0*/  F2FP.BF16.F32.PACK_AB R56, R153, R173 ;  /* 0x000000ad9938723e */ /* 0x000fe400000010ff */
[----:B------:R-:W-:Y:S02]  /*1e9c0*/  F2FP.BF16.F32.PACK_AB R57, R99, R98 ;  /* 0x000000626339723e */ /* 0x000fe400000010ff */
[----:B------:R-:W-:Y:S02]  /*1e9d0*/  F2FP.BF16.F32.PACK_AB R58, R154, R174 ;  /* 0x000000ae9a3a723e */ /* 0x000fe400000010ff */
[----:B------:R-:W-:Y:S01]  /*1e9e0*/  F2FP.BF16.F32.PACK_AB R59, R103, R102 ;  /* 0x00000066673b723e */ /* 0x000fe200000010ff */
[----:B------:R-:W-:Y:S01]  /*1e9f0*/  STSM.16.M88.4 [R92], R8 ;  /* 0x000000085c007844 */ /* 0x000fe20000000200 */
[----:B------:R-:W-:-:S02]  /*1ea00*/  MOV R106, R106 ;  /* 0x0000006a006a7202 */ /* 0x000fc40000000f00 */
[----:B0-----:R-:W-:Y:S02]  /*1ea10*/  F2FP.BF16.F32.PACK_AB R4, R155, R175 ;  /* 0x000000af9b04723e */ /* 0x001fe400000010ff */
[----:B------:R-:W-:Y:S02]  /*1ea20*/  F2FP.BF16.F32.PACK_AB R5, R40, R36 ;  /* 0x000000242805723e */ /* 0x000fe400000010ff */
[----:B------:R-:W-:Y:S02]  /*1ea30*/  F2FP.BF16.F32.PACK_AB R6, R156, R176 ;  /* 0x000000b09c06723e */ /* 0x000fe400000010ff */
[----:B------:R-:W-:Y:S01]  /*1ea40*/  F2FP.BF16.F32.PACK_AB R7, R48, R43 ;  /* 0x0000002b3007723e */ /* 0x000fe200000010ff */
[----:B------:R-:W-:Y:S04]  /*1ea50*/  STSM.16.M88.4 [R96], R32 ;  /* 0x0000002060007844 */ /* 0x000fe80000000200 */
[----:B------:R-:W-:Y:S04]  /*1ea60*/  STSM.16.M88.4 [R100], R44 ;  /* 0x0000002c64007844 */ /* 0x000fe80000000200 */
[----:B------:R-:W-:Y:S04]  /*1ea70*/  STSM.16.M88.4 [R104], R56 ;  /* 0x0000003868007844 */ /* 0x000fe80000000200 */
[----:B------:R0:W-:Y:S02]  /*1ea80*/  STSM.16.M88.4 [R106], R4 ;  /* 0x000000046a007844 */ /* 0x0001e40000000200 */
[----:B0-----:R-:W0:Y:S01]  /*1ea90*/  S2R R5, SR_TID.X ;  /* 0x0000000000057919 */ /* 0x001e220000002100 */
[----:B------:R-:W-:-:S02]  /*1eaa0*/  MOV R108, R108 ;  /* 0x0000006c006c7202 */ /* 0x000fc40000000f00 */
[----:B------:R-:W-:Y:S02]  /*1eab0*/  F2FP.BF16.F32.PACK_AB R8, R157, R177 ;  /* 0x000000b19d08723e */ /* 0x000fe400000010ff */
[----:B------:R-:W-:Y:S02]  /*1eac0*/  F2FP.BF16.F32.PACK_AB R9, R60, R52 ;  /* 0x000000343c09723e */ /* 0x000fe400000010ff */
[----:B------:R-:W-:Y:S02]  /*1ead0*/  F2FP.BF16.F32.PACK_AB R10, R117, R116 ;  /* 0x00000074750a723e */ /* 0x000fe400000010ff */
[----:B------:R-:W-:Y:S02]  /*1eae0*/  F2FP.BF16.F32.PACK_AB R11, R119, R118 ;  /* 0x00000076770b723e */ /* 0x000fe400000010ff */
[----:B------:R-:W-:Y:S02]  /*1eaf0*/  MOV R110, R110 ;  /* 0x0000006e006e7202 */ /* 0x000fe40000000f00 */
[----:B------:R-:W-:-:S02]  /*1eb00*/  F2FP.BF16.F32.PACK_AB R12, R121, R120 ;  /* 0x00000078790c723e */ /* 0x000fc400000010ff */
[----:B------:R-:W-:Y:S02]  /*1eb10*/  F2FP.BF16.F32.PACK_AB R13, R123, R122 ;  /* 0x0000007a7b0d723e */ /* 0x000fe400000010ff */
[----:B------:R-:W-:Y:S02]  /*1eb20*/  F2FP.BF16.F32.PACK_AB R14, R125, R124 ;  /* 0x0000007c7d0e723e */ /* 0x000fe400000010ff */
[----:B------:R-:W-:Y:S01]  /*1eb30*/  F2FP.BF16.F32.PACK_AB R15, R127, R126 ;  /* 0x0000007e7f0f723e */ /* 0x000fe200000010ff */
[----:B------:R-:W-:Y:S01]  /*1eb40*/  STSM.16.M88.4 [R108], R8 ;  /* 0x000000086c007844 */ /* 0x000fe20000000200 */
[----:B------:R-:W-:-:S03]  /*1eb50*/  IMAD.X R113, RZ, RZ, R115, P5 ;  /* 0x000000ffff717224 */ /* 0x000fc600028e0673 */
[----:B------:R2:W-:Y:S01]  /*1eb60*/  STSM.16.M88.4 [R110], R12 ;  /* 0x0000000c6e007844 */ /* 0x0005e20000000200 */
[----:B0-----:R-:W-:Y:S01]  /*1eb70*/  VIADD R5, R5, 0xffffff80 ;  /* 0xffffff8005057836 */ /* 0x001fe20000000000 */
[----:B------:R-:W-:-:S04]  /*1eb80*/  MOV R112, R112 ;  /* 0x0000007000707202 */ /* 0x000fc80000000f00 */
[----:B--2---:R-:W-:-:S04]  /*1eb90*/  SHF.R.S32.HI R12, RZ, 0x1f, R5 ;  /* 0x0000001fff0c7819 */ /* 0x004fc80000011405 */
[----:B------:R-:W-:Y:S02]  /*1eba0*/  LEA.HI R9, R12, R5, RZ, 0x7 ;  /* 0x000000050c097211 */ /* 0x000fe400078f38ff */
[----:B------:R-:W-:Y:S02]  /*1ebb0*/  F2FP.BF16.F32.PACK_AB R24, R129, R128 ;  /* 0x000000808118723e */ /* 0x000fe400000010ff */
[----:B------:R-:W-:Y:S02]  /*1ebc0*/  F2FP.BF16.F32.PACK_AB R25, R131, R130 ;  /* 0x000000828319723e */ /* 0x000fe400000010ff */
[----:B------:R-:W-:Y:S02]  /*1ebd0*/  F2FP.BF16.F32.PACK_AB R26, R133, R132 ;  /* 0x00000084851a723e */ /* 0x000fe400000010ff */
[----:B------:R-:W-:Y:S02]  /*1ebe0*/  F2FP.BF16.F32.PACK_AB R27, R135, R134 ;  /* 0x00000086871b723e */ /* 0x000fe400000010ff */
[----:B------:R-:W-:Y:S01]  /*1ebf0*/  LOP3.LUT R8, R9, 0xffffff80, RZ, 0xc0, !PT ;  /* 0xffffff8009087812 */ /* 0x000fe200078ec0ff */
[----:B----4-:R-:W-:Y:S01]  /*1ec00*/  IMAD.SHL.U32 R4, R136, 0x4, RZ ;  /* 0x0000000488047824 */ /* 0x010fe200078e00ff */
[----:B------:R-:W-:Y:S01]  /*1ec10*/  SHF.R.S32.HI R10, RZ, 0x1f, R136 ;  /* 0x0000001fff0a7819 */ /* 0x000fe20000011488 */
[----:B------:R0:W-:Y:S01]  /*1ec20*/  STSM.16.M88.4 [R112], R24 ;  /* 0x0000001870007844 */ /* 0x0001e20000000200 */
[----:B------:R-:W-:-:S02]  /*1ec30*/  F2FP.BF16.F32.PACK_AB R32, R137, R178 ;  /* 0x000000b28920723e */ /* 0x000fc400000010ff */
[----:B------:R-:W-:Y:S02]  /*1ec40*/  F2FP.BF16.F32.PACK_AB R33, R139, R138 ;  /* 0x0000008a8b21723e */ /* 0x000fe400000010ff */
[----:B------:R-:W-:Y:S02]  /*1ec50*/  F2FP.BF16.F32.PACK_AB R34, R141, R179 ;  /* 0x000000b38d22723e */ /* 0x000fe400000010ff */
[----:B------:R-:W-:Y:S02]  /*1ec60*/  F2FP.BF16.F32.PACK_AB R35, R143, R142 ;  /* 0x0000008e8f23723e */ /* 0x000fe400000010ff */
[----:B------:R-:W-:Y:S02]  /*1ec70*/  SHF.L.U64.HI R15, R136, 0x2, R10 ;  /* 0x00000002880f7819 */ /* 0x000fe4000001020a */
[----:B------:R-:W-:Y:S01]  /*1ec80*/  IADD3 R6, P1, R4, UR4, RZ ;  /* 0x0000000404067c10 */ /* 0x000fe2000ff3e0ff */
[----:B------:R2:W-:Y:S01]  /*1ec90*/  STSM.16.M88.4 [R3], R32 ;  /* 0x0000002003007844 */ /* 0x0005e20000000200 */
[----:B0-----:R-:W-:Y:S01]  /*1eca0*/  IMAD.IADD R24, R5, 0x1, -R8 ;  /* 0x0000000105187824 */ /* 0x001fe200078e0a08 */
[----:B------:R-:W-:-:S02]  /*1ecb0*/  ISETP.NE.U32.AND P0, PT, RZ, UR4, PT ;  /* 0x00000004ff007c0c */ /* 0x000fc4000bf05070 */
[----:B------:R-:W-:Y:S02]  /*1ecc0*/  IADD3.X R7, R15, UR5, RZ, P1, !PT ;  /* 0x000000050f077c10 */ /* 0x000fe40008ffe4ff */
[----:B-1----:R-:W-:Y:S02]  /*1ecd0*/  ISETP.NE.AND P1, PT, R82, 0x1, PT ;  /* 0x000000015200780c */ /* 0x002fe40003f25270 */
[----:B------:R-:W-:Y:S01]  /*1ece0*/  ISETP.NE.AND.EX P0, PT, RZ, UR5, PT, P0 ;  /* 0x00000005ff007c0c */ /* 0x000fe2000bf05300 */
[----:B------:R-:W-:Y:S01]  /*1ecf0*/  ULDC.64 UR4, c[0x0][0xc08] ;  /* 0x0003020000047ab9 */ /* 0x000fe20000000a00 */
[----:B--2---:R-:W-:Y:S01]  /*1ed00*/  SHF.R.S32.HI R3, RZ, 0x1f, R24 ;  /* 0x0000001fff037819 */ /* 0x004fe20000011418 */
[----:B------:R0:W-:Y:S01]  /*1ed10*/  STSM.16.M88.4 [R28], R144 ;  /* 0x000000901c007844 */ /* 0x0001e20000000200 */
[----:B------:R-:W-:Y:S02]  /*1ed20*/  BAR.SYNC.DEFER_BLOCKING 0x1, 0x100 ;  /* 0x0044000000007b1d */ /* 0x000fe40000010000 */
[----:B------:R-:W-:-:S02]  /*1ed30*/  LEA.HI R8, R3, R24, RZ, 0x2 ;  /* 0x0000001803087211 */ /* 0x000fc400078f10ff */
[----:B------:R-:W-:Y:S02]  /*1ed40*/  ISETP.NE.U32.AND P2, PT, RZ, UR4, PT ;  /* 0x00000004ff007c0c */ /* 0x000fe4000bf45070 */
[--C-:B------:R-:W-:Y:S02]  /*1ed50*/  SHF.R.S32.HI R11, RZ, 0x2, R8.reuse ;  /* 0x00000002ff0b7819 */ /* 0x100fe40000011408 */
[----:B------:R-:W1:Y:S01]  /*1ed60*/  @P1 LDC R13, c[0x0][0xbf0] ;  /* 0x0002fc00ff0d1b82 */ /* 0x000e620000000800 */
[----:B------:R-:W-:Y:S02]  /*1ed70*/  SHF.R.S32.HI R26, RZ, 0x1f, R8 ;  /* 0x0000001fff1a7819 */ /* 0x000fe40000011408 */
[----:B------:R-:W-:Y:S02]  /*1ed80*/  LEA.HI R12, R12, R5, RZ, 0x2 ;  /* 0x000000050c0c7211 */ /* 0x000fe400078f10ff */
[----:B------:R-:W-:Y:S02]  /*1ed90*/  ISETP.NE.AND.EX P2, PT, RZ, UR5, PT, P2 ;  /* 0x00000005ff007c0c */ /* 0x000fe4000bf45320 */
[----:B------:R-:W-:Y:S01]  /*1eda0*/  LEA.HI R26, R26, R11, RZ, 0x3 ;  /* 0x0000000b1a1a7211 */ /* 0x000fe200078f18ff */
[----:B------:R-:W2:Y:S01]  /*1edb0*/  @P1 LDC R8, c[0x0][0xbec] ;  /* 0x0002fb00ff081b82 */ /* 0x000ea20000000800 */
[----:B------:R-:W-:-:S02]  /*1edc0*/  LOP3.LUT R12, R12, 0xfffffffc, RZ, 0xc0, !PT ;  /* 0xfffffffc0c0c7812 */ /* 0x000fc400078ec0ff */
[----:B------:R-:W-:Y:S02]  /*1edd0*/  LOP3.LUT R26, R26, 0xfffffff8, RZ, 0xc0, !PT ;  /* 0xfffffff81a1a7812 */ /* 0x000fe400078ec0ff */
[----:B------:R-:W-:Y:S01]  /*1ede0*/  LEA.HI R3, R3, R24, RZ, 0x5 ;  /* 0x0000001803037211 */ /* 0x000fe200078f28ff */
[----:B------:R-:W-:Y:S01]  /*1edf0*/  IMAD.IADD R12, R5, 0x1, -R12 ;  /* 0x00000001050c7824 */ /* 0x000fe200078e0a0c */
[----:B------:R-:W-:Y:S01]  /*1ee00*/  SHF.R.S32.HI R14, RZ, 0x7, R9 ;  /* 0x00000007ff0e7819 */ /* 0x000fe20000011409 */
[----:B------:R-:W-:Y:S01]  /*1ee10*/  IMAD.IADD R26, R11, 0x1, -R26 ;  /* 0x000000010b1a7824 */ /* 0x000fe200078e0a1a */
[----:B------:R-:W-:Y:S02]  /*1ee20*/  SHF.R.S32.HI R3, RZ, 0x5, R3 ;  /* 0x00000005ff037819 */ /* 0x000fe40000011403 */
[----:B------:R-:W-:Y:S02]  /*1ee30*/  LEA.HI R9, R9, R14, RZ, 0x1 ;  /* 0x0000000e09097211 */ /* 0x000fe400078f08ff */
[----:B------:R-:W-:-:S02]  /*1ee40*/  LEA.HI R5, R12, R12, RZ, 0x1 ;  /* 0x0000000c0c057211 */ /* 0x000fc400078f08ff */
[----:B------:R-:W-:Y:S01]  /*1ee50*/  @P2 IADD3 R4, P3, R4, UR4, RZ ;  /* 0x0000000404042c10 */ /* 0x000fe2000ff7e0ff */
[----:B------:R-:W-:Y:S01]  /*1ee60*/  ULDC UR4, c[0x0][0xa88] ;  /* 0x0002a20000047ab9 */ /* 0x000fe20000000800 */
[----:B------:R-:W-:Y:S01]  /*1ee70*/  IMAD R26, R3, 0x10, R26 ;  /* 0x00000010031a7824 */ /* 0x000fe200078e021a */
[----:B------:R-:W-:Y:S01]  /*1ee80*/  LOP3.LUT R9, R9, 0x3fffffe, RZ, 0xc0, !PT ;  /* 0x03fffffe09097812 */ /* 0x000fe200078ec0ff */
[----:B------:R-:W-:Y:S01]  /*1ee90*/  IMAD.MOV.U32 R80, RZ, RZ, RZ ;  /* 0x000000ffff507224 */ /* 0x000fe200078e00ff */
[----:B------:R-:W-:Y:S01]  /*1eea0*/  LOP3.LUT R11, R5, 0x1ffffffe, RZ, 0xc0, !PT ;  /* 0x1ffffffe050b7812 */ /* 0x000fe200078ec0ff */
[----:B------:R-:W-:Y:S01]  /*1eeb0*/  IMAD.U32 R3, RZ, RZ, UR4 ;  /* 0x00000004ff037e24 */ /* 0x000fe2000f8e00ff */
[----:B------:R-:W-:Y:S01]  /*1eec0*/  @P2 IADD3.X R5, R15, UR5, RZ, P3, !PT ;  /* 0x000000050f052c10 */ /* 0x000fe20009ffe4ff */
[----:B------:R-:W-:Y:S02]  /*1eed0*/  IMAD.IADD R9, R14, 0x1, -R9 ;  /* 0x000000010e097824 */ /* 0x000fe400078e0a09 */
[----:B------:R0:W5:Y:S01]  /*1eee0*/  @P0 LDG.E R80, desc[UR6][R6.64] ;  /* 0x0000000606500981 */ /* 0x000162000c1e1900 */
[----:B------:R-:W-:-:S03]  /*1eef0*/  IMAD.IADD R11, R12, 0x1, -R11 ;  /* 0x000000010c0b7824 */ /* 0x000fc600078e0a0b */
[----:B------:R0:W5:Y:S01]  /*1ef00*/  @P2 LDG.E R3, desc[UR6][R4.64] ;  /* 0x0000000604032981 */ /* 0x000162000c1e1900 */
[----:B------:R-:W-:Y:S01]  /*1ef10*/  IMAD R26, R9, 0x40, R26 ;  /* 0x00000040091a7824 */ /* 0x000fe200078e021a */
[----:B------:R-:W-:Y:S06]  /*1ef20*/  @P2 BRA `(.L_x_657) ;  /* 0x0000000000142947 */ /* 0x000fec0003800000 */
[----:B------:R-:W-:Y:S05]  /*1ef30*/  @!P0 BRA `(.L_x_657) ;  /* 0x0000000000108947 */ /* 0x000fea0003800000 */
[----:B------:R-:W-:Y:S02]  /*1ef40*/  ULDC.64 UR4, c[0x0][0x208] ;  /* 0x0000820000047ab9 */ /* 0x000fe40000000a00 */
[----:B0-----:R-:W3:Y:S04]  /*1ef50*/  LDG.E R4, desc[UR4][R6.64] ;  /* 0x0000000406047981 */ /* 0x001ee8000c1e1900 */
[----:B-----5:R-:W3:Y:S02]  /*1ef60*/  LDG.E R3, desc[UR4][R6.64+0x4] ;  /* 0x0000040406037981 */ /* 0x020ee4000c1e1900 */
[----:B---3--:R-:W-:-:S07]  /*1ef70*/  IMAD.IADD R3, R3, 0x1, -R4 ;  /* 0x0000000103037824 */ /* 0x008fce00078e0a04 */
.L_x_657:
[----:B------:R-:W3:Y:S01]  /*1ef80*/  LDL R89, [R1+0x64] ;  /* 0x0000640001597983 */ /* 0x000ee20000100800 */
[----:B------:R-:W-:Y:S01]  /*1ef90*/  LEA R11, R11, R26, 0x3 ;  /* 0x0000001a0b0b7211 */ /* 0x000fe200078e18ff */
[----:B------:R-:W-:Y:S01]  /*1efa0*/  ULDC.64 UR4, c[0x0][0xb90] ;  /* 0x0002e40000047ab9 */ /* 0x000fe20000000a00 */
[----:B-----5:R-:W-:Y:S01]  /*1efb0*/  SHF.R.S32.HI R81, RZ, 0x1f, R80 ;  /* 0x0000001fff517819 */ /* 0x020fe20000011450 */
[----:B------:R-:W4:Y:S01]  /*1efc0*/  LDL.LU R88, [R1+0x68] ;  /* 0x0000680001587983 */ /* 0x000f220000300800 */
[----:B0-----:R-:W-:Y:S02]  /*1efd0*/  SEL R28, R10, RZ, !P0 ;  /* 0x000000ff0a1c7207 */ /* 0x001fe40004000000 */
[----:B------:R-:W-:Y:S01]  /*1efe0*/  SEL R83, R136, RZ, !P0 ;  /* 0x000000ff88537207 */ /* 0x000fe20004000000 */
[----:B------:R-:W2:Y:S01]  /*1eff0*/  LDL.LU R86, [R1+0x74] ;  /* 0x0000740001567983 */ /* 0x000ea20000300800 */
[----:B------:R-:W-:Y:S01]  /*1f000*/  IMAD R3, R3, R82, RZ ;  /* 0x0000005203037224 */ /* 0x000fe200078e02ff */
[----:B------:R-:W0:Y:S01]  /*1f010*/  @P1 LDC R85, c[0x0][0xbec] ;  /* 0x0002fb00ff551b82 */ /* 0x000e220000000800 */
[----:B------:R-:W-:-:S07]  /*1f020*/  ULDC.64 UR6, c[0x0][0x208] ;  /* 0x0000820000067ab9 */ /* 0x000fce0000000a00 */
[----:B------:R-:W0:Y:S01]  /*1f030*/  @P1 LDC R87, c[0x0][0xbf0] ;  /* 0x0002fc00ff571b82 */ /* 0x000e220000000800 */
[----:B------:R-:W-:Y:S01]  /*1f040*/  BSSY B1, `(.L_x_658) ;  /* 0x00000d1000017945 */ /* 0x000fe20003800000 */
[----:B---3--:R-:W-:Y:S01]  /*1f050*/  IMAD R9, R219, 0x8, R89 ;  /* 0x00000008db097824 */ /* 0x008fe200078e0259 */
[----:B----4-:R-:W-:-:S03]  /*1f060*/  SHF.R.S32.HI R84, RZ, 0x1f, R88 ;  /* 0x0000001fff547819 */ /* 0x010fc60000011458 */
[----:B------:R-:W-:Y:S02]  /*1f070*/  IMAD.SHL.U32 R9, R9, 0x8, RZ ;  /* 0x0000000809097824 */ /* 0x000fe400078e00ff */
[----:B--2---:R-:W-:Y:S02]  /*1f080*/  IMAD R15, R86, 0x80, R11 ;  /* 0x00000080560f7824 */ /* 0x004fe400078e020b */
[----:B------:R-:W-:Y:S02]  /*1f090*/  IMAD R4, R84, UR4, RZ ;  /* 0x0000000454047c24 */ /* 0x000fe4000f8e02ff */
[----:B------:R-:W-:-:S04]  /*1f0a0*/  @P1 IMAD.HI.U32 R6, R15, R8, RZ ;  /* 0x000000080f061227 */ /* 0x000fc800078e00ff */
[C---:B------:R-:W-:Y:S02]  /*1f0b0*/  IMAD R11, R88.reuse, UR5, R4 ;  /* 0x00000005580b7c24 */ /* 0x040fe4000f8e0204 */
[----:B------:R-:W-:Y:S01]  /*1f0c0*/  IMAD.MOV.U32 R7, RZ, RZ, R15 ;  /* 0x000000ffff077224 */ /* 0x000fe200078e000f */
[----:B-1----:R-:W-:Y:S01]  /*1f0d0*/  @P1 SHF.R.U32.HI R7, RZ, R13, R6 ;  /* 0x0000000dff071219 */ /* 0x002fe20000011606 */
[----:B------:R-:W-:Y:S01]  /*1f0e0*/  IMAD.WIDE.U32 R4, R88, UR4, R80 ;  /* 0x0000000458047c25 */ /* 0x000fe2000f8e0050 */
[----:B------:R-:W-:-:S03]  /*1f0f0*/  ULDC.64 UR4, c[0x0][0xb98] ;  /* 0x0002e60000047ab9 */ /* 0x000fc60000000a00 */
[----:B------:R-:W-:Y:S02]  /*1f100*/  IMAD.IADD R5, R5, 0x1, R11 ;  /* 0x0000000105057824 */ /* 0x000fe400078e020b */
[----:B------:R-:W-:Y:S02]  /*1f110*/  IMAD.MOV R11, RZ, RZ, -R7 ;  /* 0x000000ffff0b7224 */ /* 0x000fe400078e0a07 */
[----:B------:R-:W-:-:S04]  /*1f120*/  IMAD.WIDE R20, R9, 0x2, R20 ;  /* 0x0000000209147825 */ /* 0x000fc800078e0214 */
[----:B------:R-:W-:Y:S01]  /*1f130*/  IMAD R6, R28, UR4, RZ ;  /* 0x000000041c067c24 */ /* 0x000fe2000f8e02ff */
[C---:B------:R-:W-:Y:S01]  /*1f140*/  IADD3 R13, P6, R20.reuse, 0x2000, RZ ;  /* 0x00002000140d7810 */ /* 0x040fe20007fde0ff */
[C---:B------:R-:W-:Y:S01]  /*1f150*/  IMAD.WIDE.U32 R4, R83.reuse, UR4, R4 ;  /* 0x0000000453047c25 */ /* 0x040fe2000f8e0004 */
[C---:B------:R-:W-:Y:S02]  /*1f160*/  IADD3 R25, P5, R20.reuse, 0x3000, RZ ;  /* 0x0000300014197810 */ /* 0x040fe40007fbe0ff */
[----:B------:R-:W-:Y:S01]  /*1f170*/  IADD3 R33, P4, R20, 0x4000, RZ ;  /* 0x0000400014217810 */ /* 0x000fe20007f9e0ff */
[----:B------:R-:W-:Y:S01]  /*1f180*/  IMAD R9, R82, R11, R15 ;  /* 0x0000000b52097224 */ /* 0x000fe200078e020f */
[----:B------:R-:W-:Y:S01]  /*1f190*/  SHF.R.S32.HI R11, RZ, 0x1f, R7 ;  /* 0x0000001fff0b7819 */ /* 0x000fe20000011407 */
[----:B------:R-:W-:Y:S01]  /*1f1a0*/  IMAD R8, R83, UR5, R6 ;  /* 0x0000000553087c24 */ /* 0x000fe2000f8e0206 */
[----:B------:R-:W-:Y:S01]  /*1f1b0*/  IADD3 R4, P0, R7, R4, RZ ;  /* 0x0000000407047210 */ /* 0x000fe20007f1e0ff */
[----:B------:R-:W-:Y:S01]  /*1f1c0*/  ULDC.64 UR4, c[0x0][0xb88] ;  /* 0x0002e20000047ab9 */ /* 0x000fe20000000a00 */
[----:B------:R-:W-:Y:S01]  /*1f1d0*/  SHF.R.S32.HI R6, RZ, 0x1f, R9 ;  /* 0x0000001fff067819 */ /* 0x000fe20000011409 */
[----:B------:R-:W-:Y:S01]  /*1f1e0*/  IMAD R14, R86, 0x80, R26 ;  /* 0x00000080560e7824 */ /* 0x000fe200078e021a */
[----:B------:R-:W-:-:S02]  /*1f1f0*/  IADD3.X R5, R11, R5, R8, P0, !PT ;  /* 0x000000050b057210 */ /* 0x000fc400007fe408 */
[----:B------:R-:W-:Y:S01]  /*1f200*/  IADD3 R7, P2, R20, 0x1000, RZ ;  /* 0x0000100014077810 */ /* 0x000fe20007f5e0ff */
[----:B------:R-:W-:Y:S01]  /*1f210*/  IMAD R6, R6, UR4, RZ ;  /* 0x0000000406067c24 */ /* 0x000fe2000f8e02ff */
[----:B------:R-:W-:Y:S01]  /*1f220*/  LOP3.LUT P0, RZ, R24, 0x3, RZ, 0xc0, !PT ;  /* 0x0000000318ff7812 */ /* 0x000fe2000780c0ff */
[----:B------:R-:W-:Y:S01]  /*1f230*/  IMAD.WIDE.U32 R4, R9, UR4, R4 ;  /* 0x0000000409047c25 */ /* 0x000fe2000f8e0004 */
[----:B------:R-:W-:Y:S02]  /*1f240*/  LOP3.LUT R12, R13, 0x380, RZ, 0xc0, !PT ;  /* 0x000003800d0c7812 */ /* 0x000fe400078ec0ff */
[----:B------:R-:W-:Y:S01]  /*1f250*/  LOP3.LUT R24, R25, 0x380, RZ, 0xc0, !PT ;  /* 0x0000038019187812 */ /* 0x000fe200078ec0ff */
[----:B------:R-:W-:Y:S01]  /*1f260*/  IMAD R11, R9, UR5, R6 ;  /* 0x00000005090b7c24 */ /* 0x000fe2000f8e0206 */
[----:B------:R-:W-:Y:S01]  /*1f270*/  ULDC.64 UR4, c[0x0][0xb50] ;  /* 0x0002d40000047ab9 */ /* 0x000fe20000000a00 */
[----:B------:R-:W-:Y:S01]  /*1f280*/  IMAD.X R9, RZ, RZ, R21, P2 ;  /* 0x000000ffff097224 */ /* 0x000fe200010e0615 */
[----:B------:R-:W-:Y:S01]  /*1f290*/  LEA R6, P3, R4, UR4, 0x2 ;  /* 0x0000000404067c11 */ /* 0x000fe2000f8610ff */
[----:B------:R-:W-:Y:S01]  /*1f2a0*/  IMAD.IADD R5, R5, 0x1, R11 ;  /* 0x0000000105057824 */ /* 0x000fe200078e020b */
[----:B------:R-:W-:-:S02]  /*1f2b0*/  IADD3 R41, P2, R20, 0x6000, RZ ;  /* 0x0000600014297810 */ /* 0x000fc40007f5e0ff */
[----:B------:R-:W-:Y:S01]  /*1f2c0*/  LOP3.LUT R32, R33, 0x380, RZ, 0xc0, !PT ;  /* 0x0000038021207812 */ /* 0x000fe200078ec0ff */
[----:B------:R-:W-:Y:S01]  /*1f2d0*/  SHFL.IDX PT, R54, R6, RZ, 0x1c1f ;  /* 0x001c1fff06367589 */ /* 0x000fe200000e0000 */
[----:B------:R-:W-:Y:S01]  /*1f2e0*/  LEA.HI.X R10, R4, UR5, R5, 0x2, P3 ;  /* 0x00000005040a7c11 */ /* 0x000fe200098f1405 */
[----:B------:R-:W-:Y:S01]  /*1f2f0*/  VIADD R4, R14, 0x8 ;  /* 0x000000080e047836 */ /* 0x000fe20000000000 */
[----:B------:R-:W-:Y:S01]  /*1f300*/  IADD3 R37, P3, R20, 0x5000, RZ ;  /* 0x0000500014257810 */ /* 0x000fe20007f7e0ff */
[----:B------:R-:W-:Y:S01]  /*1f310*/  SHFL.IDX PT, R58, R6, 0x1, 0x1c1f ;  /* 0x003c1f00063a7f89 */ /* 0x000fe200000e0000 */
[----:B------:R-:W-:Y:S01]  /*1f320*/  LOP3.LUT R40, R41, 0x380, RZ, 0xc0, !PT ;  /* 0x0000038029287812 */ /* 0x000fe200078ec0ff */
[----:B------:R-:W-:Y:S01]  /*1f330*/  ULDC.64 UR4, c[0x0][0xaa0] ;  /* 0x0002a80000047ab9 */ /* 0x000fe20000000a00 */
[----:B------:R-:W-:Y:S01]  /*1f340*/  LOP3.LUT R36, R37, 0x380, RZ, 0xc0, !PT ;  /* 0x0000038025247812 */ /* 0x000fe200078ec0ff */
[----:B------:R-:W1:Y:S01]  /*1f350*/  SHFL.IDX PT, R55, R10, RZ, 0x1c1f ;  /* 0x001c1fff0a377589 */ /* 0x000e6200000e0000 */
[----:B------:R-:W-:-:S02]  /*1f360*/  SHF.R.U64 R40, R40, 0x3, RZ ;  /* 0x0000000328287819 */ /* 0x000fc400000012ff */
[----:B------:R-:W-:Y:S01]  /*1f370*/  SHF.R.U64 R36, R36, 0x3, RZ ;  /* 0x0000000324247819 */ /* 0x000fe200000012ff */
[----:B------:R-:W2:Y:S01]  /*1f380*/  SHFL.IDX PT, R59, R10, 0x1, 0x1c1f ;  /* 0x003c1f000a3b7f89 */ /* 0x000ea200000e0000 */
[----:B------:R-:W-:Y:S02]  /*1f390*/  SHF.R.U64 R12, R12, 0x3, RZ ;  /* 0x000000030c0c7819 */ /* 0x000fe400000012ff */
[----:B------:R-:W-:Y:S02]  /*1f3a0*/  SHF.R.U64 R24, R24, 0x3, RZ ;  /* 0x0000000318187819 */ /* 0x000fe400000012ff */
[----:B------:R-:W-:Y:S02]  /*1f3b0*/  SHF.R.U64 R32, R32, 0x3, RZ ;  /* 0x0000000320207819 */ /* 0x000fe400000012ff */
[----:B------:R-:W-:Y:S02]  /*1f3c0*/  LOP3.LUT R40, R40, R41, RZ, 0x3c, !PT ;  /* 0x0000002928287212 */ /* 0x000fe400078e3cff */
[----:B------:R-:W-:Y:S01]  /*1f3d0*/  LOP3.LUT R36, R36, R37, RZ, 0x3c, !PT ;  /* 0x0000002524247212 */ /* 0x000fe200078e3cff */
[----:B------:R-:W-:Y:S01]  /*1f3e0*/  IMAD.X R37, RZ, RZ, R21, P3 ;  /* 0x000000ffff257224 */ /* 0x000fe200018e0615 */
[----:B------:R-:W-:-:S02]  /*1f3f0*/  IADD3.X R41, RZ, R21, RZ, P2, !PT ;  /* 0x00000015ff297210 */ /* 0x000fc400017fe4ff */
[----:B------:R-:W-:Y:S01]  /*1f400*/  LOP3.LUT R12, R12, R13, RZ, 0x3c, !PT ;  /* 0x0000000d0c0c7212 */ /* 0x000fe200078e3cff */
[--C-:B------:R-:W-:Y:S01]  /*1f410*/  IMAD.X R13, RZ, RZ, R21.reuse, P6 ;  /* 0x000000ffff0d7224 */ /* 0x100fe200030e0615 */
[----:B------:R-:W-:Y:S01]  /*1f420*/  LOP3.LUT R24, R24, R25, RZ, 0x3c, !PT ;  /* 0x0000001918187212 */ /* 0x000fe200078e3cff */
[--C-:B------:R-:W-:Y:S01]  /*1f430*/  IMAD.X R25, RZ, RZ, R21.reuse, P5 ;  /* 0x000000ffff197224 */ /* 0x100fe200028e0615 */
[----:B------:R-:W-:Y:S01]  /*1f440*/  LOP3.LUT R32, R32, R33, RZ, 0x3c, !PT ;  /* 0x0000002120207212 */ /* 0x000fe200078e3cff */
[----:B------:R-:W-:Y:S01]  /*1f450*/  IMAD.X R33, RZ, RZ, R21, P4 ;  /* 0x000000ffff217224 */ /* 0x000fe200020e0615 */
[C---:B------:R-:W-:Y:S02]  /*1f460*/  IADD3 R61, P2, R20.reuse, 0xb000, RZ ;  /* 0x0000b000143d7810 */ /* 0x040fe40007f5e0ff */
[C---:B------:R-:W-:Y:S02]  /*1f470*/  IADD3 R57, P3, R20.reuse, 0xa000, RZ ;  /* 0x0000a00014397810 */ /* 0x040fe40007f7e0ff */
[----:B------:R-:W-:-:S02]  /*1f480*/  IADD3 R45, P6, R20, 0x7000, RZ ;  /* 0x00007000142d7810 */ /* 0x000fc40007fde0ff */
[C---:B------:R-:W-:Y:S02]  /*1f490*/  IADD3 R49, P5, R20.reuse, 0x8000, RZ ;  /* 0x0000800014317810 */ /* 0x040fe40007fbe0ff */
[----:B------:R-:W-:Y:S02]  /*1f4a0*/  IADD3 R53, P4, R20, 0x9000, RZ ;  /* 0x0000900014357810 */ /* 0x000fe40007f9e0ff */
[----:B------:R-:W-:Y:S02]  /*1f4b0*/  LOP3.LUT R60, R61, 0x380, RZ, 0xc0, !PT ;  /* 0x000003803d3c7812 */ /* 0x000fe400078ec0ff */
[----:B------:R-:W-:Y:S02]  /*1f4c0*/  LOP3.LUT R56, R57, 0x380, RZ, 0xc0, !PT ;  /* 0x0000038039387812 */ /* 0x000fe400078ec0ff */
[----:B------:R-:W-:Y:S02]  /*1f4d0*/  LOP3.LUT R44, R45, 0x380, RZ, 0xc0, !PT ;  /* 0x000003802d2c7812 */ /* 0x000fe400078ec0ff */
[----:B------:R-:W-:-:S02]  /*1f4e0*/  LOP3.LUT R48, R49, 0x380, RZ, 0xc0, !PT ;  /* 0x0000038031307812 */ /* 0x000fc400078ec0ff */
[----:B------:R-:W-:Y:S02]  /*1f4f0*/  LOP3.LUT R52, R53, 0x380, RZ, 0xc0, !PT ;  /* 0x0000038035347812 */ /* 0x000fe400078ec0ff */
[----:B------:R-:W-:Y:S02]  /*1f500*/  LOP3.LUT R8, R7, 0x380, RZ, 0xc0, !PT ;  /* 0x0000038007087812 */ /* 0x000fe400078ec0ff */
[----:B------:R-:W-:Y:S02]  /*1f510*/  SHF.R.U64 R60, R60, 0x3, RZ ;  /* 0x000000033c3c7819 */ /* 0x000fe400000012ff */
[----:B------:R-:W-:Y:S02]  /*1f520*/  SHF.R.U64 R56, R56, 0x3, RZ ;  /* 0x0000000338387819 */ /* 0x000fe400000012ff */
[----:B------:R-:W-:Y:S02]  /*1f530*/  SHF.R.U64 R44, R44, 0x3, RZ ;  /* 0x000000032c2c7819 */ /* 0x000fe400000012ff */
[----:B------:R-:W-:-:S02]  /*1f540*/  SHF.R.U64 R48, R48, 0x3, RZ ;  /* 0x0000000330307819 */ /* 0x000fc400000012ff */
[----:B------:R-:W-:Y:S02]  /*1f550*/  SHF.R.U64 R52, R52, 0x3, RZ ;  /* 0x0000000334347819 */ /* 0x000fe400000012ff */
[----:B------:R-:W-:Y:S02]  /*1f560*/  SHF.R.U64 R8, R8, 0x3, RZ ;  /* 0x0000000308087819 */ /* 0x000fe400000012ff */
[----:B------:R-:W-:Y:S01]  /*1f570*/  LOP3.LUT R60, R60, R61, RZ, 0x3c, !PT ;  /* 0x0000003d3c3c7212 */ /* 0x000fe200078e3cff */
[--C-:B------:R-:W-:Y:S01]  /*1f580*/  IMAD.X R61, RZ, RZ, R21.reuse, P2 ;  /* 0x000000ffff3d7224 */ /* 0x100fe200010e0615 */
[----:B------:R-:W-:Y:S01]  /*1f590*/  LOP3.LUT R56, R56, R57, RZ, 0x3c, !PT ;  /* 0x0000003938387212 */ /* 0x000fe200078e3cff */
[--C-:B------:R-:W-:Y:S01]  /*1f5a0*/  IMAD.X R57, RZ, RZ, R21.reuse, P3 ;  /* 0x000000ffff397224 */ /* 0x100fe200018e0615 */
[----:B------:R-:W-:Y:S01]  /*1f5b0*/  LOP3.LUT R44, R44, R45, RZ, 0x3c, !PT ;  /* 0x0000002d2c2c7212 */ /* 0x000fe200078e3cff */
[--C-:B------:R-:W-:Y:S01]  /*1f5c0*/  IMAD.X R45, RZ, RZ, R21.reuse, P6 ;  /* 0x000000ffff2d7224 */ /* 0x100fe200030e0615 */
[----:B------:R-:W-:Y:S01]  /*1f5d0*/  LOP3.LUT R48, R48, R49, RZ, 0x3c, !PT ;  /* 0x0000003130307212 */ /* 0x000fe200078e3cff */
[--C-:B------:R-:W-:Y:S01]  /*1f5e0*/  IMAD.X R49, RZ, RZ, R21.reuse, P5 ;  /* 0x000000ffff317224 */ /* 0x100fe200028e0615 */
[----:B------:R-:W-:Y:S01]  /*1f5f0*/  LOP3.LUT R52, R52, R53, RZ, 0x3c, !PT ;  /* 0x0000003534347212 */ /* 0x000fe200078e3cff */
[----:B------:R-:W-:Y:S01]  /*1f600*/  IMAD.X R53, RZ, RZ, R21, P4 ;  /* 0x000000ffff357224 */ /* 0x000fe200020e0615 */
[----:B------:R-:W-:-:S02]  /*1f610*/  ISETP.GE.OR P2, PT, R14, R3, P0 ;  /* 0x000000030e00720c */ /* 0x000fc40000746670 */
[----:B------:R-:W-:Y:S02]  /*1f620*/  LOP3.LUT R8, R8, R7, RZ, 0x3c, !PT ;  /* 0x0000000708087212 */ /* 0x000fe400078e3cff */
[----:B------:R-:W-:Y:S02]  /*1f630*/  IADD3 R5, P3, R20, 0xf000, RZ ;  /* 0x0000f00014057810 */ /* 0x000fe40007f7e0ff */
[----:B------:R-:W-:Y:S02]  /*1f640*/  ISETP.GE.OR P0, PT, R4, R3, P0 ;  /* 0x000000030400720c */ /* 0x000fe40000706670 */
[C---:B------:R-:W-:Y:S01]  /*1f650*/  IADD3 R65, P6, R20.reuse, 0xc000, RZ ;  /* 0x0000c00014417810 */ /* 0x040fe20007fde0ff */
[----:B------:R-:W-:Y:S01]  /*1f660*/  IMAD.X R77, RZ, RZ, R21, P3 ;  /* 0x000000ffff4d7224 */ /* 0x000fe200018e0615 */
[C---:B------:R-:W-:Y:S02]  /*1f670*/  IADD3 R69, P5, R20.reuse, 0xd000, RZ ;  /* 0x0000d00014457810 */ /* 0x040fe40007fbe0ff */
[C---:B------:R-:W-:Y:S01]  /*1f680*/  IADD3 R73, P4, R20.reuse, 0xe000, RZ ;  /* 0x0000e00014497810 */ /* 0x040fe20007f9e0ff */
[----:B-1----:R-:W-:Y:S01]  /*1f690*/  @!P2 ST.E desc[UR6][R54.64], R0 ;  /* 0x000000003600a985 */ /* 0x002fe2000c101906 */
[----:B------:R-:W-:-:S02]  /*1f6a0*/  LOP3.LUT R7, R20, 0x380, RZ, 0xc0, !PT ;  /* 0x0000038014077812 */ /* 0x000fc400078ec0ff */
[----:B------:R-:W-:Y:S02]  /*1f6b0*/  LOP3.LUT R4, R5, 0x380, RZ, 0xc0, !PT ;  /* 0x0000038005047812 */ /* 0x000fe400078ec0ff */
[----:B------:R-:W-:Y:S01]  /*1f6c0*/  LOP3.LUT R64, R65, 0x380, RZ, 0xc0, !PT ;  /* 0x0000038041407812 */ /* 0x000fe200078ec0ff */
[----:B--2---:R1:W-:Y:S01]  /*1f6d0*/  @!P0 ST.E desc[UR6][R58.64], R2 ;  /* 0x000000023a008985 */ /* 0x0043e2000c101906 */
[----:B------:R-:W-:Y:S02]  /*1f6e0*/  LOP3.LUT R68, R69, 0x380, RZ, 0xc0, !PT ;  /* 0x0000038045447812 */ /* 0x000fe400078ec0ff */
[----:B------:R-:W-:Y:S01]  /*1f6f0*/  LOP3.LUT R72, R73, 0x380, RZ, 0xc0, !PT ;  /* 0x0000038049487812 */ /* 0x000fe200078ec0ff */
[----:B------:R-:W5:Y:S01]  /*1f700*/  LD.E.128 R8, desc[UR6][R8.64] ;  /* 0x0000000608087980 */ /* 0x000f62000c101d00 */
[----:B------:R-:W-:Y:S02]  /*1f710*/  SHF.R.U64 R7, R7, 0x3, RZ ;  /* 0x0000000307077819 */ /* 0x000fe400000012ff */
[----:B------:R-:W-:Y:S01]  /*1f720*/  SHF.R.U64 R4, R4, 0x3, RZ ;  /* 0x0000000304047819 */ /* 0x000fe200000012ff */
[----:B------:R-:W5:Y:S01]  /*1f730*/  LD.E.128 R12, desc[UR6][R12.64] ;  /* 0x000000060c0c7980 */ /* 0x000f62000c101d00 */
[----:B------:R-:W-:-:S02]  /*1f740*/  SHF.R.U64 R64, R64, 0x3, RZ ;  /* 0x0000000340407819 */ /* 0x000fc400000012ff */
[----:B------:R-:W-:Y:S01]  /*1f750*/  SHF.R.U64 R68, R68, 0x3, RZ ;  /* 0x0000000344447819 */ /* 0x000fe200000012ff */
[----:B------:R-:W5:Y:S01]  /*1f760*/  LD.E.128 R24, desc[UR6][R24.64] ;  /* 0x0000000618187980 */ /* 0x000f62000c101d00 */
[----:B------:R-:W-:Y:S02]  /*1f770*/  SHF.R.U64 R72, R72, 0x3, RZ ;  /* 0x0000000348487819 */ /* 0x000fe400000012ff */
[----:B------:R-:W-:Y:S01]  /*1f780*/  LOP3.LUT R20, R7, R20, RZ, 0x3c, !PT ;  /* 0x0000001407147212 */ /* 0x000fe200078e3cff */
[----:B------:R-:W5:Y:S01]  /*1f790*/  LD.E.128 R32, desc[UR6][R32.64] ;  /* 0x0000000620207980 */ /* 0x000f62000c101d00 */
[----:B------:R-:W-:Y:S01]  /*1f7a0*/  LOP3.LUT R64, R64, R65, RZ, 0x3c, !PT ;  /* 0x0000004140407212 */ /* 0x000fe200078e3cff */
[--C-:B------:R-:W-:Y:S01]  /*1f7b0*/  IMAD.X R65, RZ, RZ, R21.reuse, P6 ;  /* 0x000000ffff417224 */ /* 0x100fe200030e0615 */
[----:B------:R-:W-:Y:S01]  /*1f7c0*/  LOP3.LUT R68, R68, R69, RZ, 0x3c, !PT ;  /* 0x0000004544447212 */ /* 0x000fe200078e3cff */
[--C-:B------:R-:W-:Y:S01]  /*1f7d0*/  IMAD.X R69, RZ, RZ, R21.reuse, P5 ;  /* 0x000000ffff457224 */ /* 0x100fe200028e0615 */
[----:B------:R-:W-:Y:S01]  /*1f7e0*/  LOP3.LUT R72, R72, R73, RZ, 0x3c, !PT ;  /* 0x0000004948487212 */ /* 0x000fe200078e3cff */
[----:B------:R-:W-:Y:S01]  /*1f7f0*/  IMAD.X R73, RZ, RZ, R21, P4 ;  /* 0x000000ffff497224 */ /* 0x000fe200020e0615 */
[----:B------:R-:W-:Y:S01]  /*1f800*/  LOP3.LUT R76, R4, R5, RZ, 0x3c, !PT ;  /* 0x00000005044c7212 */ /* 0x000fe200078e3cff */
[----:B------:R-:W5:Y:S04]  /*1f810*/  LD.E.128 R36, desc[UR6][R36.64] ;  /* 0x0000000624247980 */ /* 0x000f68000c101d00 */
[----:B------:R2:W5:Y:S01]  /*1f820*/  LD.E.128 R4, desc[UR6][R20.64] ;  /* 0x0000000614047980 */ /* 0x000562000c101d00 */
[----:B-1----:R-:W-:-:S03]  /*1f830*/  LEA R2, R89, R219, 0x5 ;  /* 0x000000db59027211 */ /* 0x002fc600078e28ff */
[----:B------:R-:W5:Y:S04]  /*1f840*/  LD.E.128 R40, desc[UR6][R40.64] ;  /* 0x0000000628287980 */ /* 0x000f68000c101d00 */
[----:B------:R-:W5:Y:S01]  /*1f850*/  LD.E.128 R44, desc[UR6][R44.64] ;  /* 0x000000062c2c7980 */ /* 0x000f62000c101d00 */
[----:B--2---:R-:W-:-:S03]  /*1f860*/  IMAD R21, R81, UR4, RZ ;  /* 0x0000000451157c24 */ /* 0x004fc6000f8e02ff */
[----:B------:R-:W5:Y:S01]  /*1f870*/  LD.E.128 R48, desc[UR6][R48.64] ;  /* 0x0000000630307980 */ /* 0x000f62000c101d00 */
[C---:B------:R-:W-:Y:S02]  /*1f880*/  IMAD R81, R80.reuse, UR5, R21 ;  /* 0x0000000550517c24 */ /* 0x040fe4000f8e0215 */
[----:B------:R-:W-:Y:S01]  /*1f890*/  IMAD.WIDE.U32 R20, R80, UR4, RZ ;  /* 0x0000000450147c25 */ /* 0x000fe2000f8e00ff */
[----:B------:R-:W-:Y:S01]  /*1f8a0*/  ULDC.64 UR4, c[0x0][0xae8] ;  /* 0x0002ba0000047ab9 */ /* 0x000fe20000000a00 */
[----:B------:R-:W5:Y:S02]  /*1f8b0*/  LD.E.128 R52, desc[UR6][R52.64] ;  /* 0x0000000634347980 */ /* 0x000f64000c101d00 */
[----:B------:R-:W-:Y:S02]  /*1f8c0*/  IMAD.IADD R21, R21, 0x1, R81 ;  /* 0x0000000115157824 */ /* 0x000fe400078e0251 */
[----:B------:R-:W-:Y:S01]  /*1f8d0*/  IMAD R84, R84, UR4, RZ ;  /* 0x0000000454547c24 */ /* 0x000fe2000f8e02ff */
[----:B------:R-:W5:Y:S01]  /*1f8e0*/  LD.E.128 R56, desc[UR6][R56.64] ;  /* 0x0000000638387980 */ /* 0x000f62000c101d00 */
[----:B------:R-:W-:-:S02]  /*1f8f0*/  IMAD R2, R86, 0x80, R2 ;  /* 0x0000008056027824 */ /* 0x000fc400078e0202 */
[C---:B------:R-:W-:Y:S01]  /*1f900*/  IMAD R81, R88.reuse, UR5, R84 ;  /* 0x0000000558517c24 */ /* 0x040fe2000f8e0254 */
[----:B------:R-:W5:Y:S01]  /*1f910*/  LD.E.128 R60, desc[UR6][R60.64] ;  /* 0x000000063c3c7980 */ /* 0x000f62000c101d00 */
[----:B------:R-:W-:Y:S01]  /*1f920*/  IMAD.WIDE.U32 R20, R88, UR4, R20 ;  /* 0x0000000458147c25 */ /* 0x000fe2000f8e0014 */
[----:B------:R-:W-:Y:S02]  /*1f930*/  ULDC.64 UR4, c[0x0][0xaf0] ;  /* 0x0002bc0000047ab9 */ /* 0x000fe40000000a00 */
[----:B------:R-:W5:Y:S01]  /*1f940*/  LD.E.128 R64, desc[UR6][R64.64] ;  /* 0x0000000640407980 */ /* 0x000f62000c101d00 */
[----:B0-----:R-:W-:-:S03]  /*1f950*/  @P1 IMAD.HI.U32 R0, R2, R85, RZ ;  /* 0x0000005502001227 */ /* 0x001fc600078e00ff */
[----:B------:R-:W5:Y:S01]  /*1f960*/  LD.E.128 R68, desc[UR6][R68.64] ;  /* 0x0000000644447980 */ /* 0x000f62000c101d00 */
[----:B------:R-:W-:Y:S02]  /*1f970*/  IMAD.IADD R21, R21, 0x1, R81 ;  /* 0x0000000115157824 */ /* 0x000fe400078e0251 */
[----:B------:R-:W-:Y:S01]  /*1f980*/  IMAD.MOV.U32 R81, RZ, RZ, R2 ;  /* 0x000000ffff517224 */ /* 0x000fe200078e0002 */
[----:B------:R-:W-:Y:S01]  /*1f990*/  @P1 SHF.R.U32.HI R81, RZ, R87, R0 ;  /* 0x00000057ff511219 */ /* 0x000fe20000011600 */
[----:B------:R-:W-:Y:S01]  /*1f9a0*/  IMAD R28, R28, UR4, RZ ;  /* 0x000000041c1c7c24 */ /* 0x000fe2000f8e02ff */
[----:B------:R-:W5:Y:S01]  /*1f9b0*/  LD.E.128 R72, desc[UR6][R72.64] ;  /* 0x0000000648487980 */ /* 0x000f62000c101d00 */
[C---:B------:R-:W-:Y:S01]  /*1f9c0*/  IMAD.WIDE.U32 R20, R83.reuse, UR4, R20 ;  /* 0x0000000453147c25 */ /* 0x040fe2000f8e0014 */
[--C-:B------:R-:W-:Y:S02]  /*1f9d0*/  SHF.R.S32.HI R0, RZ, 0x1f, R81.reuse ;  /* 0x0000001fff007819 */ /* 0x100fe40000011451 */
[----:B------:R-:W5:Y:S01]  /*1f9e0*/  LD.E.128 R76, desc[UR6][R76.64] ;  /* 0x000000064c4c7980 */ /* 0x000f62000c101d00 */
[----:B------:R-:W-:Y:S01]  /*1f9f0*/  IMAD R85, R83, UR5, R28 ;  /* 0x0000000553557c24 */ /* 0x000fe2000f8e021c */
[----:B------:R-:W-:Y:S01]  /*1fa00*/  ULDC.64 UR4, c[0x0][0xae0] ;  /* 0x0002b80000047ab9 */ /* 0x000fe20000000a00 */
[----:B------:R-:W-:Y:S01]  /*1fa10*/  IMAD.MOV R83, RZ, RZ, -R81 ;  /* 0x000000ffff537224 */ /* 0x000fe200078e0a51 */
[----:B------:R-:W-:Y:S01]  /*1fa20*/  @!PT LDS RZ, [RZ] ;  /* 0x00000000fffff984 */ /* 0x000fe20000000800 */
[----:B------:R-:W-:Y:S01]  /*1fa30*/  @!PT LDS RZ, [RZ] ;  /* 0x00000000fffff984 */ /* 0x000fe20000000800 */
[----:B------:R-:W-:Y:S01]  /*1fa40*/  @!PT LDS RZ, [RZ] ;  /* 0x00000000fffff984 */ /* 0x000fe20000000800 */
[----:B------:R-:W-:Y:S01]  /*1fa50*/  @!PT LDS RZ, [RZ] ;  /* 0x00000000fffff984 */ /* 0x000fe20000000800 */
[----:B------:R0:W-:Y:S06]  /*1fa60*/  MEMBAR.ALL.CTA ;  /* 0x0000000000007992 */ /* 0x0001ec0000008000 */
[----:B0-----:R-:W0:Y:S01]  /*1fa70*/  FENCE.VIEW.ASYNC.S ;  /* 0x00000000000073c6 */ /* 0x001e220000000000 */
[----:B------:R-:W-:-:S02]  /*1fa80*/  IMAD R0, R0, UR4, RZ ;  /* 0x0000000400007c24 */ /* 0x000fc4000f8e02ff */
[----:B------:R-:W-:Y:S02]  /*1fa90*/  IMAD R83, R82, R83, R2 ;  /* 0x0000005352537224 */ /* 0x000fe400078e0202 */
[----:B------:R-:W-:Y:S02]  /*1faa0*/  IMAD.IADD R21, R21, 0x1, R85 ;  /* 0x0000000115157824 */ /* 0x000fe400078e0255 */
[C---:B------:R-:W-:Y:S01]  /*1fab0*/  IMAD R85, R81.reuse, UR5, R0 ;  /* 0x0000000551557c24 */ /* 0x040fe2000f8e0200 */
[----:B------:R-:W-:Y:S01]  /*1fac0*/  SHF.R.S32.HI R0, RZ, 0x1f, R83 ;  /* 0x0000001fff007819 */ /* 0x000fe20000011453 */
[----:B------:R-:W-:Y:S01]  /*1fad0*/  IMAD.WIDE.U32 R20, R81, UR4, R20 ;  /* 0x0000000451147c25 */ /* 0x000fe2000f8e0014 */
[----:B------:R-:W-:-:S03]  /*1fae0*/  ULDC.64 UR4, c[0x0][0xad8] ;  /* 0x0002b60000047ab9 */ /* 0x000fc60000000a00 */
[----:B------:R-:W-:Y:S02]  /*1faf0*/  IMAD R86, R86, 0x80, R219 ;  /* 0x0000008056567824 */ /* 0x000fe400078e02db */
[----:B------:R-:W-:Y:S02]  /*1fb00*/  IMAD.IADD R21, R21, 0x1, R85 ;  /* 0x0000000115157824 */ /* 0x000fe400078e0255 */
[----:B------:R-:W-:Y:S02]  /*1fb10*/  IMAD R2, R0, UR4, RZ ;  /* 0x0000000400027c24 */ /* 0x000fe4000f8e02ff */
[C---:B------:R-:W-:Y:S02]  /*1fb20*/  VIADD R0, R86.reuse, 0x20 ;  /* 0x0000002056007836 */ /* 0x040fe40000000000 */
[C---:B------:R-:W-:Y:S02]  /*1fb30*/  IMAD R81, R83.reuse, UR5, R2 ;  /* 0x0000000553517c24 */ /* 0x040fe4000f8e0202 */
[----:B------:R-:W-:Y:S01]  /*1fb40*/  IMAD.WIDE.U32 R20, R83, UR4, R20 ;  /* 0x0000000453147c25 */ /* 0x000fe2000f8e0014 */
[-C--:B------:R-:W-:Y:S01]  /*1fb50*/  ISETP.GE.AND P2, PT, R86, R3.reuse, PT ;  /* 0x000000035600720c */ /* 0x080fe20003f46270 */
[----:B------:R-:W-:Y:S01]  /*1fb60*/  ULDC.64 UR4, c[0x0][0xa80] ;  /* 0x0002a00000047ab9 */ /* 0x000fe20000000a00 */
[----:B------:R-:W-:Y:S01]  /*1fb70*/  ISETP.GE.AND P1, PT, R0, R3, PT ;  /* 0x000000030000720c */ /* 0x000fe20003f26270 */
[----:B------:R-:W-:Y:S01]  /*1fb80*/  VIADD R2, R86, 0x40 ;  /* 0x0000004056027836 */ /* 0x000fe20000000000 */
[----:B------:R-:W-:Y:S01]  /*1fb90*/  LEA R28, P3, R20, UR4, 0x1 ;  /* 0x00000004141c7c11 */ /* 0x000fe2000f8608ff */
[----:B------:R-:W-:-:S02]  /*1fba0*/  IMAD.IADD R21, R21, 0x1, R81 ;  /* 0x0000000115157824 */ /* 0x000fc400078e0251 */
[----:B------:R-:W-:Y:S01]  /*1fbb0*/  VIADD R0, R22, 0x38820 ;  /* 0x0003882016007836 */ /* 0x000fe20000000000 */
[----:B------:R-:W-:Y:S02]  /*1fbc0*/  ISETP.GE.AND P0, PT, R2, R3, PT ;  /* 0x000000030200720c */ /* 0x000fe40003f06270 */
[----:B------:R-:W-:Y:S02]  /*1fbd0*/  LEA.HI.X R2, R20, UR5, R21, 0x1, P3 ;  /* 0x0000000514027c11 */ /* 0x000fe400098f0c15 */
[----:B------:R-:W-:Y:S01]  /*1fbe0*/  PRMT R0, RZ, 0x654, R0 ;  /* 0x00000654ff007816 */ /* 0x000fe20000000000 */
[----:B0-----:R0:W1:Y:S03]  /*1fbf0*/  SHFL.IDX PT, R84, R28, RZ, 0x181f ;  /* 0x00181fff1c547589 */ /* 0x00106600000e0000 */
[----:B------:R0:W-:Y:S01]  /*1fc00*/  SYNCS.ARRIVE.TRANS64.RED.A1T0 RZ, [R0+URZ], RZ ;  /* 0x000000ff00ff79a7 */ /* 0x0001e2000810043f */
[----:B------:R0:W2:Y:S01]  /*1fc10*/  SHFL.IDX PT, R85, R2, RZ, 0x181f ;  /* 0x00181fff02557589 */ /* 0x0000a200000e0000 */
[----:B------:R-:W-:Y:S05]  /*1fc20*/  @P2 BRA `(.L_x_659) ;  /* 0x0000000000482947 */ /* 0x000fea0003800000 */
[----:B------:R-:W-:Y:S01]  /*1fc30*/  ULDC UR4, c[0x0][0xac8] ;  /* 0x0002b20000047ab9 */ /* 0x000fe20000000800 */
[----:B------:R-:W-:Y:S01]  /*1fc40*/  ULDC.64 UR6, c[0x0][0x208] ;  /* 0x0000820000067ab9 */ /* 0x000fe20000000a00 */
        /* <DEDUP_REMOVED lines=16> */
.L_x_659:
[----:B------:R-:W-:Y:S05]  /*1fd50*/  BSYNC B1 ;  /* 0x0000000000017941 */ /* 0x000fea0003800000 */
.L_x_658:
[----:B---3-5:R3:W4:Y:S01]  /*1fd60*/  SHFL.IDX PT, R33, R2, 0x1, 0x181f ;  /* 0x00381f0002217f89 */ /* 0x02872200000e0000 */
[----:B------:R-:W-:Y:S03]  /*1fd70*/  BSSY B1, `(.L_x_660) ;  /* 0x0000015000017945 */ /* 0x000fe60003800000 */
[----:B------:R3:W0:Y:S01]  /*1fd80*/  SHFL.IDX PT, R32, R28, 0x1, 0x181f ;  /* 0x00381f001c207f89 */ /* 0x00062200000e0000 */
[----:B------:R-:W-:Y:S05]  /*1fd90*/  @P1 BRA `(.L_x_661) ;  /* 0x0000000000481947 */ /* 0x000fea0003800000 */
[----:B------:R-:W-:Y:S01]  /*1fda0*/  ULDC UR4, c[0x0][0xac8] ;  /* 0x0002b20000047ab9 */ /* 0x000fe20000000800 */
[----:B------:R-:W-:Y:S01]  /*1fdb0*/  ULDC.64 UR6, c[0x0][0x208] ;  /* 0x0000820000067ab9 */ /* 0x000fe20000000a00 */
[----:B------:R-:W-:Y:S02]  /*1fdc0*/  ISETP.GE.AND P4, PT, R16, UR4, PT ;  /* 0x0000000410007c0c */ /* 0x000fe4000bf86270 */
[----:B------:R-:W-:Y:S02]  /*1fdd0*/  ISETP.GE.AND P3, PT, R213, UR4, PT ;  /* 0x00000004d5007c0c */ /* 0x000fe4000bf66270 */
[----:B------:R-:W-:Y:S02]  /*1fde0*/  ISETP.GE.AND P2, PT, R18, UR4, PT ;  /* 0x0000000412007c0c */ /* 0x000fe4000bf46270 */
[----:B------:R-:W-:-:S07]  /*1fdf0*/  ISETP.GE.AND P1, PT, R19, UR4, PT ;  /* 0x0000000413007c0c */ /* 0x000fce000bf26270 */
[CC--:B0-----:R-:W-:Y:S02]  /*1fe00*/  @!P4 LEA R4, P6, R16.reuse, R32.reuse, 0x1 ;  /* 0x000000201004c211 */ /* 0x0c1fe400078c08ff */
[CC--:B------:R-:W-:Y:S02]  /*1fe10*/  @!P3 LEA R6, P5, R23.reuse, R32.reuse, 0x1 ;  /* 0x000000201706b211 */ /* 0x0c0fe400078a08ff */
[-C--:B----4-:R-:W-:Y:S02]  /*1fe20*/  @!P4 LEA.HI.X R5, R16, R33.reuse, R17, 0x1, P6 ;  /* 0x000000211005c211 */ /* 0x090fe400030f0c11 */
[-C--:B------:R-:W-:Y:S02]  /*1fe30*/  @!P2 LEA R20, P6, R18, R32.reuse, 0x1 ;  /* 0x000000201214a211 */ /* 0x080fe400078c08ff */
        /* <DEDUP_REMOVED lines=8> */
.L_x_661:
[----:B------:R-:W-:Y:S05]  /*1fec0*/  BSYNC B1 ;  /* 0x0000000000017941 */ /* 0x000fea0003800000 */
.L_x_660:
[----:B0-----:R0:W0:Y:S01]  /*1fed0*/  SHFL.IDX PT, R11, R2, 0x2, 0x181f ;  /* 0x00581f00020b7f89 */ /* 0x00102200000e0000 */
        /* <DEDUP_REMOVED lines=9> */
[-C--:B0-----:R-:W-:Y:S02]  /*1ff70*/  @!P3 LEA R4, P6, R16, R10.reuse, 0x1 ;  /* 0x0000000a1004b211 */ /* 0x081fe400078c08ff */
[-C--:B------:R-:W-:Y:S02]  /*1ff80*/  @!P2 LEA R6, P5, R23, R10.reuse, 0x1 ;  /* 0x0000000a1706a211 */ /* 0x080fe400078a08ff */
[-C--:B------:R-:W-:Y:S02]  /*1ff90*/  @!P1 LEA R8, P4, R18, R10.reuse, 0x1 ;  /* 0x0000000a12089211 */ /* 0x080fe400078808ff */
[-C--:B------:R-:W-:Y:S02]  /*1ffa0*/  @!P3 LEA.HI.X R5, R16, R11.reuse, R17, 0x1, P6 ;  /* 0x0000000b1005b211 */ /* 0x080fe400030f0c11 */
        /* <DEDUP_REMOVED lines=8> */
.L_x_663:
[----:B------:R-:W-:Y:S05]  /*20030*/  BSYNC B1 ;  /* 0x0000000000017941 */ /* 0x000fea0003800000 */
.L_x_662:
[----:B------:R-:W-:Y:S01]  /*20040*/  VIADD R0, R86, 0x60 ;  /* 0x0000006056007836 */ /* 0x000fe20000000000 */
[----:B0-----:R0:W0:Y:S04]  /*20050*/  SHFL.IDX PT, R9, R2, 0x3, 0x181f ;  /* 0x00781f0002097f89 */ /* 0x00102800000e0000 */
[----:B------:R-:W-:Y:S01]  /*20060*/  ISETP.GE.AND P0, PT, R0, R3, PT ;  /* 0x000000030000720c */ /* 0x000fe20003f06270 */
[----:B---3--:R-:W3:-:S12]  /*20070*/  SHFL.IDX PT, R28, R28, 0x3, 0x181f ;  /* 0x00781f001c1c7f89 */ /* 0x008ed800000e0000 */
[----:B------:R-:W-:Y:S05]  /*20080*/  @P0 BRA `(.L_x_664) ;  /* 0x0000000c00c00947 */ /* 0x000fea0003800000 */
[----:B------:R-:W-:Y:S01]  /*20090*/  ULDC UR4, c[0x0][0xac8] ;  /* 0x0002b20000047ab9 */ /* 0x000fe20000000800 */
[----:B------:R-:W-:Y:S01]  /*200a0*/  ULDC.64 UR6, c[0x0][0x208] ;  /* 0x0000820000067ab9 */ /* 0x000fe20000000a00 */
[----:B------:R-:W-:Y:S02]  /*200b0*/  ISETP.GE.AND P3, PT, R16, UR4, PT ;  /* 0x0000000410007c0c */ /* 0x000fe4000bf66270 */
[----:B------:R-:W-:Y:S02]  /*200c0*/  ISETP.GE.AND P4, PT, R213, UR4, PT ;  /* 0x00000004d5007c0c */ /* 0x000fe4000bf86270 */
[----:B------:R-:W-:-:S09]  /*200d0*/  ISETP.GE.AND P5, PT, R18, UR4, PT ;  /* 0x0000000412007c0c */ /* 0x000fd2000bfa6270 */
[CC--:B0--3--:R-:W-:Y:S02]  /*200e0*/  @!P3 LEA R2, P0, R16.reuse, R28.reuse, 0x1 ;  /* 0x0000001c1002b211 */ /* 0x0c9fe400078008ff */
[-C--:B------:R-:W-:Y:S02]  /*200f0*/  @!P4 LEA R4, P1, R23, R28.reuse, 0x1 ;  /* 0x0000001c1704c211 */ /* 0x080fe400078208ff */
[-C--:B------:R-:W-:Y:S02]  /*20100*/  @!P3 LEA.HI.X R3, R16, R9.reuse, R17, 0x1, P0 ;  /* 0x000000091003b211 */ /* 0x080fe400000f0c11 */
[----:B------:R-:W-:Y:S02]  /*20110*/  ISETP.GE.AND P0, PT, R19, UR4, PT ;  /* 0x0000000413007c0c */ /* 0x000fe4000bf06270 */
[----:B------:R-:W-:Y:S01]  /*20120*/  @!P5 LEA R6, P2, R18, R28, 0x1 ;  /* 0x0000001c1206d211 */ /* 0x000fe200078408ff */
[----:B------:R0:W-:Y:S01]  /*20130*/  @!P3 ST.E.128 desc[UR6][R2.64], R24 ;  /* 0x000000180200b985 */ /* 0x0001e2000c101d06 */
[----:B------:R-:W-:-:S02]  /*20140*/  @!P4 LEA.HI.X R5, R23, R9, R216, 0x1, P1 ;  /* 0x000000091705c211 */ /* 0x000fc400008f0cd8 */
[----:B------:R-:W-:-:S03]  /*20150*/  @!P5 LEA.HI.X R7, R18, R9, R218, 0x1, P2 ;  /* 0x000000091207d211 */ /* 0x000fc600010f0cda */
[----:B------:R0:W-:Y:S04]  /*20160*/  @!P4 ST.E.128 desc[UR6][R4.64], R44 ;  /* 0x0000002c0400c985 */ /* 0x0001e8000c101d06 */
[----:B------:R0:W-:Y:S01]  /*20170*/  @!P5 ST.E.128 desc[UR6][R6.64], R60 ;  /* 0x0000003c0600d985 */ /* 0x0001e2000c101d06 */
[----:B------:R-:W-:Y:S05]  /*20180*/  @P0 BRA `(.L_x_664) ;  /* 0x0000000c00800947 */ /* 0x000fea0003800000 */
[----:B0-----:R-:W-:Y:S01]  /*20190*/  LEA R2, P0, R19, R28, 0x1 ;  /* 0x0000001c13027211 */ /* 0x001fe200078008ff */
[----:B------:R-:W-:-:S03]  /*201a0*/  ULDC.64 UR4, c[0x0][0x208] ;  /* 0x0000820000047ab9 */ /* 0x000fc60000000a00 */
[----:B------:R-:W-:-:S05]  /*201b0*/  LEA.HI.X R3, R19, R9, R217, 0x1, P0 ;  /* 0x0000000913037211 */ /* 0x000fca00000f0cd9 */
[----:B------:R0:W-:Y:S01]  /*201c0*/  ST.E.128 desc[UR4][R2.64], R76 ;  /* 0x0000004c02007985 */ /* 0x0001e2000c101d04 */
[----:B------:R-:W-:Y:S05]  /*201d0*/  BRA `(.L_x_664) ;  /* 0x0000000c006c7947 */ /* 0x000fea0003800000 */
.L_x_656:
[----:B------:R-:W3:Y:S01]  /*201e0*/  LDL R9, [R1+0x60] ;  /* 0x0000600001097983 */ /* 0x000ee20000100800 */
[----:B------:R-:W-:Y:S01]  /*201f0*/  ULDC.64 UR4, c[0x0][0xc00] ;  /* 0x0003000000047ab9 */ /* 0x000fe20000000a00 */
[----:B------:R-:W4:Y:S01]  /*20200*/  LDC R25, c[0x0][0xbe8] ;  /* 0x0002fa00ff197b82 */ /* 0x000f220000000800 */
[----:B------:R-:W-:Y:S01]  /*20210*/  ISETP.NE.U32.AND P0, PT, RZ, UR4, PT ;  /* 0x00000004ff007c0c */ /* 0x000fe2000bf05070 */
[----:B0-----:R-:W-:Y:S01]  /*20220*/  IMAD.MOV.U32 R6, RZ, RZ, RZ ;  /* 0x000000ffff067224 */ /* 0x001fe200078e00ff */
[----:B------:R-:W-:Y:S02]  /*20230*/  ULDC.64 UR6, c[0x0][0x208] ;  /* 0x0000820000067ab9 */ /* 0x000fe40000000a00 */
[----:B------:R-:W-:Y:S01]  /*20240*/  ISETP.NE.AND.EX P0, PT, RZ, UR5, PT, P0 ;  /* 0x00000005ff007c0c */ /* 0x000fe2000bf05300 */
[----:B------:R-:W0:Y:S02]  /*20250*/  S2R R7, SR_TID.X ;  /* 0x0000000000077919 */ /* 0x000e240000002100 */
[----:B0-----:R-:W-:-:S05]  /*20260*/  VIADD R8, R7, 0xffffff80 ;  /* 0xffffff8007087836 */ /* 0x001fca0000000000 */
[----:B------:R-:W-:Y:S02]  /*20270*/  ISETP.GE.AND P3, PT, R8, 0x80, PT ;  /* 0x000000800800780c */ /* 0x000fe40003f66270 */
[C---:B---3--:R-:W-:Y:S02]  /*20280*/  SHF.L.U32 R4, R9.reuse, 0x2, RZ ;  /* 0x0000000209047819 */ /* 0x048fe400000006ff */
[----:B------:R-:W-:Y:S02]  /*20290*/  SHF.R.S32.HI R12, RZ, 0x1f, R9 ;  /* 0x0000001fff0c7819 */ /* 0x000fe40000011409 */
[----:B------:R-:W-:Y:S02]  /*202a0*/  IADD3 R2, P1, R4, UR4, RZ ;  /* 0x0000000404027c10 */ /* 0x000fe4000ff3e0ff */
[----:B------:R-:W-:-:S04]  /*202b0*/  SHF.L.U64.HI R0, R9, 0x2, R12 ;  /* 0x0000000209007819 */ /* 0x000fc8000001020c */
[----:B------:R-:W-:Y:S01]  /*202c0*/  IADD3.X R3, R0, UR5, RZ, P1, !PT ;  /* 0x0000000500037c10 */ /* 0x000fe20008ffe4ff */
[----:B------:R-:W-:Y:S02]  /*202d0*/  ULDC.64 UR4, c[0x0][0xc08] ;  /* 0x0003020000047ab9 */ /* 0x000fe40000000a00 */
[----:B------:R-:W-:Y:S02]  /*202e0*/  ISETP.NE.U32.AND P1, PT, RZ, UR4, PT ;  /* 0x00000004ff007c0c */ /* 0x000fe4000bf25070 */
[----:B------:R0:W5:Y:S02]  /*202f0*/  @P0 LDG.E R6, desc[UR6][R2.64] ;  /* 0x0000000602060981 */ /* 0x000164000c1e1900 */
[----:B------:R-:W-:-:S13]  /*20300*/  ISETP.NE.AND.EX P1, PT, RZ, UR5, PT, P1 ;  /* 0x00000005ff007c0c */ /* 0x000fda000bf25310 */
[----:B------:R-:W-:Y:S01]  /*20310*/  @P1 IADD3 R4, P2, R4, UR4, RZ ;  /* 0x0000000404041c10 */ /* 0x000fe2000ff5e0ff */
[----:B------:R-:W-:-:S03]  /*20320*/  ULDC UR4, c[0x0][0xa88] ;  /* 0x0002a20000047ab9 */ /* 0x000fc60000000800 */
[----:B------:R-:W-:Y:S01]  /*20330*/  @P1 IADD3.X R5, R0, UR5, RZ, P2, !PT ;  /* 0x0000000500051c10 */ /* 0x000fe200097fe4ff */
[----:B------:R-:W-:Y:S01]  /*20340*/  IMAD.U32 R0, RZ, RZ, UR4 ;  /* 0x00000004ff007e24 */ /* 0x000fe2000f8e00ff */
[----:B----4-:R-:W-:-:S05]  /*20350*/  ISETP.NE.AND P2, PT, R25, 0x1, PT ;  /* 0x000000011900780c */ /* 0x010fca0003f45270 */
[----:B------:R0:W5:Y:S08]  /*20360*/  @P1 LDG.E R0, desc[UR6][R4.64] ;  /* 0x0000000604001981 */ /* 0x000170000c1e1900 */
[----:B------:R-:W3:Y:S08]  /*20370*/  @P2 LDC R14, c[0x0][0xbec] ;  /* 0x0002fb00ff0e2b82 */ /* 0x000ef00000000800 */
[----:B------:R-:W4:Y:S01]  /*20380*/  @P2 LDC R27, c[0x0][0xbf0] ;  /* 0x0002fc00ff1b2b82 */ /* 0x000f220000000800 */
[----:B0-----:R-:W-:Y:S05]  /*20390*/  @P1 BRA `(.L_x_665) ;  /* 0x0000000000141947 */ /* 0x001fea0003800000 */
[----:B------:R-:W-:Y:S05]  /*203a0*/  @!P0 BRA `(.L_x_665) ;  /* 0x0000000000108947 */ /* 0x000fea0003800000 */
[----:B------:R-:W-:Y:S02]  /*203b0*/  ULDC.64 UR4, c[0x0][0x208] ;  /* 0x0000820000047ab9 */ /* 0x000fe40000000a00 */
[----:B------:R-:W2:Y:S04]  /*203c0*/  LDG.E R5, desc[UR4][R2.64] ;  /* 0x0000000402057981 */ /* 0x000ea8000c1e1900 */
[----:B-----5:R-:W2:Y:S02]  /*203d0*/  LDG.E R0, desc[UR4][R2.64+0x4] ;  /* 0x0000040402007981 */ /* 0x020ea4000c1e1900 */
[----:B--2---:R-:W-:-:S07]  /*203e0*/  IMAD.IADD R0, R0, 0x1, -R5 ;  /* 0x0000000100007824 */ /* 0x004fce00078e0a05 */
.L_x_665:
[----:B------:R-:W2:Y:S04]  /*203f0*/  LDL R24, [R1+0x68] ;  /* 0x0000680001187983 */ /* 0x000ea80000100800 */
[----:B------:R0:W5:Y:S01]  /*20400*/  LDL R20, [R1+0x74] ;  /* 0x0000740001147983 */ /* 0x0001620000100800 */
[----:B------:R-:W-:Y:S01]  /*20410*/  BSSY B1, `(.L_x_666) ;  /* 0x000002e000017945 */ /* 0x000fe20003800000 */
[----:B-1----:R-:W-:Y:S02]  /*20420*/  SEL R13, R9, RZ, !P0 ;  /* 0x000000ff090d7207 */ /* 0x002fe40004000000 */
[----:B------:R-:W-:Y:S02]  /*20430*/  SEL R12, R12, RZ, !P0 ;  /* 0x000000ff0c0c7207 */ /* 0x000fe40004000000 */
[----:B-----5:R-:W-:-:S02]  /*20440*/  SHF.R.S32.HI R11, RZ, 0x1f, R6 ;  /* 0x0000001fff0b7819 */ /* 0x020fc40000011406 */
[----:B--2---:R-:W-:Y:S01]  /*20450*/  SHF.R.S32.HI R10, RZ, 0x1f, R24 ;  /* 0x0000001fff0a7819 */ /* 0x004fe20000011418 */
[----:B0-----:R-:W-:Y:S06]  /*20460*/  @P3 BRA `(.L_x_667) ;  /* 0x0000000000a03947 */ /* 0x001fec0003800000 */
[----:B------:R-:W0:Y:S01]  /*20470*/  LDC R9, c[0x0][0xbe8] ;  /* 0x0002fa00ff097b82 */ /* 0x000e220000000800 */
[----:B------:R-:W-:-:S04]  /*20480*/  IMAD R2, R20, 0x80, R7 ;  /* 0x0000008014027824 */ /* 0x000fc800078e0207 */
[----:B------:R-:W-:Y:S02]  /*20490*/  VIADD R8, R2, 0xffffff80 ;  /* 0xffffff8002087836 */ /* 0x000fe40000000000 */
[----:B0-----:R-:W-:-:S05]  /*204a0*/  IMAD R3, R0, R9, RZ ;  /* 0x0000000900037224 */ /* 0x001fca00078e02ff */
[----:B------:R-:W-:-:S13]  /*204b0*/  ISETP.GE.AND P0, PT, R8, R3, PT ;  /* 0x000000030800720c */ /* 0x000fda0003f06270 */
[----:B------:R-:W-:Y:S05]  /*204c0*/  @P0 BRA `(.L_x_667) ;  /* 0x0000000000880947 */ /* 0x000fea0003800000 */
[----:B------:R-:W-:Y:S01]  /*204d0*/  ISETP.NE.AND P0, PT, R9, 0x1, PT ;  /* 0x000000010900780c */ /* 0x000fe20003f05270 */
[----:B------:R-:W-:Y:S01]  /*204e0*/  ULDC.64 UR4, c[0x0][0xb90] ;  /* 0x0002e40000047ab9 */ /* 0x000fe20000000a00 */
[----:B------:R-:W-:Y:S01]  /*204f0*/  IMAD.MOV.U32 R2, RZ, RZ, R6 ;  /* 0x000000ffff027224 */ /* 0x000fe200078e0006 */
[----:B------:R-:W-:Y:S01]  /*20500*/  ULDC.64 UR6, c[0x0][0x208] ;  /* 0x0000820000067ab9 */ /* 0x000fe20000000a00 */
[----:B------:R-:W-:Y:S02]  /*20510*/  IMAD R7, R10, UR4, RZ ;  /* 0x000000040a077c24 */ /* 0x000fe4000f8e02ff */
[----:B------:R-:W-:Y:S02]  /*20520*/  IMAD.MOV.U32 R3, RZ, RZ, R11 ;  /* 0x000000ffff037224 */ /* 0x000fe400078e000b */
[----:B------:R-:W-:Y:S02]  /*20530*/  IMAD.MOV.U32 R5, RZ, RZ, R8 ;  /* 0x000000ffff057224 */ /* 0x000fe400078e0008 */
[----:B------:R-:W-:-:S03]  /*20540*/  IMAD.WIDE.U32 R2, R24, UR4, R2 ;  /* 0x0000000418027c25 */ /* 0x000fc6000f8e0002 */
[----:B------:R-:W0:Y:S01]  /*20550*/  @P0 LDC R15, c[0x0][0xbec] ;  /* 0x0002fb00ff0f0b82 */ /* 0x000e220000000800 */
[----:B------:R-:W-:Y:S01]  /*20560*/  IMAD R7, R24, UR5, R7 ;  /* 0x0000000518077c24 */ /* 0x000fe2000f8e0207 */
[----:B------:R-:W-:-:S03]  /*20570*/  ULDC.64 UR4, c[0x0][0xb98] ;  /* 0x0002e60000047ab9 */ /* 0x000fc60000000a00 */
[----:B------:R-:W-:-:S03]  /*20580*/  IMAD.IADD R3, R3, 0x1, R7 ;  /* 0x0000000103037824 */ /* 0x000fc600078e0207 */
[----:B------:R-:W1:Y:S01]  /*20590*/  @P0 LDC R21, c[0x0][0xbf0] ;  /* 0x0002fc00ff150b82 */ /* 0x000e620000000800 */
[----:B------:R-:W-:-:S04]  /*205a0*/  IMAD.WIDE.U32 R2, R13, UR4, R2 ;  /* 0x000000040d027c25 */ /* 0x000fc8000f8e0002 */
[----:B0-----:R-:W-:-:S05]  /*205b0*/  @P0 IMAD.HI.U32 R4, R8, R15, RZ ;  /* 0x0000000f08040227 */ /* 0x001fca00078e00ff */
[----:B-1----:R-:W-:Y:S01]  /*205c0*/  @P0 SHF.R.U32.HI R5, RZ, R21, R4 ;  /* 0x00000015ff050219 */ /* 0x002fe20000011604 */
[----:B------:R-:W-:-:S03]  /*205d0*/  IMAD R4, R12, UR4, RZ ;  /* 0x000000040c047c24 */ /* 0x000fc6000f8e02ff */
[----:B------:R-:W-:Y:S01]  /*205e0*/  IADD3 R2, P0, R5, R2, RZ ;  /* 0x0000000205027210 */ /* 0x000fe20007f1e0ff */
[----:B------:R-:W-:-:S04]  /*205f0*/  IMAD.MOV R7, RZ, RZ, -R5 ;  /* 0x000000ffff077224 */ /* 0x000fc800078e0a05 */
[----:B------:R-:W-:Y:S01]  /*20600*/  IMAD R7, R9, R7, R8 ;  /* 0x0000000709077224 */ /* 0x000fe200078e0208 */
[----:B------:R-:W-:Y:S01]  /*20610*/  SHF.R.S32.HI R9, RZ, 0x1f, R5 ;  /* 0x0000001fff097819 */ /* 0x000fe20000011405 */
[----:B------:R-:W-:Y:S01]  /*20620*/  IMAD R8, R13, UR5, R4 ;  /* 0x000000050d087c24 */ /* 0x000fe2000f8e0204 */
[----:B------:R-:W-:Y:S02]  /*20630*/  ULDC.64 UR4, c[0x0][0xb88] ;  /* 0x0002e20000047ab9 */ /* 0x000fe40000000a00 */
[----:B------:R-:W-:Y:S02]  /*20640*/  SHF.R.S32.HI R4, RZ, 0x1f, R7 ;  /* 0x0000001fff047819 */ /* 0x000fe40000011407 */
[----:B------:R-:W-:-:S03]  /*20650*/  IADD3.X R3, R9, R3, R8, P0, !PT ;  /* 0x0000000309037210 */ /* 0x000fc600007fe408 */
[----:B------:R-:W-:Y:S02]  /*20660*/  IMAD R4, R4, UR4, RZ ;  /* 0x0000000404047c24 */ /* 0x000fe4000f8e02ff */
[----:B------:R-:W-:-:S04]  /*20670*/  IMAD.WIDE.U32 R2, R7, UR4, R2 ;  /* 0x0000000407027c25 */ /* 0x000fc8000f8e0002 */
[----:B------:R-:W-:Y:S01]  /*20680*/  IMAD R5, R7, UR5, R4 ;  /* 0x0000000507057c24 */ /* 0x000fe2000f8e0204 */
[----:B------:R-:W-:Y:S02]  /*20690*/  ULDC.64 UR4, c[0x0][0xb50] ;  /* 0x0002d40000047ab9 */ /* 0x000fe40000000a00 */
[----:B------:R-:W-:Y:S01]  /*206a0*/  LEA R4, P0, R2, UR4, 0x2 ;  /* 0x0000000402047c11 */ /* 0x000fe2000f8010ff */
[----:B------:R-:W-:-:S05]  /*206b0*/  IMAD.IADD R3, R3, 0x1, R5 ;  /* 0x0000000103037824 */ /* 0x000fca00078e0205 */
[----:B------:R-:W-:Y:S02]  /*206c0*/  LEA.HI.X R5, R2, UR5, R3, 0x2, P0 ;  /* 0x0000000502057c11 */ /* 0x000fe400080f1403 */
[----:B------:R-:W-:-:S05]  /*206d0*/  MOV R3, 0xff800000 ;  /* 0xff80000000037802 */ /* 0x000fca0000000f00 */
[----:B------:R0:W-:Y:S02]  /*206e0*/  STG.E desc[UR6][R4.64], R3 ;  /* 0x0000000304007986 */ /* 0x0001e4000c101906 */
.L_x_667:
[----:B------:R-:W-:Y:S05]  /*206f0*/  BSYNC B1 ;  /* 0x0000000000017941 */ /* 0x000fea0003800000 */
.L_x_666:
[----:B0-----:R-:W2:Y:S01]  /*20700*/  LDL R4, [R1+0x64] ;  /* 0x0000640001047983 */ /* 0x001ea20000100800 */
[----:B------:R-:W-:Y:S01]  /*20710*/  ULDC.64 UR4, c[0x0][0xaa0] ;  /* 0x0002a80000047ab9 */ /* 0x000fe20000000a00 */
[----:B------:R-:W-:Y:S01]  /*20720*/  BSSY B1, `(.L_x_668) ;  /* 0x0000041000017945 */ /* 0x000fe20003800000 */
[----:B------:R-:W-:-:S04]  /*20730*/  IMAD R3, R11, UR4, RZ ;  /* 0x000000040b037c24 */ /* 0x000fc8000f8e02ff */
[C---:B------:R-:W-:Y:S02]  /*20740*/  IMAD R5, R6.reuse, UR5, R3 ;  /* 0x0000000506057c24 */ /* 0x040fe4000f8e0203 */
[----:B------:R-:W-:Y:S01]  /*20750*/  IMAD.WIDE.U32 R2, R6, UR4, RZ ;  /* 0x0000000406027c25 */ /* 0x000fe2000f8e00ff */
        /* <DEDUP_REMOVED lines=12> */
[----:B--2---:R-:W-:-:S04]  /*20820*/  IMAD R4, R4, 0x20, R219 ;  /* 0x0000002004047824 */ /* 0x004fc800078e02db */
[----:B------:R-:W-:-:S04]  /*20830*/  IMAD R9, R20, 0x80, R4 ;  /* 0x0000008014097824 */ /* 0x000fc800078e0204 */
[----:B---3--:R-:W-:-:S04]  /*20840*/  @P2 IMAD.HI.U32 R4, R9, R14, RZ ;  /* 0x0000000e09042227 */ /* 0x008fc800078e00ff */
[----:B------:R-:W-:Y:S01]  /*20850*/  IMAD.MOV.U32 R5, RZ, RZ, R9 ;  /* 0x000000ffff057224 */ /* 0x000fe200078e0009 */
[----:B----4-:R-:W-:-:S04]  /*20860*/  @P2 SHF.R.U32.HI R5, RZ, R27, R4 ;  /* 0x0000001bff052219 */ /* 0x010fc80000011604 */
[--C-:B------:R-:W-:Y:S01]  /*20870*/  SHF.R.S32.HI R4, RZ, 0x1f, R5.reuse ;  /* 0x0000001fff047819 */ /* 0x100fe20000011405 */
[----:B------:R-:W-:Y:S02]  /*20880*/  IMAD.MOV R6, RZ, RZ, -R5 ;  /* 0x000000ffff067224 */ /* 0x000fe400078e0a05 */
[----:B------:R-:W-:-:S04]  /*20890*/  IMAD.WIDE.U32 R2, R5, UR4, R2 ;  /* 0x0000000405027c25 */ /* 0x000fc8000f8e0002 */
[----:B------:R-:W-:Y:S02]  /*208a0*/  IMAD R4, R4, UR4, RZ ;  /* 0x0000000404047c24 */ /* 0x000fe4000f8e02ff */
[----:B------:R-:W-:Y:S02]  /*208b0*/  IMAD R7, R25, R6, R9 ;  /* 0x0000000619077224 */ /* 0x000fe400078e0209 */
[----:B------:R-:W-:Y:S01]  /*208c0*/  IMAD R9, R5, UR5, R4 ;  /* 0x0000000505097c24 */ /* 0x000fe2000f8e0204 */
[----:B------:R-:W-:Y:S01]  /*208d0*/  ULDC.64 UR4, c[0x0][0xad8] ;  /* 0x0002b60000047ab9 */ /* 0x000fe20000000a00 */
[----:B------:R-:W-:Y:S01]  /*208e0*/  IMAD R6, R20, 0x80, R219 ;  /* 0x0000008014067824 */ /* 0x000fe200078e02db */
[----:B------:R-:W-:Y:S01]  /*208f0*/  SHF.R.S32.HI R4, RZ, 0x1f, R7 ;  /* 0x0000001fff047819 */ /* 0x000fe20000011407 */
[----:B------:R-:W-:Y:S02]  /*20900*/  IMAD.IADD R3, R3, 0x1, R9 ;  /* 0x0000000103037824 */ /* 0x000fe400078e0209 */
[----:B------:R-:W-:-:S02]  /*20910*/  IMAD R25, R0, R25, RZ ;  /* 0x0000001900197224 */ /* 0x000fc400078e02ff */
[----:B------:R-:W-:Y:S02]  /*20920*/  IMAD R4, R4, UR4, RZ ;  /* 0x0000000404047c24 */ /* 0x000fe4000f8e02ff */
[----:B------:R-:W-:Y:S01]  /*20930*/  IMAD.WIDE.U32 R2, R7, UR4, R2 ;  /* 0x0000000407027c25 */ /* 0x000fe2000f8e0002 */
[----:B------:R-:W-:-:S03]  /*20940*/  ISETP.GE.AND P2, PT, R6, R25, PT ;  /* 0x000000190600720c */ /* 0x000fc60003f46270 */
[----:B------:R-:W-:Y:S01]  /*20950*/  IMAD R5, R7, UR5, R4 ;  /* 0x0000000507057c24 */ /* 0x000fe2000f8e0204 */
[----:B------:R-:W-:Y:S01]  /*20960*/  ULDC.64 UR4, c[0x0][0xa80] ;  /* 0x0002a00000047ab9 */ /* 0x000fe20000000a00 */
[----:B------:R-:W-:Y:S01]  /*20970*/  VIADD R0, R6, 0x20 ;  /* 0x0000002006007836 */ /* 0x000fe20000000000 */
[----:B------:R-:W-:Y:S01]  /*20980*/  LEA R4, P3, R2, UR4, 0x1 ;  /* 0x0000000402047c11 */ /* 0x000fe2000f8608ff */
[----:B------:R-:W-:-:S03]  /*20990*/  IMAD.IADD R3, R3, 0x1, R5 ;  /* 0x0000000103037824 */ /* 0x000fc600078e0205 */
[-C--:B------:R-:W-:Y:S01]  /*209a0*/  ISETP.GE.AND P1, PT, R0, R25.reuse, PT ;  /* 0x000000190000720c */ /* 0x080fe20003f26270 */
[----:B------:R-:W-:Y:S01]  /*209b0*/  VIADD R0, R6, 0x40 ;  /* 0x0000004006007836 */ /* 0x000fe20000000000 */
[----:B------:R-:W-:Y:S02]  /*209c0*/  LEA.HI.X R5, R2, UR5, R3, 0x1, P3 ;  /* 0x0000000502057c11 */ /* 0x000fe400098f0c03 */
[----:B------:R0:W1:Y:S02]  /*209d0*/  SHFL.IDX PT, R2, R4, RZ, 0x181f ;  /* 0x00181fff04027589 */ /* 0x00006400000e0000 */
[----:B------:R-:W-:Y:S02]  /*209e0*/  ISETP.GE.AND P0, PT, R0, R25, PT ;  /* 0x000000190000720c */ /* 0x000fe40003f06270 */
[----:B------:R0:W2:Y:S01]  /*209f0*/  SHFL.IDX PT, R3, R5, RZ, 0x181f ;  /* 0x00181fff05037589 */ /* 0x0000a200000e0000 */
[----:B------:R-:W-:Y:S10]  /*20a00*/  @P2 BRA `(.L_x_669) ;  /* 0x0000000000482947 */ /* 0x000ff40003800000 */
        /* <DEDUP_REMOVED lines=18> */
.L_x_669:
[----:B------:R-:W-:Y:S05]  /*20b30*/  BSYNC B1 ;  /* 0x0000000000017941 */ /* 0x000fea0003800000 */
.L_x_668:
[----:B--23--:R2:W3:Y:S01]  /*20b40*/  SHFL.IDX PT, R3, R5, 0x1, 0x181f ;  /* 0x00381f0005037f89 */ /* 0x00c4e200000e0000 */
[----:B------:R-:W-:Y:S03]  /*20b50*/  BSSY B1, `(.L_x_670) ;  /* 0x0000015000017945 */ /* 0x000fe60003800000 */
[----:B-1----:R2:W1:Y:S01]  /*20b60*/  SHFL.IDX PT, R2, R4, 0x1, 0x181f ;  /* 0x00381f0004027f89 */ /* 0x00246200000e0000 */
[----:B------:R-:W-:Y:S05]  /*20b70*/  @P1 BRA `(.L_x_671) ;  /* 0x0000000000481947 */ /* 0x000fea0003800000 */
[----:B------:R-:W-:Y:S01]  /*20b80*/  ULDC UR4, c[0x0][0xac8] ;  /* 0x0002b20000047ab9 */ /* 0x000fe20000000800 */
[----:B------:R-:W-:Y:S01]  /*20b90*/  ULDC.64 UR6, c[0x0][0x208] ;  /* 0x0000820000067ab9 */ /* 0x000fe20000000a00 */
[----:B------:R-:W-:Y:S02]  /*20ba0*/  ISETP.GE.AND P4, PT, R16, UR4, PT ;  /* 0x0000000410007c0c */ /* 0x000fe4000bf86270 */
[----:B------:R-:W-:Y:S02]  /*20bb0*/  ISETP.GE.AND P3, PT, R213, UR4, PT ;  /* 0x00000004d5007c0c */ /* 0x000fe4000bf66270 */
[----:B------:R-:W-:Y:S02]  /*20bc0*/  ISETP.GE.AND P2, PT, R18, UR4, PT ;  /* 0x0000000412007c0c */ /* 0x000fe4000bf46270 */
[----:B------:R-:W-:-:S07]  /*20bd0*/  ISETP.GE.AND P1, PT, R19, UR4, PT ;  /* 0x0000000413007c0c */ /* 0x000fce000bf26270 */
[CC--:B-1----:R-:W-:Y:S02]  /*20be0*/  @!P4 LEA R8, P6, R16.reuse, R2.reuse, 0x1 ;  /* 0x000000021008c211 */ /* 0x0c2fe400078c08ff */
[CC--:B------:R-:W-:Y:S02]  /*20bf0*/  @!P3 LEA R10, P5, R23.reuse, R2.reuse, 0x1 ;  /* 0x00000002170ab211 */ /* 0x0c0fe400078a08ff */
[-C--:B---3--:R-:W-:Y:S02]  /*20c00*/  @!P4 LEA.HI.X R9, R16, R3.reuse, R17, 0x1, P6 ;  /* 0x000000031009c211 */ /* 0x088fe400030f0c11 */
[-C--:B------:R-:W-:Y:S02]  /*20c10*/  @!P2 LEA R12, P6, R18, R2.reuse, 0x1 ;  /* 0x00000002120ca211 */ /* 0x080fe400078c08ff */
        /* <DEDUP_REMOVED lines=8> */
.L_x_671:
[----:B------:R-:W-:Y:S05]  /*20ca0*/  BSYNC B1 ;  /* 0x0000000000017941 */ /* 0x000fea0003800000 */
.L_x_670:
[----:B---34-:R3:W4:Y:S01]  /*20cb0*/  SHFL.IDX PT, R3, R5, 0x2, 0x181f ;  /* 0x00581f0005037f89 */ /* 0x01872200000e0000 */
        /* <DEDUP_REMOVED lines=9> */
[-C--:B-1----:R-:W-:Y:S02]  /*20d50*/  @!P3 LEA R8, P6, R16, R2.reuse, 0x1 ;  /* 0x000000021008b211 */ /* 0x082fe400078c08ff */
[-C--:B------:R-:W-:Y:S02]  /*20d60*/  @!P2 LEA R10, P5, R23, R2.reuse, 0x1 ;  /* 0x00000002170aa211 */ /* 0x080fe400078a08ff */
[-C--:B------:R-:W-:Y:S02]  /*20d70*/  @!P1 LEA R12, P4, R18, R2.reuse, 0x1 ;  /* 0x00000002120c9211 */ /* 0x080fe400078808ff */
[-C--:B----4-:R-:W-:Y:S02]  /*20d80*/  @!P3 LEA.HI.X R9, R16, R3.reuse, R17, 0x1, P6 ;  /* 0x000000031009b211 */ /* 0x090fe400030f0c11 */
        /* <DEDUP_REMOVED lines=8> */
.L_x_673:
[----:B------:R-:W-:Y:S05]  /*20e10*/  BSYNC B1 ;  /* 0x0000000000017941 */ /* 0x000fea0003800000 */
.L_x_672:
[----:B------:R-:W-:Y:S01]  /*20e20*/  IADD3 R0, R6, 0x60, RZ ;  /* 0x0000006006007810 */ /* 0x000fe20007ffe0ff */
[----:B0-23--:R-:W0:Y:S03]  /*20e30*/  SHFL.IDX PT, R5, R5, 0x3, 0x181f ;  /* 0x00781f0005057f89 */ /* 0x00de2600000e0000 */
[----:B------:R-:W-:Y:S01]  /*20e40*/  ISETP.GE.AND P0, PT, R0, R25, PT ;  /* 0x000000190000720c */ /* 0x000fe20003f06270 */
[----:B-1----:R1:W2:-:S12]  /*20e50*/  SHFL.IDX PT, R2, R4, 0x3, 0x181f ;  /* 0x00781f0004027f89 */ /* 0x00229800000e0000 */
[----:B-1----:R-:W-:Y:S05]  /*20e60*/  @P0 BRA `(.L_x_664) ;  /* 0x0000000000480947 */ /* 0x002fea0003800000 */
[----:B------:R-:W-:Y:S01]  /*20e70*/  ULDC UR4, c[0x0][0xac8] ;  /* 0x0002b20000047ab9 */ /* 0x000fe20000000800 */
[----:B------:R-:W-:Y:S01]  /*20e80*/  ULDC.64 UR6, c[0x0][0x208] ;  /* 0x0000820000067ab9 */ /* 0x000fe20000000a00 */
[----:B------:R-:W-:Y:S02]  /*20e90*/  ISETP.GE.AND P3, PT, R16, UR4, PT ;  /* 0x0000000410007c0c */ /* 0x000fe4000bf66270 */
[----:B------:R-:W-:Y:S02]  /*20ea0*/  ISETP.GE.AND P2, PT, R213, UR4, PT ;  /* 0x00000004d5007c0c */ /* 0x000fe4000bf46270 */
[----:B------:R-:W-:Y:S02]  /*20eb0*/  ISETP.GE.AND P1, PT, R18, UR4, PT ;  /* 0x0000000412007c0c */ /* 0x000fe4000bf26270 */
[----:B------:R-:W-:-:S07]  /*20ec0*/  ISETP.GE.AND P0, PT, R19, UR4, PT ;  /* 0x0000000413007c0c */ /* 0x000fce000bf06270 */
[-C--:B--2---:R-:W-:Y:S02]  /*20ed0*/  @!P3 LEA R6, P6, R16, R2.reuse, 0x1 ;  /* 0x000000021006b211 */ /* 0x084fe400078c08ff */
[-C--:B------:R-:W-:Y:S02]  /*20ee0*/  @!P2 LEA R8, P5, R23, R2.reuse, 0x1 ;  /* 0x000000021708a211 */ /* 0x080fe400078a08ff */
[-C--:B------:R-:W-:Y:S02]  /*20ef0*/  @!P1 LEA R10, P4, R18, R2.reuse, 0x1 ;  /* 0x00000002120a9211 */ /* 0x080fe400078808ff */
[-C--:B0-----:R-:W-:Y:S02]  /*20f00*/  @!P3 LEA.HI.X R7, R16, R5.reuse, R17, 0x1, P6 ;  /* 0x000000051007b211 */ /* 0x081fe400030f0c11 */
[----:B------:R-:W-:Y:S02]  /*20f10*/  @!P0 LEA R2, P6, R19, R2, 0x1 ;  /* 0x0000000213028211 */ /* 0x000fe400078c08ff */
[-C--:B------:R-:W-:Y:S01]  /*20f20*/  @!P2 LEA.HI.X R9, R23, R5.reuse, R216, 0x1, P5 ;  /* 0x000000051709a211 */ /* 0x080fe200028f0cd8 */
[----:B------:R1:W-:Y:S01]  /*20f30*/  @!P3 ST.E.128 desc[UR6][R6.64], RZ ;  /* 0x000000ff0600b985 */ /* 0x0003e2000c101d06 */
[----:B------:R-:W-:-:S02]  /*20f40*/  @!P1 LEA.HI.X R11, R18, R5, R218, 0x1, P4 ;  /* 0x00000005120b9211 */ /* 0x000fc400020f0cda */
[----:B----4-:R-:W-:Y:S01]  /*20f50*/  @!P0 LEA.HI.X R3, R19, R5, R217, 0x1, P6 ;  /* 0x0000000513038211 */ /* 0x010fe200030f0cd9 */
[----:B------:R1:W-:Y:S04]  /*20f60*/  @!P2 ST.E.128 desc[UR6][R8.64], RZ ;  /* 0x000000ff0800a985 */ /* 0x0003e8000c101d06 */
[----:B------:R1:W-:Y:S04]  /*20f70*/  @!P1 ST.E.128 desc[UR6][R10.64], RZ ;  /* 0x000000ff0a009985 */ /* 0x0003e8000c101d06 */
[----:B------:R1:W-:Y:S02]  /*20f80*/  @!P0 ST.E.128 desc[UR6][R2.64], RZ ;  /* 0x000000ff02008985 */ /* 0x0003e4000c101d06 */
.L_x_664:
[----:B------:R-:W-:Y:S05]  /*20f90*/  BSYNC B0 ;  /* 0x0000000000007941 */ /* 0x000fea0003800000 */
.L_x_655:
[----:B------:R-:W-:Y:S02]  /*20fa0*/  ULDC UR4, c[0x0][0xc3c] ;  /* 0x00030f0000047ab9 */ /* 0x000fe40000000800 */
[----:B------:R-:W-:-:S13]  /*20fb0*/  ISETP.GE.AND P0, PT, R31, UR4, PT ;  /* 0x000000041f007c0c */ /* 0x000fda000bf06270 */
[----:B------:R-:W-:Y:S05]  /*20fc0*/  @!P0 BRA `(.L_x_674) ;  /* 0xfffffdfc00c08947 */ /* 0x000fea000383ffff */
[----:B------:R-:W-:Y:S05]  /*20fd0*/  BRA `(.L_x_436) ;  /* 0x0000007000507947 */ /* 0x000fea0003800000 */
.L_x_434:
[----:B------:R-:W-:-:S08]  /*20fe0*/  NOP ;  /* 0x0000000000007918 */ /* 0x000fd00000000000 */
[----:B------:R-:W0:-:S00]  /*20ff0*/  USETMAXREG.DEALLOC.CTAPOOL 0x28 ;  /* 0x00000028000079c8 */ /* 0x000e0000080e0500 */
[----:B0-----:R-:W-:Y:S01]  /*21000*/  LOP3.LUT R2, R2, 0x3, RZ, 0xc0, !PT ;  /* 0x0000000302027812 */ /* 0x001fe200078ec0ff */
[----:B------:R-:W-:Y:S01]  /*21010*/  IMAD.MOV.U32 R4, RZ, RZ, RZ ;  /* 0x000000ffff047224 */ /* 0x000fe200078e00ff */
[----:B------:R-:W-:-:S04]  /*21020*/  LOP3.LUT R23, R23, 0xffffffbf, RZ, 0xc0, !PT ;  /* 0xffffffbf17177812 */ /* 0x000fc800078ec0ff */
[----:B------:R-:W0:Y:S02]  /*21030*/  SHFL.IDX PT, R2, R2, RZ, 0x1f ;  /* 0x00001fff02027589 */ /* 0x000e2400000e0000 */
[----:B0-----:R-:W-:-:S13]  /*21040*/  ISETP.NE.AND P0, PT, R2, RZ, PT ;  /* 0x000000ff0200720c */ /* 0x001fda0003f05270 */
[----:B------:R-:W-:Y:S01]  /*21050*/  @P0 LOP3.LUT R23, R23, 0x40, RZ, 0xfc, !PT ;  /* 0x0000004017170812 */ /* 0x000fe200078efcff */
[----:B------:R-:W-:Y:S06]  /*21060*/  @!P0 BRA `(.L_x_675) ;  /* 0x00000000001c8947 */ /* 0x000fec0003800000 */
[----:B------:R-:W0:Y:S08]  /*21070*/  S2UR UR5, SR_CgaCtaId ;  /* 0x00000000000579c3 */ /* 0x000e300000008800 */
[----:B------:R-:W-:Y:S06]  /*21080*/  BAR.SYNC.DEFER_BLOCKING 0x5, 0x180 ;  /* 0x0146000000007b1d */ /* 0x000fec0000010000 */
[----:B------:R-:W-:-:S02]  /*21090*/  UMOV UR4, 0x400 ;  /* 0x0000040000047882 */ /* 0x000fc40000000000 */
[----:B0-----:R-:W-:-:S09]  /*210a0*/  ULEA UR4, UR5, UR4, 0x18 ;  /* 0x0000000405047291 */ /* 0x001fd2000f8ec03f */
[----:B------:R-:W0:Y:S01]  /*210b0*/  LDS.128 R16, [UR4+0x388d0] ;  /* 0x0388d004ff107984 */ /* 0x000e220008000c00 */
[----:B------:R-:W-:Y:S06]  /*210c0*/  BAR.ARV 0x4, 0x180 ;  /* 0x0106000000007b1d */ /* 0x000fec0000002000 */
[----:B------:R-:W-:Y:S05]  /*210d0*/  BRA `(.L_x_676) ;  /* 0x0000000800047947 */ /* 0x000fea0003800000 */
.L_x_675:
[----:B------:R-:W-:Y:S01]  /*210e0*/  LOP3.LUT R5, R0, 0x1f, RZ, 0xc0, !PT ;  /* 0x0000001f00057812 */ /* 0x000fe200078ec0ff */
[----:B------:R-:W-:Y:S01]  /*210f0*/  ULDC UR4, c[0x0][0xc3c] ;  /* 0x00030f0000047ab9 */ /* 0x000fe20000000800 */
[----:B------:R-:W-:Y:S01]  /*21100*/  ULDC.64 UR6, c[0x0][0x208] ;  /* 0x0000820000067ab9 */ /* 0x000fe20000000a00 */
[----:B------:R-:W-:Y:S01]  /*21110*/  ULDC UR5, c[0x0][0xc38] ;  /* 0x00030e0000057ab9 */ /* 0x000fe20000000800 */
[----:B------:R-:W-:-:S04]  /*21120*/  ISETP.NE.AND P0, PT, R5, 0x1f, PT ;  /* 0x0000001f0500780c */ /* 0x000fc80003f05270 */
[----:B------:R-:W-:-:S13]  /*21130*/  ISETP.GE.OR P1, PT, R5, UR4, !P0 ;  /* 0x0000000405007c0c */ /* 0x000fda000c726670 */
[----:B------:R-:W0:Y:S02]  /*21140*/  @!P1 LDC.64 R2, c[0x0][0xc80] ;  /* 0x00032000ff029b82 */ /* 0x000e240000000a00 */
[----:B0-----:R-:W-:-:S05]  /*21150*/  @!P1 IMAD.WIDE.U32 R2, R5, 0x4, R2 ;  /* 0x0000000405029825 */ /* 0x001fca00078e0002 */
[----:B------:R-:W2:Y:S01]  /*21160*/  @!P1 LDG.E R4, desc[UR6][R2.64] ;  /* 0x0000000602049981 */ /* 0x000ea2000c1e1900 */
[C---:B------:R-:W-:Y:S01]  /*21170*/  ISETP.NE.AND P1, PT, R5.reuse, RZ, PT ;  /* 0x000000ff0500720c */ /* 0x040fe20003f25270 */
[----:B------:R-:W0:Y:S01]  /*21180*/  S2UR UR6, SR_CTAID.X ;  /* 0x00000000000679c3 */ /* 0x000e220000002500 */
[C---:B------:R-:W-:Y:S01]  /*21190*/  ISETP.GE.U32.AND P2, PT, R5.reuse, 0x2, PT ;  /* 0x000000020500780c */ /* 0x040fe20003f46070 */
[----:B------:R-:W-:Y:S01]  /*211a0*/  UMOV UR4, URZ ;  /* 0x0000003f00047c82 */ /* 0x000fe20008000000 */
[C---:B------:R-:W-:Y:S01]  /*211b0*/  ISETP.GE.U32.AND P3, PT, R5.reuse, 0x4, PT ;  /* 0x000000040500780c */ /* 0x040fe20003f66070 */
[----:B------:R-:W-:Y:S01]  /*211c0*/  IMAD.MOV.U32 R16, RZ, RZ, RZ ;  /* 0x000000ffff107224 */ /* 0x000fe200078e00ff */
[C---:B------:R-:W-:Y:S02]  /*211d0*/  ISETP.GE.U32.AND P4, PT, R5.reuse, 0x8, PT ;  /* 0x000000080500780c */ /* 0x040fe40003f86070 */
[----:B------:R-:W-:Y:S01]  /*211e0*/  ISETP.GE.U32.AND P5, PT, R5, 0x10, PT ;  /* 0x000000100500780c */ /* 0x000fe20003fa6070 */
[----:B--2---:R-:W1:Y:S02]  /*211f0*/  SHFL.UP PT, R6, R4, 0x1, RZ ;  /* 0x0420000004067989 */ /* 0x004e6400000e00ff */
[----:B-1----:R-:W-:-:S05]  /*21200*/  SEL R7, R6, RZ, P1 ;  /* 0x000000ff06077207 */ /* 0x002fca0000800000 */
[----:B------:R-:W-:-:S05]  /*21210*/  IMAD.IADD R7, R4, 0x1, R7 ;  /* 0x0000000104077824 */ /* 0x000fca00078e0207 */
[----:B------:R-:W1:Y:S02]  /*21220*/  SHFL.UP PT, R6, R7, 0x2, RZ ;  /* 0x0440000007067989 */ /* 0x000e6400000e00ff */
        /* <DEDUP_REMOVED lines=11> */
[----:B------:R-:W1:Y:S02]  /*212e0*/  SHFL.IDX PT, R6, R7, 0x1f, 0x1f ;  /* 0x03e01f0007067f89 */ /* 0x000e6400000e0000 */
[----:B-1----:R-:W-:-:S04]  /*212f0*/  IMAD R6, R6, UR5, RZ ;  /* 0x0000000506067c24 */ /* 0x002fc8000f8e02ff */
[----:B------:R-:W-:Y:S01]  /*21300*/  IMAD.MOV.U32 R3, RZ, RZ, R6 ;  /* 0x000000ffff037224 */ /* 0x000fe200078e0006 */
[----:B0-----:R-:W-:-:S13]  /*21310*/  ISETP.GT.AND P6, PT, R6, UR6, PT ;  /* 0x0000000606007c0c */ /* 0x001fda000bfc4270 */
[----:B------:R-:W-:Y:S05]  /*21320*/  @P6 BRA `(.L_x_677) ;  /* 0x0000000000a06947 */ /* 0x000fea0003800000 */
[----:B------:R-:W0:Y:S01]  /*21330*/  LDC R10, c[0x0][0xc3c] ;  /* 0x00030f00ff0a7b82 */ /* 0x000e220000000800 */
[----:B------:R-:W-:Y:S01]  /*21340*/  IMAD.MOV.U32 R6, RZ, RZ, R3 ;  /* 0x000000ffff067224 */ /* 0x000fe200078e0003 */
[----:B------:R-:W-:Y:S01]  /*21350*/  UMOV UR4, URZ ;  /* 0x0000003f00047c82 */ /* 0x000fe20008000000 */
[----:B------:R-:W-:Y:S01]  /*21360*/  ULDC UR7, c[0x0][0xc3c] ;  /* 0x00030f0000077ab9 */ /* 0x000fe20000000800 */
[----:B------:R-:W-:-:S05]  /*21370*/  ULDC UR5, c[0x0][0xc38] ;  /* 0x00030e0000057ab9 */ /* 0x000fca0000000800 */
.L_x_681:
[----:B------:R-:W-:Y:S01]  /*21380*/  UIADD3 UR4, UR4, 0x1f, URZ ;  /* 0x0000001f04047890 */ /* 0x000fe2000fffe03f */
[----:B------:R-:W-:-:S05]  /*21390*/  IMAD.U32 R19, RZ, RZ, UR7 ;  /* 0x00000007ff137e24 */ /* 0x000fca000f8e00ff */
[----:B0-----:R-:W-:-:S13]  /*213a0*/  ISETP.LE.AND P6, PT, R10, UR4, PT ;  /* 0x000000040a007c0c */ /* 0x001fda000bfc3270 */
[----:B------:R-:W-:Y:S05]  /*213b0*/  @P6 BRA `(.L_x_678) ;  /* 0x0000000400286947 */ /* 0x000fea0003800000 */
[----:B------:R-:W-:Y:S01]  /*213c0*/  VIADD R7, R5, UR4 ;  /* 0x0000000405077c36 */ /* 0x000fe20008000000 */
[----:B------:R-:W-:Y:S01]  /*213d0*/  BSSY B0, `(.L_x_679) ;  /* 0x0000008000007945 */ /* 0x000fe20003800000 */
[----:B------:R-:W-:-:S03]  /*213e0*/  IMAD.MOV.U32 R4, RZ, RZ, RZ ;  /* 0x000000ffff047224 */ /* 0x000fc600078e00ff */
[----:B------:R-:W-:-:S13]  /*213f0*/  ISETP.GE.OR P6, PT, R7, R10, !P0 ;  /* 0x0000000a0700720c */ /* 0x000fda00047c6670 */
[----:B------:R-:W-:Y:S05]  /*21400*/  @P6 BRA `(.L_x_680) ;  /* 0x0000000000106947 */ /* 0x000fea0003800000 */
[----:B------:R-:W0:Y:S01]  /*21410*/  LDC.64 R2, c[0x0][0xc80] ;  /* 0x00032000ff027b82 */ /* 0x000e220000000a00 */
[----:B------:R-:W-:Y:S01]  /*21420*/  ULDC.64 UR8, c[0x0][0x208] ;  /* 0x0000820000087ab9 */ /* 0x000fe20000000a00 */
[----:B0-----:R-:W-:-:S05]  /*21430*/  IMAD.WIDE R2, R7, 0x4, R2 ;  /* 0x0000000407027825 */ /* 0x001fca00078e0202 */
[----:B------:R0:W5:Y:S02]  /*21440*/  LDG.E R4, desc[UR8][R2.64] ;  /* 0x0000000802047981 */ /* 0x000164000c1e1900 */
.L_x_680:
[----:B------:R-:W-:Y:S05]  /*21450*/  BSYNC B0 ;  /* 0x0000000000007941 */ /* 0x000fea0003800000 */
.L_x_679:
[----:B0----5:R-:W0:Y:S02]  /*21460*/  SHFL.UP PT, R2, R4, 0x1, RZ ;  /* 0x0420000004027989 */ /* 0x021e2400000e00ff */
[----:B0-----:R-:W-:-:S04]  /*21470*/  SEL R3, R2, RZ, P1 ;  /* 0x000000ff02037207 */ /* 0x001fc80000800000 */
[----:B------:R-:W-:-:S05]  /*21480*/  IADD3 R3, R4, R3, RZ ;  /* 0x0000000304037210 */ /* 0x000fca0007ffe0ff */
        /* <DEDUP_REMOVED lines=13> */
[----:B0-----:R-:W-:-:S04]  /*21560*/  IMAD R3, R3, UR5, RZ ;  /* 0x0000000503037c24 */ /* 0x001fc8000f8e02ff */
[----:B------:R-:W-:-:S05]  /*21570*/  IMAD.IADD R6, R3, 0x1, R6 ;  /* 0x0000000103067824 */ /* 0x000fca00078e0206 */
[----:B------:R-:W-:-:S13]  /*21580*/  ISETP.GT.AND P6, PT, R6, UR6, PT ;  /* 0x0000000606007c0c */ /* 0x000fda000bfc4270 */
[----:B------:R-:W-:Y:S05]  /*21590*/  @!P6 BRA `(.L_x_681) ;  /* 0xfffffffc0078e947 */ /* 0x000fea000383ffff */
[----:B------:R-:W-:-:S07]  /*215a0*/  IMAD.MOV.U32 R7, RZ, RZ, R9 ;  /* 0x000000ffff077224 */ /* 0x000fce00078e0009 */
.L_x_677:
        /* <DEDUP_REMOVED lines=15> */
.L_x_682:
[----:B---3--:R-:W-:Y:S01]  /*216a0*/  IMAD R16, R16, UR5, R9 ;  /* 0x0000000510107c24 */ /* 0x008fe2000f8e0209 */
[----:B0-----:R-:W-:Y:S01]  /*216b0*/  IABS R2, R12 ;  /* 0x0000000c00027213 */ /* 0x001fe20000000000 */
[----:B-12---:R-:W-:Y:S02]  /*216c0*/  IMAD.MOV R7, RZ, RZ, -R3 ;  /* 0x000000ffff077224 */ /* 0x006fe400078e0a03 */
[----:B------:R-:W-:Y:S01]  /*216d0*/  VIADD R19, R19, UR4 ;  /* 0x0000000413137c36 */ /* 0x000fe20008000000 */
[----:B------:R-:W-:Y:S01]  /*216e0*/  IADD3 R9, -R16, UR6, RZ ;  /* 0x0000000610097c10 */ /* 0x000fe2000fffe1ff */
[----:B------:R-:W-:Y:S02]  /*216f0*/  IMAD.MOV R6, RZ, RZ, -R2 ;  /* 0x000000ffff067224 */ /* 0x000fe400078e0a02 */
[----:B------:R-:W-:Y:S01]  /*21700*/  IMAD R7, R7, R10, RZ ;  /* 0x0000000a07077224 */ /* 0x000fe200078e02ff */
[----:B------:R-:W-:Y:S01]  /*21710*/  IABS R4, R9 ;  /* 0x0000000900047213 */ /* 0x000fe20000000000 */
[----:B------:R-:W-:-:S04]  /*21720*/  IMAD.MOV.U32 R2, RZ, RZ, RZ ;  /* 0x000000ffff027224 */ /* 0x000fc800078e00ff */
[----:B------:R-:W-:Y:S01]  /*21730*/  IMAD.HI.U32 R2, R3, R7, R2 ;  /* 0x0000000703027227 */ /* 0x000fe200078e0002 */
[----:B------:R-:W-:-:S03]  /*21740*/  MOV R3, R4 ;  /* 0x0000000400037202 */ /* 0x000fc60000000f00 */
        /* <DEDUP_REMOVED lines=10> */
[----:B------:R-:W-:-:S06]  /*217f0*/  @P0 VIADD R2, R2, 0x1 ;  /* 0x0000000102020836 */ /* 0x000fcc0000000000 */
[----:B------:R-:W-:Y:S01]  /*21800*/  @!P2 IMAD.MOV R2, RZ, RZ, -R2 ;  /* 0x000000ffff02a224 */ /* 0x000fe200078e0a02 */
[----:B------:R-:W-:-:S05]  /*21810*/  @!P1 LOP3.LUT R2, RZ, R12, RZ, 0x33, !PT ;  /* 0x0000000cff029212 */ /* 0x000fca00078e33ff */
[--C-:B------:R-:W-:Y:S02]  /*21820*/  IMAD.MOV R17, RZ, RZ, -R2.reuse ;  /* 0x000000ffff117224 */ /* 0x100fe400078e0a02 */
[----:B------:R-:W-:Y:S02]  /*21830*/  IMAD.MOV.U32 R18, RZ, RZ, R2 ;  /* 0x000000ffff127224 */ /* 0x000fe400078e0002 */
[----:B------:R-:W-:Y:S01]  /*21840*/  IMAD R17, R12, R17, R9 ;  /* 0x000000110c117224 */ /* 0x000fe200078e0209 */
[----:B------:R-:W-:Y:S06]  /*21850*/  BRA `(.L_x_683) ;  /* 0x00000000000c7947 */ /* 0x000fec0003800000 */
.L_x_678:
[----:B------:R-:W-:Y:S02]  /*21860*/  IMAD.MOV.U32 R17, RZ, RZ, RZ ;  /* 0x000000ffff117224 */ /* 0x000fe400078e00ff */
[----:B------:R-:W-:Y:S02]  /*21870*/  IMAD.U32 R16, RZ, RZ, UR6 ;  /* 0x00000006ff107e24 */ /* 0x000fe4000f8e00ff */
[----:B------:R-:W-:-:S07]  /*21880*/  IMAD.MOV.U32 R18, RZ, RZ, RZ ;  /* 0x000000ffff127224 */ /* 0x000fce00078e00ff */
.L_x_683:
[----:B------:R-:W-:-:S13]  /*21890*/  ISETP.NE.AND P0, PT, R5, RZ, PT ;  /* 0x000000ff0500720c */ /* 0x000fda0003f05270 */
[----:B------:R-:W0:Y:S01]  /*218a0*/  @!P0 S2R R3, SR_CgaCtaId ;  /* 0x0000000000038919 */ /* 0x000e220000008800 */
[----:B------:R-:W-:-:S04]  /*218b0*/  @!P0 MOV R2, 0x400 ;  /* 0x0000040000028802 */ /* 0x000fc80000000f00 */
[----:B0-----:R-:W-:-:S05]  /*218c0*/  @!P0 LEA R2, R3, R2, 0x18 ;  /* 0x0000000203028211 */ /* 0x001fca00078ec0ff */
[----:B------:R1:W-:Y:S01]  /*218d0*/  @!P0 STS.128 [R2+0x388d0], R16 ;  /* 0x0388d01002008388 */ /* 0x0003e20000000c00 */
[----:B------:R-:W-:Y:S06]  /*218e0*/  BAR.ARV 0x5, 0x180 ;  /* 0x0146000000007b1d */ /* 0x000fec0000002000 */
.L_x_676:
[----:B------:R2:W-:Y:S01]  /*218f0*/  STL [R1+0x30], RZ ;  /* 0x000030ff01007387 */ /* 0x0005e20000100800 */
[----:B------:R-:W-:Y:S01]  /*21900*/  ULDC UR4, c[0x0][0xc3c] ;  /* 0x00030f0000047ab9 */ /* 0x000fe20000000800 */
[----:B------:R-:W-:Y:S01]  /*21910*/  IMAD.MOV.U32 R29, RZ, RZ, 0x1 ;  /* 0x00000001ff1d7424 */ /* 0x000fe200078e00ff */
[----:B0-----:R-:W-:Y:S02]  /*21920*/  ISETP.GE.AND P0, PT, R19, UR4, PT ;  /* 0x0000000413007c0c */ /* 0x001fe4000bf06270 */
[----:B------:R-:W-:-:S11]  /*21930*/  MOV R27, RZ ;  /* 0x000000ff001b7202 */ /* 0x000fd60000000f00 */
[----:B--2---:R-:W-:Y:S05]  /*21940*/  @P0 BRA `(.L_x_684) ;  /* 0x0000006400180947 */ /* 0x004fea0003800000 */
[----:B------:R-:W0:Y:S01]  /*21950*/  S2UR UR5, SR_CgaCtaId ;  /* 0x00000000000579c3 */ /* 0x000e220000008800 */
[----:B------:R2:W-:Y:S01]  /*21960*/  STL [R1+0x30], RZ ;  /* 0x000030ff01007387 */ /* 0x0005e20000100800 */
[C---:B------:R-:W-:Y:S01]  /*21970*/  IMAD.SHL.U32 R36, R0.reuse, 0x8, RZ ;  /* 0x0000000800247824 */ /* 0x040fe200078e00ff */
[----:B-1----:R-:W-:Y:S01]  /*21980*/  LOP3.LUT R2, R0, 0x7f, RZ, 0xc0, !PT ;  /* 0x0000007f00027812 */ /* 0x002fe200078ec0ff */
[----:B------:R-:W-:Y:S01]  /*21990*/  UMOV UR4, 0x400 ;  /* 0x0000040000047882 */ /* 0x000fe20000000000 */
[----:B------:R-:W-:Y:S01]  /*219a0*/  BSSY B8, `(.L_x_684) ;  /* 0x0000640000087945 */ /* 0x000fe20003800000 */
[----:B------:R-:W-:Y:S01]  /*219b0*/  IMAD.MOV.U32 R29, RZ, RZ, 0x1 ;  /* 0x00000001ff1d7424 */ /* 0x000fe200078e00ff */
[----:B------:R-:W-:Y:S01]  /*219c0*/  LOP3.LUT R3, R36, 0x1f8, RZ, 0xc0, !PT ;  /* 0x000001f824037812 */ /* 0x000fe200078ec0ff */
[----:B------:R-:W-:Y:S01]  /*219d0*/  IMAD.SHL.U32 R34, R2, 0x8, RZ ;  /* 0x0000000802227824 */ /* 0x000fe200078e00ff */
[----:B------:R-:W-:Y:S01]  /*219e0*/  SHF.R.U32.HI R2, RZ, 0x3, R2 ;  /* 0x00000003ff027819 */ /* 0x000fe20000011602 */
[----:B------:R-:W-:Y:S01]  /*219f0*/  IMAD.MOV.U32 R27, RZ, RZ, RZ ;  /* 0x000000ffff1b7224 */ /* 0x000fe200078e00ff */
[----:B------:R-:W-:Y:S01]  /*21a00*/  LOP3.LUT R3, R3, 0x38, R0, 0x78, !PT ;  /* 0x0000003803037812 */ /* 0x000fe200078e7800 */
[----:B------:R-:W-:Y:S01]  /*21a10*/  IMAD.SHL.U32 R0, R0, 0x10, RZ ;  /* 0x0000001000007824 */ /* 0x000fe200078e00ff */
[----:B------:R-:W-:Y:S01]  /*21a20*/  LOP3.LUT R36, R36, 0x38, RZ, 0xc0, !PT ;  /* 0x0000003824247812 */ /* 0x000fe200078ec0ff */
[----:B------:R-:W-:Y:S01]  /*21a30*/  IMAD.MOV.U32 R30, RZ, RZ, 0x1 ;  /* 0x00000001ff1e7424 */ /* 0x000fe200078e00ff */
[----:B------:R-:W-:Y:S01]  /*21a40*/  LOP3.LUT R34, R3, 0x200, R34, 0xf8, !PT ;  /* 0x0000020003227812 */ /* 0x000fe200078ef822 */
[----:B------:R-:W-:Y:S01]  /*21a50*/  IMAD.MOV.U32 R28, RZ, RZ, RZ ;  /* 0x000000ffff1c7224 */ /* 0x000fe200078e00ff */
[----:B------:R-:W-:Y:S01]  /*21a60*/  LOP3.LUT R0, R2, 0x70, R0, 0xf8, !PT ;  /* 0x0000007002007812 */ /* 0x000fe200078ef800 */
[----:B------:R-:W-:Y:S01]  /*21a70*/  ULDC.64 UR38, c[0x0][0x198] ;  /* 0x0000660000267ab9 */ /* 0x000fe20000000a00 */
[C---:B------:R-:W-:Y:S01]  /*21a80*/  LOP3.LUT R3, R36.reuse, 0x40, RZ, 0xfc, !PT ;  /* 0x0000004024037812 */ /* 0x040fe200078efcff */
[----:B------:R-:W-:Y:S01]  /*21a90*/  ULOP3.LUT UR37, UR60, 0x2, URZ, 0xfc, !UPT ;  /* 0x000000023c257892 */ /* 0x000fe2000f8efc3f */
[C---:B------:R-:W-:Y:S01]  /*21aa0*/  LOP3.LUT R2, R36.reuse, 0x80, RZ, 0xfc, !PT ;  /* 0x0000008024027812 */ /* 0x040fe200078efcff */
[----:B------:R-:W-:Y:S01]  /*21ab0*/  ULDC UR36, c[0x0][0xc] ;  /* 0x0000030000247ab9 */ /* 0x000fe20000000800 */
[----:B------:R-:W-:Y:S01]  /*21ac0*/  LOP3.LUT R0, R36, 0xc0, RZ, 0xfc, !PT ;  /* 0x000000c024007812 */ /* 0x000fe200078efcff */
[----:B0-----:R-:W-:-:S06]  /*21ad0*/  ULEA UR4, UR5, UR4, 0x18 ;  /* 0x0000000405047291 */ /* 0x001fcc000f8ec03f */
[----:B------:R-:W-:-:S04]  /*21ae0*/  IMAD.U32 R22, RZ, RZ, UR4 ;  /* 0x00000004ff167e24 */ /* 0x000fc8000f8e00ff */
[----:B--2---:R-:W-:-:S07]  /*21af0*/  IMAD R37, R34, 0x2, R22 ;  /* 0x0000000222257824 */ /* 0x004fce00078e0216 */
.L_x_793:
[----:B0-----:R-:W0:Y:S01]  /*21b00*/  LDC.64 R2, c[0x0][0xc88] ;  /* 0x00032200ff027b82 */ /* 0x001e220000000a00 */
[----:B------:R-:W-:Y:S01]  /*21b10*/  ULDC.64 UR4, c[0x0][0x208] ;  /* 0x0000820000047ab9 */ /* 0x000fe20000000a00 */
[----:B0-----:R-:W-:-:S05]  /*21b20*/  IMAD.WIDE R2, R19, 0x4, R2 ;  /* 0x0000000413027825 */ /* 0x001fca00078e0202 */
[----:B--2---:R-:W2:Y:S01]  /*21b30*/  LDG.E R31, desc[UR4][R2.64] ;  /* 0x00000004021f7981 */ /* 0x004ea2000c1e1900 */
[----:B------:R-:W-:Y:S05]  /*21b40*/  YIELD ;  /* 0x0000000000007946 */ /* 0x000fea0003800000 */
[----:B------:R-:W-:Y:S01]  /*21b50*/  ULDC.64 UR4, c[0x0][0xa28] ;  /* 0x00028a0000047ab9 */ /* 0x000fe20000000a00 */
[----:B------:R-:W-:Y:S01]  /*21b60*/  ULDC.64 UR8, c[0x0][0xa18] ;  /* 0x0002860000087ab9 */ /* 0x000fe20000000a00 */
[----:B------:R-:W-:Y:S01]  /*21b70*/  ISETP.NE.U32.AND P0, PT, RZ, UR4, PT ;  /* 0x00000004ff007c0c */ /* 0x000fe2000bf05070 */
[----:B------:R-:W-:Y:S01]  /*21b80*/  IMAD.MOV.U32 R9, RZ, RZ, RZ ;  /* 0x000000ffff097224 */ /* 0x000fe200078e00ff */
[----:B------:R-:W-:Y:S01]  /*21b90*/  ULDC.64 UR10, c[0x0][0x208] ;  /* 0x00008200000a7ab9 */ /* 0x000fe20000000a00 */
[----:B------:R-:W-:Y:S01]  /*21ba0*/  ULDC.64 UR6, c[0x0][0xa10] ;  /* 0x0002840000067ab9 */ /* 0x000fe20000000a00 */
[----:B------:R-:W-:-:S02]  /*21bb0*/  ISETP.NE.AND.EX P0, PT, RZ, UR5, PT, P0 ;  /* 0x00000005ff007c0c */ /* 0x000fc4000bf05300 */
[----:B------:R-:W-:-:S04]  /*21bc0*/  ISETP.NE.U32.AND P2, PT, RZ, UR8, PT ;  /* 0x00000008ff007c0c */ /* 0x000fc8000bf45070 */
[----:B------:R-:W-:Y:S02]  /*21bd0*/  ISETP.NE.AND.EX P2, PT, RZ, UR9, PT, P2 ;  /* 0x00000009ff007c0c */ /* 0x000fe4000bf45320 */
[----:B--2---:R-:W-:-:S05]  /*21be0*/  SHF.R.S32.HI R0, RZ, 0x1f, R31 ;  /* 0x0000001fff007819 */ /* 0x004fca000001141f */
[C---:B------:R-:W-:Y:S01]  /*21bf0*/  @P0 LEA R2, P1, R31.reuse, UR4, 0x2 ;  /* 0x000000041f020c11 */ /* 0x040fe2000f8210ff */
[C---:B------:R-:W-:Y:S01]  /*21c00*/  IMAD.SHL.U32 R24, R31.reuse, 0x4, RZ ;  /* 0x000000041f187824 */ /* 0x040fe200078e00ff */
[C-C-:B------:R-:W-:Y:S01]  /*21c10*/  SHF.L.U64.HI R25, R31.reuse, 0x2, R0.reuse ;  /* 0x000000021f197819 */ /* 0x140fe20000010200 */
[----:B------:R0:W-:Y:S01]  /*21c20*/  STL [R1+0x1c], R0 ;  /* 0x00001c0001007387 */ /* 0x0001e20000100800 */
[----:B------:R-:W-:Y:S01]  /*21c30*/  @P0 LEA.HI.X R3, R31, UR5, R0, 0x2, P1 ;  /* 0x000000051f030c11 */ /* 0x000fe200088f1400 */
[----:B------:R-:W-:-:S04]  /*21c40*/  ULDC.64 UR4, c[0x0][0xa00] ;  /* 0x0002800000047ab9 */ /* 0x000fc80000000a00 */
[----:B------:R1:W2:Y:S01]  /*21c50*/  @P0 LDG.E R9, desc[UR10][R2.64] ;  /* 0x0000000a02090981 */ /* 0x0002a2000c1e1900 */
[----:B------:R-:W-:Y:S01]  /*21c60*/  ISETP.NE.U32.AND P0, PT, RZ, UR4, PT ;  /* 0x00000004ff007c0c */ /* 0x000fe2000bf05070 */
[----:B------:R-:W-:Y:S01]  /*21c70*/  IMAD.MOV.U32 R35, RZ, RZ, RZ ;  /* 0x000000ffff237224 */ /* 0x000fe200078e00ff */
[----:B------:R-:W-:Y:S02]  /*21c80*/  ISETP.NE.U32.AND P1, PT, RZ, UR6, PT ;  /* 0x00000006ff007c0c */ /* 0x000fe4000bf25070 */
[----:B------:R-:W-:Y:S02]  /*21c90*/  ISETP.NE.AND.EX P0, PT, RZ, UR5, PT, P0 ;  /* 0x00000005ff007c0c */ /* 0x000fe4000bf05300 */
[----:B------:R-:W-:Y:S02]  /*21ca0*/  ISETP.NE.AND.EX P1, PT, RZ, UR7, PT, P1 ;  /* 0x00000007ff007c0c */ /* 0x000fe4000bf25310 */
[C---:B------:R-:W-:Y:S02]  /*21cb0*/  IADD3 R4, P4, R24.reuse, UR6, RZ ;  /* 0x0000000618047c10 */ /* 0x040fe4000ff9e0ff */
[----:B-1----:R-:W-:Y:S01]  /*21cc0*/  IADD3 R2, P3, R24, UR4, RZ ;  /* 0x0000000418027c10 */ /* 0x002fe2000ff7e0ff */
[----:B------:R-:W-:Y:S01]  /*21cd0*/  ULDC UR4, c[0x0][0x288] ;  /* 0x0000a20000047ab9 */ /* 0x000fe20000000800 */
[----:B0-----:R-:W-:-:S02]  /*21ce0*/  MOV R0, RZ ;  /* 0x000000ff00007202 */ /* 0x001fc40000000f00 */
[C---:B------:R-:W-:Y:S02]  /*21cf0*/  IADD3.X R3, R25.reuse, UR5, RZ, P3, !PT ;  /* 0x0000000519037c10 */ /* 0x040fe40009ffe4ff */
[----:B------:R-:W-:Y:S01]  /*21d00*/  @P2 IADD3 R6, P3, R24, UR8, RZ ;  /* 0x0000000818062c10 */ /* 0x000fe2000ff7e0ff */
[----:B------:R-:W-:Y:S01]  /*21d10*/  IMAD.U32 R8, RZ, RZ, UR4 ;  /* 0x00000004ff087e24 */ /* 0x000fe2000f8e00ff */
[----:B------:R-:W-:Y:S01]  /*21d20*/  ULDC.64 UR4, c[0x0][0x418] ;  /* 0x0001060000047ab9 */ /* 0x000fe20000000a00 */
[C---:B------:R-:W-:Y:S01]  /*21d30*/  IADD3.X R5, R25.reuse, UR7, RZ, P4, !PT ;  /* 0x0000000719057c10 */ /* 0x040fe2000a7fe4ff */
[----:B------:R-:W5:Y:S01]  /*21d40*/  @P0 LDG.E R35, desc[UR10][R2.64] ;  /* 0x0000000a02230981 */ /* 0x000f62000c1e1900 */
[----:B------:R-:W-:Y:S01]  /*21d50*/  @P2 IADD3.X R7, R25, UR9, RZ, P3, !PT ;  /* 0x0000000919072c10 */ /* 0x000fe20009ffe4ff */
[----:B------:R-:W-:Y:S02]  /*21d60*/  UISETP.NE.U32.AND UP0, UPT, UR4, URZ, UPT ;  /* 0x0000003f0400728c */ /* 0x000fe4000bf05070 */
[----:B------:R-:W5:Y:S01]  /*21d70*/  @P1 LDG.E R0, desc[UR10][R4.64] ;  /* 0x0000000a04001981 */ /* 0x000f62000c1e1900 */
[----:B------:R-:W-:-:S03]  /*21d80*/  ULDC UR4, c[0x0][0x424] ;  /* 0x0001090000047ab9 */ /* 0x000fc60000000800 */
[----:B------:R0:W3:Y:S01]  /*21d90*/  @P2 LDG.E R8, desc[UR10][R6.64] ;  /* 0x0000000a06082981 */ /* 0x0000e2000c1e1900 */
[----:B------:R-:W-:-:S03]  /*21da0*/  UISETP.NE.AND.EX UP0, UPT, UR5, URZ, UPT, UP0 ;  /* 0x0000003f0500728c */ /* 0x000fc6000bf05300 */
[----:B------:R-:W-:Y:S01]  /*21db0*/  ULDC UR5, c[0x0][0x2f0] ;  /* 0x0000bc0000057ab9 */ /* 0x000fe20000000800 */
[----:B------:R-:W-:-:S04]  /*21dc0*/  USEL UR4, UR4, 0x1, UP0 ;  /* 0x0000000104047887 */ /* 0x000fc80008000000 */
[----:B------:R-:W-:-:S03]  /*21dd0*/  UIMAD UR4, UR4, UR5, URZ ;  /* 0x00000005040472a4 */ /* 0x000fc6000f8e023f */
[----:B------:R-:W-:Y:S02]  /*21de0*/  ULDC UR5, c[0x0][0x348] ;  /* 0x0000d20000057ab9 */ /* 0x000fe40000000800 */
[----:B0-----:R-:W-:Y:S01]  /*21df0*/  IMAD.U32 R6, RZ, RZ, UR5 ;  /* 0x00000005ff067e24 */ /* 0x001fe2000f8e00ff */
[----:B--2---:R-:W-:Y:S04]  /*21e00*/  STL [R1+0x10], R9 ;  /* 0x0000100901007387 */ /* 0x004fe80000100800 */
[----:B---3--:R0:W-:Y:S02]  /*21e10*/  STL [R1+0x28], R8 ;  /* 0x0000280801007387 */ /* 0x0081e40000100800 */
[----:B0-----:R-:W-:Y:S01]  /*21e20*/  IMAD.U32 R8, RZ, RZ, UR4 ;  /* 0x00000004ff087e24 */ /* 0x001fe2000f8e00ff */
[----:B------:R-:W-:Y:S06]  /*21e30*/  @P2 BRA `(.L_x_685) ;  /* 0x0000000000182947 */ /* 0x000fec0003800000 */
[----:B------:R-:W-:Y:S05]  /*21e40*/  @!P0 BRA `(.L_x_685) ;  /* 0x0000000000148947 */ /* 0x000fea0003800000 */
[----:B------:R-:W-:Y:S02]  /*21e50*/  ULDC.64 UR4, c[0x0][0x208] ;  /* 0x0000820000047ab9 */ /* 0x000fe40000000a00 */
[----:B------:R-:W2:Y:S04]  /*21e60*/  LDG.E R10, desc[UR4][R2.64] ;  /* 0x00000004020a7981 */ /* 0x000ea8000c1e1900 */
[----:B------:R-:W2:Y:S02]  /*21e70*/  LDG.E R7, desc[UR4][R2.64+0x4] ;  /* 0x0000040402077981 */ /* 0x000ea4000c1e1900 */
[----:B--2---:R-:W-:-:S05]  /*21e80*/  IMAD.IADD R2, R7, 0x1, -R10 ;  /* 0x0000000107027824 */ /* 0x004fca00078e0a0a */
[----:B------:R0:W-:Y:S02]  /*21e90*/  STL [R1+0x28], R2 ;  /* 0x0000280201007387 */ /* 0x0001e40000100800 */
.L_x_685:
[----:B------:R-:W-:Y:S01]  /*21ea0*/  ULDC.64 UR4, c[0x0][0xa20] ;  /* 0x0002880000047ab9 */ /* 0x000fe20000000a00 */
[----:B------:R-:W-:Y:S01]  /*21eb0*/  IMAD.MOV.U32 R33, RZ, RZ, R31 ;  /* 0x000000ffff217224 */ /* 0x000fe200078e001f */
[----:B------:R-:W-:-:S04]  /*21ec0*/  ISETP.NE.U32.AND P0, PT, RZ, UR4, PT ;  /* 0x00000004ff007c0c */ /* 0x000fc8000bf05070 */
[----:B------:R-:W-:-:S13]  /*21ed0*/  ISETP.NE.AND.EX P0, PT, RZ, UR5, PT, P0 ;  /* 0x00000005ff007c0c */ /* 0x000fda000bf05300 */
[----:B------:R-:W-:Y:S05]  /*21ee0*/  @!P0 BRA `(.L_x_686) ;  /* 0x0000000000148947 */ /* 0x000fea0003800000 */
[----:B0-----:R-:W-:Y:S01]  /*21ef0*/  IADD3 R2, P0, R24, UR4, RZ ;  /* 0x0000000418027c10 */ /* 0x001fe2000ff1e0ff */
[----:B------:R-:W-:-:S03]  /*21f00*/  ULDC.64 UR6, c[0x0][0x208] ;  /* 0x0000820000067ab9 */ /* 0x000fc60000000a00 */
[----:B------:R-:W-:-:S05]  /*21f10*/  IADD3.X R3, R25, UR5, RZ, P0, !PT ;  /* 0x0000000519037c10 */ /* 0x000fca00087fe4ff */
[----:B------:R1:W5:Y:S01]  /*21f20*/  LDG.E R8, desc[UR6][R2.64] ;  /* 0x0000000602087981 */ /* 0x000362000c1e1900 */
[----:B------:R-:W-:Y:S05]  /*21f30*/  BRA `(.L_x_687) ;  /* 0x0000000000287947 */ /* 0x000fea0003800000 */
.L_x_686:
[----:B------:R-:W-:Y:S02]  /*21f40*/  ULDC.64 UR4, c[0x0][0xa08] ;  /* 0x0002820000047ab9 */ /* 0x000fe40000000a00 */
[----:B------:R-:W-:-:S04]  /*21f50*/  ISETP.NE.U32.AND P0, PT, RZ, UR4, PT ;  /* 0x00000004ff007c0c */ /* 0x000fc8000bf05070 */
[----:B------:R-:W-:-:S13]  /*21f60*/  ISETP.NE.AND.EX P0, PT, RZ, UR5, PT, P0 ;  /* 0x00000005ff007c0c */ /* 0x000fda000bf05300 */
[----:B------:R-:W-:Y:S05]  /*21f70*/  @!P0 BRA `(.L_x_687) ;  /* 0x0000000000188947 */ /* 0x000fea0003800000 */
[----:B0-----:R-:W0:Y:S01]  /*21f80*/  LDC.64 R2, c[0x0][0xa08] ;  /* 0x00028200ff027b82 */ /* 0x001e220000000a00 */
[----:B------:R-:W-:Y:S01]  /*21f90*/  ULDC.64 UR4, c[0x0][0x208] ;  /* 0x0000820000047ab9 */ /* 0x000fe20000000a00 */
[----:B0-----:R-:W-:-:S05]  /*21fa0*/  IMAD.WIDE R2, R33, 0x4, R2 ;  /* 0x0000000421027825 */ /* 0x001fca00078e0202 */
[----:B------:R-:W2:Y:S04]  /*21fb0*/  LDG.E R8, desc[UR4][R2.64] ;  /* 0x0000000402087981 */ /* 0x000ea8000c1e1900 */
[----:B------:R-:W2:Y:S02]  /*21fc0*/  LDG.E R7, desc[UR4][R2.64+0x4] ;  /* 0x0000040402077981 */ /* 0x000ea4000c1e1900 */
[----:B--2---:R-:W-:-:S07]  /*21fd0*/  IMAD.IADD R8, R7, 0x1, -R8 ;  /* 0x0000000107087824 */ /* 0x004fce00078e0a08 */
.L_x_687:
[----:B------:R-:W-:Y:S02]  /*21fe0*/  ULDC.64 UR4, c[0x0][0x208] ;  /* 0x0000820000047ab9 */ /* 0x000fe40000000a00 */
[----:B-1----:R-:W2:Y:S04]  /*21ff0*/  @P1 LDG.E R3, desc[UR4][R4.64] ;  /* 0x0000000404031981 */ /* 0x002ea8000c1e1900 */
[----:B0-----:R-:W2:Y:S01]  /*22000*/  @P1 LDG.E R2, desc[UR4][R4.64+0x4] ;  /* 0x0000040404021981 */ /* 0x001ea2000c1e1900 */
[----:B------:R-:W-:Y:S01]  /*22010*/  BSSY B0, `(.L_x_688) ;  /* 0x0000197000007945 */ /* 0x000fe20003800000 */
[----:B--2---:R-:W-:Y:S02]  /*22020*/  @P1 IMAD.IADD R6, R2, 0x1, -R3 ;  /* 0x0000000102061824 */ /* 0x004fe400078e0a03 */
[----:B-----5:R-:W-:-:S04]  /*22030*/  IMAD.IADD R3, R8, 0x1, -R9 ;  /* 0x0000000108037824 */ /* 0x020fc800078e0a09 */
[----:B------:R-:W-:-:S05]  /*22040*/  IMAD.IADD R2, R3, 0x1, R6 ;  /* 0x0000000103027824 */ /* 0x000fca00078e0206 */
[----:B------:R0:W-:Y:S02]  /*22050*/  STL [R1+0xc], R2 ;  /* 0x00000c0201007387 */ /* 0x0001e40000100800 */
[----:B0-----:R-:W-:-:S04]  /*22060*/  VIADD R2, R2, 0x4f ;  /* 0x0000004f02027836 */ /* 0x001fc80000000000 */
[----:B------:R-:W-:-:S05]  /*22070*/  IMAD.HI R2, R2, 0x66666667, RZ ;  /* 0x6666666702027827 */ /* 0x000fca00078e02ff */
[----:B------:R-:W-:-:S04]  /*22080*/  SHF.R.U32.HI R7, RZ, 0x1f, R2 ;  /* 0x0000001fff077819 */ /* 0x000fc80000011602 */
[----:B------:R-:W-:-:S05]  /*22090*/  LEA.HI.SX32 R4, R2, R7, 0x1b ;  /* 0x0000000702047211 */ /* 0x000fca00078fdaff */
[--C-:B------:R-:W-:Y:S01]  /*220a0*/  IMAD R7, R4, 0x50, -R3.reuse ;  /* 0x0000005004077824 */ /* 0x100fe200078e0a03 */
[----:B------:R0:W-:Y:S01]  /*220b0*/  STL [R1+0x2c], R4 ;  /* 0x00002c0401007387 */ /* 0x0001e20000100800 */
[----:B------:R-:W-:-:S03]  /*220c0*/  IMAD.MOV R3, RZ, RZ, -R3 ;  /* 0x000000ffff037224 */ /* 0x000fc600078e0a03 */
[----:B------:R-:W-:Y:S02]  /*220d0*/  VIMNMX R7, R7, R6, PT ;  /* 0x0000000607077248 */ /* 0x000fe40003fe0100 */
[----:B0-----:R-:W-:-:S04]  /*220e0*/  VIMNMX R4, RZ, R3, !PT ;  /* 0x00000003ff047248 */ /* 0x001fc80007fe0100 */
[----:B------:R-:W-:Y:S01]  /*220f0*/  ISETP.GT.AND P0, PT, R7, R4, PT ;  /* 0x000000040700720c */ /* 0x000fe20003f04270 */
[----:B------:R-:W-:-:S05]  /*22100*/  IMAD.WIDE.U32 R4, R4, -0x33333333, RZ ;  /* 0xcccccccd04047825 */ /* 0x000fca00078e00ff */
[----:B------:R-:W-:-:S04]  /*22110*/  SHF.R.U32.HI R4, RZ, 0x6, R5 ;  /* 0x00000006ff047819 */ /* 0x000fc80000011605 */
[----:B------:R-:W-:-:S03]  /*22120*/  MOV R3, R4 ;  /* 0x0000000400037202 */ /* 0x000fc60000000f00 */
[----:B------:R-:W-:-:S04]  /*22130*/  @P0 VIADD R2, R7, 0x4f ;  /* 0x0000004f07020836 */ /* 0x000fc80000000000 */
[----:B------:R-:W-:-:S05]  /*22140*/  @P0 IMAD.HI R2, R2, 0x66666667, RZ ;  /* 0x6666666702020827 */ /* 0x000fca00078e02ff */
[----:B------:R-:W-:-:S04]  /*22150*/  @P0 SHF.R.U32.HI R5, RZ, 0x1f, R2 ;  /* 0x0000001fff050819 */ /* 0x000fc80000011602 */
[----:B------:R-:W-:Y:S02]  /*22160*/  @P0 LEA.HI.SX32 R3, R2, R5, 0x1b ;  /* 0x0000000502030211 */ /* 0x000fe400078fdaff */
[----:B------:R-:W-:Y:S02]  /*22170*/  PLOP3.LUT P0, PT, PT, PT, PT, 0x80, 0x0 ;  /* 0x000000000000781c */ /* 0x000fe40003f0f070 */
[----:B------:R-:W-:-:S13]  /*22180*/  ISETP.GT.AND P2, PT, R3, R4, PT ;  /* 0x000000040300720c */ /* 0x000fda0003f44270 */
[----:B------:R-:W-:Y:S05]  /*22190*/  @!P2 BRA `(.L_x_689) ;  /* 0x0000001400f8a947 */ /* 0x000fea0003800000 */
[----:B------:R-:W-:Y:S01]  /*221a0*/  UMOV UR4, 0xffffffff ;  /* 0xffffffff00047882 */ /* 0x000fe20000000000 */
[----:B------:R-:W-:Y:S02]  /*221b0*/  SEL R2, R33, RZ, !P1 ;  /* 0x000000ff21027207 */ /* 0x000fe40004800000 */
[----:B------:R-:W-:Y:S05]  /*221c0*/  BRA.DIV UR4, `(.L_x_690) ;  /* 0x0000007204347947 */ /* 0x000fea000b800000 */
[----:B------:R-:W0:Y:S02]  /*221d0*/  S2R R5, SR_TID.X ;  /* 0x0000000000057919 */ /* 0x000e240000002100 */
[----:B0-----:R-:W-:-:S04]  /*221e0*/  SHF.R.U32.HI R5, RZ, 0x5, R5 ;  /* 0x00000005ff057819 */ /* 0x001fc80000011605 */
[----:B------:R-:W-:-:S05]  /*221f0*/  LOP3.LUT R5, R5, 0x3, RZ, 0xc0, !PT ;  /* 0x0000000305057812 */ /* 0x000fca00078ec0ff */
[----:B------:R0:W1:Y:S02]  /*22200*/  SHFL.IDX PT, R14, R5, RZ, 0x1f ;  /* 0x00001fff050e7589 */ /* 0x00006400000e0000 */
.L_x_861:
[----:B-1----:R-:W-:Y:S02]  /*22210*/  ISETP.NE.AND P0, PT, R14, RZ, PT ;  /* 0x000000ff0e00720c */ /* 0x002fe40003f05270 */
[----:B------:R-:W-:-:S11]  /*22220*/  PLOP3.LUT P6, PT, PT, PT, PT, 0x8, 0x0 ;  /* 0x000000000000781c */ /* 0x000fd60003fce170 */
[----:B------:R-:W-:Y:S05]  /*22230*/  @P0 BRA `(.L_x_691) ;  /* 0x00000000000c0947 */ /* 0x000fea0003800000 */
[----:B------:R-:W-:-:S03]  /*22240*/  UMOV UR4, 0xffffffff ;  /* 0xffffffff00047882 */ /* 0x000fc60000000000 */
[----:B------:R-:W-:Y:S05]  /*22250*/  BRA.DIV UR4, `(.L_x_692) ;  /* 0x0000007204447947 */ /* 0x000fea000b800000 */
[----:B------:R-:W-:-:S13]  /*22260*/  ELECT P6, URZ, PT ;  /* 0x00000000003f782f */ /* 0x000fda00038c0000 */
.L_x_691:
[----:B0-----:R-:W2:Y:S01]  /*22270*/  LDL R5, [R1+0x30] ;  /* 0x0000300001057983 */ /* 0x001ea20000100800 */
[----:B------:R-:W-:Y:S01]  /*22280*/  BSSY B1, `(.L_x_693) ;  /* 0x0000008000017945 */ /* 0x000fe20003800000 */
[----:B--2---:R-:W-:-:S05]  /*22290*/  VIADD R5, R5, 0x1 ;  /* 0x0000000105057836 */ /* 0x004fca0000000000 */
[----:B------:R-:W-:-:S04]  /*222a0*/  LEA.HI R6, R5, R5, RZ, 0x1 ;  /* 0x0000000505067211 */ /* 0x000fc800078f08ff */
[----:B------:R-:W-:-:S05]  /*222b0*/  LOP3.LUT R6, R6, 0xfffffffe, RZ, 0xc0, !PT ;  /* 0xfffffffe06067812 */ /* 0x000fca00078ec0ff */
[----:B------:R-:W-:-:S05]  /*222c0*/  IMAD.IADD R5, R5, 0x1, -R6 ;  /* 0x0000000105057824 */ /* 0x000fca00078e0a06 */
[----:B------:R-:W-:-:S04]  /*222d0*/  SHF.L.U32 R5, R5, 0x1f, RZ ;  /* 0x0000001f05057819 */ /* 0x000fc800000006ff */
[----:B------:R-:W0:Y:S02]  /*222e0*/  SYNCS.PHASECHK.TRANS64.TRYWAIT P0, [R22+URZ+0x38820], R5 ;  /* 0x03882005160075a7 */ /* 0x000e24000800017f */
[----:B0-----:R-:W-:Y:S05]  /*222f0*/  @!P0 BRA `(.L_x_694) ;  /* 0x00000070003c8947 */ /* 0x001fea0003800000 */
.L_x_864:
[----:B------:R-:W-:Y:S05]  /*22300*/  BSYNC B1 ;  /* 0x0000000000017941 */ /* 0x000fea0003800000 */
.L_x_693:
[----:B------:R-:W-:Y:S04]  /*22310*/  BSSY B1, `(.L_x_695) ;  /* 0x00000aa000017945 */ /* 0x000fe80003800000 */
[----:B------:R-:W-:Y:S05]  /*22320*/  @!P6 BRA `(.L_x_696) ;  /* 0x0000000800a0e947 */ /* 0x000fea0003800000 */
[----:B------:R-:W-:Y:S01]  /*22330*/  IMAD R9, R28, 0x8, R22 ;  /* 0x000000081c097824 */ /* 0x000fe200078e0216 */
[----:B------:R-:W-:Y:S01]  /*22340*/  SHF.L.U32 R8, R30, 0x1f, RZ ;  /* 0x0000001f1e087819 */ /* 0x000fe200000006ff */
[----:B------:R-:W1:Y:S01]  /*22350*/  S2R R6, SR_TID.X ;  /* 0x0000000000067919 */ /* 0x000e620000002100 */
[----:B------:R-:W-:Y:S02]  /*22360*/  BSSY B2, `(.L_x_697) ;  /* 0x0000005000027945 */ /* 0x000fe40003800000 */
[----:B------:R-:W2:Y:S01]  /*22370*/  SYNCS.PHASECHK.TRANS64.TRYWAIT P0, [R9+URZ+0x388a0], R8 ;  /* 0x0388a008090075a7 */ /* 0x000ea2000800017f */
[----:B-1----:R-:W-:-:S04]  /*22380*/  LOP3.LUT R6, R6, 0x7f, RZ, 0xc0, !PT ;  /* 0x0000007f06067812 */ /* 0x002fc800078ec0ff */
[----:B------:R-:W-:Y:S01]  /*22390*/  ISETP.NE.AND P1, PT, R6, RZ, PT ;  /* 0x000000ff0600720c */ /* 0x000fe20003f25270 */
[----:B--2---:R-:W-:-:S12]  /*223a0*/  @!P0 BRA `(.L_x_698) ;  /* 0x0000007000248947 */ /* 0x004fd80003800000 */
.L_x_865:
[----:B------:R-:W-:Y:S05]  /*223b0*/  BSYNC B2 ;  /* 0x0000000000027941 */ /* 0x000fea0003800000 */
.L_x_697:
[----:B------:R-:W-:Y:S04]  /*223c0*/  BSSY B2, `(.L_x_699) ;  /* 0x0000009000027945 */ /* 0x000fe80003800000 */
[----:B------:R-:W-:Y:S05]  /*223d0*/  @P1 BRA `(.L_x_700) ;  /* 0x00000000001c1947 */ /* 0x000fea0003800000 */
[----:B------:R-:W2:Y:S01]  /*223e0*/  S2R R6, SR_TID.X ;  /* 0x0000000000067919 */ /* 0x000ea20000002100 */
[----:B0-----:R-:W-:-:S04]  /*223f0*/  IMAD.MOV.U32 R5, RZ, RZ, 0xa000 ;  /* 0x0000a000ff057424 */ /* 0x001fc800078e00ff */
[----:B------:R3:W-:Y:S01]  /*22400*/  SYNCS.ARRIVE.TRANS64 RZ, [R9+URZ+0x38890], R5 ;  /* 0x0388900509ff79a7 */ /* 0x0007e2000800003f */
[----:B--2---:R-:W-:-:S04]  /*22410*/  LOP3.LUT R6, R6, 0x1f, RZ, 0xc0, !PT ;  /* 0x0000001f06067812 */ /* 0x004fc800078ec0ff */
[----:B------:R-:W-:-:S13]  /*22420*/  ISETP.NE.AND P0, PT, R6, RZ, PT ;  /* 0x000000ff0600720c */ /* 0x000fda0003f05270 */
[----:B---3--:R-:W-:Y:S05]  /*22430*/  @!P0 BRA `(.L_x_700) ;  /* 0x0000000000048947 */ /* 0x008fea0003800000 */
[----:B------:R-:W-:Y:S01]  /*22440*/  BPT.TRAP 0x1 ;  /* 0x000000040000795c */ /* 0x000fe20000300000 */
.L_x_700:
[----:B------:R-:W-:Y:S05]  /*22450*/  BSYNC B2 ;  /* 0x0000000000027941 */ /* 0x000fea0003800000 */
.L_x_699:
[----:B------:R-:W-:Y:S01]  /*22460*/  IMAD.MOV.U32 R15, RZ, RZ, RZ ;  /* 0x000000ffff0f7224 */ /* 0x000fe200078e00ff */
[----:B------:R-:W-:Y:S01]  /*22470*/  UIADD3 UR4, UP0, UR38, 0x570, URZ ;  /* 0x0000057026047890 */ /* 0x000fe2000ff1e03f */
[----:B------:R-:W-:Y:S01]  /*22480*/  IMAD R6, R3, 0x50, R0 ;  /* 0x0000005003067824 */ /* 0x000fe200078e0200 */
[----:B------:R-:W-:Y:S01]  /*22490*/  PLOP3.LUT P0, PT, PT, PT, PT, 0x80, 0x0 ;  /* 0x000000000000781c */ /* 0x000fe20003f0f070 */
[----:B------:R-:W-:Y:S01]  /*224a0*/  IMAD R7, R28, 0xa000, R22 ;  /* 0x0000a0001c077824 */ /* 0x000fe200078e0216 */
[----:B------:R-:W-:Y:S01]  /*224b0*/  R2UR UR10, R15 ;  /* 0x000000000f0a72ca */ /* 0x000fe200000e0000 */
[----:B------:R-:W-:Y:S01]  /*224c0*/  VIADD R6, R6, 0xffffffb0 ;  /* 0xffffffb006067836 */ /* 0x000fe20000000000 */
[----:B------:R-:W-:Y:S01]  /*224d0*/  UIADD3.X UR5, URZ, UR39, URZ, UP0, !UPT ;  /* 0x000000273f057290 */ /* 0x000fe200087fe43f */
[----:B0-----:R-:W-:Y:S01]  /*224e0*/  VIADD R5, R9, 0x38890 ;  /* 0x0003889009057836 */ /* 0x001fe20000000000 */
[----:B------:R-:W-:Y:S01]  /*224f0*/  UMOV UR6, 0x0 ;  /* 0x0000000000067882 */ /* 0x000fe20000000000 */
[----:B------:R-:W-:Y:S01]  /*22500*/  VIADD R10, R7, 0x24400 ;  /* 0x00024400070a7836 */ /* 0x000fe20000000000 */
[----:B------:R-:W-:-:S09]  /*22510*/  UMOV UR7, 0x12f00000 ;  /* 0x12f0000000077882 */ /* 0x000fd20000000000 */
.L_x_701:
[----:B------:R-:W-:-:S13]  /*22520*/  @P0 ELECT P2, URZ, PT ;  /* 0x00000000003f082f */ /* 0x000fda0003840000 */
[----:B------:R-:W-:Y:S02]  /*22530*/  @P2 R2UR UR13, R2 ;  /* 0x00000000020d22ca */ /* 0x000fe400000e0000 */
[----:B------:R-:W-:Y:S02]  /*22540*/  @P2 R2UR UR12, R18 ;  /* 0x00000000120c22ca */ /* 0x000fe400000e0000 */
[----:B------:R-:W-:Y:S02]  /*22550*/  @P2 R2UR UR11, R6 ;  /* 0x00000000060b22ca */ /* 0x000fe400000e0000 */
[----:B------:R-:W-:Y:S02]  /*22560*/  @P2 R2UR UR9, R5 ;  /* 0x00000000050922ca */ /* 0x000fe400000e0000 */
[----:B------:R-:W-:Y:S02]  /*22570*/  @P2 R2UR UR8, R10 ;  /* 0x000000000a0822ca */ /* 0x000fe400000e0000 */
[----:B------:R-:W-:-:S02]  /*22580*/  @P2 PLOP3.LUT P0, PT, P2, PT, PT, 0x8, 0x0 ;  /* 0x000000000000281c */ /* 0x000fc4000170e170 */
[----:B------:R-:W-:-:S09]  /*22590*/  PLOP3.LUT P2, PT, PT, PT, PT, 0x8, 0x0 ;  /* 0x000000000000781c */ /* 0x000fd20003f4e170 */
[----:B------:R0:W-:Y:S02]  /*225a0*/  UTMALDG.4D [UR8], [UR4], desc[UR6] ;  /* 0x00000608040075b4 */ /* 0x0001e40008019000 */
[----:B0-----:R-:W-:Y:S05]  /*225b0*/  @P0 BRA.U.ANY `(.L_x_701) ;  /* 0xfffffffd00d80947 */ /* 0x001fea000393ffff */
[----:B------:R-:W-:Y:S01]  /*225c0*/  IMAD.MOV.U32 R14, RZ, RZ, 0x40 ;  /* 0x00000040ff0e7424 */ /* 0x000fe200078e00ff */
[----:B------:R-:W-:Y:S01]  /*225d0*/  PLOP3.LUT P0, PT, PT, PT, PT, 0x80, 0x0 ;  /* 0x000000000000781c */ /* 0x000fe20003f0f070 */
[----:B------:R-:W-:Y:S01]  /*225e0*/  VIADD R10, R7, 0x26c00 ;  /* 0x00026c00070a7836 */ /* 0x000fe20000000000 */
[----:B------:R-:W-:Y:S01]  /*225f0*/  UMOV UR6, 0x0 ;  /* 0x0000000000067882 */ /* 0x000fe20000000000 */
[----:B------:R-:W-:Y:S01]  /*22600*/  UMOV UR7, 0x12f00000 ;  /* 0x12f0000000077882 */ /* 0x000fe20000000000 */
[----:B------:R-:W-:-:S15]  /*22610*/  R2UR UR10, R14 ;  /* 0x000000000e0a72ca */ /* 0x000fde00000e0000 */
.L_x_702:
        /* <DEDUP_REMOVED lines=16> */
.L_x_703:
        /* <DEDUP_REMOVED lines=10> */
[----:B------:R-:W-:Y:S01]  /*227c0*/  MOV R12, 0xc0 ;  /* 0x000000c0000c7802 */ /* 0x000fe20000000f00 */
[----:B------:R-:W-:Y:S01]  /*227d0*/  VIADD R10, R7, 0x2bc00 ;  /* 0x0002bc00070a7836 */ /* 0x000fe20000000000 */
[----:B------:R-:W-:Y:S01]  /*227e0*/  PLOP3.LUT P0, PT, PT, PT, PT, 0x80, 0x0 ;  /* 0x000000000000781c */ /* 0x000fe20003f0f070 */
[----:B------:R-:W-:Y:S01]  /*227f0*/  UMOV UR6, 0x0 ;  /* 0x0000000000067882 */ /* 0x000fe20000000000 */
[----:B------:R-:W-:Y:S01]  /*22800*/  R2UR UR10, R12 ;  /* 0x000000000c0a72ca */ /* 0x000fe200000e0000 */
[----:B------:R-:W-:-:S14]  /*22810*/  UMOV UR7, 0x12f00000 ;  /* 0x12f0000000077882 */ /* 0x000fdc0000000000 */
.L_x_704:
        /* <DEDUP_REMOVED lines=10> */
[----:B------:R-:W0:Y:S01]  /*228c0*/  SYNCS.PHASECHK.TRANS64.TRYWAIT P0, [R9+URZ+0x388c0], R8 ;  /* 0x0388c008090075a7 */ /* 0x000e22000800017f */
[----:B------:R-:W-:Y:S04]  /*228d0*/  BSSY B2, `(.L_x_705) ;  /* 0x0000002000027945 */ /* 0x000fe80003800000 */
[----:B0-----:R-:W-:Y:S05]  /*228e0*/  @!P0 BRA `(.L_x_706) ;  /* 0x0000006800e88947 */ /* 0x001fea0003800000 */
.L_x_866:
[----:B------:R-:W-:Y:S05]  /*228f0*/  BSYNC B2 ;  /* 0x0000000000027941 */ /* 0x000fea0003800000 */
.L_x_705:
[----:B------:R-:W-:Y:S01]  /*22900*/  BSSY B2, `(.L_x_707) ;  /* 0x000000b000027945 */ /* 0x000fe20003800000 */
[----:B------:R-:W-:Y:S02]  /*22910*/  IMAD.MOV.U32 R10, RZ, RZ, 0x0 ;  /* 0x00000000ff0a7424 */ /* 0x000fe400078e00ff */
[----:B------:R-:W-:Y:S01]  /*22920*/  IMAD.MOV.U32 R11, RZ, RZ, 0x12f00000 ;  /* 0x12f00000ff0b7424 */ /* 0x000fe200078e00ff */
[----:B------:R-:W-:Y:S06]  /*22930*/  @P1 BRA `(.L_x_708) ;  /* 0x00000000001c1947 */ /* 0x000fec0003800000 */
[----:B------:R-:W2:Y:S01]  /*22940*/  S2R R20, SR_TID.X ;  /* 0x0000000000147919 */ /* 0x000ea20000002100 */
[----:B------:R-:W-:-:S04]  /*22950*/  IMAD.MOV.U32 R5, RZ, RZ, 0xa000 ;  /* 0x0000a000ff057424 */ /* 0x000fc800078e00ff */
[----:B------:R3:W-:Y:S01]  /*22960*/  SYNCS.ARRIVE.TRANS64 RZ, [R9+URZ+0x388b0], R5 ;  /* 0x0388b00509ff79a7 */ /* 0x0007e2000800003f */
[----:B--2---:R-:W-:-:S04]  /*22970*/  LOP3.LUT R20, R20, 0x1f, RZ, 0xc0, !PT ;  /* 0x0000001f14147812 */ /* 0x004fc800078ec0ff */
[----:B------:R-:W-:-:S13]  /*22980*/  ISETP.NE.AND P0, PT, R20, RZ, PT ;  /* 0x000000ff1400720c */ /* 0x000fda0003f05270 */
[----:B---3--:R-:W-:Y:S05]  /*22990*/  @!P0 BRA `(.L_x_708) ;  /* 0x0000000000048947 */ /* 0x008fea0003800000 */
[----:B------:R-:W-:Y:S01]  /*229a0*/  BPT.TRAP 0x1 ;  /* 0x000000040000795c */ /* 0x000fe20000300000 */
.L_x_708:
[----:B------:R-:W-:Y:S05]  /*229b0*/  BSYNC B2 ;  /* 0x0000000000027941 */ /* 0x000fea0003800000 */
.L_x_707:
[----:B------:R-:W-:Y:S01]  /*229c0*/  R2UR UR10, R15 ;  /* 0x000000000f0a72ca */ /* 0x000fe200000e0000 */
[----:B------:R-:W-:Y:S01]  /*229d0*/  UIADD3 UR4, UP0, UR38, 0x670, URZ ;  /* 0x0000067026047890 */ /* 0x000fe2000ff1e03f */
[----:B------:R-:W-:Y:S01]  /*229e0*/  R2UR UR6, R10 ;  /* 0x000000000a0672ca */ /* 0x000fe200000e0000 */
[----:B01----:R-:W-:Y:S01]  /*229f0*/  VIADD R9, R9, 0x388b0 ;  /* 0x000388b009097836 */ /* 0x003fe20000000000 */
[----:B------:R-:W-:Y:S01]  /*22a00*/  R2UR UR7, R11 ;  /* 0x000000000b0772ca */ /* 0x000fe200000e0000 */
[----:B------:R-:W-:Y:S01]  /*22a10*/  VIADD R5, R7, 0x400 ;  /* 0x0000040007057836 */ /* 0x000fe20000000000 */
[----:B------:R-:W-:Y:S01]  /*22a20*/  PLOP3.LUT P0, PT, PT, PT, PT, 0x80, 0x0 ;  /* 0x000000000000781c */ /* 0x000fe20003f0f070 */
[----:B------:R-:W-:-:S12]  /*22a30*/  UIADD3.X UR5, URZ, UR39, URZ, UP0, !UPT ;  /* 0x000000273f057290 */ /* 0x000fd800087fe43f */
.L_x_709:
        /* <DEDUP_REMOVED lines=10> */
[----:B------:R-:W-:Y:S01]  /*22ae0*/  R2UR UR10, R14 ;  /* 0x000000000e0a72ca */ /* 0x000fe200000e0000 */
[----:B------:R-:W-:Y:S01]  /*22af0*/  VIADD R5, R7, 0x2c00 ;  /* 0x00002c0007057836 */ /* 0x000fe20000000000 */
[----:B------:R-:W-:Y:S02]  /*22b00*/  R2UR UR6, R10 ;  /* 0x000000000a0672ca */ /* 0x000fe400000e0000 */
[----:B------:R-:W-:Y:S02]  /*22b10*/  R2UR UR7, R11 ;  /* 0x000000000b0772ca */ /* 0x000fe400000e0000 */
[----:B------:R-:W-:-:S13]  /*22b20*/  PLOP3.LUT P0, PT, PT, PT, PT, 0x80, 0x0 ;  /* 0x000000000000781c */ /* 0x000fda0003f0f070 */
.L_x_710:
        /* <DEDUP_REMOVED lines=15> */
.L_x_711:
        /* <DEDUP_REMOVED lines=15> */
.L_x_712:
        /* <DEDUP_REMOVED lines=9> */
[----:B-1----:R-:W-:Y:S05]  /*22da0*/  @P0 BRA.U.ANY `(.L_x_712) ;  /* 0xfffffffd00d80947 */ /* 0x002fea000393ffff */
.L_x_696:
[----:B------:R-:W-:Y:S05]  /*22db0*/  BSYNC B1 ;  /* 0x0000000000017941 */ /* 0x000fea0003800000 */
.L_x_695:
[----:B------:R-:W-:Y:S01]  /*22dc0*/  VIADD R9, R3, 0xfffffffe ;  /* 0xfffffffe03097836 */ /* 0x000fe20000000000 */
[----:B------:R-:W-:Y:S01]  /*22dd0*/  PLOP3.LUT P0, PT, PT, PT, PT, 0x8, 0x0 ;  /* 0x000000000000781c */ /* 0x000fe20003f0e170 */
[----:B------:R-:W-:-:S03]  /*22de0*/  VIADD R28, R28, 0x1 ;  /* 0x000000011c1c7836 */ /* 0x000fc60000000000 */
[----:B------:R-:W-:Y:S02]  /*22df0*/  ISETP.GE.AND P2, PT, R9, R4, PT ;  /* 0x000000040900720c */ /* 0x000fe40003f46270 */
[----:B------:R-:W-:-:S04]  /*22e00*/  ISETP.NE.AND P1, PT, R28, 0x2, PT ;  /* 0x000000021c00780c */ /* 0x000fc80003f25270 */
[----:B------:R-:W-:Y:S02]  /*22e10*/  SEL R3, RZ, 0x1, P1 ;  /* 0x00000001ff037807 */ /* 0x000fe40000800000 */
[----:B------:R-:W-:Y:S02]  /*22e20*/  SEL R28, R28, RZ, P1 ;  /* 0x000000ff1c1c7207 */ /* 0x000fe40000800000 */
[----:B------:R-:W-:-:S03]  /*22e30*/  LOP3.LUT R30, R30, R3, RZ, 0x3c, !PT ;  /* 0x000000031e1e7212 */ /* 0x000fc600078e3cff */
[----:B------:R-:W-:Y:S05]  /*22e40*/  @!P2 BRA `(.L_x_689) ;  /* 0x0000000800cca947 */ /* 0x000fea0003800000 */
.L_x_731:
[----:B------:R-:W-:Y:S05]  /*22e50*/  YIELD ;  /* 0x0000000000007946 */ /* 0x000fea0003800000 */
        /* <DEDUP_REMOVED lines=10> */
.L_x_867:
[----:B------:R-:W-:Y:S05]  /*22f00*/  BSYNC B2 ;  /* 0x0000000000027941 */ /* 0x000fea0003800000 */
.L_x_715:
[----:B------:R-:W-:Y:S04]  /*22f10*/  BSSY B2, `(.L_x_717) ;  /* 0x0000009000027945 */ /* 0x000fe80003800000 */
[----:B------:R-:W-:Y:S05]  /*22f20*/  @P2 BRA `(.L_x_718) ;  /* 0x00000000001c2947 */ /* 0x000fea0003800000 */
[----:B0-----:R-:W0:Y:S01]  /*22f30*/  S2R R5, SR_TID.X ;  /* 0x0000000000057919 */ /* 0x001e220000002100 */
[----:B------:R-:W-:-:S04]  /*22f40*/  MOV R3, 0xa000 ;  /* 0x0000a00000037802 */ /* 0x000fc80000000f00 */
[----:B------:R2:W-:Y:S01]  /*22f50*/  SYNCS.ARRIVE.TRANS64 RZ, [R8+URZ+0x38890], R3 ;  /* 0x0388900308ff79a7 */ /* 0x0005e2000800003f */
[----:B0-----:R-:W-:-:S04]  /*22f60*/  LOP3.LUT R5, R5, 0x1f, RZ, 0xc0, !PT ;  /* 0x0000001f05057812 */ /* 0x001fc800078ec0ff */
[----:B------:R-:W-:-:S13]  /*22f70*/  ISETP.NE.AND P1, PT, R5, RZ, PT ;  /* 0x000000ff0500720c */ /* 0x000fda0003f25270 */
[----:B--2---:R-:W-:Y:S05]  /*22f80*/  @!P1 BRA `(.L_x_718) ;  /* 0x0000000000049947 */ /* 0x004fea0003800000 */
[----:B------:R-:W-:Y:S01]  /*22f90*/  BPT.TRAP 0x1 ;  /* 0x000000040000795c */ /* 0x000fe20000300000 */
.L_x_718:
[----:B------:R-:W-:Y:S05]  /*22fa0*/  BSYNC B2 ;  /* 0x0000000000027941 */ /* 0x000fea0003800000 */
.L_x_717:
[----:B------:R-:W-:Y:S01]  /*22fb0*/  IMAD.MOV.U32 R12, RZ, RZ, RZ ;  /* 0x000000ffff0c7224 */ /* 0x000fe200078e00ff */
[----:B------:R-:W-:Y:S01]  /*22fc0*/  UIADD3 UR4, UP0, UR38, 0x570, URZ ;  /* 0x0000057026047890 */ /* 0x000fe2000ff1e03f */
[----:B------:R-:W-:Y:S01]  /*22fd0*/  IMAD R6, R28, 0xa000, R22 ;  /* 0x0000a0001c067824 */ /* 0x000fe200078e0216 */
[----:B------:R-:W-:Y:S01]  /*22fe0*/  PLOP3.LUT P1, PT, PT, PT, PT, 0x80, 0x0 ;  /* 0x000000000000781c */ /* 0x000fe20003f2f070 */
[----:B0-----:R-:W-:Y:S01]  /*22ff0*/  IMAD R5, R9, 0x50, R0 ;  /* 0x0000005009057824 */ /* 0x001fe200078e0200 */
[----:B------:R-:W-:Y:S01]  /*23000*/  R2UR UR10, R12 ;  /* 0x000000000c0a72ca */ /* 0x000fe200000e0000 */
[----:B------:R-:W-:Y:S01]  /*23010*/  VIADD R3, R8, 0x38890 ;  /* 0x0003889008037836 */ /* 0x000fe20000000000 */
[----:B------:R-:W-:Y:S01]  /*23020*/  UIADD3.X UR5, URZ, UR39, URZ, UP0, !UPT ;  /* 0x000000273f057290 */ /* 0x000fe200087fe43f */
[----:B------:R-:W-:Y:S01]  /*23030*/  VIADD R10, R6, 0x24400 ;  /* 0x00024400060a7836 */ /* 0x000fe20000000000 */
[----:B------:R-:W-:Y:S01]  /*23040*/  UMOV UR6, 0x0 ;  /* 0x0000000000067882 */ /* 0x000fe20000000000 */
[----:B------:R-:W-:-:S10]  /*23050*/  UMOV UR7, 0x12f00000 ;  /* 0x12f0000000077882 */ /* 0x000fd40000000000 */
.L_x_719:
        /* <DEDUP_REMOVED lines=16> */
.L_x_720:
        /* <DEDUP_REMOVED lines=16> */
.L_x_721:
        /* <DEDUP_REMOVED lines=16> */
.L_x_722:
        /* <DEDUP_REMOVED lines=13> */
.L_x_868:
[----:B------:R-:W-:Y:S05]  /*23430*/  BSYNC B2 ;  /* 0x0000000000027941 */ /* 0x000fea0003800000 */
.L_x_723:
        /* <DEDUP_REMOVED lines=11> */
.L_x_726:
[----:B------:R-:W-:Y:S05]  /*234f0*/  BSYNC B2 ;  /* 0x0000000000027941 */ /* 0x000fea0003800000 */
.L_x_725:
[----:B------:R-:W-:Y:S01]  /*23500*/  R2UR UR10, R12 ;  /* 0x000000000c0a72ca */ /* 0x000fe200000e0000 */
[----:B------:R-:W-:Y:S01]  /*23510*/  UIADD3 UR4, UP0, UR38, 0x670, URZ ;  /* 0x0000067026047890 */ /* 0x000fe2000ff1e03f */
[----:B------:R-:W-:Y:S01]  /*23520*/  R2UR UR6, R10 ;  /* 0x000000000a0672ca */ /* 0x000fe200000e0000 */
[----:B------:R-:W-:Y:S01]  /*23530*/  VIADD R3, R6, 0x400 ;  /* 0x0000040006037836 */ /* 0x000fe20000000000 */
[----:B------:R-:W-:Y:S01]  /*23540*/  R2UR UR7, R11 ;  /* 0x000000000b0772ca */ /* 0x000fe200000e0000 */
[----:B------:R-:W-:Y:S01]  /*23550*/  UIADD3.X UR5, URZ, UR39, URZ, UP0, !UPT ;  /* 0x000000273f057290 */ /* 0x000fe200087fe43f */
[----:B------:R-:W-:Y:S02]  /*23560*/  PLOP3.LUT P1, PT, PT, PT, PT, 0x80, 0x0 ;  /* 0x000000000000781c */ /* 0x000fe40003f2f070 */
[----:B01----:R-:W-:-:S11]  /*23570*/  IADD3 R8, R8, 0x388b0, RZ ;  /* 0x000388b008087810 */ /* 0x003fd60007ffe0ff */
.L_x_727:
        /* <DEDUP_REMOVED lines=15> */
.L_x_728:
        /* <DEDUP_REMOVED lines=15> */
.L_x_729:
        /* <DEDUP_REMOVED lines=15> */
.L_x_730:
        /* <DEDUP_REMOVED lines=10> */
.L_x_714:
[----:B------:R-:W-:Y:S05]  /*238f0*/  BSYNC B1 ;  /* 0x0000000000017941 */ /* 0x000fea0003800000 */
.L_x_713:
[C---:B------:R-:W-:Y:S01]  /*23900*/  ISETP.GT.AND P2, PT, R9.reuse, R4, PT ;  /* 0x000000040900720c */ /* 0x040fe20003f44270 */
[----:B------:R-:W-:Y:S02]  /*23910*/  VIADD R28, R28, 0x1 ;  /* 0x000000011c1c7836 */ /* 0x000fe40000000000 */
[----:B------:R-:W-:-:S03]  /*23920*/  VIADD R9, R9, 0xffffffff ;  /* 0xffffffff09097836 */ /* 0x000fc60000000000 */
[----:B------:R-:W-:-:S04]  /*23930*/  ISETP.NE.AND P1, PT, R28, 0x2, PT ;  /* 0x000000021c00780c */ /* 0x000fc80003f25270 */
[----:B------:R-:W-:Y:S02]  /*23940*/  SEL R3, RZ, 0x1, P1 ;  /* 0x00000001ff037807 */ /* 0x000fe40000800000 */
[----:B------:R-:W-:Y:S02]  /*23950*/  SEL R28, R28, RZ, P1 ;  /* 0x000000ff1c1c7207 */ /* 0x000fe40000800000 */
[----:B------:R-:W-:Y:S01]  /*23960*/  LOP3.LUT R30, R30, R3, RZ, 0x3c, !PT ;  /* 0x000000031e1e7212 */ /* 0x000fe200078e3cff */
[----:B------:R-:W-:Y:S06]  /*23970*/  @P2 BRA `(.L_x_731) ;  /* 0xfffffff400342947 */ /* 0x000fec000383ffff */
.L_x_689:
[----:B------:R-:W-:Y:S05]  /*23980*/  BSYNC B0 ;  /* 0x0000000000007941 */ /* 0x000fea0003800000 */
.L_x_688:
[----:B------:R-:W2:Y:S01]  /*23990*/  LDL R32, [R1+0xc] ;  /* 0x00000c0001207983 */ /* 0x000ea20000100800 */
[----:B------:R-:W-:Y:S05]  /*239a0*/  @!P0 WARPSYNC.ALL ;  /* 0x0000000000008948 */ /* 0x000fea0003800000 */
[----:B------:R-:W-:Y:S06]  /*239b0*/  @!P0 BAR.SYNC.DEFER_BLOCKING 0xc, 0x180 ;  /* 0x0306000000008b1d */ /* 0x000fec0000010000 */
[----:B------:R-:W-:Y:S01]  /*239c0*/  BSSY B7, `(.L_x_732) ;  /* 0x000039d000077945 */ /* 0x000fe20003800000 */
[----:B--2---:R-:W-:-:S13]  /*239d0*/  ISETP.GT.AND P0, PT, R32, RZ, PT ;  /* 0x000000ff2000720c */ /* 0x004fda0003f04270 */
[----:B------:R-:W-:Y:S05]  /*239e0*/  @P0 BRA `(.L_x_733) ;  /* 0x0000000000480947 */ /* 0x000fea0003800000 */
[----:B------:R-:W1:Y:S02]  /*239f0*/  S2R R3, SR_TID.X ;  /* 0x0000000000037919 */ /* 0x000e640000002100 */
[----:B-1----:R-:W-:-:S04]  /*23a00*/  LOP3.LUT R3, R3, 0x7f, RZ, 0xc0, !PT ;  /* 0x0000007f03037812 */ /* 0x002fc800078ec0ff */
[----:B------:R-:W-:-:S13]  /*23a10*/  ISETP.NE.AND P0, PT, R3, RZ, PT ;  /* 0x000000ff0300720c */ /* 0x000fda0003f05270 */
[----:B------:R-:W-:Y:S05]  /*23a20*/  @P0 BRA `(.L_x_734) ;  /* 0x0000003800580947 */ /* 0x000fea0003800000 */
[----:B0-----:R-:W0:Y:S01]  /*23a30*/  S2R R5, SR_LANEID ;  /* 0x0000000000057919 */ /* 0x001e220000000000 */
[----:B------:R-:W-:Y:S01]  /*23a40*/  VOTEU.ANY UR4, UPT, PT ;  /* 0x0000000000047886 */ /* 0x000fe200038e0100 */
[----:B------:R-:W1:Y:S01]  /*23a50*/  LDC.64 R2, c[0x0][0xc60] ;  /* 0x00031800ff027b82 */ /* 0x000e620000000a00 */
[----:B------:R-:W0:Y:S01]  /*23a60*/  FLO.U32 R0, UR4 ;  /* 0x0000000400007d00 */ /* 0x000e2200080e0000 */
[----:B------:R-:W-:Y:S01]  /*23a70*/  ULDC.64 UR6, c[0x0][0x208] ;  /* 0x0000820000067ab9 */ /* 0x000fe20000000a00 */
[----:B0-----:R-:W-:-:S06]  /*23a80*/  ISETP.EQ.U32.AND P0, PT, R0, R5, PT ;  /* 0x000000050000720c */ /* 0x001fcc0003f02070 */
[----:B------:R-:W1:Y:S07]  /*23a90*/  POPC R5, UR4 ;  /* 0x0000000400057d09 */ /* 0x000e6e0008000000 */
[----:B-1----:R-:W2:Y:S01]  /*23aa0*/  @P0 ATOMG.E.ADD.STRONG.GPU PT, R3, desc[UR6][R2.64], R5 ;  /* 0x00000005020309a8 */ /* 0x002ea200081ee1c6 */
[----:B------:R-:W0:Y:S02]  /*23ab0*/  S2R R4, SR_LTMASK ;  /* 0x0000000000047919 */ /* 0x000e240000003900 */
[----:B0-----:R-:W-:-:S04]  /*23ac0*/  LOP3.LUT R4, R4, UR4, RZ, 0xc0, !PT ;  /* 0x0000000404047c12 */ /* 0x001fc8000f8ec0ff */
[----:B------:R-:W0:Y:S01]  /*23ad0*/  POPC R7, R4 ;  /* 0x0000000400077309 */ /* 0x000e220000000000 */
[----:B--2---:R-:W0:Y:S02]  /*23ae0*/  SHFL.IDX PT, R0, R3, R0, 0x1f ;  /* 0x00001f0003007589 */ /* 0x004e2400000e0000 */
[----:B0-----:R-:W-:Y:S01]  /*23af0*/  IADD3 R16, R0, UR36, R7 ;  /* 0x0000002400107c10 */ /* 0x001fe2000fffe007 */
[----:B------:R-:W-:Y:S06]  /*23b00*/  BRA `(.L_x_734) ;  /* 0x0000003800207947 */ /* 0x000fec0003800000 */
.L_x_733:
        /* <DEDUP_REMOVED lines=8> */
[----:B------:R-:W-:Y:S01]  /*23b90*/  IMAD.U32 R4, RZ, RZ, UR6 ;  /* 0x00000006ff047e24 */ /* 0x000fe2000f8e00ff */
[----:B------:R-:W-:Y:S01]  /*23ba0*/  MOV R11, UR5 ;  /* 0x00000005000b7c02 */ /* 0x000fe20008000f00 */
[----:B------:R-:W1:Y:S01]  /*23bb0*/  LDC.64 R2, c[0x4][R2] ;  /* 0x0100000002027b82 */ /* 0x000e620000000a00 */
[----:B0-----:R-:W-:Y:S02]  /*23bc0*/  IMAD.U32 R5, RZ, RZ, UR7 ;  /* 0x00000007ff057e24 */ /* 0x001fe4000f8e00ff */
[----:B------:R-:W-:Y:S02]  /*23bd0*/  IMAD.U32 R6, RZ, RZ, UR8 ;  /* 0x00000008ff067e24 */ /* 0x000fe4000f8e00ff */
[----:B------:R-:W-:-:S02]  /*23be0*/  IMAD.U32 R7, RZ, RZ, UR9 ;  /* 0x00000009ff077e24 */ /* 0x000fc4000f8e00ff */
[----:B------:R-:W-:Y:S02]  /*23bf0*/  IMAD.U32 R10, RZ, RZ, UR4 ;  /* 0x00000004ff0a7e24 */ /* 0x000fe4000f8e00ff */
[----:B------:R-:W-:Y:S02]  /*23c00*/  IMAD.MOV.U32 R8, RZ, RZ, 0x70 ;  /* 0x00000070ff087424 */ /* 0x000fe400078e00ff */
[----:B------:R-:W-:Y:S02]  /*23c10*/  IMAD.MOV.U32 R12, RZ, RZ, 0x1 ;  /* 0x00000001ff0c7424 */ /* 0x000fe400078e00ff */
[----:B------:R-:W-:-:S07]  /*23c20*/  IMAD.MOV.U32 R13, RZ, RZ, RZ ;  /* 0x000000ffff0d7224 */ /* 0x000fce00078e00ff */
[----:B------:R-:W-:-:S07]  /*23c30*/  LEPC R20, `(.L_x_736) ;  /* 0x000000001014794e */ /* 0x000fce0000000000 */
[----:B-1----:R-:W-:Y:S05]  /*23c40*/  CALL.ABS.NOINC R2 ;  /* 0x0000000002007343 */ /* 0x002fea0003c00000 */
.L_x_736:
[----:B------:R-:W-:Y:S05]  /*23c50*/  BSYNC B6 ;  /* 0x0000000000067941 */ /* 0x000fea0003800000 */
.L_x_735:
        /* <DEDUP_REMOVED lines=9> */
[----:B------:R-:W-:Y:S01]  /*23cf0*/  IMAD.U32 R4, RZ, RZ, UR6 ;  /* 0x00000006ff047e24 */ /* 0x000fe2000f8e00ff */
[----:B------:R-:W-:Y:S01]  /*23d00*/  MOV R13, RZ ;  /* 0x000000ff000d7202 */ /* 0x000fe20000000f00 */
[----:B0-----:R-:W-:Y:S02]  /*23d10*/  IMAD.U32 R5, RZ, RZ, UR7 ;  /* 0x00000007ff057e24 */ /* 0x001fe4000f8e00ff */
[----:B------:R-:W-:Y:S02]  /*23d20*/  IMAD.U32 R6, RZ, RZ, UR8 ;  /* 0x00000008ff067e24 */ /* 0x000fe4000f8e00ff */
[----:B------:R-:W-:-:S02]  /*23d30*/  IMAD.U32 R7, RZ, RZ, UR9 ;  /* 0x00000009ff077e24 */ /* 0x000fc4000f8e00ff */
[----:B------:R-:W-:Y:S02]  /*23d40*/  IMAD.U32 R10, RZ, RZ, UR4 ;  /* 0x00000004ff0a7e24 */ /* 0x000fe4000f8e00ff */
[----:B------:R-:W-:Y:S02]  /*23d50*/  IMAD.U32 R11, RZ, RZ, UR5 ;  /* 0x00000005ff0b7e24 */ /* 0x000fe4000f8e00ff */
[----:B------:R-:W-:Y:S02]  /*23d60*/  IMAD.MOV.U32 R8, RZ, RZ, 0x70 ;  /* 0x00000070ff087424 */ /* 0x000fe400078e00ff */
[----:B-1----:R-:W-:-:S07]  /*23d70*/  IMAD.MOV.U32 R12, RZ, RZ, 0x1 ;  /* 0x00000001ff0c7424 */ /* 0x002fce00078e00ff */
[----:B------:R-:W-:-:S07]  /*23d80*/  LEPC R20, `(.L_x_739) ;  /* 0x000000001014794e */ /* 0x000fce0000000000 */
[----:B--2---:R-:W-:Y:S05]  /*23d90*/  CALL.ABS.NOINC R2 ;  /* 0x0000000002007343 */ /* 0x004fea0003c00000 */
.L_x_739:
[----:B------:R0:W1:Y:S01]  /*23da0*/  LDC.64 R2, c[0x4][R26] ;  /* 0x010000001a027b82 */ /* 0x0000620000000a00 */
[----:B------:R-:W-:Y:S01]  /*23db0*/  ULDC.64 UR4, c[0x4][0xa8] ;  /* 0x01002a0000047ab9 */ /* 0x000fe20000000a00 */
[----:B------:R-:W-:Y:S01]  /*23dc0*/  ULDC.64 UR6, c[0x4][0xb0] ;  /* 0x01002c0000067ab9 */ /* 0x000fe20000000a00 */
[----:B------:R-:W-:Y:S01]  /*23dd0*/  ULDC.64 UR8, c[0x4][0x18] ;  /* 0x0100060000087ab9 */ /* 0x000fe20000000a00 */
[----:B------:R-:W-:Y:S02]  /*23de0*/  IMAD.U32 R4, RZ, RZ, UR4 ;  /* 0x00000004ff047e24 */ /* 0x000fe4000f8e00ff */
[----:B------:R-:W-:Y:S02]  /*23df0*/  IMAD.U32 R5, RZ, RZ, UR5 ;  /* 0x00000005ff057e24 */ /* 0x000fe4000f8e00ff */
[----:B------:R-:W-:Y:S02]  /*23e00*/  IMAD.U32 R6, RZ, RZ, UR6 ;  /* 0x00000006ff067e24 */ /* 0x000fe4000f8e00ff */
[----:B------:R-:W-:-:S02]  /*23e10*/  IMAD.U32 R7, RZ, RZ, UR7 ;  /* 0x00000007ff077e24 */ /* 0x000fc4000f8e00ff */
[----:B------:R-:W-:Y:S02]  /*23e20*/  IMAD.U32 R10, RZ, RZ, UR8 ;  /* 0x00000008ff0a7e24 */ /* 0x000fe4000f8e00ff */
[----:B------:R-:W-:Y:S02]  /*23e30*/  IMAD.U32 R11, RZ, RZ, UR9 ;  /* 0x00000009ff0b7e24 */ /* 0x000fe4000f8e00ff */
[----:B------:R-:W-:Y:S02]  /*23e40*/  IMAD.MOV.U32 R8, RZ, RZ, 0x70 ;  /* 0x00000070ff087424 */ /* 0x000fe400078e00ff */
[----:B------:R-:W-:Y:S02]  /*23e50*/  IMAD.MOV.U32 R12, RZ, RZ, 0x1 ;  /* 0x00000001ff0c7424 */ /* 0x000fe400078e00ff */
[----:B0-----:R-:W-:-:S07]  /*23e60*/  IMAD.MOV.U32 R13, RZ, RZ, RZ ;  /* 0x000000ffff0d7224 */ /* 0x001fce00078e00ff */
[----:B------:R-:W-:-:S07]  /*23e70*/  LEPC R20, `(.L_x_738) ;  /* 0x000000001014794e */ /* 0x000fce0000000000 */
[----:B-1----:R-:W-:Y:S05]  /*23e80*/  CALL.ABS.NOINC R2 ;  /* 0x0000000002007343 */ /* 0x002fea0003c00000 */
.L_x_738:
[----:B------:R-:W-:Y:S05]  /*23e90*/  BSYNC B6 ;  /* 0x0000000000067941 */ /* 0x000fea0003800000 */
.L_x_737:
[----:B------:R-:W2:Y:S01]  /*23ea0*/  LDL R21, [R1+0x2c] ;  /* 0x00002c0001157983 */ /* 0x000ea20000100800 */
[----:B------:R-:W-:-:S03]  /*23eb0*/  ULDC.64 UR4, c[0x0][0x9f8] ;  /* 0x00027e0000047ab9 */ /* 0x000fc60000000a00 */
[----:B------:R-:W3:Y:S01]  /*23ec0*/  LDL R2, [R1+0x10] ;  /* 0x0000100001027983 */ /* 0x000ee20000100800 */
[----:B------:R-:W-:Y:S01]  /*23ed0*/  ISETP.NE.U32.AND P0, PT, RZ, UR4, PT ;  /* 0x00000004ff007c0c */ /* 0x000fe2000bf05070 */
[----:B------:R-:W-:Y:S01]  /*23ee0*/  ULDC.64 UR6, c[0x0][0x208] ;  /* 0x0000820000067ab9 */ /* 0x000fe20000000a00 */
[----:B------:R-:W1:Y:S01]  /*23ef0*/  LDC R0, c[0x0][0x430] ;  /* 0x00010c00ff007b82 */ /* 0x000e620000000800 */
[----:B------:R-:W4:Y:S01]  /*23f00*/  S2R R20, SR_TID.X ;  /* 0x0000000000147919 */ /* 0x000f220000002100 */
[----:B------:R-:W-:-:S13]  /*23f10*/  ISETP.NE.AND.EX P0, PT, RZ, UR5, PT, P0 ;  /* 0x00000005ff007c0c */ /* 0x000fda000bf05300 */
[----:B------:R-:W-:Y:S01]  /*23f20*/  @P0 IADD3 R24, P1, R24, UR4, RZ ;  /* 0x0000000418180c10 */ /* 0x000fe2000ff3e0ff */
[----:B------:R-:W-:-:S03]  /*23f30*/  ULDC UR4, c[0x0][0x2f4] ;  /* 0x0000bd0000047ab9 */ /* 0x000fc60000000800 */
[----:B------:R-:W-:-:S05]  /*23f40*/  @P0 IADD3.X R25, R25, UR5, RZ, P1, !PT ;  /* 0x0000000519190c10 */ /* 0x000fca0008ffe4ff */
[----:B------:R-:W3:Y:S01]  /*23f50*/  @P0 LDG.E R33, desc[UR6][R24.64] ;  /* 0x0000000618210981 */ /* 0x000ee2000c1e1900 */
[----:B----4-:R-:W-:-:S04]  /*23f60*/  LOP3.LUT R20, R20, 0x7f, RZ, 0xc0, !PT ;  /* 0x0000007f14147812 */ /* 0x010fc800078ec0ff */
[----:B------:R-:W-:Y:S02]  /*23f70*/  SHF.R.U32.HI R26, RZ, 0x3, R20 ;  /* 0x00000003ff1a7819 */ /* 0x000fe40000011614 */
[----:B------:R-:W4:Y:S01]  /*23f80*/  S2R R20, SR_TID.X ;  /* 0x0000000000147919 */ /* 0x000f220000002100 */
[----:B-1----:R-:W-:-:S13]  /*23f90*/  ISETP.NE.AND P1, PT, R0, 0x1, PT ;  /* 0x000000010000780c */ /* 0x002fda0003f25270 */
[----:B------:R-:W1:Y:S08]  /*23fa0*/  @P1 LDC R7, c[0x0][0x434] ;  /* 0x00010d00ff071b82 */ /* 0x000e700000000800 */
[----:B0-----:R-:W0:Y:S01]  /*23fb0*/  @P1 LDC R5, c[0x0][0x438] ;  /* 0x00010e00ff051b82 */ /* 0x001e220000000800 */
[----:B----4-:R-:W-:-:S05]  /*23fc0*/  IMAD.SHL.U32 R20, R20, 0x10, RZ ;  /* 0x0000001014147824 */ /* 0x010fca00078e00ff */
[----:B------:R-:W-:Y:S02]  /*23fd0*/  LOP3.LUT R20, R26, 0x70, R20, 0xf8, !PT ;  /* 0x000000701a147812 */ /* 0x000fe400078ef814 */
[----:B------:R-:W-:Y:S02]  /*23fe0*/  LOP3.LUT R23, R23, 0xfffffffe, RZ, 0xc0, !PT ;  /* 0xfffffffe17177812 */ /* 0x000fe400078ec0ff */
[----:B------:R-:W-:Y:S01]  /*23ff0*/  LOP3.LUT R9, R36, 0x80, RZ, 0xfc, !PT ;  /* 0x0000008024097812 */ /* 0x000fe200078efcff */
[----:B------:R-:W-:Y:S01]  /*24000*/  UMOV UR5, 0xffffffff ;  /* 0xffffffff00057882 */ /* 0x000fe20000000000 */
[----:B--2---:R-:W-:-:S04]  /*24010*/  VIADD R26, R21, 0xffffffff ;  /* 0xffffffff151a7836 */ /* 0x004fc80000000000 */
[----:B------:R-:W-:-:S05]  /*24020*/  IMAD R6, R26, 0x50, R20 ;  /* 0x000000501a067824 */ /* 0x000fca00078e0214 */
[----:B------:R-:W-:-:S04]  /*24030*/  ISETP.GE.AND P0, PT, R6, R32, PT ;  /* 0x000000200600720c */ /* 0x000fc80003f06270 */
[----:B------:R-:W-:Y:S01]  /*24040*/  ISETP.GT.U32.OR P0, PT, R20, 0x4f, P0 ;  /* 0x0000004f1400780c */ /* 0x000fe20000704470 */
[----:B---3--:R-:W-:-:S04]  /*24050*/  IMAD.IADD R6, R6, 0x1, R2 ;  /* 0x0000000106067824 */ /* 0x008fc800078e0202 */
[----:B-1----:R-:W-:-:S08]  /*24060*/  @P1 IMAD.HI.U32 R7, R6, R7, RZ ;  /* 0x0000000706071227 */ /* 0x002fd000078e00ff */
[----:B------:R-:W1:Y:S01]  /*24070*/  @!P0 LDC.64 R2, c[0x0][0x428] ;  /* 0x00010a00ff028b82 */ /* 0x000e620000000a00 */
[----:B------:R-:W-:Y:S02]  /*24080*/  MOV R4, R6 ;  /* 0x0000000600047202 */ /* 0x000fe40000000f00 */
[----:B0-----:R-:W-:Y:S02]  /*24090*/  @P1 SHF.R.U32.HI R4, RZ, R5, R7 ;  /* 0x00000005ff041219 */ /* 0x001fe40000011607 */
[----:B------:R-:W-:-:S03]  /*240a0*/  SHF.R.S32.HI R8, RZ, 0x1f, R33 ;  /* 0x0000001fff087819 */ /* 0x000fc60000011421 */
[----:B------:R-:W-:-:S04]  /*240b0*/  IMAD.MOV R5, RZ, RZ, -R4 ;  /* 0x000000ffff057224 */ /* 0x000fc800078e0a04 */
[----:B------:R-:W-:Y:S01]  /*240c0*/  IMAD R0, R0, R5, R6 ;  /* 0x0000000500007224 */ /* 0x000fe200078e0206 */
[--C-:B------:R-:W-:Y:S01]  /*240d0*/  @!P0 SHF.R.S32.HI R5, RZ, 0x1f, R4.reuse ;  /* 0x0000001fff058819 */ /* 0x100fe20000011404 */
[-C--:B-1----:R-:W-:Y:S02]  /*240e0*/  @!P0 IMAD R6, R8, R2.reuse, RZ ;  /* 0x0000000208068224 */ /* 0x082fe400078e02ff */
[----:B------:R-:W-:-:S04]  /*240f0*/  @!P0 IMAD.WIDE.U32 R4, R33, R2, R4 ;  /* 0x0000000221048225 */ /* 0x000fc800078e0004 */
[----:B------:R-:W-:Y:S02]  /*24100*/  @!P0 IMAD R6, R33, R3, R6 ;  /* 0x0000000321068224 */ /* 0x000fe400078e0206 */
[----:B------:R-:W0:Y:S02]  /*24110*/  @!P0 LDC.64 R2, c[0x0][0x418] ;  /* 0x00010600ff028b82 */ /* 0x000e240000000a00 */
[----:B------:R-:W-:Y:S02]  /*24120*/  @!P0 IMAD.IADD R6, R5, 0x1, R6 ;  /* 0x0000000105068824 */ /* 0x000fe400078e0206 */
[----:B------:R-:W-:Y:S01]  /*24130*/  IMAD.U32 R7, RZ, RZ, UR37 ;  /* 0x00000025ff077e24 */ /* 0x000fe2000f8e00ff */
[----:B0-----:R-:W-:-:S04]  /*24140*/  @!P0 LEA R2, P1, R4, R2, 0x2 ;  /* 0x0000000204028211 */ /* 0x001fc800078210ff */
[----:B------:R-:W-:Y:S01]  /*24150*/  @!P0 LEA.HI.X R3, R4, R3, R6, 0x2, P1 ;  /* 0x0000000304038211 */ /* 0x000fe200008f1406 */
[----:B------:R-:W-:-:S06]  /*24160*/  IMAD.MOV.U32 R4, RZ, RZ, RZ ;  /* 0x000000ffff047224 */ /* 0x000fcc00078e00ff */
[----:B------:R0:W5:Y:S01]  /*24170*/  @!P0 LDG.E R4, desc[UR6][R2.64] ;  /* 0x0000000602048981 */ /* 0x000162000c1e1900 */
[----:B------:R-:W-:Y:S02]  /*24180*/  ISETP.GT.U32.AND P0, PT, R20, 0x4f, PT ;  /* 0x0000004f1400780c */ /* 0x000fe40003f04070 */
[----:B------:R-:W-:Y:S01]  /*24190*/  ISETP.NE.AND P2, PT, R7, 0x3, PT ;  /* 0x000000030700780c */ /* 0x000fe20003f45270 */
[----:B------:R1:W-:Y:S10]  /*241a0*/  STL [R1+0x14], R8 ;  /* 0x0000140801007387 */ /* 0x0003f40000100800 */
[----:B------:R-:W-:-:S02]  /*241b0*/  @P0 LOP3.LUT R23, R23, 0x1, RZ, 0xfc, !PT ;  /* 0x0000000117170812 */ /* 0x000fc400078efcff */
[C---:B------:R-:W-:Y:S02]  /*241c0*/  ISETP.GE.AND P0, PT, R36.reuse, UR4, PT ;  /* 0x0000000424007c0c */ /* 0x040fe4000bf06270 */
[----:B------:R-:W-:Y:S02]  /*241d0*/  LOP3.LUT R23, R23, 0xffffffdf, RZ, 0xc0, !PT ;  /* 0xffffffdf17177812 */ /* 0x000fe400078ec0ff */
[----:B-1----:R-:W-:Y:S02]  /*241e0*/  LOP3.LUT R8, R36, 0x40, RZ, 0xfc, !PT ;  /* 0x0000004024087812 */ /* 0x002fe400078efcff */
[----:B------:R-:W-:Y:S02]  /*241f0*/  @P2 LOP3.LUT R23, R23, 0x20, RZ, 0xfc, !PT ;  /* 0x0000002017172812 */ /* 0x000fe400078efcff */
[----:B------:R-:W-:Y:S02]  /*24200*/  ISETP.GE.AND P3, PT, R8, UR4, PT ;  /* 0x0000000408007c0c */ /* 0x000fe4000bf66270 */
[----:B------:R-:W-:-:S04]  /*24210*/  LOP3.LUT R23, R23, 0xffffffef, RZ, 0xc0, !PT ;  /* 0xffffffef17177812 */ /* 0x000fc800078ec0ff */
[----:B------:R-:W-:-:S04]  /*24220*/  @P0 LOP3.LUT R23, R23, 0x10, RZ, 0xfc, !PT ;  /* 0x0000001017170812 */ /* 0x000fc800078efcff */
[----:B------:R-:W-:Y:S02]  /*24230*/  LOP3.LUT R23, R23, 0xfffffff7, RZ, 0xc0, !PT ;  /* 0xfffffff717177812 */ /* 0x000fe400078ec0ff */
[----:B------:R-:W-:Y:S02]  /*24240*/  LOP3.LUT R8, R36, 0xc0, RZ, 0xfc, !PT ;  /* 0x000000c024087812 */ /* 0x000fe400078efcff */
[----:B------:R-:W-:Y:S02]  /*24250*/  ISETP.GE.AND P1, PT, R9, UR4, PT ;  /* 0x0000000409007c0c */ /* 0x000fe4000bf26270 */
[----:B------:R-:W-:Y:S02]  /*24260*/  @P3 LOP3.LUT R23, R23, 0x8, RZ, 0xfc, !PT ;  /* 0x0000000817173812 */ /* 0x000fe400078efcff */
[----:B------:R-:W-:Y:S02]  /*24270*/  ISETP.GE.AND P0, PT, R8, UR4, PT ;  /* 0x0000000408007c0c */ /* 0x000fe4000bf06270 */
[----:B------:R-:W-:-:S04]  /*24280*/  LOP3.LUT R23, R23, 0xfffffffd, RZ, 0xc0, !PT ;  /* 0xfffffffd17177812 */ /* 0x000fc800078ec0ff */
[----:B------:R-:W-:-:S04]  /*24290*/  LOP3.LUT R23, R23, 0xfffffffb, RZ, 0xc0, !PT ;  /* 0xfffffffb17177812 */ /* 0x000fc800078ec0ff */
[----:B------:R-:W-:-:S04]  /*242a0*/  @P1 LOP3.LUT R23, R23, 0x4, RZ, 0xfc, !PT ;  /* 0x0000000417171812 */ /* 0x000fc800078efcff */
[----:B------:R-:W-:Y:S01]  /*242b0*/  @P0 LOP3.LUT R23, R23, 0x2, RZ, 0xfc, !PT ;  /* 0x0000000217170812 */ /* 0x000fe200078efcff */
[----:B0-----:R-:W-:Y:S06]  /*242c0*/  BRA.DIV UR5, `(.L_x_740) ;  /* 0x0000005205ac7947 */ /* 0x001fec000b800000 */
.L_x_871:
[----:B------:R-:W-:Y:S01]  /*242d0*/  SHF.R.S32.HI R32, RZ, 0x1f, R18 ;  /* 0x0000001fff207819 */ /* 0x000fe20000011412 */
[----:B------:R-:W-:Y:S06]  /*242e0*/  @!P2 BRA `(.L_x_741) ;  /* 0x000000000004a947 */ /* 0x000fec0003800000 */
[----:B------:R-:W-:Y:S01]  /*242f0*/  BPT.TRAP 0x1 ;  /* 0x000000040000795c */ /* 0x000fe20000300000 */
.L_x_741:
        /* <DEDUP_REMOVED lines=19> */
[----:B------:R-:W-:-:S05]  /*24430*/  IMAD.IADD R5, R3, 0x1, R5 ;  /* 0x0000000103057824 */ /* 0x000fca00078e0205 */
[----:B------:R-:W-:Y:S01]  /*24440*/  LEA.HI.X R25, R2, UR5, R5, 0x1, P0 ;  /* 0x0000000502197c11 */ /* 0x000fe200080f0c05 */
[----:B------:R-:W-:Y:S01]  /*24450*/  IMAD R5, R27, 0x8, R22 ;  /* 0x000000081b057824 */ /* 0x000fe200078e0216 */
[----:B------:R-:W-:-:S04]  /*24460*/  SHF.L.U32 R2, R29, 0x1f, RZ ;  /* 0x0000001f1d027819 */ /* 0x000fc800000006ff */
[----:B------:R-:W0:Y:S02]  /*24470*/  SYNCS.PHASECHK.TRANS64.TRYWAIT P0, [R5+URZ+0x38840], R2 ;  /* 0x03884002050075a7 */ /* 0x000e24000800017f */
[----:B0-----:R-:W-:Y:S05]  /*24480*/  @!P0 BRA `(.L_x_743) ;  /* 0x0000005000708947 */ /* 0x001fea0003800000 */
.L_x_872:
[----:B------:R-:W-:Y:S05]  /*24490*/  BSYNC B0 ;  /* 0x0000000000007941 */ /* 0x000fea0003800000 */
.L_x_742:
[----:B------:R-:W2:Y:S01]  /*244a0*/  LDL R9, [R1+0xc] ;  /* 0x00000c0001097983 */ /* 0x000ea20000100800 */
        /* <DEDUP_REMOVED lines=32> */
[C---:B------:R-:W-:Y:S01]  /*246b0*/  LOP3.LUT P3, RZ, R23.reuse, 0x4, RZ, 0xc0, !PT ;  /* 0x0000000417ff7812 */ /* 0x040fe2000786c0ff */
[----:B------:R-:W-:Y:S01]  /*246c0*/  ULDC.64 UR4, c[0x0][0x208] ;  /* 0x0000820000047ab9 */ /* 0x000fe20000000a00 */
[----:B------:R-:W-:Y:S01]  /*246d0*/  LOP3.LUT P2, RZ, R23, 0x2, RZ, 0xc0, !PT ;  /* 0x0000000217ff7812 */ /* 0x000fe2000784c0ff */
[----:B------:R-:W-:Y:S01]  /*246e0*/  SHFL.IDX PT, R8, R6, 0x1, 0x181f ;  /* 0x00381f0006087f89 */ /* 0x000fe200000e0000 */
[----:B0-----:R-:W-:-:S04]  /*246f0*/  @P0 LEA R3, P1, R36, R3, 0x1 ;  /* 0x0000000324030211 */ /* 0x001fc800078208ff */
[----:B-1----:R-:W-:Y:S02]  /*24700*/  @P0 IADD3.X R2, RZ, R2, RZ, P1, !PT ;  /* 0x00000002ff020210 */ /* 0x002fe40000ffe4ff */
[----:B------:R-:W-:Y:S02]  /*24710*/  ISETP.GE.AND P1, PT, R4, 0x11, PT ;  /* 0x000000110400780c */ /* 0x000fe40003f26270 */
[----:B------:R-:W-:-:S04]  /*24720*/  @P0 LOP3.LUT R3, R3, R2, RZ, 0x3c, !PT ;  /* 0x0000000203030212 */ /* 0x000fc800078e3cff */
[----:B------:R-:W-:-:S04]  /*24730*/  @P0 LOP3.LUT R2, R3, R2, RZ, 0x3c, !PT ;  /* 0x0000000203020212 */ /* 0x000fc800078e3cff */
[----:B------:R-:W-:-:S03]  /*24740*/  @P0 LOP3.LUT R3, R3, R2, RZ, 0x3c, !PT ;  /* 0x0000000203030212 */ /* 0x000fc600078e3cff */
[----:B------:R-:W-:Y:S02]  /*24750*/  @P1 IMAD R21, R7, 0x2, R22 ;  /* 0x0000000207151824 */ /* 0x000fe400078e0216 */
[----:B------:R-:W-:Y:S04]  /*24760*/  @P0 LDGSTS.E.BYPASS.LTC128B.128 [R9+0x24400], desc[UR4][R2.64], !P5 ;  /* 0x2440000002090fae */ /* 0x000fe8000e901d44 */
[----:B------:R-:W-:Y:S04]  /*24770*/  @P0 LDGSTS.E.BYPASS.LTC128B.128 [R9+0x26c00], desc[UR4][R2.64+0x80], !P4 ;  /* 0x26c0008002090fae */ /* 0x000fe8000e101d44 */
[----:B------:R-:W-:Y:S04]  /*24780*/  @P0 LDGSTS.E.BYPASS.LTC128B.128 [R9+0x29400], desc[UR4][R2.64+0x100], !P3 ;  /* 0x2940010002090fae */ /* 0x000fe8000d901d44 */
[----:B------:R0:W-:Y:S04]  /*24790*/  @P0 LDGSTS.E.BYPASS.LTC128B.128 [R9+0x2bc00], desc[UR4][R2.64+0x180], !P2 ;  /* 0x2bc0018002090fae */ /* 0x0001e8000d101d44 */
[----:B0-----:R-:W0:Y:S02]  /*247a0*/  SHFL.IDX PT, R2, R0, 0x1, 0x181f ;  /* 0x00381f0000027f89 */ /* 0x001e2400000e0000 */
        /* <DEDUP_REMOVED lines=21> */
[----:B0-----:R-:W-:-:S05]  /*24900*/  @P1 LEA R2, P0, R36, R2, 0x1 ;  /* 0x0000000224021211 */ /* 0x001fca00078008ff */
[----:B------:R-:W-:Y:S02]  /*24910*/  @P1 IMAD.X R3, RZ, RZ, R8, P0 ;  /* 0x000000ffff031224 */ /* 0x000fe400000e0608 */
[----:B------:R0:W2:Y:S04]  /*24920*/  SHFL.IDX PT, R8, R6, 0x4, 0x181f ;  /* 0x00981f0006087f89 */ /* 0x0000a800000e0000 */
[----:B------:R0:W-:Y:S04]  /*24930*/  @P1 LDGSTS.E.BYPASS.LTC128B.128 [R21+0x25c00], desc[UR4][R2.64], !P5 ;  /* 0x25c0000002151fae */ /* 0x0001e8000e901d44 */
[----:B------:R0:W-:Y:S04]  /*24940*/  @P1 LDGSTS.E.BYPASS.LTC128B.128 [R21+0x28400], desc[UR4][R2.64+0x80], !P4 ;  /* 0x2840008002151fae */ /* 0x0001e8000e101d44 */
[----:B------:R0:W-:Y:S04]  /*24950*/  @P1 LDGSTS.E.BYPASS.LTC128B.128 [R21+0x2ac00], desc[UR4][R2.64+0x100], !P3 ;  /* 0x2ac0010002151fae */ /* 0x0001e8000d901d44 */
[----:B-1----:R0:W-:Y:S02]  /*24960*/  @P1 LDGSTS.E.BYPASS.LTC128B.128 [R21+0x2d400], desc[UR4][R2.64+0x180], !P2 ;  /* 0x2d40018002151fae */ /* 0x0021e4000d101d44 */
.L_x_884:
[----:B------:R-:W-:Y:S01]  /*24970*/  ISETP.GE.AND P0, PT, R4, 0x41, PT ;  /* 0x000000410400780c */ /* 0x000fe20003f06270 */
[----:B------:R-:W-:-:S12]  /*24980*/  BSSY B0, `(.L_x_745) ;  /* 0x0000011000007945 */ /* 0x000fd80003800000 */
[----:B------:R-:W-:Y:S05]  /*24990*/  @!P0 BRA `(.L_x_746) ;  /* 0x00000000003c8947 */ /* 0x000fea0003800000 */
[----:B------:R-:W-:Y:S01]  /*249a0*/  LOP3.LUT P4, RZ, R23, 0x10, RZ, 0xc0, !PT ;  /* 0x0000001017ff7812 */ /* 0x000fe2000788c0ff */
[----:B------:R-:W-:Y:S01]  /*249b0*/  IMAD R7, R7, 0x2, R22 ;  /* 0x0000000207077824 */ /* 0x000fe200078e0216 */
[C---:B------:R-:W-:Y:S01]  /*249c0*/  LOP3.LUT P3, RZ, R23.reuse, 0x8, RZ, 0xc0, !PT ;  /* 0x0000000817ff7812 */ /* 0x040fe2000786c0ff */
[----:B------:R-:W-:Y:S01]  /*249d0*/  ULDC.64 UR4, c[0x0][0x208] ;  /* 0x0000820000047ab9 */ /* 0x000fe20000000a00 */
        /* <DEDUP_REMOVED lines=11> */
.L_x_746:
[----:B------:R-:W-:Y:S05]  /*24a90*/  BSYNC B0 ;  /* 0x0000000000007941 */ /* 0x000fea0003800000 */
.L_x_745:
[----:B------:R-:W-:Y:S01]  /*24aa0*/  NOP ;  /* 0x0000000000007918 */ /* 0x000fe20000000000 */
[----:B------:R-:W-:-:S13]  /*24ab0*/  PLOP3.LUT P0, PT, PT, PT, PT, 0x80, 0x0 ;  /* 0x000000000000781c */ /* 0x000fda0003f0f070 */
.L_x_747:
[----:B------:R-:W-:Y:S02]  /*24ac0*/  PLOP3.LUT P1, PT, P1, P0, PT, 0xa2, 0x0 ;  /* 0x000000000000781c */ /* 0x000fe40000f21472 */
[----:B------:R-:W-:-:S08]  /*24ad0*/  @P0 R2UR P1, UR4, R5 ;  /* 0x00000000050402ca */ /* 0x000fd00000020000 */
[----:B------:R-:W-:-:S05]  /*24ae0*/  @P0 PLOP3.LUT P0, PT, P1, PT, PT, 0x80, 0x0 ;  /* 0x000000000000081c */ /* 0x000fca0000f0f070 */
[----:B------:R-:W-:Y:S01]  /*24af0*/  @!P1 SYNCS.ARRIVE.TRANS64.RED.A0T1 RZ, [UR4+0x38830], RZ ;  /* 0x038830ffffff99a7 */ /* 0x000fe20008200404 */
[----:B------:R-:W-:Y:S07]  /*24b00*/  @!P1 ARRIVES.LDGSTSBAR.64.TRANSCNT [UR4+0x38830] ;  /* 0x03883000ff0099b0 */ /* 0x000fee0008000a84 */
[----:B------:R-:W-:Y:S05]  /*24b10*/  @P0 BRA.U.ANY `(.L_x_747) ;  /* 0xfffffffd00e80947 */ /* 0x000fea000393ffff */
[----:B------:R-:W-:Y:S01]  /*24b20*/  NOP ;  /* 0x0000000000007918 */ /* 0x000fe20000000000 */
[----:B------:R-:W-:-:S05]  /*24b30*/  IMAD.U32 R0, RZ, RZ, UR37 ;  /* 0x00000025ff007e24 */ /* 0x000fca000f8e00ff */
[----:B------:R-:W-:-:S13]  /*24b40*/  ISETP.NE.AND P2, PT, R0, 0x3, PT ;  /* 0x000000030000780c */ /* 0x000fda0003f45270 */
[----:B------:R-:W-:Y:S05]  /*24b50*/  @!P2 BRA `(.L_x_748) ;  /* 0x000000000004a947 */ /* 0x000fea0003800000 */
[----:B------:R-:W-:Y:S01]  /*24b60*/  BPT.TRAP 0x1 ;  /* 0x000000040000795c */ /* 0x000fe20000300000 */
.L_x_748:
[----:B------:R3:W5:Y:S01]  /*24b70*/  LDL.LU R0, [R1+0x1c] ;  /* 0x00001c0001007983 */ /* 0x0007620000300800 */
[----:B------:R3:W-:Y:S02]  /*24b80*/  SYNCS.ARRIVE.TRANS64.A1T0 RZ, [R5+URZ+0x38830], RZ ;  /* 0x038830ff05ff79a7 */ /* 0x0007e4000810003f */
[----:B------:R-:W-:Y:S05]  /*24b90*/  WARPSYNC.ALL ;  /* 0x0000000000007948 */ /* 0x000fea0003800000 */
[----:B------:R-:W-:Y:S01]  /*24ba0*/  ULDC.64 UR4, c[0x0][0xa00] ;  /* 0x0002800000047ab9 */ /* 0x000fe20000000a00 */
[----:B------:R-:W-:Y:S01]  /*24bb0*/  BSSY B6, `(.L_x_749) ;  /* 0x0000021000067945 */ /* 0x000fe20003800000 */
[----:B------:R-:W-:Y:S01]  /*24bc0*/  BAR.SYNC.DEFER_BLOCKING 0x8, 0x180 ;  /* 0x0206000000007b1d */ /* 0x000fe20000010000 */
[----:B------:R-:W-:-:S04]  /*24bd0*/  ISETP.NE.U32.AND P0, PT, RZ, UR4, PT ;  /* 0x00000004ff007c0c */ /* 0x000fc8000bf05070 */
[----:B------:R-:W-:Y:S01]  /*24be0*/  ISETP.NE.AND.EX P0, PT, RZ, UR5, PT, P0 ;  /* 0x00000005ff007c0c */ /* 0x000fe2000bf05300 */
[----:B------:R-:W-:Y:S02]  /*24bf0*/  ULDC.64 UR4, c[0x0][0x298] ;  /* 0x0000a60000047ab9 */ /* 0x000fe40000000a00 */
[----:B---3--:R-:W-:Y:S01]  /*24c00*/  IMAD.WIDE.U32 R4, R35, UR4, RZ ;  /* 0x0000000423047c25 */ /* 0x008fe2000f8e00ff */
[----:B------:R-:W-:Y:S02]  /*24c10*/  SEL R31, R31, RZ, !P0 ;  /* 0x000000ff1f1f7207 */ /* 0x000fe40004000000 */
[----:B01---5:R-:W-:Y:S02]  /*24c20*/  SEL R2, R0, RZ, !P0 ;  /* 0x000000ff00027207 */ /* 0x023fe40004000000 */
[----:B------:R-:W-:-:S03]  /*24c30*/  SHF.R.S32.HI R0, RZ, 0x1f, R35 ;  /* 0x0000001fff007819 */ /* 0x000fc60000011423 */
[----:B------:R0:W-:Y:S02]  /*24c40*/  STL [R1+0x1c], R2 ;  /* 0x00001c0201007387 */ /* 0x0001e40000100800 */
[----:B------:R-:W-:Y:S02]  /*24c50*/  IMAD R0, R0, UR4, RZ ;  /* 0x0000000400007c24 */ /* 0x000fe4000f8e02ff */
[----:B------:R1:W-:Y:S02]  /*24c60*/  STL.64 [R1+0x20], R4 ;  /* 0x0000200401007387 */ /* 0x0003e40000100a00 */
[----:B------:R-:W-:Y:S02]  /*24c70*/  IMAD R0, R35, UR5, R0 ;  /* 0x0000000523007c24 */ /* 0x000fe4000f8e0200 */
[----:B0-----:R-:W-:-:S03]  /*24c80*/  VIADD R2, R22, 0x14400 ;  /* 0x0001440016027836 */ /* 0x001fc60000000000 */
[----:B------:R-:W-:Y:S02]  /*24c90*/  IADD3 R35, R5, R0, RZ ;  /* 0x0000000005237210 */ /* 0x000fe40007ffe0ff */
[----:B------:R-:W-:-:S13]  /*24ca0*/  LOP3.LUT P0, RZ, R2, 0x3ff, RZ, 0xc0, !PT ;  /* 0x000003ff02ff7812 */ /* 0x000fda000780c0ff */
[----:B-1----:R-:W-:Y:S05]  /*24cb0*/  @!P0 BRA `(.L_x_750) ;  /* 0x0000000000408947 */ /* 0x002fea0003800000 */
[----:B------:R-:W-:Y:S01]  /*24cc0*/  MOV R2, 0x0 ;  /* 0x0000000000027802 */ /* 0x000fe20000000f00 */
[----:B------:R-:W-:Y:S01]  /*24cd0*/  ULDC.64 UR4, c[0x4][0xa8] ;  /* 0x01002a0000047ab9 */ /* 0x000fe20000000a00 */
[----:B------:R-:W-:Y:S01]  /*24ce0*/  ULDC.64 UR6, c[0x4][0xb0] ;  /* 0x01002c0000067ab9 */ /* 0x000fe20000000a00 */
[----:B------:R-:W-:Y:S01]  /*24cf0*/  ULDC.64 UR8, c[0x4][0x20] ;  /* 0x0100080000087ab9 */ /* 0x000fe20000000a00 */
[----:B------:R-:W-:Y:S02]  /*24d00*/  IMAD.U32 R4, RZ, RZ, UR4 ;  /* 0x00000004ff047e24 */ /* 0x000fe4000f8e00ff */
[----:B------:R-:W0:Y:S01]  /*24d10*/  LDC.64 R2, c[0x4][R2] ;  /* 0x0100000002027b82 */ /* 0x000e220000000a00 */
[----:B------:R-:W-:Y:S02]  /*24d20*/  IMAD.U32 R5, RZ, RZ, UR5 ;  /* 0x00000005ff057e24 */ /* 0x000fe4000f8e00ff */
[----:B------:R-:W-:Y:S02]  /*24d30*/  IMAD.U32 R6, RZ, RZ, UR6 ;  /* 0x00000006ff067e24 */ /* 0x000fe4000f8e00ff */
[----:B------:R-:W-:-:S02]  /*24d40*/  IMAD.U32 R7, RZ, RZ, UR7 ;  /* 0x00000007ff077e24 */ /* 0x000fc4000f8e00ff */
[----:B------:R-:W-:Y:S02]  /*24d50*/  IMAD.U32 R10, RZ, RZ, UR8 ;  /* 0x00000008ff0a7e24 */ /* 0x000fe4000f8e00ff */
[----:B------:R-:W-:Y:S02]  /*24d60*/  IMAD.U32 R11, RZ, RZ, UR9 ;  /* 0x00000009ff0b7e24 */ /* 0x000fe4000f8e00ff */
[----:B--2---:R-:W-:Y:S02]  /*24d70*/  IMAD.MOV.U32 R8, RZ, RZ, 0x70 ;  /* 0x00000070ff087424 */ /* 0x004fe400078e00ff */
[----:B------:R-:W-:Y:S02]  /*24d80*/  IMAD.MOV.U32 R12, RZ, RZ, 0x1 ;  /* 0x00000001ff0c7424 */ /* 0x000fe400078e00ff */
[----:B------:R-:W-:-:S07]  /*24d90*/  IMAD.MOV.U32 R13, RZ, RZ, RZ ;  /* 0x000000ffff0d7224 */ /* 0x000fce00078e00ff */
[----:B------:R-:W-:-:S07]  /*24da0*/  LEPC R20, `(.L_x_750) ;  /* 0x000000001014794e */ /* 0x000fce0000000000 */
[----:B0-----:R-:W-:Y:S05]  /*24db0*/  CALL.ABS.NOINC R2 ;  /* 0x0000000002007343 */ /* 0x001fea0003c00000 */
.L_x_750:
[----:B------:R-:W-:Y:S05]  /*24dc0*/  BSYNC B6 ;  /* 0x0000000000067941 */ /* 0x000fea0003800000 */
.L_x_749:
[----:B------:R-:W3:Y:S01]  /*24dd0*/  LDL.LU R20, [R1+0x1c] ;  /* 0x00001c0001147983 */ /* 0x000ee20000300800 */
[----:B------:R-:W-:Y:S01]  /*24de0*/  ULDC.64 UR4, c[0x0][0x2d8] ;  /* 0x0000b60000047ab9 */ /* 0x000fe20000000a00 */
[----:B--2---:R-:W0:Y:S02]  /*24df0*/  LDC R8, c[0x0][0x448] ;  /* 0x00011200ff087b82 */ /* 0x004e240000000800 */
[----:B------:R-:W2:Y:S01]  /*24e00*/  LDL.LU.64 R2, [R1+0x20] ;  /* 0x0000200001027983 */ /* 0x000ea20000300a00 */
[----:B------:R-:W-:-:S03]  /*24e10*/  IMAD R0, R32, UR4, RZ ;  /* 0x0000000420007c24 */ /* 0x000fc6000f8e02ff */
[----:B------:R1:W5:Y:S01]  /*24e20*/  LDL R10, [R1+0x28] ;  /* 0x00002800010a7983 */ /* 0x0003620000100800 */
[----:B------:R-:W-:Y:S01]  /*24e30*/  IMAD R0, R18, UR5, R0 ;  /* 0x0000000512007c24 */ /* 0x000fe2000f8e0200 */
[----:B0-----:R-:W-:-:S13]  /*24e40*/  ISETP.NE.AND P0, PT, R8, 0x1, PT ;  /* 0x000000010800780c */ /* 0x001fda0003f05270 */
[----:B------:R-:W0:Y:S08]  /*24e50*/  @P0 LDC R5, c[0x0][0x44c] ;  /* 0x00011300ff050b82 */ /* 0x000e300000000800 */
[----:B------:R-:W4:Y:S01]  /*24e60*/  @P0 LDC R4, c[0x0][0x450] ;  /* 0x00011400ff040b82 */ /* 0x000f220000000800 */
[C---:B------:R-:W-:Y:S02]  /*24e70*/  LOP3.LUT R12, R36.reuse, 0x40, RZ, 0xfc, !PT ;  /* 0x00000040240c7812 */ /* 0x040fe400078efcff */
[----:B------:R-:W-:-:S02]  /*24e80*/  LOP3.LUT R9, R36, 0x80, RZ, 0xfc, !PT ;  /* 0x0000008024097812 */ /* 0x000fc400078efcff */
[----:B------:R-:W-:Y:S01]  /*24e90*/  LOP3.LUT R11, R36, 0xc0, RZ, 0xfc, !PT ;  /* 0x000000c0240b7812 */ /* 0x000fe200078efcff */
[----:B--2---:R-:W-:Y:S02]  /*24ea0*/  IMAD.MOV.U32 R3, RZ, RZ, R35 ;  /* 0x000000ffff037224 */ /* 0x004fe400078e0023 */
[----:B------:R-:W-:Y:S01]  /*24eb0*/  IMAD.WIDE.U32 R2, R18, UR4, R2 ;  /* 0x0000000412027c25 */ /* 0x000fe2000f8e0002 */
[----:B------:R-:W-:-:S03]  /*24ec0*/  ULDC.64 UR4, c[0x0][0x2e0] ;  /* 0x0000b80000047ab9 */ /* 0x000fc60000000a00 */
[----:B------:R-:W-:Y:S02]  /*24ed0*/  IMAD.IADD R3, R3, 0x1, R0 ;  /* 0x0000000103037824 */ /* 0x000fe400078e0200 */
[----:B---3--:R-:W-:Y:S02]  /*24ee0*/  IMAD R0, R20, UR4, RZ ;  /* 0x0000000414007c24 */ /* 0x008fe4000f8e02ff */
[----:B------:R-:W2:Y:S01]  /*24ef0*/  S2R R20, SR_TID.X ;  /* 0x0000000000147919 */ /* 0x000ea20000002100 */
[----:B------:R-:W-:-:S04]  /*24f00*/  IMAD.WIDE.U32 R2, R31, UR4, R2 ;  /* 0x000000041f027c25 */ /* 0x000fc8000f8e0002 */
[----:B------:R-:W-:Y:S01]  /*24f10*/  IMAD R0, R31, UR5, R0 ;  /* 0x000000051f007c24 */ /* 0x000fe2000f8e0200 */
[----:B------:R-:W-:-:S04]  /*24f20*/  ULDC.64 UR4, c[0x0][0x2d0] ;  /* 0x0000b40000047ab9 */ /* 0x000fc80000000a00 */
[----:B------:R-:W-:Y:S01]  /*24f30*/  IADD3 R3, R3, R0, RZ ;  /* 0x0000000003037210 */ /* 0x000fe20007ffe0ff */
[----:B------:R-:W-:Y:S01]  /*24f40*/  IMAD.SHL.U32 R0, R17, 0x80, RZ ;  /* 0x0000008011007824 */ /* 0x000fe200078e00ff */
[----:B--2---:R-:W-:-:S04]  /*24f50*/  LOP3.LUT R20, R20, 0x7f, RZ, 0xc0, !PT ;  /* 0x0000007f14147812 */ /* 0x004fc800078ec0ff */
[----:B------:R-:W-:Y:S02]  /*24f60*/  SHF.R.U32.HI R21, RZ, 0x3, R20 ;  /* 0x00000003ff157819 */ /* 0x000fe40000011614 */
[----:B------:R-:W2:Y:S02]  /*24f70*/  S2R R20, SR_TID.X ;  /* 0x0000000000147919 */ /* 0x000ea40000002100 */
[----:B--2---:R-:W-:-:S05]  /*24f80*/  IMAD.SHL.U32 R20, R20, 0x10, RZ ;  /* 0x0000001014147824 */ /* 0x004fca00078e00ff */
[----:B------:R-:W-:-:S04]  /*24f90*/  LOP3.LUT R20, R21, 0x70, R20, 0xf8, !PT ;  /* 0x0000007015147812 */ /* 0x000fc800078ef814 */
[----:B------:R-:W-:-:S05]  /*24fa0*/  LOP3.LUT R6, R20, R0, RZ, 0xfc, !PT ;  /* 0x0000000014067212 */ /* 0x000fca00078efcff */
[----:B0-----:R-:W-:-:S04]  /*24fb0*/  @P0 IMAD.HI.U32 R7, R6, R5, RZ ;  /* 0x0000000506070227 */ /* 0x001fc800078e00ff */
[----:B------:R-:W-:Y:S01]  /*24fc0*/  IMAD.MOV.U32 R5, RZ, RZ, R6 ;  /* 0x000000ffff057224 */ /* 0x000fe200078e0006 */
[----:B----4-:R-:W-:Y:S01]  /*24fd0*/  @P0 SHF.R.U32.HI R5, RZ, R4, R7 ;  /* 0x00000004ff050219 */ /* 0x010fe20000011607 */
        /* <DEDUP_REMOVED lines=13> */
[----:B------:R-:W-:-:S03]  /*250b0*/  ULDC.64 UR4, c[0x0][0x280] ;  /* 0x0000a00000047ab9 */ /* 0x000fc60000000a00 */
[----:B------:R-:W-:Y:S01]  /*250c0*/  IMAD.IADD R4, R3, 0x1, R5 ;  /* 0x0000000103047824 */ /* 0x000fe200078e0205 */
[----:B------:R-:W-:Y:S01]  /*250d0*/  LEA R5, P0, R2, UR4, 0x1 ;  /* 0x0000000402057c11 */ /* 0x000fe2000f8008ff */
[----:B------:R-:W-:Y:S01]  /*250e0*/  ULDC UR4, c[0x0][0x2b8] ;  /* 0x0000ae0000047ab9 */ /* 0x000fe20000000800 */
[----:B0-----:R-:W-:Y:S02]  /*250f0*/  LOP3.LUT R20, R20, 0x7f, RZ, 0xc0, !PT ;  /* 0x0000007f14147812 */ /* 0x001fe400078ec0ff */
[----:B------:R-:W-:Y:S01]  /*25100*/  LEA.HI.X R4, R2, UR5, R4, 0x1, P0 ;  /* 0x0000000502047c11 */ /* 0x000fe200080f0c04 */
[----:B------:R-:W-:Y:S01]  /*25110*/  UMOV UR5, 0xffffffff ;  /* 0xffffffff00057882 */ /* 0x000fe20000000000 */
[----:B------:R-:W-:Y:S02]  /*25120*/  ISETP.GE.AND P4, PT, R36, UR4, PT ;  /* 0x0000000424007c0c */ /* 0x000fe4000bf86270 */
[----:B------:R-:W-:Y:S02]  /*25130*/  ISETP.GE.AND P3, PT, R12, UR4, PT ;  /* 0x000000040c007c0c */ /* 0x000fe4000bf66270 */
[----:B------:R-:W-:-:S02]  /*25140*/  ISETP.GE.AND P2, PT, R9, UR4, PT ;  /* 0x0000000409007c0c */ /* 0x000fc4000bf46270 */
[----:B------:R-:W-:Y:S02]  /*25150*/  ISETP.GE.AND P0, PT, R11, UR4, PT ;  /* 0x000000040b007c0c */ /* 0x000fe4000bf06270 */
[----:B------:R-:W-:Y:S01]  /*25160*/  SHF.R.U32.HI R9, RZ, 0x3, R20 ;  /* 0x00000003ff097819 */ /* 0x000fe20000011614 */
[----:B-1----:R-:W-:Y:S10]  /*25170*/  BRA.DIV UR5, `(.L_x_751) ;  /* 0x0000004e051c7947 */ /* 0x002ff4000b800000 */
[----:B------:R-:W0:Y:S01]  /*25180*/  SHFL.IDX PT, R3, R5, RZ, 0x181f ;  /* 0x00181fff05037589 */ /* 0x000e2200000e0000 */
[----:B-----5:R-:W-:Y:S01]  /*25190*/  IMAD R6, R10, R8, RZ ;  /* 0x000000080a067224 */ /* 0x020fe200078e02ff */
[----:B------:R-:W-:Y:S01]  /*251a0*/  ULDC.64 UR4, c[0x0][0x208] ;  /* 0x0000820000047ab9 */ /* 0x000fe20000000a00 */
[----:B------:R-:W-:Y:S01]  /*251b0*/  IMAD.IADD R0, R9, 0x1, R0 ;  /* 0x0000000109007824 */ /* 0x000fe200078e0200 */
[----:B------:R-:W1:Y:S04]  /*251c0*/  SHFL.IDX PT, R2, R4, RZ, 0x181f ;  /* 0x00181fff04027589 */ /* 0x000e6800000e0000 */
[----:B------:R-:W-:Y:S01]  /*251d0*/  ISETP.GE.AND P1, PT, R0, R6, PT ;  /* 0x000000060000720c */ /* 0x000fe20003f26270 */
[----:B------:R-:W-:-:S12]  /*251e0*/  SHFL.IDX PT, R14, R5, 0x7, 0x181f ;  /* 0x00f81f00050e7f89 */ /* 0x000fd800000e0000 */
[----:B0-----:R-:W-:-:S05]  /*251f0*/  @!P1 LEA R7, P5, R36, R3, 0x1 ;  /* 0x0000000324079211 */ /* 0x001fca00078a08ff */
[----:B-1----:R-:W-:Y:S02]  /*25200*/  @!P1 IMAD.X R3, RZ, RZ, R2, P5 ;  /* 0x000000ffff039224 */ /* 0x002fe400028e0602 */
[----:B------:R-:W-:Y:S02]  /*25210*/  @!P1 IMAD.MOV.U32 R2, RZ, RZ, R7 ;  /* 0x000000ffff029224 */ /* 0x000fe400078e0007 */
[----:B------:R-:W-:-:S03]  /*25220*/  VIADD R7, R0, 0x10 ;  /* 0x0000001000077836 */ /* 0x000fc60000000000 */
[----:B------:R-:W-:Y:S04]  /*25230*/  @!P1 LDGSTS.E.BYPASS.LTC128B.128 [R37+0x14400], desc[UR4][R2.64], !P4 ;  /* 0x1440000002259fae */ /* 0x000fe8000e101d44 */
[----:B------:R-:W-:Y:S04]  /*25240*/  @!P1 LDGSTS.E.BYPASS.LTC128B.128 [R37+0x18400], desc[UR4][R2.64+0x80], !P3 ;  /* 0x1840008002259fae */ /* 0x000fe8000d901d44 */
[----:B------:R-:W-:Y:S04]  /*25250*/  @!P1 LDGSTS.E.BYPASS.LTC128B.128 [R37+0x1c400], desc[UR4][R2.64+0x100], !P2 ;  /* 0x1c40010002259fae */ /* 0x000fe8000d101d44 */
[----:B------:R0:W-:Y:S01]  /*25260*/  @!P1 LDGSTS.E.BYPASS.LTC128B.128 [R37+0x20400], desc[UR4][R2.64+0x180], !P0 ;  /* 0x2040018002259fae */ /* 0x0001e2000c101d44 */
[----:B------:R-:W-:-:S03]  /*25270*/  ISETP.GE.AND P1, PT, R7, R6, PT ;  /* 0x000000060700720c */ /* 0x000fc60003f26270 */
[----:B0-----:R-:W0:Y:S04]  /*25280*/  SHFL.IDX PT, R3, R5, 0x1, 0x181f ;  /* 0x00381f0005037f89 */ /* 0x001e2800000e0000 */
[----:B------:R-:W1:Y:S06]  /*25290*/  SHFL.IDX PT, R2, R4, 0x1, 0x181f ;  /* 0x00381f0004027f89 */ /* 0x000e6c00000e0000 */
[----:B0-----:R-:W-:-:S05]  /*252a0*/  @!P1 LEA R7, P5, R36, R3, 0x1 ;  /* 0x0000000324079211 */ /* 0x001fca00078a08ff */
[----:B-1----:R-:W-:Y:S01]  /*252b0*/  @!P1 IMAD.X R8, RZ, RZ, R2, P5 ;  /* 0x000000ffff089224 */ /* 0x002fe200028e0602 */
[----:B------:R-:W-:Y:S01]  /*252c0*/  @!P1 MOV R2, R7 ;  /* 0x0000000700029202 */ /* 0x000fe20000000f00 */
[----:B------:R-:W-:Y:S02]  /*252d0*/  VIADD R7, R0, 0x20 ;  /* 0x0000002000077836 */ /* 0x000fe40000000000 */
[----:B------:R-:W-:-:S05]  /*252e0*/  @!P1 IMAD.MOV.U32 R3, RZ, RZ, R8 ;  /* 0x000000ffff039224 */ /* 0x000fca00078e0008 */
        /* <DEDUP_REMOVED lines=8> */
[----:B-1----:R-:W-:Y:S02]  /*25370*/  @!P1 IMAD.X R8, RZ, RZ, R2, P5 ;  /* 0x000000ffff089224 */ /* 0x002fe400028e0602 */
[----:B------:R-:W-:Y:S02]  /*25380*/  @!P1 IMAD.MOV.U32 R2, RZ, RZ, R7 ;  /* 0x000000ffff029224 */ /* 0x000fe400078e0007 */
        /* <DEDUP_REMOVED lines=53> */
[----:B------:R0:W-:Y:S02]  /*256e0*/  @!P1 LDGSTS.E.BYPASS.LTC128B.128 [R37+0x23400], desc[UR4][R2.64+0x180], !P0 ;  /* 0x2340018002259fae */ /* 0x0001e4000c101d44 */
.L_x_901:
[----:B0-----:R-:W-:Y:S01]  /*256f0*/  VIADD R3, R0, 0x70 ;  /* 0x0000007000037836 */ /* 0x001fe20000000000 */
[----:B------:R-:W-:Y:S04]  /*25700*/  BSSY B0, `(.L_x_752) ;  /* 0x000000d000007945 */ /* 0x000fe80003800000 */
[----:B------:R-:W-:-:S13]  /*25710*/  ISETP.GE.AND P1, PT, R3, R6, PT ;  /* 0x000000060300720c */ /* 0x000fda0003f26270 */
[----:B------:R-:W-:Y:S05]  /*25720*/  @P1 BRA `(.L_x_753) ;  /* 0x0000000000281947 */ /* 0x000fea0003800000 */
[----:B------:R-:W-:Y:S01]  /*25730*/  LEA R2, P1, R36, R14, 0x1 ;  /* 0x0000000e24027211 */ /* 0x000fe200078208ff */
[----:B------:R-:W-:-:S04]  /*25740*/  ULDC.64 UR4, c[0x0][0x208] ;  /* 0x0000820000047ab9 */ /* 0x000fc80000000a00 */
[----:B-1----:R-:W-:-:S05]  /*25750*/  IMAD.X R3, RZ, RZ, R7, P1 ;  /* 0x000000ffff037224 */ /* 0x002fca00008e0607 */
[----:B------:R-:W-:Y:S01]  /*25760*/  @!PT LDS RZ, [RZ] ;  /* 0x00000000fffff984 */ /* 0x000fe20000000800 */
[----:B------:R-:W-:Y:S01]  /*25770*/  @!PT LDS RZ, [RZ] ;  /* 0x00000000fffff984 */ /* 0x000fe20000000800 */
[----:B------:R-:W-:Y:S01]  /*25780*/  @!PT LDS RZ, [RZ] ;  /* 0x00000000fffff984 */ /* 0x000fe20000000800 */
[----:B------:R0:W-:Y:S04]  /*25790*/  LDGSTS.E.BYPASS.LTC128B.128 [R37+0x17c00], desc[UR4][R2.64], !P4 ;  /* 0x17c0000002257fae */ /* 0x0001e8000e101d44 */
[----:B------:R0:W-:Y:S04]  /*257a0*/  LDGSTS.E.BYPASS.LTC128B.128 [R37+0x1bc00], desc[UR4][R2.64+0x80], !P3 ;  /* 0x1bc0008002257fae */ /* 0x0001e8000d901d44 */
[----:B------:R0:W-:Y:S04]  /*257b0*/  LDGSTS.E.BYPASS.LTC128B.128 [R37+0x1fc00], desc[UR4][R2.64+0x100], !P2 ;  /* 0x1fc0010002257fae */ /* 0x0001e8000d101d44 */
[----:B------:R0:W-:Y:S02]  /*257c0*/  LDGSTS.E.BYPASS.LTC128B.128 [R37+0x23c00], desc[UR4][R2.64+0x180], !P0 ;  /* 0x23c0018002257fae */ /* 0x0001e4000c101d44 */
.L_x_753:
[----:B------:R-:W-:Y:S05]  /*257d0*/  BSYNC B0 ;  /* 0x0000000000007941 */ /* 0x000fea0003800000 */
.L_x_752:
[----:B------:R-:W-:Y:S01]  /*257e0*/  NOP ;  /* 0x0000000000007918 */ /* 0x000fe20000000000 */
[----:B------:R-:W-:-:S13]  /*257f0*/  PLOP3.LUT P0, PT, PT, PT, PT, 0x80, 0x0 ;  /* 0x000000000000781c */ /* 0x000fda0003f0f070 */
.L_x_754:
[----:B------:R-:W-:Y:S02]  /*25800*/  PLOP3.LUT P1, PT, P1, P0, PT, 0xa2, 0x0 ;  /* 0x000000000000781c */ /* 0x000fe40000f21472 */
[----:B------:R-:W-:-:S08]  /*25810*/  @P0 R2UR P1, UR4, R22 ;  /* 0x00000000160402ca */ /* 0x000fd00000020000 */
[----:B------:R-:W-:-:S05]  /*25820*/  @P0 PLOP3.LUT P0, PT, P1, PT, PT, 0x80, 0x0 ;  /* 0x000000000000081c */ /* 0x000fca0000f0f070 */
[----:B------:R-:W-:Y:S01]  /*25830*/  @!P1 SYNCS.ARRIVE.TRANS64.RED.A0T1 RZ, [UR4+0x38800], RZ ;  /* 0x038800ffffff99a7 */ /* 0x000fe20008200404 */
[----:B------:R-:W-:Y:S07]  /*25840*/  @!P1 ARRIVES.LDGSTSBAR.64.TRANSCNT [UR4+0x38800] ;  /* 0x03880000ff0099b0 */ /* 0x000fee0008000a84 */
[----:B------:R-:W-:Y:S05]  /*25850*/  @P0 BRA.U.ANY `(.L_x_754) ;  /* 0xfffffffd00e80947 */ /* 0x000fea000393ffff */
[----:B0-----:R-:W2:Y:S02]  /*25860*/  LDL.LU R2, [R1+0x30] ;  /* 0x0000300001027983 */ /* 0x001ea40000300800 */
[----:B--2---:R-:W-:-:S04]  /*25870*/  IADD3 R2, R2, 0x1, RZ ;  /* 0x0000000102027810 */ /* 0x004fc80007ffe0ff */
        /* <DEDUP_REMOVED lines=8> */
[----:B------:R-:W2:Y:S03]  /*25900*/  SYNCS.PHASECHK.TRANS64.TRYWAIT P0, [R22+URZ+0x38820], R3 ;  /* 0x03882003160075a7 */ /* 0x000ea6000800017f */
[----:B0-2---:R-:W-:Y:S05]  /*25910*/  @!P0 BRA `(.L_x_756) ;  /* 0x0000005000248947 */ /* 0x005fea0003800000 */
.L_x_902:
[----:B------:R-:W-:Y:S05]  /*25920*/  BSYNC B0 ;  /* 0x0000000000007941 */ /* 0x000fea0003800000 */
.L_x_755:
[----:B------:R-:W2:Y:S01]  /*25930*/  LDL R0, [R1+0xc] ;  /* 0x00000c0001007983 */ /* 0x000ea20000100800 */
[----:B------:R-:W-:Y:S01]  /*25940*/  BSSY B0, `(.L_x_757) ;  /* 0x0000120000007945 */ /* 0x000fe20003800000 */
[----:B--2---:R-:W-:-:S13]  /*25950*/  ISETP.GE.AND P0, PT, R0, 0x51, PT ;  /* 0x000000510000780c */ /* 0x004fda0003f06270 */
[----:B------:R-:W-:Y:S05]  /*25960*/  @!P0 BRA `(.L_x_758) ;  /* 0x0000001000748947 */ /* 0x000fea0003800000 */
[----:B------:R-:W2:Y:S01]  /*25970*/  LDL.LU R0, [R1+0x2c] ;  /* 0x00002c0001007983 */ /* 0x000ea20000300800 */
[C---:B------:R-:W-:Y:S01]  /*25980*/  LOP3.LUT R5, R36.reuse, 0x40, RZ, 0xfc, !PT ;  /* 0x0000004024057812 */ /* 0x040fe200078efcff */
[----:B------:R-:W-:Y:S01]  /*25990*/  ULDC UR4, c[0x0][0x2f4] ;  /* 0x0000bd0000047ab9 */ /* 0x000fe20000000800 */
[C---:B------:R-:W-:Y:S01]  /*259a0*/  LOP3.LUT R4, R36.reuse, 0x80, RZ, 0xfc, !PT ;  /* 0x0000008024047812 */ /* 0x040fe200078efcff */
[----:B------:R-:W-:Y:S01]  /*259b0*/  IMAD.MOV.U32 R17, RZ, RZ, R29 ;  /* 0x000000ffff117224 */ /* 0x000fe200078e001d */
[C---:B------:R-:W-:Y:S01]  /*259c0*/  LOP3.LUT R2, R36.reuse, 0xc0, RZ, 0xfc, !PT ;  /* 0x000000c024027812 */ /* 0x040fe200078efcff */
[----:B-1----:R-:W-:Y:S01]  /*259d0*/  IMAD.MOV.U32 R7, RZ, RZ, R27 ;  /* 0x000000ffff077224 */ /* 0x002fe200078e001b */
[----:B------:R-:W-:Y:S01]  /*259e0*/  ISETP.GE.AND P4, PT, R36, UR4, PT ;  /* 0x0000000424007c0c */ /* 0x000fe2000bf86270 */
[----:B------:R-:W-:Y:S01]  /*259f0*/  IMAD.MOV.U32 R31, RZ, RZ, R26 ;  /* 0x000000ffff1f7224 */ /* 0x000fe200078e001a */
[----:B------:R-:W-:Y:S02]  /*25a00*/  ISETP.GE.AND P3, PT, R5, UR4, PT ;  /* 0x0000000405007c0c */ /* 0x000fe4000bf66270 */
[----:B------:R-:W-:-:S02]  /*25a10*/  ISETP.GE.AND P2, PT, R4, UR4, PT ;  /* 0x0000000404007c0c */ /* 0x000fc4000bf46270 */
[----:B------:R-:W-:Y:S01]  /*25a20*/  ISETP.GE.AND P1, PT, R2, UR4, PT ;  /* 0x0000000402007c0c */ /* 0x000fe2000bf26270 */
[----:B--2---:R-:W-:-:S12]  /*25a30*/  VIADD R0, R0, 0xfffffffe ;  /* 0xfffffffe00007836 */ /* 0x004fd80000000000 */
.L_x_771:
[----:B------:R-:W2:Y:S01]  /*25a40*/  LDL R5, [R1+0x10] ;  /* 0x0000100001057983 */ /* 0x000ea20000100800 */
[----:B------:R-:W1:Y:S03]  /*25a50*/  LDC R11, c[0x0][0x430] ;  /* 0x00010c00ff0b7b82 */ /* 0x000e660000000800 */
[----:B------:R-:W3:Y:S01]  /*25a60*/  LDL R8, [R1+0x14] ;  /* 0x0000140001087983 */ /* 0x000ee20000100800 */
[----:B------:R-:W4:Y:S01]  /*25a70*/  S2R R2, SR_TID.X ;  /* 0x0000000000027919 */ /* 0x000f220000002100 */
[----:B------:R-:W4:Y:S01]  /*25a80*/  S2R R4, SR_TID.X ;  /* 0x0000000000047919 */ /* 0x000f220000002100 */
[----:B-1----:R-:W-:-:S13]  /*25a90*/  ISETP.NE.AND P0, PT, R11, 0x1, PT ;  /* 0x000000010b00780c */ /* 0x002fda0003f05270 */
[----:B0-----:R-:W0:Y:S01]  /*25aa0*/  @P0 LDC R3, c[0x0][0x434] ;  /* 0x00010d00ff030b82 */ /* 0x001e220000000800 */
[----:B----4-:R-:W-:Y:S01]  /*25ab0*/  LOP3.LUT R2, R2, 0x7f, RZ, 0xc0, !PT ;  /* 0x0000007f02027812 */ /* 0x010fe200078ec0ff */
[----:B------:R-:W-:-:S03]  /*25ac0*/  IMAD.SHL.U32 R4, R4, 0x10, RZ ;  /* 0x0000001004047824 */ /* 0x000fc600078e00ff */
[----:B------:R-:W-:-:S04]  /*25ad0*/  SHF.R.U32.HI R2, RZ, 0x3, R2 ;  /* 0x00000003ff027819 */ /* 0x000fc80000011602 */
[----:B------:R-:W-:Y:S02]  /*25ae0*/  LOP3.LUT R4, R2, 0x70, R4, 0xf8, !PT ;  /* 0x0000007002047812 */ /* 0x000fe400078ef804 */
[----:B------:R-:W1:Y:S02]  /*25af0*/  @P0 LDC R2, c[0x0][0x438] ;  /* 0x00010e00ff020b82 */ /* 0x000e640000000800 */
[----:B------:R-:W-:Y:S01]  /*25b00*/  ISETP.GT.U32.AND P5, PT, R4, 0x4f, PT ;  /* 0x0000004f0400780c */ /* 0x000fe20003fa4070 */
[----:B------:R-:W-:Y:S01]  /*25b10*/  IMAD.U32 R12, RZ, RZ, UR37 ;  /* 0x00000025ff0c7e24 */ /* 0x000fe2000f8e00ff */
[----:B------:R-:W-:Y:S01]  /*25b20*/  ULDC.64 UR4, c[0x0][0x208] ;  /* 0x0000820000047ab9 */ /* 0x000fe20000000a00 */
[----:B------:R-:W-:Y:S01]  /*25b30*/  IADD3 R27, R7, 0x1, RZ ;  /* 0x00000001071b7810 */ /* 0x000fe20007ffe0ff */
[----:B------:R-:W-:Y:S02]  /*25b40*/  IMAD.MOV.U32 R26, RZ, RZ, R0 ;  /* 0x000000ffff1a7224 */ /* 0x000fe400078e0000 */
[----:B--2---:R-:W-:-:S04]  /*25b50*/  IMAD R6, R0, 0x50, R5 ;  /* 0x0000005000067824 */ /* 0x004fc800078e0205 */
[----:B------:R-:W-:-:S03]  /*25b60*/  IMAD.IADD R6, R4, 0x1, R6 ;  /* 0x0000000104067824 */ /* 0x000fc600078e0206 */
[----:B------:R-:W2:Y:S01]  /*25b70*/  @!P5 LDC.64 R4, c[0x0][0x428] ;  /* 0x00010a00ff04db82 */ /* 0x000ea20000000a00 */
[----:B0-----:R-:W-:-:S04]  /*25b80*/  @P0 IMAD.HI.U32 R3, R6, R3, RZ ;  /* 0x0000000306030227 */ /* 0x001fc800078e00ff */
[----:B------:R-:W-:Y:S01]  /*25b90*/  IMAD.MOV.U32 R10, RZ, RZ, R6 ;  /* 0x000000ffff0a7224 */ /* 0x000fe200078e0006 */
[----:B-1----:R-:W-:-:S04]  /*25ba0*/  @P0 SHF.R.U32.HI R10, RZ, R2, R3 ;  /* 0x00000002ff0a0219 */ /* 0x002fc80000011603 */
[--C-:B------:R-:W-:Y:S01]  /*25bb0*/  @!P5 SHF.R.S32.HI R3, RZ, 0x1f, R10.reuse ;  /* 0x0000001fff03d819 */ /* 0x100fe2000001140a */
[----:B------:R-:W-:-:S04]  /*25bc0*/  @!P5 IMAD.MOV.U32 R2, RZ, RZ, R10 ;  /* 0x000000ffff02d224 */ /* 0x000fc800078e000a */
[----:B--2---:R-:W-:-:S04]  /*25bd0*/  @!P5 IMAD.WIDE.U32 R2, R33, R4, R2 ;  /* 0x000000042102d225 */ /* 0x004fc800078e0002 */
[----:B---3--:R-:W-:Y:S02]  /*25be0*/  @!P5 IMAD R4, R8, R4, RZ ;  /* 0x000000040804d224 */ /* 0x008fe400078e02ff */
[----:B------:R-:W0:Y:S02]  /*25bf0*/  @!P5 LDC.64 R8, c[0x0][0x418] ;  /* 0x00010600ff08db82 */ /* 0x000e240000000a00 */
[----:B------:R-:W-:-:S04]  /*25c00*/  @!P5 IMAD R5, R33, R5, R4 ;  /* 0x000000052105d224 */ /* 0x000fc800078e0204 */
[----:B------:R-:W-:Y:S02]  /*25c10*/  @!P5 IMAD.IADD R3, R5, 0x1, R3 ;  /* 0x000000010503d824 */ /* 0x000fe400078e0203 */
[----:B------:R-:W-:Y:S01]  /*25c20*/  IMAD.MOV.U32 R4, RZ, RZ, RZ ;  /* 0x000000ffff047224 */ /* 0x000fe200078e00ff */
[----:B0-----:R-:W-:-:S04]  /*25c30*/  @!P5 LEA R8, P0, R2, R8, 0x2 ;  /* 0x000000080208d211 */ /* 0x001fc800078010ff */
[----:B------:R-:W-:-:S05]  /*25c40*/  @!P5 LEA.HI.X R9, R2, R9, R3, 0x2, P0 ;  /* 0x000000090209d211 */ /* 0x000fca00000f1403 */
[----:B------:R0:W5:Y:S01]  /*25c50*/  @!P5 LDG.E R4, desc[UR4][R8.64] ;  /* 0x000000040804d981 */ /* 0x000162000c1e1900 */
[----:B------:R-:W-:Y:S02]  /*25c60*/  ISETP.NE.AND P5, PT, R12, 0x3, PT ;  /* 0x000000030c00780c */ /* 0x000fe40003fa5270 */
[----:B------:R-:W-:Y:S01]  /*25c70*/  ISETP.NE.AND P0, PT, R27, 0x2, PT ;  /* 0x000000021b00780c */ /* 0x000fe20003f05270 */
[----:B------:R-:W-:Y:S01]  /*25c80*/  IMAD.MOV R5, RZ, RZ, -R10 ;  /* 0x000000ffff057224 */ /* 0x000fe200078e0a0a */
[----:B------:R-:W-:Y:S05]  /*25c90*/  YIELD ;  /* 0x0000000000007946 */ /* 0x000fea0003800000 */
[----:B------:R-:W-:Y:S01]  /*25ca0*/  SEL R29, RZ, 0x1, P0 ;  /* 0x00000001ff1d7807 */ /* 0x000fe20000000000 */
[----:B------:R-:W-:Y:S01]  /*25cb0*/  IMAD R5, R11, R5, R6 ;  /* 0x000000050b057224 */ /* 0x000fe200078e0206 */
[----:B------:R-:W-:-:S02]  /*25cc0*/  SEL R27, R27, RZ, P0 ;  /* 0x000000ff1b1b7207 */ /* 0x000fc40000000000 */
[----:B------:R-:W-:Y:S01]  /*25cd0*/  LOP3.LUT R29, R17, R29, RZ, 0x3c, !PT ;  /* 0x0000001d111d7212 */ /* 0x000fe200078e3cff */
[----:B0-----:R-:W-:Y:S06]  /*25ce0*/  @!P5 BRA `(.L_x_759) ;  /* 0x000000000004d947 */ /* 0x001fec0003800000 */
[----:B------:R-:W-:Y:S01]  /*25cf0*/  BPT.TRAP 0x1 ;  /* 0x000000040000795c */ /* 0x000fe20000300000 */
.L_x_759:
[----:B------:R-:W-:Y:S01]  /*25d00*/  IMAD R6, R27, 0x8, R22 ;  /* 0x000000081b067824 */ /* 0x000fe200078e0216 */
[----:B------:R-:W-:Y:S01]  /*25d10*/  SHF.L.U32 R3, R29, 0x1f, RZ ;  /* 0x0000001f1d037819 */ /* 0x000fe200000006ff */
[----:B------:R-:W-:Y:S03]  /*25d20*/  BSSY B1, `(.L_x_760) ;  /* 0x0000003000017945 */ /* 0x000fe60003800000 */
[----:B------:R-:W0:Y:S02]  /*25d30*/  SYNCS.PHASECHK.TRANS64.TRYWAIT P0, [R6+URZ+0x38840], R3 ;  /* 0x03884003060075a7 */ /* 0x000e24000800017f */
[----:B0-----:R-:W-:Y:S05]  /*25d40*/  @!P0 BRA `(.L_x_761) ;  /* 0x0000004c002c8947 */ /* 0x001fea0003800000 */
.L_x_903:
[----:B------:R-:W-:Y:S05]  /*25d50*/  BSYNC B1 ;  /* 0x0000000000017941 */ /* 0x000fea0003800000 */
.L_x_760:
        /* <DEDUP_REMOVED lines=20> */
[----:B------:R-:W-:Y:S01]  /*25ea0*/  IMAD.IADD R0, R0, 0x1, R3 ;  /* 0x0000000100007824 */ /* 0x000fe200078e0203 */
[----:B------:R-:W-:-:S04]  /*25eb0*/  UMOV UR4, 0xffffffff ;  /* 0xffffffff00047882 */ /* 0x000fc80000000000 */
[----:B------:R-:W-:Y:S01]  /*25ec0*/  LEA.HI.X R10, R2, UR5, R0, 0x1, P0 ;  /* 0x00000005020a7c11 */ /* 0x000fe200080f0c00 */
[----:B------:R-:W-:Y:S06]  /*25ed0*/  BRA.DIV UR4, `(.L_x_762) ;  /* 0x0000004a04dc7947 */ /* 0x000fec000b800000 */
[----:B------:R-:W0:Y:S01]  /*25ee0*/  SHFL.IDX PT, R2, R8, RZ, 0x181f ;  /* 0x00181fff08027589 */ /* 0x000e2200000e0000 */
[----:B------:R-:W-:Y:S01]  /*25ef0*/  LOP3.LUT R23, R23, 0xfffffeff, RZ, 0xc0, !PT ;  /* 0xfffffeff17177812 */ /* 0x000fe200078ec0ff */
[----:B------:R-:W-:Y:S01]  /*25f00*/  IMAD.SHL.U32 R0, R36, 0x2, RZ ;  /* 0x0000000224007824 */ /* 0x000fe200078e00ff */
[----:B------:R-:W-:Y:S01]  /*25f10*/  ULDC.64 UR4, c[0x0][0x208] ;  /* 0x0000820000047ab9 */ /* 0x000fe20000000a00 */
        /* <DEDUP_REMOVED lines=42> */
.L_x_915:
[----:B------:R-:W-:Y:S01]  /*261c0*/  LOP3.LUT R23, R23, 0xffffff7f, RZ, 0xc0, !PT ;  /* 0xffffff7f17177812 */ /* 0x000fe200078ec0ff */
[----:B------:R-:W-:Y:S01]  /*261d0*/  ULDC.64 UR4, c[0x0][0x208] ;  /* 0x0000820000047ab9 */ /* 0x000fe20000000a00 */
        /* <DEDUP_REMOVED lines=16> */
.L_x_763:
[----:B------:R-:W-:Y:S02]  /*262e0*/  PLOP3.LUT P5, PT, P5, P0, PT, 0xa2, 0x0 ;  /* 0x000000000000781c */ /* 0x000fe40002fa1472 */
[----:B------:R-:W-:-:S08]  /*262f0*/  @P0 R2UR P5, UR4, R6 ;  /* 0x00000000060402ca */ /* 0x000fd000000a0000 */
[----:B------:R-:W-:-:S05]  /*26300*/  @P0 PLOP3.LUT P0, PT, P5, PT, PT, 0x80, 0x0 ;  /* 0x000000000000081c */ /* 0x000fca0002f0f070 */
[----:B------:R-:W-:Y:S01]  /*26310*/  @!P5 SYNCS.ARRIVE.TRANS64.RED.A0T1 RZ, [UR4+0x38830], RZ ;  /* 0x038830ffffffd9a7 */ /* 0x000fe20008200404 */
[----:B------:R-:W-:Y:S07]  /*26320*/  @!P5 ARRIVES.LDGSTSBAR.64.TRANSCNT [UR4+0x38830] ;  /* 0x03883000ff00d9b0 */ /* 0x000fee0008000a84 */
[----:B------:R-:W-:Y:S05]  /*26330*/  @P0 BRA.U.ANY `(.L_x_763) ;  /* 0xfffffffd00e80947 */ /* 0x000fea000393ffff */
[----:B------:R-:W-:Y:S01]  /*26340*/  NOP ;  /* 0x0000000000007918 */ /* 0x000fe20000000000 */
[----:B-1----:R-:W-:-:S05]  /*26350*/  IMAD.U32 R2, RZ, RZ, UR37 ;  /* 0x00000025ff027e24 */ /* 0x002fca000f8e00ff */
[----:B------:R-:W-:-:S13]  /*26360*/  ISETP.NE.AND P6, PT, R2, 0x3, PT ;  /* 0x000000030200780c */ /* 0x000fda0003fc5270 */
[----:B------:R-:W-:Y:S05]  /*26370*/  @!P6 BRA `(.L_x_764) ;  /* 0x000000000004e947 */ /* 0x000fea0003800000 */
[----:B------:R-:W-:Y:S01]  /*26380*/  BPT.TRAP 0x1 ;  /* 0x000000040000795c */ /* 0x000fe20000300000 */
.L_x_764:
[----:B------:R1:W-:Y:S01]  /*26390*/  SYNCS.ARRIVE.TRANS64.A1T0 RZ, [R6+URZ+0x38830], RZ ;  /* 0x038830ff06ff79a7 */ /* 0x0003e2000810003f */
[----:B------:R-:W-:Y:S05]  /*263a0*/  @!P6 BRA `(.L_x_765) ;  /* 0x000000000004e947 */ /* 0x000fea0003800000 */
[----:B------:R-:W-:Y:S01]  /*263b0*/  BPT.TRAP 0x1 ;  /* 0x000000040000795c */ /* 0x000fe20000300000 */
.L_x_765:
[----:B------:R-:W-:Y:S01]  /*263c0*/  SHF.L.U32 R2, R17, 0x1f, RZ ;  /* 0x0000001f11027819 */ /* 0x000fe200000006ff */
[----:B-1----:R-:W-:Y:S01]  /*263d0*/  IMAD R6, R7, 0x8, R22 ;  /* 0x0000000807067824 */ /* 0x002fe200078e0216 */
[----:B------:R-:W-:Y:S03]  /*263e0*/  BSSY B1, `(.L_x_766) ;  /* 0x0000003000017945 */ /* 0x000fe60003800000 */
[----:B------:R-:W1:Y:S02]  /*263f0*/  SYNCS.PHASECHK.TRANS64.TRYWAIT P0, [R6+URZ+0x38860], R2 ;  /* 0x03886002060075a7 */ /* 0x000e64000800017f */
[----:B-1----:R-:W-:Y:S05]  /*26400*/  @!P0 BRA `(.L_x_767) ;  /* 0x0000004c00648947 */ /* 0x002fea0003800000 */
.L_x_916:
[----:B------:R-:W-:Y:S05]  /*26410*/  BSYNC B1 ;  /* 0x0000000000017941 */ /* 0x000fea0003800000 */
.L_x_766:
[----:B0-----:R-:W2:Y:S01]  /*26420*/  LDL R8, [R1+0xc] ;  /* 0x00000c0001087983 */ /* 0x001ea20000100800 */
        /* <DEDUP_REMOVED lines=9> */
[----:B------:R-:W-:Y:S01]  /*264c0*/  IMAD R7, R7, 0x2, R22 ;  /* 0x0000000207077824 */ /* 0x000fe200078e0216 */
[----:B------:R-:W-:Y:S02]  /*264d0*/  ULDC.64 UR4, c[0x0][0x208] ;  /* 0x0000820000047ab9 */ /* 0x000fe40000000a00 */
[----:B------:R-:W1:Y:S01]  /*264e0*/  SHFL.IDX PT, R3, R25, RZ, 0x181f ;  /* 0x00181fff19037589 */ /* 0x000e6200000e0000 */
[----:B0-----:R-:W-:-:S05]  /*264f0*/  IADD3 R2, P0, R2, R0, RZ ;  /* 0x0000000002027210 */ /* 0x001fca0007f1e0ff */
[----:B-1----:R-:W-:Y:S01]  /*26500*/  IMAD.X R3, RZ, RZ, R3, P0 ;  /* 0x000000ffff037224 */ /* 0x002fe200000e0603 */
[----:B------:R-:W-:-:S13]  /*26510*/  ISETP.LT.OR P0, PT, R8, 0x1, P4 ;  /* 0x000000010800780c */ /* 0x000fda0002701670 */
[----:B------:R-:W-:Y:S01]  /*26520*/  @!PT LDS RZ, [RZ] ;  /* 0x00000000fffff984 */ /* 0x000fe20000000800 */
        /* <DEDUP_REMOVED lines=44> */
[----:B0-2---:R0:W1:Y:S02]  /*267f0*/  SHFL.IDX PT, R2, R24, 0x4, 0x181f ;  /* 0x00981f0018027f89 */ /* 0x00506400000e0000 */
.L_x_928:
[----:B-1----:R-:W-:Y:S01]  /*26800*/  IADD3 R2, P0, R2, R0, RZ ;  /* 0x0000000002027210 */ /* 0x002fe20007f1e0ff */
[----:B------:R-:W-:-:S04]  /*26810*/  ULDC.64 UR4, c[0x0][0x208] ;  /* 0x0000820000047ab9 */ /* 0x000fc80000000a00 */
        /* <DEDUP_REMOVED lines=12> */
[----:B------:R-:W-:Y:S02]  /*268e0*/  ULDC.64 UR4, c[0x0][0x328] ;  /* 0x0000ca0000047ab9 */ /* 0x000fe40000000a00 */
[----:B------:R-:W-:Y:S01]  /*268f0*/  IMAD R20, R20, UR4, RZ ;  /* 0x0000000414147c24 */ /* 0x000fe2000f8e02ff */
[----:B------:R-:W-:-:S03]  /*26900*/  NOP ;  /* 0x0000000000007918 */ /* 0x000fc60000000000 */
[C---:B------:R-:W-:Y:S02]  /*26910*/  IMAD R9, R5.reuse, UR5, R20 ;  /* 0x0000000505097c24 */ /* 0x040fe4000f8e0214 */
[----:B-1----:R-:W-:Y:S01]  /*26920*/  IMAD.WIDE.U32 R2, R5, UR4, RZ ;  /* 0x0000000405027c25 */ /* 0x002fe2000f8e00ff */
[----:B------:R-:W-:-:S03]  /*26930*/  ULDC.64 UR4, c[0x0][0x338] ;  /* 0x0000ce0000047ab9 */ /* 0x000fc60000000a00 */
[----:B------:R-:W-:Y:S01]  /*26940*/  IMAD R21, R21, UR4, RZ ;  /* 0x0000000415157c24 */ /* 0x000fe2000f8e02ff */
[----:B------:R-:W-:-:S03]  /*26950*/  IADD3 R3, R3, R9, RZ ;  /* 0x0000000903037210 */ /* 0x000fc60007ffe0ff */
[C---:B------:R-:W-:Y:S02]  /*26960*/  IMAD R21, R4.reuse, UR5, R21 ;  /* 0x0000000504157c24 */ /* 0x040fe4000f8e0215 */
[----:B------:R-:W-:Y:S01]  /*26970*/  IMAD.WIDE.U32 R2, R4, UR4, R2 ;  /* 0x0000000404027c25 */ /* 0x000fe2000f8e0002 */
[----:B------:R-:W-:-:S03]  /*26980*/  ULDC.64 UR4, c[0x0][0x330] ;  /* 0x0000cc0000047ab9 */ /* 0x000fc60000000a00 */
[----:B------:R-:W-:Y:S02]  /*26990*/  IMAD.IADD R3, R3, 0x1, R21 ;  /* 0x0000000103037824 */ /* 0x000fe400078e0215 */
[----:B------:R-:W-:Y:S02]  /*269a0*/  IMAD R5, R32, UR4, RZ ;  /* 0x0000000420057c24 */ /* 0x000fe4000f8e02ff */
[----:B------:R-:W-:-:S04]  /*269b0*/  IMAD.WIDE.U32 R2, R18, UR4, R2 ;  /* 0x0000000412027c25 */ /* 0x000fc8000f8e0002 */
[----:B------:R-:W-:Y:S01]  /*269c0*/  IMAD R5, R18, UR5, R5 ;  /* 0x0000000512057c24 */ /* 0x000fe2000f8e0205 */
[----:B------:R-:W-:Y:S02]  /*269d0*/  ULDC.64 UR4, c[0x0][0x318] ;  /* 0x0000c60000047ab9 */ /* 0x000fe40000000a00 */
[----:B0-----:R-:W-:Y:S01]  /*269e0*/  LEA R24, P0, R2, UR4, 0x1 ;  /* 0x0000000402187c11 */ /* 0x001fe2000f8008ff */
[----:B------:R-:W-:-:S05]  /*269f0*/  IMAD.IADD R3, R5, 0x1, R3 ;  /* 0x0000000105037824 */ /* 0x000fca00078e0203 */
[----:B------:R-:W-:Y:S02]  /*26a00*/  LEA.HI.X R25, R2, UR5, R3, 0x1, P0 ;  /* 0x0000000502197c11 */ /* 0x000fe400080f0c03 */
[----:B------:R-:W-:-:S13]  /*26a10*/  PLOP3.LUT P0, PT, PT, PT, PT, 0x80, 0x0 ;  /* 0x000000000000781c */ /* 0x000fda0003f0f070 */
.L_x_769:
        /* <DEDUP_REMOVED lines=11> */
.L_x_770:
[C---:B------:R-:W-:Y:S01]  /*26ad0*/  ISETP.GT.AND P0, PT, R26.reuse, RZ, PT ;  /* 0x000000ff1a00720c */ /* 0x040fe20003f04270 */
[----:B------:R2:W-:Y:S01]  /*26ae0*/  SYNCS.ARRIVE.TRANS64.A1T0 RZ, [R6+URZ+0x38850], RZ ;  /* 0x038850ff06ff79a7 */ /* 0x0005e2000810003f */
[----:B------:R-:W-:Y:S02]  /*26af0*/  VIADD R0, R26, 0xffffffff ;  /* 0xffffffff1a007836 */ /* 0x000fe40000000000 */
[----:B------:R-:W-:Y:S02]  /*26b00*/  IMAD.MOV.U32 R17, RZ, RZ, R29 ;  /* 0x000000ffff117224 */ /* 0x000fe400078e001d */
[----:B------:R-:W-:Y:S02]  /*26b10*/  IMAD.MOV.U32 R7, RZ, RZ, R27 ;  /* 0x000000ffff077224 */ /* 0x000fe400078e001b */
[----:B------:R-:W-:-:S05]  /*26b20*/  IMAD.MOV.U32 R31, RZ, RZ, R26 ;  /* 0x000000ffff1f7224 */ /* 0x000fca00078e001a */
[----:B--2---:R-:W-:Y:S05]  /*26b30*/  @P0 BRA `(.L_x_771) ;  /* 0xffffffec00c00947 */ /* 0x004fea000383ffff */
.L_x_758:
[----:B------:R-:W-:Y:S05]  /*26b40*/  BSYNC B0 ;  /* 0x0000000000007941 */ /* 0x000fea0003800000 */
.L_x_757:
[----:B------:R-:W2:Y:S01]  /*26b50*/  S2R R2, SR_TID.X ;  /* 0x0000000000027919 */ /* 0x000ea20000002100 */
[----:B------:R-:W-:Y:S01]  /*26b60*/  BSSY B0, `(.L_x_772) ;  /* 0x0000011000007945 */ /* 0x000fe20003800000 */
[----:B--2---:R-:W-:-:S04]  /*26b70*/  LOP3.LUT R2, R2, 0x7f, RZ, 0xc0, !PT ;  /* 0x0000007f02027812 */ /* 0x004fc800078ec0ff */
[----:B------:R-:W-:-:S13]  /*26b80*/  ISETP.NE.AND P0, PT, R2, RZ, PT ;  /* 0x000000ff0200720c */ /* 0x000fda0003f05270 */
[----:B------:R-:W-:Y:S05]  /*26b90*/  @P0 BRA `(.L_x_773) ;  /* 0x0000000000340947 */ /* 0x000fea0003800000 */
[----:B------:R-:W2:Y:S01]  /*26ba0*/  S2R R5, SR_LANEID ;  /* 0x0000000000057919 */ /* 0x000ea20000000000 */
[----:B------:R-:W-:Y:S01]  /*26bb0*/  VOTEU.ANY UR4, UPT, PT ;  /* 0x0000000000047886 */ /* 0x000fe200038e0100 */
[----:B0-----:R-:W0:Y:S01]  /*26bc0*/  LDC.64 R2, c[0x0][0xc60] ;  /* 0x00031800ff027b82 */ /* 0x001e220000000a00 */
[----:B------:R-:W2:Y:S01]  /*26bd0*/  FLO.U32 R0, UR4 ;  /* 0x0000000400007d00 */ /* 0x000ea200080e0000 */
[----:B------:R-:W-:Y:S01]  /*26be0*/  ULDC.64 UR6, c[0x0][0x208] ;  /* 0x0000820000067ab9 */ /* 0x000fe20000000a00 */
[----:B--2---:R-:W-:-:S06]  /*26bf0*/  ISETP.EQ.U32.AND P0, PT, R0, R5, PT ;  /* 0x000000050000720c */ /* 0x004fcc0003f02070 */
[----:B------:R-:W0:Y:S07]  /*26c00*/  POPC R5, UR4 ;  /* 0x0000000400057d09 */ /* 0x000e2e0008000000 */
[----:B0-----:R-:W2:Y:S01]  /*26c10*/  @P0 ATOMG.E.ADD.STRONG.GPU PT, R3, desc[UR6][R2.64], R5 ;  /* 0x00000005020309a8 */ /* 0x001ea200081ee1c6 */
[----:B------:R-:W0:Y:S02]  /*26c20*/  S2R R4, SR_LTMASK ;  /* 0x0000000000047919 */ /* 0x000e240000003900 */
[----:B0-----:R-:W-:-:S04]  /*26c30*/  LOP3.LUT R4, R4, UR4, RZ, 0xc0, !PT ;  /* 0x0000000404047c12 */ /* 0x001fc8000f8ec0ff */
[----:B-1----:R-:W0:Y:S01]  /*26c40*/  POPC R7, R4 ;  /* 0x0000000400077309 */ /* 0x002e220000000000 */
[----:B--2---:R-:W0:Y:S02]  /*26c50*/  SHFL.IDX PT, R0, R3, R0, 0x1f ;  /* 0x00001f0003007589 */ /* 0x004e2400000e0000 */
[----:B0-----:R-:W-:-:S07]  /*26c60*/  IADD3 R16, R0, UR36, R7 ;  /* 0x0000002400107c10 */ /* 0x001fce000fffe007 */
.L_x_773:
[----:B------:R-:W-:Y:S05]  /*26c70*/  BSYNC B0 ;  /* 0x0000000000007941 */ /* 0x000fea0003800000 */
.L_x_772:
[----:B------:R-:W-:-:S05]  /*26c80*/  IMAD.U32 R0, RZ, RZ, UR37 ;  /* 0x00000025ff007e24 */ /* 0x000fca000f8e00ff */
[----:B------:R-:W-:-:S13]  /*26c90*/  ISETP.NE.AND P0, PT, R0, 0x3, PT ;  /* 0x000000030000780c */ /* 0x000fda0003f05270 */
[----:B------:R-:W-:Y:S05]  /*26ca0*/  @!P0 BRA `(.L_x_774) ;  /* 0x0000000000048947 */ /* 0x000fea0003800000 */
[----:B------:R-:W-:Y:S01]  /*26cb0*/  BPT.TRAP 0x1 ;  /* 0x000000040000795c */ /* 0x000fe20000300000 */
.L_x_774:
[----:B------:R-:W2:Y:S01]  /*26cc0*/  LDL.LU R0, [R1+0xc] ;  /* 0x00000c0001007983 */ /* 0x000ea20000300800 */
[----:B------:R-:W-:Y:S01]  /*26cd0*/  IMAD R4, R27, 0x8, R22 ;  /* 0x000000081b047824 */ /* 0x000fe200078e0216 */
[----:B0-----:R-:W-:Y:S01]  /*26ce0*/  SHF.L.U32 R3, R29, 0x1f, RZ ;  /* 0x0000001f1d037819 */ /* 0x001fe200000006ff */
[----:B------:R-:W-:Y:S03]  /*26cf0*/  BSSY B0, `(.L_x_775) ;  /* 0x0000004000007945 */ /* 0x000fe60003800000 */
[----:B------:R-:W0:Y:S01]  /*26d00*/  SYNCS.PHASECHK.TRANS64.TRYWAIT P0, [R4+URZ+0x38860], R3 ;  /* 0x03886003040075a7 */ /* 0x000e22000800017f */
[----:B--2---:R-:W-:Y:S01]  /*26d10*/  IMAD R5, R26, -0x50, R0 ;  /* 0xffffffb01a057824 */ /* 0x004fe200078e0200 */
[----:B0-----:R-:W-:Y:S06]  /*26d20*/  @!P0 BRA `(.L_x_776) ;  /* 0x0000004c00108947 */ /* 0x001fec0003800000 */
.L_x_929:
[----:B------:R-:W-:Y:S05]  /*26d30*/  BSYNC B0 ;  /* 0x0000000000007941 */ /* 0x000fea0003800000 */
.L_x_775:
[----:B------:R-:W2:Y:S01]  /*26d40*/  S2R R0, SR_TID.X ;  /* 0x0000000000007919 */ /* 0x000ea20000002100 */
[----:B------:R-:W-:Y:S01]  /*26d50*/  UMOV UR4, 0xffffffff ;  /* 0xffffffff00047882 */ /* 0x000fe20000000000 */
[----:B-1----:R-:W-:Y:S01]  /*26d60*/  IMAD R7, R27, 0x5000, R34 ;  /* 0x000050001b077824 */ /* 0x002fe200078e0222 */
[----:B--2---:R-:W-:-:S04]  /*26d70*/  LOP3.LUT R0, R0, 0x7f, RZ, 0xc0, !PT ;  /* 0x0000007f00007812 */ /* 0x004fc800078ec0ff */
[----:B------:R-:W-:-:S05]  /*26d80*/  SHF.R.U32.HI R0, RZ, 0x3, R0 ;  /* 0x00000003ff007819 */ /* 0x000fca0000011600 */
[----:B------:R-:W-:Y:S01]  /*26d90*/  IMAD.IADD R5, R5, 0x1, -R0 ;  /* 0x0000000105057824 */ /* 0x000fe200078e0a00 */
[----:B------:R-:W-:Y:S06]  /*26da0*/  BRA.DIV UR4, `(.L_x_777) ;  /* 0x0000004e04047947 */ /* 0x000fec000b800000 */
[----:B------:R-:W1:Y:S01]  /*26db0*/  SHFL.IDX PT, R14, R24, RZ, 0x181f ;  /* 0x00181fff180e7589 */ /* 0x000e6200000e0000 */
[----:B------:R-:W-:Y:S01]  /*26dc0*/  ULDC UR4, c[0x0][0x2f4] ;  /* 0x0000bd0000047ab9 */ /* 0x000fe20000000800 */
[C---:B------:R-:W-:Y:S01]  /*26dd0*/  IMAD.SHL.U32 R8, R36.reuse, 0x2, RZ ;  /* 0x0000000224087824 */ /* 0x040fe200078e00ff */
[C---:B------:R-:W-:Y:S01]  /*26de0*/  ISETP.GE.AND P3, PT, R36.reuse, UR4, PT ;  /* 0x0000000424007c0c */ /* 0x040fe2000bf66270 */
[----:B0-----:R-:W0:Y:S01]  /*26df0*/  SHFL.IDX PT, R3, R25, RZ, 0x181f ;  /* 0x00181fff19037589 */ /* 0x001e2200000e0000 */
[----:B------:R-:W-:Y:S01]  /*26e00*/  LOP3.LUT R2, R36, 0x40, RZ, 0xfc, !PT ;  /* 0x0000004024027812 */ /* 0x000fe200078efcff */
[----:B------:R-:W-:Y:S01]  /*26e10*/  ULDC.64 UR6, c[0x0][0x208] ;  /* 0x0000820000067ab9 */ /* 0x000fe20000000a00 */
[----:B------:R-:W-:Y:S02]  /*26e20*/  ISETP.LT.OR P4, PT, R5, 0x1, P3 ;  /* 0x000000010500780c */ /* 0x000fe40001f81670 */
[----:B------:R-:W-:Y:S02]  /*26e30*/  ISETP.GE.AND P2, PT, R2, UR4, PT ;  /* 0x0000000402007c0c */ /* 0x000fe4000bf46270 */
[----:B------:R-:W-:-:S02]  /*26e40*/  LOP3.LUT R2, R36, 0x80, RZ, 0xfc, !PT ;  /* 0x0000008024027812 */ /* 0x000fc400078efcff */
[----:B------:R-:W-:Y:S02]  /*26e50*/  LEA R0, R7, R22, 0x1 ;  /* 0x0000001607007211 */ /* 0x000fe400078e08ff */
[----:B------:R-:W-:Y:S02]  /*26e60*/  ISETP.GE.AND P1, PT, R2, UR4, PT ;  /* 0x0000000402007c0c */ /* 0x000fe4000bf26270 */
[----:B------:R-:W-:Y:S02]  /*26e70*/  LOP3.LUT R2, R36, 0xc0, RZ, 0xfc, !PT ;  /* 0x000000c024027812 */ /* 0x000fe400078efcff */
[----:B-1----:R-:W-:Y:S02]  /*26e80*/  IADD3 R6, P0, R14, R8, RZ ;  /* 0x000000080e067210 */ /* 0x002fe40007f1e0ff */
[----:B------:R-:W1:Y:S03]  /*26e90*/  SHFL.IDX PT, R14, R24, 0x1, 0x181f ;  /* 0x00381f00180e7f89 */ /* 0x000e6600000e0000 */
[----:B0-----:R-:W-:Y:S01]  /*26ea0*/  IMAD.X R7, RZ, RZ, R3, P0 ;  /* 0x000000ffff077224 */ /* 0x001fe200000e0603 */
[C---:B------:R-:W-:Y:S01]  /*26eb0*/  ISETP.LT.OR P0, PT, R5.reuse, 0x1, P2 ;  /* 0x000000010500780c */ /* 0x040fe20001701670 */
[----:B------:R-:W0:Y:S04]  /*26ec0*/  SHFL.IDX PT, R3, R25, 0x1, 0x181f ;  /* 0x00381f0019037f89 */ /* 0x000e2800000e0000 */
[----:B------:R-:W-:Y:S01]  /*26ed0*/  LDGSTS.E.BYPASS.LTC128B.128 [R0+0x400], desc[UR6][R6.64], !P4 ;  /* 0x0040000006007fae */ /* 0x000fe2000e101d46 */
[----:B------:R-:W-:-:S07]  /*26ee0*/  ISETP.LT.OR P4, PT, R5, 0x1, P1 ;  /* 0x000000010500780c */ /* 0x000fce0000f81670 */
[----:B------:R-:W-:Y:S01]  /*26ef0*/  LDGSTS.E.BYPASS.LTC128B.128 [R0+0x2c00], desc[UR6][R6.64+0x80], !P0 ;  /* 0x02c0008006007fae */ /* 0x000fe2000c101d46 */
[----:B------:R-:W-:-:S05]  /*26f00*/  ISETP.GE.AND P0, PT, R2, UR4, PT ;  /* 0x0000000402007c0c */ /* 0x000fca000bf06270 */
[----:B------:R-:W-:Y:S01]  /*26f10*/  LDGSTS.E.BYPASS.LTC128B.128 [R0+0x5400], desc[UR6][R6.64+0x100], !P4 ;  /* 0x0540010006007fae */ /* 0x000fe2000e101d46 */
[----:B------:R-:W-:-:S13]  /*26f20*/  ISETP.LT.OR P4, PT, R5, 0x1, P0 ;  /* 0x000000010500780c */ /* 0x000fda0000781670 */
[----:B------:R2:W-:Y:S01]  /*26f30*/  LDGSTS.E.BYPASS.LTC128B.128 [R0+0x7c00], desc[UR6][R6.64+0x180], !P4 ;  /* 0x07c0018006007fae */ /* 0x0005e2000e101d46 */
[----:B-1----:R-:W-:-:S03]  /*26f40*/  IADD3 R2, P4, R14, R8, RZ ;  /* 0x000000080e027210 */ /* 0x002fc60007f9e0ff */
[----:B------:R-:W1:Y:S02]  /*26f50*/  SHFL.IDX PT, R14, R24, 0x2, 0x181f ;  /* 0x00581f00180e7f89 */ /* 0x000e6400000e0000 */
[----:B0-----:R-:W-:Y:S01]  /*26f60*/  IMAD.X R3, RZ, RZ, R3, P4 ;  /* 0x000000ffff037224 */ /* 0x001fe200020e0603 */
[----:B------:R-:W-:Y:S01]  /*26f70*/  ISETP.LT.OR P4, PT, R5, 0x11, P3 ;  /* 0x000000110500780c */ /* 0x000fe20001f81670 */
[----:B--2---:R-:W0:-:S12]  /*26f80*/  SHFL.IDX PT, R7, R25, 0x2, 0x181f ;  /* 0x00581f0019077f89 */ /* 0x004e1800000e0000 */
[----:B------:R-:W-:Y:S01]  /*26f90*/  LDGSTS.E.BYPASS.LTC128B.128 [R0+0xc00], desc[UR6][R2.64], !P4 ;  /* 0x00c0000002007fae */ /* 0x000fe2000e101d46 */
[----:B------:R-:W-:-:S13]  /*26fa0*/  ISETP.LT.OR P4, PT, R5, 0x11, P2 ;  /* 0x000000110500780c */ /* 0x000fda0001781670 */
[----:B------:R-:W-:Y:S01]  /*26fb0*/  LDGSTS.E.BYPASS.LTC128B.128 [R0+0x3400], desc[UR6][R2.64+0x80], !P4 ;  /* 0x0340008002007fae */ /* 0x000fe2000e101d46 */
[----:B------:R-:W-:-:S13]  /*26fc0*/  ISETP.LT.OR P4, PT, R5, 0x11, P1 ;  /* 0x000000110500780c */ /* 0x000fda0000f81670 */
[----:B------:R-:W-:Y:S01]  /*26fd0*/  LDGSTS.E.BYPASS.LTC128B.128 [R0+0x5c00], desc[UR6][R2.64+0x100], !P4 ;  /* 0x05c0010002007fae */ /* 0x000fe2000e101d46 */
[----:B------:R-:W-:-:S13]  /*26fe0*/  ISETP.LT.OR P4, PT, R5, 0x11, P0 ;  /* 0x000000110500780c */ /* 0x000fda0000781670 */
[----:B------:R2:W-:Y:S01]  /*26ff0*/  LDGSTS.E.BYPASS.LTC128B.128 [R0+0x8400], desc[UR6][R2.64+0x180], !P4 ;  /* 0x0840018002007fae */ /* 0x0005e2000e101d46 */
[----:B-1----:R-:W-:-:S03]  /*27000*/  IADD3 R6, P4, R14, R8, RZ ;  /* 0x000000080e067210 */ /* 0x002fc60007f9e0ff */
[----:B------:R-:W1:Y:S02]  /*27010*/  SHFL.IDX PT, R14, R24, 0x3, 0x181f ;  /* 0x00781f00180e7f89 */ /* 0x000e6400000e0000 */
[----:B0-----:R-:W-:Y:S01]  /*27020*/  IMAD.X R7, RZ, RZ, R7, P4 ;  /* 0x000000ffff077224 */ /* 0x001fe200020e0607 */
[C---:B------:R-:W-:Y:S01]  /*27030*/  ISETP.LT.OR P4, PT, R5.reuse, 0x21, P3 ;  /* 0x000000210500780c */ /* 0x040fe20001f81670 */
[----:B--2---:R-:W0:Y:S04]  /*27040*/  SHFL.IDX PT, R3, R25, 0x3, 0x181f ;  /* 0x00781f0019037f89 */ /* 0x004e2800000e0000 */
[----:B------:R-:W2:Y:S08]  /*27050*/  SHFL.IDX PT, R25, R25, 0x4, 0x181f ;  /* 0x00981f0019197f89 */ /* 0x000eb000000e0000 */
[----:B------:R3:W-:Y:S01]  /*27060*/  LDGSTS.E.BYPASS.LTC128B.128 [R0+0x1400], desc[UR6][R6.64], !P4 ;  /* 0x0140000006007fae */ /* 0x0007e2000e101d46 */
[----:B------:R-:W-:-:S13]  /*27070*/  ISETP.LT.OR P4, PT, R5, 0x21, P2 ;  /* 0x000000210500780c */ /* 0x000fda0001781670 */
[----:B------:R3:W-:Y:S01]  /*27080*/  LDGSTS.E.BYPASS.LTC128B.128 [R0+0x3c00], desc[UR6][R6.64+0x80], !P4 ;  /* 0x03c0008006007fae */ /* 0x0007e2000e101d46 */
[----:B------:R-:W-:-:S13]  /*27090*/  ISETP.LT.OR P4, PT, R5, 0x21, P1 ;  /* 0x000000210500780c */ /* 0x000fda0000f81670 */
[----:B------:R3:W-:Y:S01]  /*270a0*/  LDGSTS.E.BYPASS.LTC128B.128 [R0+0x6400], desc[UR6][R6.64+0x100], !P4 ;  /* 0x0640010006007fae */ /* 0x0007e2000e101d46 */
[----:B------:R-:W-:-:S13]  /*270b0*/  ISETP.LT.OR P4, PT, R5, 0x21, P0 ;  /* 0x000000210500780c */ /* 0x000fda0000781670 */
[----:B------:R3:W-:Y:S01]  /*270c0*/  LDGSTS.E.BYPASS.LTC128B.128 [R0+0x8c00], desc[UR6][R6.64+0x180], !P4 ;  /* 0x08c0018006007fae */ /* 0x0007e2000e101d46 */
[----:B-1----:R-:W-:-:S03]  /*270d0*/  IADD3 R2, P4, R14, R8, RZ ;  /* 0x000000080e027210 */ /* 0x002fc60007f9e0ff */
[----:B------:R3:W1:Y:S02]  /*270e0*/  SHFL.IDX PT, R14, R24, 0x4, 0x181f ;  /* 0x00981f00180e7f89 */ /* 0x00066400000e0000 */
[----:B0-----:R-:W-:Y:S01]  /*270f0*/  IMAD.X R3, RZ, RZ, R3, P4 ;  /* 0x000000ffff037224 */ /* 0x001fe200020e0603 */
[----:B------:R-:W-:-:S13]  /*27100*/  ISETP.LT.OR P4, PT, R5, 0x31, P3 ;  /* 0x000000310500780c */ /* 0x000fda0001f81670 */
[----:B------:R3:W-:Y:S01]  /*27110*/  LDGSTS.E.BYPASS.LTC128B.128 [R0+0x1c00], desc[UR6][R2.64], !P4 ;  /* 0x01c0000002007fae */ /* 0x0007e2000e101d46 */
[----:B------:R-:W-:-:S13]  /*27120*/  ISETP.LT.OR P4, PT, R5, 0x31, P2 ;  /* 0x000000310500780c */ /* 0x000fda0001781670 */
[----:B------:R3:W-:Y:S01]  /*27130*/  LDGSTS.E.BYPASS.LTC128B.128 [R0+0x4400], desc[UR6][R2.64+0x80], !P4 ;  /* 0x0440008002007fae */ /* 0x0007e2000e101d46 */
[----:B------:R-:W-:-:S13]  /*27140*/  ISETP.LT.OR P4, PT, R5, 0x31, P1 ;  /* 0x000000310500780c */ /* 0x000fda0000f81670 */
[----:B------:R3:W-:Y:S01]  /*27150*/  LDGSTS.E.BYPASS.LTC128B.128 [R0+0x6c00], desc[UR6][R2.64+0x100], !P4 ;  /* 0x06c0010002007fae */ /* 0x0007e2000e101d46 */
[----:B------:R-:W-:-:S13]  /*27160*/  ISETP.LT.OR P4, PT, R5, 0x31, P0 ;  /* 0x000000310500780c */ /* 0x000fda0000781670 */
[----:B-12---:R3:W-:Y:S02]  /*27170*/  LDGSTS.E.BYPASS.LTC128B.128 [R0+0x9400], desc[UR6][R2.64+0x180], !P4 ;  /* 0x0940018002007fae */ /* 0x0067e4000e101d46 */
.L_x_941:
[C---:B------:R-:W-:Y:S01]  /*27180*/  ISETP.LT.OR P3, PT, R5.reuse, 0x41, P3 ;  /* 0x000000410500780c */ /* 0x040fe20001f61670 */
[----:B------:R-:W-:Y:S01]  /*27190*/  ULDC.64 UR4, c[0x0][0x208] ;  /* 0x0000820000047ab9 */ /* 0x000fe20000000a00 */
[C---:B------:R-:W-:Y:S02]  /*271a0*/  ISETP.LT.OR P2, PT, R5.reuse, 0x41, P2 ;  /* 0x000000410500780c */ /* 0x040fe40001741670 */
[C---:B------:R-:W-:Y:S02]  /*271b0*/  ISETP.LT.OR P1, PT, R5.reuse, 0x41, P1 ;  /* 0x000000410500780c */ /* 0x040fe40000f21670 */
[----:B---3--:R-:W-:Y:S02]  /*271c0*/  IADD3 R2, P4, R14, R8, RZ ;  /* 0x000000080e027210 */ /* 0x008fe40007f9e0ff */
        /* <DEDUP_REMOVED lines=11> */
.L_x_778:
[----:B------:R-:W-:Y:S02]  /*27280*/  PLOP3.LUT P1, PT, P1, P0, PT, 0xa2, 0x0 ;  /* 0x000000000000781c */ /* 0x000fe40000f21472 */
[----:B------:R-:W-:-:S08]  /*27290*/  @P0 R2UR P1, UR4, R4 ;  /* 0x00000000040402ca */ /* 0x000fd00000020000 */
[----:B------:R-:W-:-:S05]  /*272a0*/  @P0 PLOP3.LUT P0, PT, P1, PT, PT, 0x80, 0x0 ;  /* 0x000000000000081c */ /* 0x000fca0000f0f070 */
[----:B------:R-:W-:Y:S01]  /*272b0*/  @!P1 SYNCS.ARRIVE.TRANS64.RED.A0T1 RZ, [UR4+0x38850], RZ ;  /* 0x038850ffffff99a7 */ /* 0x000fe20008200404 */
[----:B------:R-:W-:Y:S07]  /*272c0*/  @!P1 ARRIVES.LDGSTSBAR.64.TRANSCNT [UR4+0x38850] ;  /* 0x03885000ff0099b0 */ /* 0x000fee0008000a84 */
[----:B------:R-:W-:Y:S05]  /*272d0*/  @P0 BRA.U.ANY `(.L_x_778) ;  /* 0xfffffffd00e80947 */ /* 0x000fea000393ffff */
[----:B------:R-:W-:Y:S01]  /*272e0*/  NOP ;  /* 0x0000000000007918 */ /* 0x000fe20000000000 */
[----:B0-----:R-:W-:-:S05]  /*272f0*/  IMAD.U32 R0, RZ, RZ, UR37 ;  /* 0x00000025ff007e24 */ /* 0x001fca000f8e00ff */
[----:B------:R-:W-:-:S13]  /*27300*/  ISETP.NE.AND P2, PT, R0, 0x3, PT ;  /* 0x000000030000780c */ /* 0x000fda0003f45270 */
[----:B------:R-:W-:Y:S05]  /*27310*/  @!P2 BRA `(.L_x_779) ;  /* 0x000000000004a947 */ /* 0x000fea0003800000 */
[----:B------:R-:W-:Y:S01]  /*27320*/  BPT.TRAP 0x1 ;  /* 0x000000040000795c */ /* 0x000fe20000300000 */
.L_x_779:
[----:B------:R0:W-:Y:S01]  /*27330*/  SYNCS.ARRIVE.TRANS64.A1T0 RZ, [R4+URZ+0x38850], RZ ;  /* 0x038850ff04ff79a7 */ /* 0x0001e2000810003f */
[----:B------:R-:W-:-:S05]  /*27340*/  VIADD R27, R27, 0x1 ;  /* 0x000000011b1b7836 */ /* 0x000fca0000000000 */
[----:B------:R-:W-:-:S04]  /*27350*/  ISETP.NE.AND P0, PT, R27, 0x2, PT ;  /* 0x000000021b00780c */ /* 0x000fc80003f05270 */
[----:B------:R-:W-:Y:S02]  /*27360*/  SEL R0, RZ, 0x1, P0 ;  /* 0x00000001ff007807 */ /* 0x000fe40000000000 */
[----:B------:R-:W-:Y:S02]  /*27370*/  SEL R27, R27, RZ, P0 ;  /* 0x000000ff1b1b7207 */ /* 0x000fe40000000000 */
[----:B0-----:R-:W-:-:S07]  /*27380*/  LOP3.LUT R29, R29, R0, RZ, 0x3c, !PT ;  /* 0x000000001d1d7212 */ /* 0x001fce00078e3cff */
.L_x_734:
[----:B------:R-:W-:Y:S05]  /*27390*/  BSYNC B7 ;  /* 0x0000000000077941 */ /* 0x000fea0003800000 */
.L_x_732:
[----:B------:R-:W-:-:S13]  /*273a0*/  LOP3.LUT P0, RZ, R23, 0x40, RZ, 0xc0, !PT ;  /* 0x0000004017ff7812 */ /* 0x000fda000780c0ff */
[----:B------:R-:W-:Y:S05]  /*273b0*/  @!P0 BRA `(.L_x_780) ;  /* 0x0000000000248947 */ /* 0x000fea0003800000 */
[----:B------:R-:W-:Y:S05]  /*273c0*/  WARPSYNC.ALL ;  /* 0x0000000000007948 */ /* 0x000fea0003800000 */
[----:B------:R-:W1:Y:S08]  /*273d0*/  S2UR UR5, SR_CgaCtaId ;  /* 0x00000000000579c3 */ /* 0x000e700000008800 */
[----:B------:R-:W-:Y:S06]  /*273e0*/  BAR.SYNC.DEFER_BLOCKING 0x5, 0x180 ;  /* 0x0146000000007b1d */ /* 0x000fec0000010000 */
[----:B------:R-:W-:-:S02]  /*273f0*/  UMOV UR4, 0x400 ;  /* 0x0000040000047882 */ /* 0x000fc40000000000 */
[----:B-1----:R-:W-:-:S06]  /*27400*/  ULEA UR4, UR5, UR4, 0x18 ;  /* 0x0000000405047291 */ /* 0x002fcc000f8ec03f */
[----:B0-----:R-:W-:-:S05]  /*27410*/  IMAD.U32 R22, RZ, RZ, UR4 ;  /* 0x00000004ff167e24 */ /* 0x001fca000f8e00ff */
[----:B------:R0:W1:Y:S01]  /*27420*/  LDS.128 R16, [R22+0x388d0] ;  /* 0x0388d00016107984 */ /* 0x0000620000000c00 */
[----:B------:R-:W-:Y:S06]  /*27430*/  BAR.ARV 0x4, 0x180 ;  /* 0x0106000000007b1d */ /* 0x000fec0000002000 */
[----:B------:R-:W-:Y:S05]  /*27440*/  BRA `(.L_x_781) ;  /* 0x0000000800487947 */ /* 0x000fea0003800000 */
.L_x_780:
[----:B------:R-:W1:Y:S01]  /*27450*/  S2R R8, SR_TID.X ;  /* 0x0000000000087919 */ /* 0x000e620000002100 */
[----:B------:R-:W-:Y:S01]  /*27460*/  UMOV UR4, 0xffffffff ;  /* 0xffffffff00047882 */ /* 0x000fe20000000000 */
[----:B-1----:R-:W-:-:S04]  /*27470*/  LOP3.LUT R8, R8, 0x1f, RZ, 0xc0, !PT ;  /* 0x0000001f08087812 */ /* 0x002fc800078ec0ff */
[----:B------:R-:W-:Y:S01]  /*27480*/  ISETP.NE.AND P0, PT, R8, 0x1f, PT ;  /* 0x0000001f0800780c */ /* 0x000fe20003f05270 */
[----:B------:R-:W-:-:S12]  /*27490*/  BRA.DIV UR4, `(.L_x_782) ;  /* 0x0000004e04387947 */ /* 0x000fd8000b800000 */
[----:B0-----:R-:W-:Y:S01]  /*274a0*/  IMAD.IADD R5, R19, 0x1, R8 ;  /* 0x0000000113057824 */ /* 0x001fe200078e0208 */
[----:B------:R-:W-:Y:S01]  /*274b0*/  ULDC UR4, c[0x0][0xc3c] ;  /* 0x00030f0000047ab9 */ /* 0x000fe20000000800 */
[----:B------:R-:W-:-:S03]  /*274c0*/  ULDC.64 UR6, c[0x0][0x208] ;  /* 0x0000820000067ab9 */ /* 0x000fc60000000a00 */
[----:B------:R-:W-:-:S13]  /*274d0*/  ISETP.GE.OR P1, PT, R5, UR4, !P0 ;  /* 0x0000000405007c0c */ /* 0x000fda000c726670 */
[----:B------:R-:W0:Y:S02]  /*274e0*/  @!P1 LDC.64 R2, c[0x0][0xc80] ;  /* 0x00032000ff029b82 */ /* 0x000e240000000a00 */
[----:B0-----:R-:W-:-:S06]  /*274f0*/  @!P1 IMAD.WIDE R2, R5, 0x4, R2 ;  /* 0x0000000405029825 */ /* 0x001fcc00078e0202 */
[----:B------:R-:W2:Y:S01]  /*27500*/  @!P1 LDG.E R2, desc[UR6][R2.64] ;  /* 0x0000000602029981 */ /* 0x000ea2000c1e1900 */
[----:B------:R-:W-:Y:S01]  /*27510*/  IMAD.MOV.U32 R4, RZ, RZ, RZ ;  /* 0x000000ffff047224 */ /* 0x000fe200078e00ff */
[C---:B------:R-:W-:Y:S02]  /*27520*/  ISETP.GE.U32.AND P2, PT, R8.reuse, 0x2, PT ;  /* 0x000000020800780c */ /* 0x040fe40003f46070 */
[C---:B------:R-:W-:Y:S01]  /*27530*/  ISETP.GE.U32.AND P3, PT, R8.reuse, 0x4, PT ;  /* 0x000000040800780c */ /* 0x040fe20003f66070 */
[----:B------:R-:W-:Y:S01]  /*27540*/  SHFL.IDX PT, R0, R16, 0x1, 0x1f ;  /* 0x00201f0010007f89 */ /* 0x000fe200000e0000 */
[C---:B------:R-:W-:Y:S02]  /*27550*/  ISETP.GE.U32.AND P4, PT, R8.reuse, 0x8, PT ;  /* 0x000000080800780c */ /* 0x040fe40003f86070 */
[C---:B------:R-:W-:Y:S01]  /*27560*/  ISETP.GE.U32.AND P5, PT, R8.reuse, 0x10, PT ;  /* 0x000000100800780c */ /* 0x040fe20003fa6070 */
[----:B--2---:R-:W-:Y:S01]  /*27570*/  @!P1 IMAD.MOV.U32 R4, RZ, RZ, R2 ;  /* 0x000000ffff049224 */ /* 0x004fe200078e0002 */
[----:B------:R-:W-:-:S04]  /*27580*/  ISETP.NE.AND P1, PT, R8, RZ, PT ;  /* 0x000000ff0800720c */ /* 0x000fc80003f25270 */
[----:B------:R-:W0:Y:S02]  /*27590*/  SHFL.UP PT, R14, R4, 0x1, RZ ;  /* 0x04200000040e7989 */ /* 0x000e2400000e00ff */
[----:B0-----:R-:W-:-:S04]  /*275a0*/  SEL R5, R14, RZ, P1 ;  /* 0x000000ff0e057207 */ /* 0x001fc80000800000 */
[----:B------:R-:W-:Y:S02]  /*275b0*/  IADD3 R6, R4, R5, RZ ;  /* 0x0000000504067210 */ /* 0x000fe40007ffe0ff */
        /* <DEDUP_REMOVED lines=14> */
.L_x_951:
[----:B------:R-:W-:Y:S02]  /*276a0*/  ULDC UR4, c[0x0][0xc38] ;  /* 0x00030e0000047ab9 */ /* 0x000fe40000000800 */
[----:B------:R-:W-:-:S04]  /*276b0*/  IMAD.U32 R7, RZ, RZ, UR4 ;  /* 0x00000004ff077e24 */ /* 0x000fc8000f8e00ff */
[----:B-1----:R-:W-:-:S04]  /*276c0*/  IMAD R3, R14, R7, RZ ;  /* 0x000000070e037224 */ /* 0x002fc800078e02ff */
[----:B------:R-:W-:-:S05]  /*276d0*/  IMAD.IADD R6, R0, 0x1, R3 ;  /* 0x0000000100067824 */ /* 0x000fca00078e0203 */
[----:B------:R-:W-:-:S13]  /*276e0*/  ISETP.GT.AND P6, PT, R6, R5, PT ;  /* 0x000000050600720c */ /* 0x000fda0003fc4270 */
[----:B------:R-:W-:Y:S05]  /*276f0*/  @P6 BRA `(.L_x_783) ;  /* 0x0000000000a06947 */ /* 0x000fea0003800000 */
.L_x_788:
[----:B------:R-:W1:Y:S01]  /*27700*/  LDC R0, c[0x0][0xc3c] ;  /* 0x00030f00ff007b82 */ /* 0x000e620000000800 */
[----:B------:R-:W-:-:S05]  /*27710*/  VIADD R19, R19, 0x1f ;  /* 0x0000001f13137836 */ /* 0x000fca0000000000 */
[----:B-1----:R-:W-:-:S13]  /*27720*/  ISETP.GE.AND P6, PT, R19, R0, PT ;  /* 0x000000001300720c */ /* 0x002fda0003fc6270 */
[----:B------:R-:W-:Y:S05]  /*27730*/  @P6 BRA `(.L_x_784) ;  /* 0x0000000400486947 */ /* 0x000fea0003800000 */
[----:B0-----:R-:W0:Y:S01]  /*27740*/  S2R R2, SR_TID.X ;  /* 0x0000000000027919 */ /* 0x001e220000002100 */
[----:B------:R-:W-:Y:S01]  /*27750*/  BSSY B0, `(.L_x_785) ;  /* 0x000000a000007945 */ /* 0x000fe20003800000 */
[----:B------:R-:W-:Y:S01]  /*27760*/  IMAD.MOV.U32 R4, RZ, RZ, RZ ;  /* 0x000000ffff047224 */ /* 0x000fe200078e00ff */
[----:B0-----:R-:W-:-:S05]  /*27770*/  LOP3.LUT R2, R2, 0x1f, RZ, 0xc0, !PT ;  /* 0x0000001f02027812 */ /* 0x001fca00078ec0ff */
[----:B------:R-:W-:-:S05]  /*27780*/  IMAD.IADD R7, R19, 0x1, R2 ;  /* 0x0000000113077824 */ /* 0x000fca00078e0202 */
[----:B------:R-:W-:-:S13]  /*27790*/  ISETP.GE.OR P6, PT, R7, R0, !P0 ;  /* 0x000000000700720c */ /* 0x000fda00047c6670 */
[----:B------:R-:W-:Y:S05]  /*277a0*/  @P6 BRA `(.L_x_786) ;  /* 0x0000000000106947 */ /* 0x000fea0003800000 */
[----:B------:R-:W0:Y:S01]  /*277b0*/  LDC.64 R2, c[0x0][0xc80] ;  /* 0x00032000ff027b82 */ /* 0x000e220000000a00 */
[----:B------:R-:W-:Y:S01]  /*277c0*/  ULDC.64 UR4, c[0x0][0x208] ;  /* 0x0000820000047ab9 */ /* 0x000fe20000000a00 */
[----:B0-----:R-:W-:-:S05]  /*277d0*/  IMAD.WIDE R2, R7, 0x4, R2 ;  /* 0x0000000407027825 */ /* 0x001fca00078e0202 */
[----:B------:R0:W5:Y:S02]  /*277e0*/  LDG.E R4, desc[UR4][R2.64] ;  /* 0x0000000402047981 */ /* 0x000164000c1e1900 */
.L_x_786:
[----:B------:R-:W-:Y:S05]  /*277f0*/  BSYNC B0 ;  /* 0x0000000000007941 */ /* 0x000fea0003800000 */
.L_x_785:
[----:B------:R-:W-:-:S03]  /*27800*/  UMOV UR4, 0xffffffff ;  /* 0xffffffff00047882 */ /* 0x000fc60000000000 */
[----:B------:R-:W-:Y:S05]  /*27810*/  BRA.DIV UR4, `(.L_x_787) ;  /* 0x0000004e04807947 */ /* 0x000fea000b800000 */
[----:B-----5:R-:W1:Y:S02]  /*27820*/  SHFL.UP PT, R14, R4, 0x1, RZ ;  /* 0x04200000040e7989 */ /* 0x020e6400000e00ff */
[----:B-1----:R-:W-:-:S05]  /*27830*/  SEL R13, R14, RZ, P1 ;  /* 0x000000ff0e0d7207 */ /* 0x002fca0000800000 */
[----:B------:R-:W-:-:S05]  /*27840*/  IMAD.IADD R13, R4, 0x1, R13 ;  /* 0x00000001040d7824 */ /* 0x000fca00078e020d */
[----:B------:R-:W1:Y:S02]  /*27850*/  SHFL.UP PT, R14, R13, 0x2, RZ ;  /* 0x044000000d0e7989 */ /* 0x000e6400000e00ff */
[----:B-1----:R-:W-:-:S05]  /*27860*/  SEL R0, R14, RZ, P2 ;  /* 0x000000ff0e007207 */ /* 0x002fca0001000000 */
[----:B------:R-:W-:-:S05]  /*27870*/  IMAD.IADD R0, R13, 0x1, R0 ;  /* 0x000000010d007824 */ /* 0x000fca00078e0200 */
[----:B------:R-:W0:Y:S02]  /*27880*/  SHFL.UP PT, R14, R0, 0x4, RZ ;  /* 0x04800000000e7989 */ /* 0x000e2400000e00ff */
        /* <DEDUP_REMOVED lines=8> */
[----:B------:R0:W1:Y:S02]  /*27910*/  SHFL.IDX PT, R14, R2, 0x1f, 0x1f ;  /* 0x03e01f00020e7f89 */ /* 0x00006400000e0000 */
.L_x_959:
[----:B------:R-:W-:Y:S02]  /*27920*/  ULDC UR4, c[0x0][0xc38] ;  /* 0x00030e0000047ab9 */ /* 0x000fe40000000800 */
[----:B------:R-:W-:-:S04]  /*27930*/  IMAD.U32 R7, RZ, RZ, UR4 ;  /* 0x00000004ff077e24 */ /* 0x000fc8000f8e00ff */
[----:B-1----:R-:W-:-:S04]  /*27940*/  IMAD R3, R14, R7, RZ ;  /* 0x000000070e037224 */ /* 0x002fc800078e02ff */
[----:B------:R-:W-:-:S05]  /*27950*/  IMAD.IADD R6, R3, 0x1, R6 ;  /* 0x0000000103067824 */ /* 0x000fca00078e0206 */
[----:B------:R-:W-:-:S13]  /*27960*/  ISETP.GT.AND P6, PT, R6, R5, PT ;  /* 0x000000050600720c */ /* 0x000fda0003fc4270 */
[----:B------:R-:W-:Y:S05]  /*27970*/  @!P6 BRA `(.L_x_788) ;  /* 0xfffffffc0060e947 */ /* 0x000fea000383ffff */
.L_x_783:
[----:B------:R-:W-:Y:S01]  /*27980*/  IMAD.IADD R6, R6, 0x1, -R3 ;  /* 0x0000000106067824 */ /* 0x000fe200078e0a03 */
[----:B------:R-:W-:-:S03]  /*27990*/  UMOV UR4, 0xffffffff ;  /* 0xffffffff00047882 */ /* 0x000fc60000000000 */
[----:B------:R-:W-:-:S05]  /*279a0*/  IMAD R0, R2, R7, R6 ;  /* 0x0000000702007224 */ /* 0x000fca00078e0206 */
[----:B------:R-:W-:Y:S01]  /*279b0*/  ISETP.GT.AND P6, PT, R0, R5, PT ;  /* 0x000000050000720c */ /* 0x000fe20003fc4270 */
[----:B------:R-:W-:-:S12]  /*279c0*/  BRA.DIV UR4, `(.L_x_789) ;  /* 0x0000004e04d07947 */ /* 0x000fd8000b800000 */
[----:B------:R-:W-:-:S04]  /*279d0*/  VOTE.ANY R3, PT, !P6 ;  /* 0x0000000000037806 */ /* 0x000fc800070e0100 */
[----:B------:R-:W1:Y:S02]  /*279e0*/  POPC R0, R3 ;  /* 0x0000000300007309 */ /* 0x000e640000000000 */
[----:B-1----:R1:W2:Y:S02]  /*279f0*/  SHFL.IDX PT, R4, R4, R0, 0x1f ;  /* 0x00001f0004047589 */ /* 0x0022a400000e0000 */
.L_x_963:
[----:B------:R-:W-:Y:S01]  /*27a00*/  ISETP.NE.AND P0, PT, R3, RZ, PT ;  /* 0x000000ff0300720c */ /* 0x000fe20003f05270 */
[----:B------:R-:W-:-:S12]  /*27a10*/  IMAD.MOV.U32 R14, RZ, RZ, RZ ;  /* 0x000000ffff0e7224 */ /* 0x000fd800078e00ff */
[----:B------:R-:W-:Y:S05]  /*27a20*/  @!P0 BRA `(.L_x_790) ;  /* 0x0000000000108947 */ /* 0x000fea0003800000 */
[----:B------:R-:W-:Y:S01]  /*27a30*/  UMOV UR4, 0xffffffff ;  /* 0xffffffff00047882 */ /* 0x000fe20000000000 */
[----:B------:R-:W-:Y:S02]  /*27a40*/  VIADD R12, R0, 0xffffffff ;  /* 0xffffffff000c7836 */ /* 0x000fe40000000000 */
[----:B------:R-:W-:Y:S05]  /*27a50*/  BRA.DIV UR4, `(.L_x_791) ;  /* 0x0000004e04f47947 */ /* 0x000fea000b800000 */
[----:B------:R3:W4:Y:S02]  /*27a60*/  SHFL.IDX PT, R14, R2, R12, 0x1f ;  /* 0x00001f0c020e7589 */ /* 0x00072400000e0000 */
.L_x_790:
[----:B--2---:R-:W-:Y:S01]  /*27a70*/  IABS R8, R4 ;  /* 0x0000000400087213 */ /* 0x004fe20000000000 */
[----:B----4-:R-:W-:Y:S02]  /*27a80*/  IMAD R16, R14, R7, R6 ;  /* 0x000000070e107224 */ /* 0x010fe400078e0206 */
[----:B------:R-:W-:Y:S01]  /*27a90*/  IMAD.IADD R19, R0, 0x1, R19 ;  /* 0x0000000100137824 */ /* 0x000fe200078e0213 */
[----:B------:R-:W2:Y:S08]  /*27aa0*/  I2F.RP R9, R8 ;  /* 0x0000000800097306 */ /* 0x000eb00000209400 */
[----:B--2---:R-:W0:Y:S02]  /*27ab0*/  MUFU.RCP R9, R9 ;  /* 0x0000000900097308 */ /* 0x004e240000001000 */
[----:B0--3--:R-:W-:-:S06]  /*27ac0*/  VIADD R2, R9, 0xffffffe ;  /* 0x0ffffffe09027836 */ /* 0x009fcc0000000000 */
[----:B------:R0:W2:Y:S02]  /*27ad0*/  F2I.FTZ.U32.TRUNC.NTZ R3, R2 ;  /* 0x0000000200037305 */ /* 0x0000a4000021f000 */
[----:B0-----:R-:W-:Y:S02]  /*27ae0*/  IMAD.MOV.U32 R2, RZ, RZ, RZ ;  /* 0x000000ffff027224 */ /* 0x001fe400078e00ff */
[----:B--2---:R-:W-:-:S04]  /*27af0*/  IMAD.MOV R7, RZ, RZ, -R3 ;  /* 0x000000ffff077224 */ /* 0x004fc800078e0a03 */
[----:B------:R-:W-:-:S04]  /*27b00*/  IMAD R7, R7, R8, RZ ;  /* 0x0000000807077224 */ /* 0x000fc800078e02ff */
[----:B------:R-:W-:-:S04]  /*27b10*/  IMAD.HI.U32 R3, R3, R7, R2 ;  /* 0x0000000703037227 */ /* 0x000fc800078e0002 */
[----:B------:R-:W-:Y:S01]  /*27b20*/  IMAD.IADD R7, R5, 0x1, -R16 ;  /* 0x0000000105077824 */ /* 0x000fe200078e0a10 */
[----:B------:R-:W-:-:S04]  /*27b30*/  IABS R5, R4 ;  /* 0x0000000400057213 */ /* 0x000fc80000000000 */
[----:B------:R-:W-:Y:S02]  /*27b40*/  IABS R2, R7 ;  /* 0x0000000700027213 */ /* 0x000fe40000000000 */
[----:B------:R-:W-:-:S03]  /*27b50*/  IADD3 R5, RZ, -R5, RZ ;  /* 0x80000005ff057210 */ /* 0x000fc60007ffe0ff */
        /* <DEDUP_REMOVED lines=11> */
[----:B------:R-:W-:-:S05]  /*27c10*/  @!P1 LOP3.LUT R3, RZ, R4, RZ, 0x33, !PT ;  /* 0x00000004ff039212 */ /* 0x000fca00078e33ff */
[--C-:B------:R-:W-:Y:S02]  /*27c20*/  IMAD.MOV R17, RZ, RZ, -R3.reuse ;  /* 0x000000ffff117224 */ /* 0x100fe400078e0a03 */
[----:B------:R-:W-:Y:S02]  /*27c30*/  IMAD.MOV.U32 R18, RZ, RZ, R3 ;  /* 0x000000ffff127224 */ /* 0x000fe400078e0003 */
[----:B------:R-:W-:Y:S01]  /*27c40*/  IMAD R17, R4, R17, R7 ;  /* 0x0000001104117224 */ /* 0x000fe200078e0207 */
[----:B------:R-:W-:Y:S06]  /*27c50*/  BRA `(.L_x_792) ;  /* 0x00000000001c7947 */ /* 0x000fec0003800000 */
.L_x_784:
[----:B------:R-:W-:Y:S01]  /*27c60*/  UMOV UR4, URZ ;  /* 0x0000003f00047c82 */ /* 0x000fe20008000000 */
[----:B------:R-:W-:Y:S01]  /*27c70*/  UMOV UR5, URZ ;  /* 0x0000003f00057c82 */ /* 0x000fe20008000000 */
[----:B------:R-:W-:Y:S01]  /*27c80*/  ULDC UR6, c[0x0][0xc3c] ;  /* 0x00030f0000067ab9 */ /* 0x000fe20000000800 */
[----:B------:R-:W-:Y:S02]  /*27c90*/  IMAD.MOV.U32 R16, RZ, RZ, R5 ;  /* 0x000000ffff107224 */ /* 0x000fe400078e0005 */
[----:B------:R-:W-:Y:S02]  /*27ca0*/  IMAD.U32 R17, RZ, RZ, UR4 ;  /* 0x00000004ff117e24 */ /* 0x000fe4000f8e00ff */
[----:B------:R-:W-:Y:S02]  /*27cb0*/  IMAD.U32 R18, RZ, RZ, UR5 ;  /* 0x00000005ff127e24 */ /* 0x000fe4000f8e00ff */
[----:B------:R-:W-:-:S07]  /*27cc0*/  IMAD.U32 R19, RZ, RZ, UR6 ;  /* 0x00000006ff137e24 */ /* 0x000fce000f8e00ff */
.L_x_792:
        /* <DEDUP_REMOVED lines=10> */
.L_x_781:
[----:B------:R-:W-:Y:S02]  /*27d70*/  ULDC UR4, c[0x0][0xc3c] ;  /* 0x00030f0000047ab9 */ /* 0x000fe40000000800 */
[----:B-1----:R-:W-:-:S13]  /*27d80*/  ISETP.GE.AND P0, PT, R19, UR4, PT ;  /* 0x0000000413007c0c */ /* 0x002fda000bf06270 */
[----:B------:R-:W-:Y:S05]  /*27d90*/  @!P0 BRA `(.L_x_793) ;  /* 0xffffff9c00588947 */ /* 0x000fea000383ffff */
[----:B------:R-:W-:Y:S05]  /*27da0*/  BSYNC B8 ;  /* 0x0000000000087941 */ /* 0x000fea0003800000 */
.L_x_684:
[----:B------:R-:W3:Y:S01]  /*27db0*/  LDL.LU R0, [R1+0x30] ;  /* 0x0000300001007983 */ /* 0x000ee20000300800 */
[----:B------:R-:W-:Y:S01]  /*27dc0*/  BSSY B0, `(.L_x_794) ;  /* 0x000000b000007945 */ /* 0x000fe20003800000 */
[----:B------:R-:W4:Y:S01]  /*27dd0*/  S2R R5, SR_CgaCtaId ;  /* 0x0000000000057919 */ /* 0x000f220000008800 */
[----:B---3--:R-:W-:-:S04]  /*27de0*/  IADD3 R0, R0, 0x1, RZ ;  /* 0x0000000100007810 */ /* 0x008fc80007ffe0ff */
[----:B01----:R-:W-:-:S04]  /*27df0*/  LEA.HI R2, R0, R0, RZ, 0x1 ;  /* 0x0000000000027211 */ /* 0x003fc800078f08ff */
[----:B------:R-:W-:Y:S02]  /*27e00*/  LOP3.LUT R3, R2, 0xfffffffe, RZ, 0xc0, !PT ;  /* 0xfffffffe02037812 */ /* 0x000fe400078ec0ff */
[----:B------:R-:W-:-:S03]  /*27e10*/  MOV R2, 0x400 ;  /* 0x0000040000027802 */ /* 0x000fc60000000f00 */
[----:B------:R-:W-:Y:S01]  /*27e20*/  IMAD.IADD R0, R0, 0x1, -R3 ;  /* 0x0000000100007824 */ /* 0x000fe200078e0a03 */
[----:B----4-:R-:W-:-:S04]  /*27e30*/  LEA R5, R5, R2, 0x18 ;  /* 0x0000000205057211 */ /* 0x010fc800078ec0ff */
[----:B------:R-:W-:-:S04]  /*27e40*/  SHF.L.U32 R0, R0, 0x1f, RZ ;  /* 0x0000001f00007819 */ /* 0x000fc800000006ff */
[----:B------:R-:W0:Y:S02]  /*27e50*/  SYNCS.PHASECHK.TRANS64.TRYWAIT P0, [R5+URZ+0x38820], R0 ;  /* 0x03882000050075a7 */ /* 0x000e24000800017f */
[----:B0-----:R-:W-:Y:S05]  /*27e60*/  @!P0 BRA `(.L_x_795) ;  /* 0x0000004c00148947 */ /* 0x001fea0003800000 */
.L_x_966:
[----:B------:R-:W-:Y:S05]  /*27e70*/  BSYNC B0 ;  /* 0x0000000000007941 */ /* 0x000fea0003800000 */
.L_x_794:
[----:B------:R-:W-:-:S03]  /*27e80*/  UMOV UR4, 0xffffffff ;  /* 0xffffffff00047882 */ /* 0x000fc60000000000 */
[----:B------:R-:W-:Y:S05]  /*27e90*/  BRA.DIV UR4, `(.L_x_796) ;  /* 0x0000004e041c7947 */ /* 0x000fea000b800000 */
[----:B0-----:R-:W0:Y:S02]  /*27ea0*/  S2R R0, SR_TID.X ;  /* 0x0000000000007919 */ /* 0x001e240000002100 */
[----:B0-----:R-:W-:-:S04]  /*27eb0*/  SHF.R.U32.HI R0, RZ, 0x5, R0 ;  /* 0x00000005ff007819 */ /* 0x001fc80000011600 */
[----:B------:R-:W-:-:S05]  /*27ec0*/  LOP3.LUT R0, R0, 0x3, RZ, 0xc0, !PT ;  /* 0x0000000300007812 */ /* 0x000fca00078ec0ff */
[----:B------:R0:W1:Y:S02]  /*27ed0*/  SHFL.IDX PT, R14, R0, RZ, 0x1f ;  /* 0x00001fff000e7589 */ /* 0x00006400000e0000 */
.L_x_969:
[----:B-1----:R-:W-:-:S13]  /*27ee0*/  ISETP.NE.AND P0, PT, R14, RZ, PT ;  /* 0x000000ff0e00720c */ /* 0x002fda0003f05270 */
[----:B------:R-:W-:Y:S05]  /*27ef0*/  @P0 BRA `(.L_x_436) ;  /* 0x0000000000880947 */ /* 0x000fea0003800000 */
[----:B------:R-:W-:-:S03]  /*27f00*/  UMOV UR4, 0xffffffff ;  /* 0xffffffff00047882 */ /* 0x000fc60000000000 */
[----:B------:R-:W-:Y:S05]  /*27f10*/  BRA.DIV UR4, `(.L_x_797) ;  /* 0x0000004e04307947 */ /* 0x000fea000b800000 */
[----:B------:R-:W-:-:S13]  /*27f20*/  ELECT P6, URZ, PT ;  /* 0x00000000003f782f */ /* 0x000fda00038c0000 */
.L_x_972:
[----:B------:R-:W-:Y:S05]  /*27f30*/  @!P6 BRA `(.L_x_436) ;  /* 0x000000000078e947 */ /* 0x000fea0003800000 */
[----:B------:R-:W-:-:S06]  /*27f40*/  ULOP3.LUT UR4, UR60, 0x2, URZ, 0xfc, !UPT ;  /* 0x000000023c047892 */ /* 0x000fcc000f8efc3f */
[----:B0-----:R-:W-:-:S05]  /*27f50*/  IMAD.U32 R0, RZ, RZ, UR4 ;  /* 0x00000004ff007e24 */ /* 0x001fca000f8e00ff */
[----:B------:R-:W-:-:S13]  /*27f60*/  ISETP.NE.AND P0, PT, R0, 0x3, PT ;  /* 0x000000030000780c */ /* 0x000fda0003f05270 */
[----:B------:R-:W-:Y:S05]  /*27f70*/  @!P0 BRA `(.L_x_798) ;  /* 0x0000000000048947 */ /* 0x000fea0003800000 */
[----:B------:R-:W-:Y:S01]  /*27f80*/  BPT.TRAP 0x1 ;  /* 0x000000040000795c */ /* 0x000fe20000300000 */
.L_x_798:
[----:B------:R-:W-:Y:S01]  /*27f90*/  IMAD R3, R27, 0x8, R5 ;  /* 0x000000081b037824 */ /* 0x000fe200078e0205 */
[----:B------:R-:W-:Y:S01]  /*27fa0*/  SHF.L.U32 R2, R29, 0x1f, RZ ;  /* 0x0000001f1d027819 */ /* 0x000fe200000006ff */
[----:B------:R-:W-:-:S03]  /*27fb0*/  VIADD R27, R27, 0x1 ;  /* 0x000000011b1b7836 */ /* 0x000fc60000000000 */
[----:B------:R-:W0:Y:S02]  /*27fc0*/  SYNCS.PHASECHK.TRANS64.TRYWAIT P1, [R3+URZ+0x38840], R2 ;  /* 0x03884002030075a7 */ /* 0x000e24000802017f */
[----:B------:R-:W-:-:S04]  /*27fd0*/  ISETP.NE.AND P2, PT, R27, 0x2, PT ;  /* 0x000000021b00780c */ /* 0x000fc80003f45270 */
[----:B------:R-:W-:Y:S01]  /*27fe0*/  SEL R0, RZ, 0x1, P2 ;  /* 0x00000001ff007807 */ /* 0x000fe20001000000 */
[----:B0-----:R-:W-:Y:S08]  /*27ff0*/  @!P1 BRA `(.L_x_799) ;  /* 0x0000004c00189947 */ /* 0x001ff00003800000 */
.L_x_973:
[----:B------:R-:W-:Y:S02]  /*28000*/  SEL R27, R27, RZ, P2 ;  /* 0x000000ff1b1b7207 */ /* 0x000fe40001000000 */
[----:B------:R-:W-:Y:S01]  /*28010*/  LOP3.LUT R0, R29, R0, RZ, 0x3c, !PT ;  /* 0x000000001d007212 */ /* 0x000fe200078e3cff */
[----:B------:R-:W-:Y:S06]  /*28020*/  @!P0 BRA `(.L_x_800) ;  /* 0x0000000000048947 */ /* 0x000fec0003800000 */
[----:B------:R-:W-:Y:S01]  /*28030*/  BPT.TRAP 0x1 ;  /* 0x000000040000795c */ /* 0x000fe20000300000 */
.L_x_800:
[----:B------:R-:W-:Y:S01]  /*28040*/  IMAD R27, R27, 0x8, R5 ;  /* 0x000000081b1b7824 */ /* 0x000fe200078e0205 */
[----:B------:R-:W-:-:S04]  /*28050*/  SHF.L.U32 R0, R0, 0x1f, RZ ;  /* 0x0000001f00007819 */ /* 0x000fc800000006ff */
[----:B------:R-:W1:Y:S02]  /*28060*/  SYNCS.PHASECHK.TRANS64.TRYWAIT P1, [R27+URZ+0x38840], R0 ;  /* 0x038840001b0075a7 */ /* 0x000e64000802017f */
[----:B-1----:R-:W-:Y:S05]  /*28070*/  @!P1 BRA `(.L_x_801) ;  /* 0x0000004c000c9947 */ /* 0x002fea0003800000 */
.L_x_974:
[----:B------:R-:W-:Y:S05]  /*28080*/  @!P0 BRA `(.L_x_802) ;  /* 0x0000000000048947 */ /* 0x000fea0003800000 */
[----:B------:R-:W-:Y:S01]  /*28090*/  BPT.TRAP 0x1 ;  /* 0x000000040000795c */ /* 0x000fe20000300000 */
.L_x_802:
[----:B------:R-:W3:Y:S02]  /*280a0*/  SYNCS.PHASECHK.TRANS64.TRYWAIT P1, [R3+URZ+0x38860], R2 ;  /* 0x03886002030075a7 */ /* 0x000ee4000802017f */
[----:B---3--:R-:W-:Y:S05]  /*280b0*/  @!P1 BRA `(.L_x_803) ;  /* 0x0000004c00109947 */ /* 0x008fea0003800000 */
.L_x_975:
[----:B------:R-:W-:Y:S05]  /*280c0*/  @!P0 BRA `(.L_x_804) ;  /* 0x0000000000048947 */ /* 0x000fea0003800000 */
[----:B------:R-:W-:Y:S01]  /*280d0*/  BPT.TRAP 0x1 ;  /* 0x000000040000795c */ /* 0x000fe20000300000 */
.L_x_804:
[----:B----4-:R4:W0:Y:S02]  /*280e0*/  SYNCS.PHASECHK.TRANS64.TRYWAIT P0, [R27+URZ+0x38860], R0 ;  /* 0x038860001b0075a7 */ /* 0x010824000800017f */
[----:B0-----:R-:W-:Y:S05]  /*280f0*/  @!P0 NANOSLEEP.SYNCS 0x989680 ;  /* 0x009896800000895d */ /* 0x001fea0003900000 */
[----:B------:R-:W0:Y:S02]  /*28100*/  @!P0 SYNCS.PHASECHK.TRANS64 P0, [R27+URZ+0x38860], R0 ;  /* 0x038860001b0085a7 */ /* 0x000e24000800007f */
[----:B0-----:R-:W-:Y:S05]  /*28110*/  @!P0 BRA `(.L_x_804) ;  /* 0xfffffffc00f08947 */ /* 0x001fea000383ffff */
.L_x_436:
[----:B------:R-:W-:Y:S05]  /*28120*/  BSYNC B9 ;  /* 0x0000000000097941 */ /* 0x000fea0003800000 */
.L_x_433:
[----:B------:R-:W-:Y:S05]  /*28130*/  EXIT ;  /* 0x000000000000794d */ /* 0x000fea0003800000 */
.L_x_456:
[----:B0-----:R0:W1:Y:S02]  /*28140*/  SYNCS.PHASECHK.TRANS64.TRYWAIT P6, [R89+URZ+0x38890], R90 ;  /* 0x0388905a590075a7 */ /* 0x00106400080c017f */
[----:B-1----:R-:W-:Y:S05]  /*28150*/  @!P6 NANOSLEEP.SYNCS 0x989680 ;  /* 0x009896800000e95d */ /* 0x002fea0003900000 */
[----:B------:R-:W1:Y:S02]  /*28160*/  @!P6 SYNCS.PHASECHK.TRANS64 P6, [R89+URZ+0x38890], R90 ;  /* 0x0388905a5900e5a7 */ /* 0x000e6400080c007f */
[----:B-1----:R-:W-:Y:S05]  /*28170*/  @!P6 BRA `(.L_x_456) ;  /* 0xfffffffc00f0e947 */ /* 0x002fea000383ffff */
[----:B------:R-:W-:Y:S05]  /*28180*/  BRA `(.L_x_805) ;  /* 0xfffffdb000987947 */ /* 0x000fea000383ffff */
.L_x_457:
[----:B------:R-:W-:Y:S01]  /*28190*/  BSSY B1, `(.L_x_806) ;  /* 0x0000008000017945 */ /* 0x000fe20003800000 */
[----:B------:R-:W-:Y:S02]  /*281a0*/  IMAD.MOV.U32 R13, RZ, RZ, R117 ;  /* 0x000000ffff0d7224 */ /* 0x000fe400078e0075 */
[----:B------:R-:W-:Y:S02]  /*281b0*/  IMAD.MOV.U32 R12, RZ, RZ, RZ ;  /* 0x000000ffff0c7224 */ /* 0x000fe400078e00ff */
[----:B------:R-:W-:Y:S02]  /*281c0*/  IMAD.MOV.U32 R11, RZ, RZ, 0x181f ;  /* 0x0000181fff0b7424 */ /* 0x000fe400078e00ff */
[----:B------:R-:W-:-:S07]  /*281d0*/  IMAD.MOV.U32 R15, RZ, RZ, -0x1 ;  /* 0xffffffffff0f7424 */ /* 0x000fce00078e00ff */
[----:B0-----:R-:W-:Y:S05]  /*281e0*/  WARPSYNC.COLLECTIVE R15, `(.L_x_807) ;  /* 0x000000000f087348 */ /* 0x001fea0003c00000 */
[----:B------:R1:W2:Y:S02]  /*281f0*/  SHFL.IDX P6, R14, R13, R12, R11 ;  /* 0x0000000c0d0e7389 */ /* 0x0002a400000c000b */
[----:B012---:R-:W-:Y:S01]  /*28200*/  ENDCOLLECTIVE ;  /* 0x000000000000791b */ /* 0x007fe20003800000 */
.L_x_807:
[----:B------:R-:W-:Y:S05]  /*28210*/  BSYNC B1 ;  /* 0x0000000000017941 */ /* 0x000fea0003800000 */
.L_x_806:
[----:B------:R-:W-:Y:S01]  /*28220*/  IMAD.MOV.U32 R13, RZ, RZ, R118 ;  /* 0x000000ffff0d7224 */ /* 0x000fe200078e0076 */
[----:B------:R-:W-:Y:S01]  /*28230*/  MOV R12, RZ ;  /* 0x000000ff000c7202 */ /* 0x000fe20000000f00 */
[----:B------:R-:W-:Y:S02]  /*28240*/  IMAD.MOV.U32 R11, RZ, RZ, 0x181f ;  /* 0x0000181fff0b7424 */ /* 0x000fe400078e00ff */
[----:B------:R-:W-:Y:S02]  /*28250*/  IMAD.MOV.U32 R15, RZ, RZ, -0x1 ;  /* 0xffffffffff0f7424 */ /* 0x000fe400078e00ff */
[----:B------:R-:W-:-:S07]  /*28260*/  IMAD.MOV.U32 R83, RZ, RZ, R14 ;  /* 0x000000ffff537224 */ /* 0x000fce00078e000e */
[----:B------:R-:W-:Y:S05]  /*28270*/  WARPSYNC.COLLECTIVE R15, `(.L_x_808) ;  /* 0x000000000f087348 */ /* 0x000fea0003c00000 */
[----:B------:R0:W1:Y:S02]  /*28280*/  SHFL.IDX P6, R14, R13, R12, R11 ;  /* 0x0000000c0d0e7389 */ /* 0x00006400000c000b */
[----:B01----:R-:W-:Y:S01]  /*28290*/  ENDCOLLECTIVE ;  /* 0x000000000000791b */ /* 0x003fe20003800000 */
.L_x_808:
[----:B------:R-:W-:Y:S01]  /*282a0*/  IMAD.MOV.U32 R82, RZ, RZ, R14 ;  /* 0x000000ffff527224 */ /* 0x000fe200078e000e */
[----:B------:R-:W-:Y:S06]  /*282b0*/  BRA `(.L_x_809) ;  /* 0xfffffdb000607947 */ /* 0x000fec000383ffff */
.L_x_474:
[----:B------:R-:W-:Y:S01]  /*282c0*/  BSSY B1, `(.L_x_810) ;  /* 0x0000008000017945 */ /* 0x000fe20003800000 */
[----:B0---4-:R-:W-:Y:S02]  /*282d0*/  IMAD.MOV.U32 R13, RZ, RZ, R117 ;  /* 0x000000ffff0d7224 */ /* 0x011fe400078e0075 */
[----:B------:R-:W-:Y:S02]  /*282e0*/  IMAD.MOV.U32 R12, RZ, RZ, 0x1 ;  /* 0x00000001ff0c7424 */ /* 0x000fe400078e00ff */
[----:B------:R-:W-:Y:S02]  /*282f0*/  IMAD.MOV.U32 R11, RZ, RZ, 0x181f ;  /* 0x0000181fff0b7424 */ /* 0x000fe400078e00ff */
[----:B------:R-:W-:-:S07]  /*28300*/  IMAD.MOV.U32 R15, RZ, RZ, -0x1 ;  /* 0xffffffffff0f7424 */ /* 0x000fce00078e00ff */
[----:B-123--:R-:W-:Y:S05]  /*28310*/  WARPSYNC.COLLECTIVE R15, `(.L_x_811) ;  /* 0x000000000f087348 */ /* 0x00efea0003c00000 */
[----:B------:R0:W4:Y:S02]  /*28320*/  SHFL.IDX P6, R14, R13, R12, R11 ;  /* 0x0000000c0d0e7389 */ /* 0x00012400000c000b */
[----:B01234-:R-:W-:Y:S01]  /*28330*/  ENDCOLLECTIVE ;  /* 0x000000000000791b */ /* 0x01ffe20003800000 */
.L_x_811:
[----:B------:R-:W-:Y:S05]  /*28340*/  BSYNC B1 ;  /* 0x0000000000017941 */ /* 0x000fea0003800000 */
.L_x_810:
[----:B------:R-:W-:Y:S01]  /*28350*/  IMAD.MOV.U32 R13, RZ, RZ, R118 ;  /* 0x000000ffff0d7224 */ /* 0x000fe200078e0076 */
[----:B------:R-:W-:Y:S01]  /*28360*/  MOV R15, 0xffffffff ;  /* 0xffffffff000f7802 */ /* 0x000fe20000000f00 */
[----:B------:R-:W-:Y:S02]  /*28370*/  IMAD.MOV.U32 R12, RZ, RZ, 0x1 ;  /* 0x00000001ff0c7424 */ /* 0x000fe400078e00ff */
[----:B------:R-:W-:Y:S02]  /*28380*/  IMAD.MOV.U32 R11, RZ, RZ, 0x181f ;  /* 0x0000181fff0b7424 */ /* 0x000fe400078e00ff */
[----:B------:R-:W-:-:S07]  /*28390*/  IMAD.MOV.U32 R67, RZ, RZ, R14 ;  /* 0x000000ffff437224 */ /* 0x000fce00078e000e */
[----:B------:R-:W-:Y:S05]  /*283a0*/  WARPSYNC.COLLECTIVE R15, `(.L_x_812) ;  /* 0x000000000f087348 */ /* 0x000fea0003c00000 */
[----:B------:R0:W1:Y:S02]  /*283b0*/  SHFL.IDX P6, R14, R13, R12, R11 ;  /* 0x0000000c0d0e7389 */ /* 0x00006400000c000b */
[----:B01----:R-:W-:Y:S01]  /*283c0*/  ENDCOLLECTIVE ;  /* 0x000000000000791b */ /* 0x003fe20003800000 */
.L_x_812:
[----:B------:R-:W-:Y:S01]  /*283d0*/  IMAD.MOV.U32 R66, RZ, RZ, R14 ;  /* 0x000000ffff427224 */ /* 0x000fe200078e000e */
[----:B------:R-:W-:Y:S06]  /*283e0*/  BRA `(.L_x_813) ;  /* 0xfffffdbc00d47947 */ /* 0x000fec000383ffff */
.L_x_491:
        /* <DEDUP_REMOVED lines=8> */
.L_x_815:
[----:B------:R-:W-:Y:S05]  /*28470*/  BSYNC B1 ;  /* 0x0000000000017941 */ /* 0x000fea0003800000 */
.L_x_814:
[----:B------:R-:W-:Y:S02]  /*28480*/  IMAD.MOV.U32 R13, RZ, RZ, R118 ;  /* 0x000000ffff0d7224 */ /* 0x000fe400078e0076 */
[----:B------:R-:W-:Y:S02]  /*28490*/  IMAD.MOV.U32 R12, RZ, RZ, 0x2 ;  /* 0x00000002ff0c7424 */ /* 0x000fe400078e00ff */
[----:B------:R-:W-:Y:S02]  /*284a0*/  IMAD.MOV.U32 R11, RZ, RZ, 0x181f ;  /* 0x0000181fff0b7424 */ /* 0x000fe400078e00ff */
[----:B------:R-:W-:Y:S02]  /*284b0*/  IMAD.MOV.U32 R15, RZ, RZ, -0x1 ;  /* 0xffffffffff0f7424 */ /* 0x000fe400078e00ff */
[----:B------:R-:W-:-:S07]  /*284c0*/  IMAD.MOV.U32 R117, RZ, RZ, R14 ;  /* 0x000000ffff757224 */ /* 0x000fce00078e000e */
[----:B------:R-:W-:Y:S05]  /*284d0*/  WARPSYNC.COLLECTIVE R15, `(.L_x_816) ;  /* 0x000000000f087348 */ /* 0x000fea0003c00000 */
[----:B------:R0:W1:Y:S02]  /*284e0*/  SHFL.IDX P6, R14, R13, R12, R11 ;  /* 0x0000000c0d0e7389 */ /* 0x00006400000c000b */
[----:B01----:R-:W-:Y:S01]  /*284f0*/  ENDCOLLECTIVE ;  /* 0x000000000000791b */ /* 0x003fe20003800000 */
.L_x_816:
[----:B------:R-:W-:Y:S01]  /*28500*/  IMAD.MOV.U32 R118, RZ, RZ, R14 ;  /* 0x000000ffff767224 */ /* 0x000fe200078e000e */
[----:B------:R-:W-:Y:S06]  /*28510*/  BRA `(.L_x_817) ;  /* 0xfffffdcc00487947 */ /* 0x000fec000383ffff */
.L_x_515:
[----:B-1----:R1:W2:Y:S02]  /*28520*/  SYNCS.PHASECHK.TRANS64.TRYWAIT P6, [R89+URZ+0x38890], R90 ;  /* 0x0388905a590075a7 */ /* 0x0022a400080c017f */
[----:B--2---:R-:W-:Y:S05]  /*28530*/  @!P6 NANOSLEEP.SYNCS 0x989680 ;  /* 0x009896800000e95d */ /* 0x004fea0003900000 */
[----:B------:R-:W2:Y:S02]  /*28540*/  @!P6 SYNCS.PHASECHK.TRANS64 P6, [R89+URZ+0x38890], R90 ;  /* 0x0388905a5900e5a7 */ /* 0x000ea400080c007f */
[----:B--2---:R-:W-:Y:S05]  /*28550*/  @!P6 BRA `(.L_x_515) ;  /* 0xfffffffc00f0e947 */ /* 0x004fea000383ffff */
[----:B------:R-:W-:Y:S05]  /*28560*/  BRA `(.L_x_818) ;  /* 0xfffffde800447947 */ /* 0x000fea000383ffff */
.L_x_516:
[----:B------:R-:W-:Y:S01]  /*28570*/  BSSY B1, `(.L_x_819) ;  /* 0x0000008000017945 */ /* 0x000fe20003800000 */
[----:B------:R-:W-:Y:S01]  /*28580*/  MOV R13, R117 ;  /* 0x00000075000d7202 */ /* 0x000fe20000000f00 */
[----:B------:R-:W-:Y:S02]  /*28590*/  IMAD.MOV.U32 R12, RZ, RZ, RZ ;  /* 0x000000ffff0c7224 */ /* 0x000fe400078e00ff */
[----:B------:R-:W-:Y:S02]  /*285a0*/  IMAD.MOV.U32 R11, RZ, RZ, 0x181f ;  /* 0x0000181fff0b7424 */ /* 0x000fe400078e00ff */
[----:B------:R-:W-:-:S07]  /*285b0*/  IMAD.MOV.U32 R15, RZ, RZ, -0x1 ;  /* 0xffffffffff0f7424 */ /* 0x000fce00078e00ff */
[----:B-1----:R-:W-:Y:S05]  /*285c0*/  WARPSYNC.COLLECTIVE R15, `(.L_x_820) ;  /* 0x000000000f087348 */ /* 0x002fea0003c00000 */
[----:B------:R0:W2:Y:S02]  /*285d0*/  SHFL.IDX P6, R14, R13, R12, R11 ;  /* 0x0000000c0d0e7389 */ /* 0x0000a400000c000b */
[----:B012---:R-:W-:Y:S01]  /*285e0*/  ENDCOLLECTIVE ;  /* 0x000000000000791b */ /* 0x007fe20003800000 */
.L_x_820:
[----:B------:R-:W-:Y:S05]  /*285f0*/  BSYNC B1 ;  /* 0x0000000000017941 */ /* 0x000fea0003800000 */
.L_x_819:
[----:B------:R-:W-:Y:S02]  /*28600*/  IMAD.MOV.U32 R13, RZ, RZ, R118 ;  /* 0x000000ffff0d7224 */ /* 0x000fe400078e0076 */
[----:B------:R-:W-:Y:S02]  /*28610*/  IMAD.MOV.U32 R12, RZ, RZ, RZ ;  /* 0x000000ffff0c7224 */ /* 0x000fe400078e00ff */
[----:B------:R-:W-:Y:S02]  /*28620*/  IMAD.MOV.U32 R11, RZ, RZ, 0x181f ;  /* 0x0000181fff0b7424 */ /* 0x000fe400078e00ff */
[----:B------:R-:W-:Y:S02]  /*28630*/  IMAD.MOV.U32 R15, RZ, RZ, -0x1 ;  /* 0xffffffffff0f7424 */ /* 0x000fe400078e00ff */
[----:B------:R-:W-:-:S07]  /*28640*/  IMAD.MOV.U32 R123, RZ, RZ, R14 ;  /* 0x000000ffff7b7224 */ /* 0x000fce00078e000e */
[----:B------:R-:W-:Y:S05]  /*28650*/  WARPSYNC.COLLECTIVE R15, `(.L_x_821) ;  /* 0x000000000f087348 */ /* 0x000fea0003c00000 */
[----:B------:R0:W1:Y:S02]  /*28660*/  SHFL.IDX P6, R14, R13, R12, R11 ;  /* 0x0000000c0d0e7389 */ /* 0x00006400000c000b */
[----:B01----:R-:W-:Y:S01]  /*28670*/  ENDCOLLECTIVE ;  /* 0x000000000000791b */ /* 0x003fe20003800000 */
.L_x_821:
[----:B------:R-:W-:Y:S01]  /*28680*/  IMAD.MOV.U32 R122, RZ, RZ, R14 ;  /* 0x000000ffff7a7224 */ /* 0x000fe200078e000e */
[----:B------:R-:W-:Y:S06]  /*28690*/  BRA `(.L_x_822) ;  /* 0xfffffde800107947 */ /* 0x000fec000383ffff */
.L_x_525:
[----:B------:R-:W-:Y:S01]  /*286a0*/  BSSY B1, `(.L_x_823) ;  /* 0x0000008000017945 */ /* 0x000fe20003800000 */
[----:B---34-:R-:W-:Y:S01]  /*286b0*/  IMAD.MOV.U32 R13, RZ, RZ, R117 ;  /* 0x000000ffff0d7224 */ /* 0x018fe200078e0075 */
[----:B--2---:R-:W-:Y:S01]  /*286c0*/  MOV R11, 0x181f ;  /* 0x0000181f000b7802 */ /* 0x004fe20000000f00 */
[----:B------:R-:W-:Y:S02]  /*286d0*/  IMAD.MOV.U32 R12, RZ, RZ, 0x1 ;  /* 0x00000001ff0c7424 */ /* 0x000fe400078e00ff */
[----:B------:R-:W-:-:S07]  /*286e0*/  IMAD.MOV.U32 R15, RZ, RZ, -0x1 ;  /* 0xffffffffff0f7424 */ /* 0x000fce00078e00ff */
[----:B01----:R-:W-:Y:S05]  /*286f0*/  WARPSYNC.COLLECTIVE R15, `(.L_x_824) ;  /* 0x000000000f087348 */ /* 0x003fea0003c00000 */
[----:B------:R2:W3:Y:S02]  /*28700*/  SHFL.IDX P6, R14, R13, R12, R11 ;  /* 0x0000000c0d0e7389 */ /* 0x0004e400000c000b */
[----:B0123--:R-:W-:Y:S01]  /*28710*/  ENDCOLLECTIVE ;  /* 0x000000000000791b */ /* 0x00ffe20003800000 */
.L_x_824:
[----:B------:R-:W-:Y:S05]  /*28720*/  BSYNC B1 ;  /* 0x0000000000017941 */ /* 0x000fea0003800000 */
.L_x_823:
        /* <DEDUP_REMOVED lines=8> */
.L_x_825:
[----:B------:R-:W-:Y:S01]  /*287b0*/  IMAD.MOV.U32 R36, RZ, RZ, R14 ;  /* 0x000000ffff247224 */ /* 0x000fe200078e000e */
[----:B------:R-:W-:Y:S06]  /*287c0*/  BRA `(.L_x_826) ;  /* 0xfffffdf400c87947 */ /* 0x000fec000383ffff */
.L_x_534:
[----:B------:R-:W-:Y:S01]  /*287d0*/  BSSY B1, `(.L_x_827) ;  /* 0x0000008000017945 */ /* 0x000fe20003800000 */
[----:B--2-4-:R-:W-:Y:S02]  /*287e0*/  IMAD.MOV.U32 R13, RZ, RZ, R117 ;  /* 0x000000ffff0d7224 */ /* 0x014fe400078e0075 */
[----:B------:R-:W-:Y:S02]  /*287f0*/  IMAD.MOV.U32 R12, RZ, RZ, 0x2 ;  /* 0x00000002ff0c7424 */ /* 0x000fe400078e00ff */
[----:B0-----:R-:W-:Y:S02]  /*28800*/  IMAD.MOV.U32 R11, RZ, RZ, 0x181f ;  /* 0x0000181fff0b7424 */ /* 0x001fe400078e00ff */
[----:B------:R-:W-:-:S07]  /*28810*/  IMAD.MOV.U32 R15, RZ, RZ, -0x1 ;  /* 0xffffffffff0f7424 */ /* 0x000fce00078e00ff */
[----:B-1-3--:R-:W-:Y:S05]  /*28820*/  WARPSYNC.COLLECTIVE R15, `(.L_x_828) ;  /* 0x000000000f087348 */ /* 0x00afea0003c00000 */
[----:B------:R0:W2:Y:S02]  /*28830*/  SHFL.IDX P6, R14, R13, R12, R11 ;  /* 0x0000000c0d0e7389 */ /* 0x0000a400000c000b */
[----:B0123--:R-:W-:Y:S01]  /*28840*/  ENDCOLLECTIVE ;  /* 0x000000000000791b */ /* 0x00ffe20003800000 */
.L_x_828:
[----:B------:R-:W-:Y:S05]  /*28850*/  BSYNC B1 ;  /* 0x0000000000017941 */ /* 0x000fea0003800000 */
.L_x_827:
[----:B------:R-:W-:Y:S01]  /*28860*/  IMAD.MOV.U32 R13, RZ, RZ, R118 ;  /* 0x000000ffff0d7224 */ /* 0x000fe200078e0076 */
[----:B------:R-:W-:Y:S01]  /*28870*/  MOV R37, R14 ;  /* 0x0000000e00257202 */ /* 0x000fe20000000f00 */
[----:B------:R-:W-:Y:S02]  /*28880*/  IMAD.MOV.U32 R12, RZ, RZ, 0x2 ;  /* 0x00000002ff0c7424 */ /* 0x000fe400078e00ff */
[----:B------:R-:W-:Y:S02]  /*28890*/  IMAD.MOV.U32 R11, RZ, RZ, 0x181f ;  /* 0x0000181fff0b7424 */ /* 0x000fe400078e00ff */
[----:B------:R-:W-:-:S07]  /*288a0*/  IMAD.MOV.U32 R15, RZ, RZ, -0x1 ;  /* 0xffffffffff0f7424 */ /* 0x000fce00078e00ff */
[----:B------:R-:W-:Y:S05]  /*288b0*/  WARPSYNC.COLLECTIVE R15, `(.L_x_829) ;  /* 0x000000000f087348 */ /* 0x000fea0003c00000 */
[----:B------:R0:W1:Y:S02]  /*288c0*/  SHFL.IDX P6, R14, R13, R12, R11 ;  /* 0x0000000c0d0e7389 */ /* 0x00006400000c000b */
[----:B01----:R-:W-:Y:S01]  /*288d0*/  ENDCOLLECTIVE ;  /* 0x000000000000791b */ /* 0x003fe20003800000 */
.L_x_829:
[----:B------:R-:W-:Y:S01]  /*288e0*/  IMAD.MOV.U32 R36, RZ, RZ, R14 ;  /* 0x000000ffff247224 */ /* 0x000fe200078e000e */
[----:B------:R-:W-:Y:S06]  /*288f0*/  BRA `(.L_x_830) ;  /* 0xfffffe0400bc7947 */ /* 0x000fec000383ffff */
.L_x_543:
[----:B0-----:R0:W1:Y:S02]  /*28900*/  SYNCS.PHASECHK.TRANS64.TRYWAIT P3, [R89+URZ+0x38890], R90 ;  /* 0x0388905a590075a7 */ /* 0x001064000806017f */
[----:B-1----:R-:W-:Y:S05]  /*28910*/  @!P3 NANOSLEEP.SYNCS 0x989680 ;  /* 0x009896800000b95d */ /* 0x002fea0003900000 */
[----:B------:R-:W1:Y:S02]  /*28920*/  @!P3 SYNCS.PHASECHK.TRANS64 P3, [R89+URZ+0x38890], R90 ;  /* 0x0388905a5900b5a7 */ /* 0x000e64000806007f */
[----:B-1----:R-:W-:Y:S05]  /*28930*/  @!P3 BRA `(.L_x_543) ;  /* 0xfffffffc00f0b947 */ /* 0x002fea000383ffff */
[----:B------:R-:W-:Y:S05]  /*28940*/  BRA `(.L_x_831) ;  /* 0xfffffe1800007947 */ /* 0x000fea000383ffff */
.L_x_544:
        /* <DEDUP_REMOVED lines=8> */
.L_x_833:
[----:B------:R-:W-:Y:S05]  /*289d0*/  BSYNC B1 ;  /* 0x0000000000017941 */ /* 0x000fea0003800000 */
.L_x_832:
        /* <DEDUP_REMOVED lines=8> */
.L_x_834:
[----:B------:R-:W-:Y:S01]  /*28a60*/  IMAD.MOV.U32 R32, RZ, RZ, R14 ;  /* 0x000000ffff207224 */ /* 0x000fe200078e000e */
[----:B------:R-:W-:Y:S06]  /*28a70*/  BRA `(.L_x_835) ;  /* 0xfffffe1800247947 */ /* 0x000fec000383ffff */
.L_x_547:
[----:B------:R-:W-:Y:S01]  /*28a80*/  BSSY B1, `(.L_x_836) ;  /* 0x0000008000017945 */ /* 0x000fe20003800000 */
[----:B----4-:R-:W-:Y:S02]  /*28a90*/  IMAD.MOV.U32 R13, RZ, RZ, R41 ;  /* 0x000000ffff0d7224 */ /* 0x010fe400078e0029 */
[----:B------:R-:W-:Y:S02]  /*28aa0*/  IMAD.MOV.U32 R12, RZ, RZ, 0x1 ;  /* 0x00000001ff0c7424 */ /* 0x000fe400078e00ff */
[----:B------:R-:W-:Y:S02]  /*28ab0*/  IMAD.MOV.U32 R11, RZ, RZ, 0x181f ;  /* 0x0000181fff0b7424 */ /* 0x000fe400078e00ff */
[----:B------:R-:W-:-:S07]  /*28ac0*/  IMAD.MOV.U32 R15, RZ, RZ, -0x1 ;  /* 0xffffffffff0f7424 */ /* 0x000fce00078e00ff */
[----:B0123--:R-:W-:Y:S05]  /*28ad0*/  WARPSYNC.COLLECTIVE R15, `(.L_x_837) ;  /* 0x000000000f087348 */ /* 0x00ffea0003c00000 */
[----:B------:R4:W0:Y:S02]  /*28ae0*/  SHFL.IDX P6, R14, R13, R12, R11 ;  /* 0x0000000c0d0e7389 */ /* 0x00082400000c000b */
[----:B01234-:R-:W-:Y:S01]  /*28af0*/  ENDCOLLECTIVE ;  /* 0x000000000000791b */ /* 0x01ffe20003800000 */
.L_x_837:
[----:B------:R-:W-:Y:S05]  /*28b00*/  BSYNC B1 ;  /* 0x0000000000017941 */ /* 0x000fea0003800000 */
.L_x_836:
        /* <DEDUP_REMOVED lines=8> */
.L_x_838:
[----:B------:R-:W-:Y:S01]  /*28b90*/  IMAD.MOV.U32 R32, RZ, RZ, R14 ;  /* 0x000000ffff207224 */ /* 0x000fe200078e000e */
[----:B------:R-:W-:Y:S06]  /*28ba0*/  BRA `(.L_x_839) ;  /* 0xfffffe18004c7947 */ /* 0x000fec000383ffff */
.L_x_550:
[----:B------:R-:W-:Y:S01]  /*28bb0*/  BSSY B1, `(.L_x_840) ;  /* 0x0000008000017945 */ /* 0x000fe20003800000 */
[----:B---3--:R-:W-:Y:S02]  /*28bc0*/  IMAD.MOV.U32 R13, RZ, RZ, R41 ;  /* 0x000000ffff0d7224 */ /* 0x008fe400078e0029 */
[----:B------:R-:W-:Y:S02]  /*28bd0*/  IMAD.MOV.U32 R12, RZ, RZ, 0x2 ;  /* 0x00000002ff0c7424 */ /* 0x000fe400078e00ff */
[----:B------:R-:W-:Y:S02]  /*28be0*/  IMAD.MOV.U32 R11, RZ, RZ, 0x181f ;  /* 0x0000181fff0b7424 */ /* 0x000fe400078e00ff */
[----:B------:R-:W-:-:S07]  /*28bf0*/  IMAD.MOV.U32 R15, RZ, RZ, -0x1 ;  /* 0xffffffffff0f7424 */ /* 0x000fce00078e00ff */
[----:B012-4-:R-:W-:Y:S05]  /*28c00*/  WARPSYNC.COLLECTIVE R15, `(.L_x_841) ;  /* 0x000000000f087348 */ /* 0x017fea0003c00000 */
[----:B------:R3:W0:Y:S02]  /*28c10*/  SHFL.IDX P6, R14, R13, R12, R11 ;  /* 0x0000000c0d0e7389 */ /* 0x00062400000c000b */
[----:B01234-:R-:W-:Y:S01]  /*28c20*/  ENDCOLLECTIVE ;  /* 0x000000000000791b */ /* 0x01ffe20003800000 */
.L_x_841:
[----:B------:R-:W-:Y:S05]  /*28c30*/  BSYNC B1 ;  /* 0x0000000000017941 */ /* 0x000fea0003800000 */
.L_x_840:
        /* <DEDUP_REMOVED lines=8> */
.L_x_842:
[----:B------:R-:W-:Y:S01]  /*28cc0*/  IMAD.MOV.U32 R32, RZ, RZ, R14 ;  /* 0x000000ffff207224 */ /* 0x000fe200078e000e */
[----:B------:R-:W-:Y:S06]  /*28cd0*/  BRA `(.L_x_843) ;  /* 0xfffffe1800787947 */ /* 0x000fec000383ffff */
.L_x_554:
[----:B------:R0:W0:Y:S02]  /*28ce0*/  SYNCS.PHASECHK.TRANS64.TRYWAIT P0, [R89+URZ+0x388b0], R90 ;  /* 0x0388b05a590075a7 */ /* 0x000024000800017f */
[----:B0-----:R-:W-:Y:S05]  /*28cf0*/  @!P0 NANOSLEEP.SYNCS 0x989680 ;  /* 0x009896800000895d */ /* 0x001fea0003900000 */
[----:B------:R-:W0:Y:S02]  /*28d00*/  @!P0 SYNCS.PHASECHK.TRANS64 P0, [R89+URZ+0x388b0], R90 ;  /* 0x0388b05a590085a7 */ /* 0x000e24000800007f */
[----:B0-----:R-:W-:Y:S05]  /*28d10*/  @!P0 BRA `(.L_x_554) ;  /* 0xfffffffc00f08947 */ /* 0x001fea000383ffff */
[----:B------:R-:W-:Y:S05]  /*28d20*/  BRA `(.L_x_844) ;  /* 0xfffffe1c00207947 */ /* 0x000fea000383ffff */
.L_x_574:
[----:B------:R-:W-:Y:S01]  /*28d30*/  BSSY B1, `(.L_x_845) ;  /* 0x0000008000017945 */ /* 0x000fe20003800000 */
[----:B------:R-:W-:Y:S01]  /*28d40*/  MOV R13, R24 ;  /* 0x00000018000d7202 */ /* 0x000fe20000000f00 */
[----:B------:R-:W-:Y:S02]  /*28d50*/  IMAD.MOV.U32 R12, RZ, RZ, RZ ;  /* 0x000000ffff0c7224 */ /* 0x000fe400078e00ff */
[----:B------:R-:W-:Y:S02]  /*28d60*/  IMAD.MOV.U32 R11, RZ, RZ, 0x181f ;  /* 0x0000181fff0b7424 */ /* 0x000fe400078e00ff */
[----:B------:R-:W-:-:S07]  /*28d70*/  IMAD.MOV.U32 R15, RZ, RZ, -0x1 ;  /* 0xffffffffff0f7424 */ /* 0x000fce00078e00ff */
[----:B------:R-:W-:Y:S05]  /*28d80*/  WARPSYNC.COLLECTIVE R15, `(.L_x_846) ;  /* 0x000000000f087348 */ /* 0x000fea0003c00000 */
[----:B------:R0:W1:Y:S02]  /*28d90*/  SHFL.IDX P6, R14, R13, R12, R11 ;  /* 0x0000000c0d0e7389 */ /* 0x00006400000c000b */
[----:B01----:R-:W-:Y:S01]  /*28da0*/  ENDCOLLECTIVE ;  /* 0x000000000000791b */ /* 0x003fe20003800000 */
.L_x_846:
[----:B------:R-:W-:Y:S05]  /*28db0*/  BSYNC B1 ;  /* 0x0000000000017941 */ /* 0x000fea0003800000 */
.L_x_845:
        /* <DEDUP_REMOVED lines=8> */
.L_x_847:
[----:B------:R-:W-:Y:S02]  /*28e40*/  IMAD.MOV.U32 R13, RZ, RZ, R26 ;  /* 0x000000ffff0d7224 */ /* 0x000fe400078e001a */
[----:B------:R-:W-:-:S07]  /*28e50*/  IMAD.MOV.U32 R2, RZ, RZ, R14 ;  /* 0x000000ffff027224 */ /* 0x000fce00078e000e */
[----:B------:R-:W-:Y:S05]  /*28e60*/  WARPSYNC.COLLECTIVE R15, `(.L_x_848) ;  /* 0x000000000f087348 */ /* 0x000fea0003c00000 */
[----:B------:R0:W1:Y:S02]  /*28e70*/  SHFL.IDX P6, R14, R13, R12, R11 ;  /* 0x0000000c0d0e7389 */ /* 0x00006400000c000b */
[----:B01----:R-:W-:Y:S01]  /*28e80*/  ENDCOLLECTIVE ;  /* 0x000000000000791b */ /* 0x003fe20003800000 */
.L_x_848:
[----:B------:R-:W-:Y:S01]  /*28e90*/  MOV R13, R25 ;  /* 0x00000019000d7202 */ /* 0x000fe20000000f00 */
[----:B------:R-:W-:-:S07]  /*28ea0*/  IMAD.MOV.U32 R5, RZ, RZ, R14 ;  /* 0x000000ffff057224 */ /* 0x000fce00078e000e */
[----:B------:R-:W-:Y:S05]  /*28eb0*/  WARPSYNC.COLLECTIVE R15, `(.L_x_849) ;  /* 0x000000000f087348 */ /* 0x000fea0003c00000 */
[----:B------:R0:W1:Y:S02]  /*28ec0*/  SHFL.IDX P6, R14, R13, R12, R11 ;  /* 0x0000000c0d0e7389 */ /* 0x00006400000c000b */
[----:B01----:R-:W-:Y:S01]  /*28ed0*/  ENDCOLLECTIVE ;  /* 0x000000000000791b */ /* 0x003fe20003800000 */
.L_x_849:
[----:B------:R-:W-:Y:S05]  /*28ee0*/  BRA `(.L_x_850) ;  /* 0xfffffe2c00747947 */ /* 0x000fea000383ffff */
.L_x_578:
[----:B0-----:R0:W1:Y:S02]  /*28ef0*/  SYNCS.PHASECHK.TRANS64.TRYWAIT P0, [R22+URZ+0x38800], R3 ;  /* 0x03880003160075a7 */ /* 0x001064000800017f */
[----:B-1----:R-:W-:Y:S05]  /*28f00*/  @!P0 NANOSLEEP.SYNCS 0x989680 ;  /* 0x009896800000895d */ /* 0x002fea0003900000 */
[----:B------:R-:W1:Y:S02]  /*28f10*/  @!P0 SYNCS.PHASECHK.TRANS64 P0, [R22+URZ+0x38800], R3 ;  /* 0x03880003160085a7 */ /* 0x000e64000800007f */
[----:B-1----:R-:W-:Y:S05]  /*28f20*/  @!P0 BRA `(.L_x_578) ;  /* 0xfffffffc00f08947 */ /* 0x002fea000383ffff */
[----:B------:R-:W-:Y:S05]  /*28f30*/  BRA `(.L_x_851) ;  /* 0xfffffe34002c7947 */ /* 0x000fea000383ffff */
.L_x_610:
        /* <DEDUP_REMOVED lines=8> */
.L_x_853:
[----:B------:R-:W-:Y:S05]  /*28fc0*/  BSYNC B1 ;  /* 0x0000000000017941 */ /* 0x000fea0003800000 */
.L_x_852:
        /* <DEDUP_REMOVED lines=8> */
.L_x_854:
[----:B------:R-:W-:Y:S02]  /*29050*/  IMAD.MOV.U32 R13, RZ, RZ, R26 ;  /* 0x000000ffff0d7224 */ /* 0x000fe400078e001a */
[----:B------:R-:W-:-:S07]  /*29060*/  IMAD.MOV.U32 R2, RZ, RZ, R14 ;  /* 0x000000ffff027224 */ /* 0x000fce00078e000e */
[----:B------:R-:W-:Y:S05]  /*29070*/  WARPSYNC.COLLECTIVE R15, `(.L_x_855) ;  /* 0x000000000f087348 */ /* 0x000fea0003c00000 */
[----:B------:R0:W1:Y:S02]  /*29080*/  SHFL.IDX P6, R14, R13, R12, R11 ;  /* 0x0000000c0d0e7389 */ /* 0x00006400000c000b */
[----:B01----:R-:W-:Y:S01]  /*29090*/  ENDCOLLECTIVE ;  /* 0x000000000000791b */ /* 0x003fe20003800000 */
.L_x_855:
[----:B------:R-:W-:Y:S01]  /*290a0*/  IMAD.MOV.U32 R13, RZ, RZ, R25 ;  /* 0x000000ffff0d7224 */ /* 0x000fe200078e0019 */
[----:B------:R-:W-:-:S07]  /*290b0*/  MOV R3, R14 ;  /* 0x0000000e00037202 */ /* 0x000fce0000000f00 */
[----:B------:R-:W-:Y:S05]  /*290c0*/  WARPSYNC.COLLECTIVE R15, `(.L_x_856) ;  /* 0x000000000f087348 */ /* 0x000fea0003c00000 */
[----:B------:R0:W1:Y:S02]  /*290d0*/  SHFL.IDX P6, R14, R13, R12, R11 ;  /* 0x0000000c0d0e7389 */ /* 0x00006400000c000b */
[----:B01----:R-:W-:Y:S01]  /*290e0*/  ENDCOLLECTIVE ;  /* 0x000000000000791b */ /* 0x003fe20003800000 */
.L_x_856:
[----:B------:R-:W-:Y:S01]  /*290f0*/  IMAD.MOV.U32 R20, RZ, RZ, R14 ;  /* 0x000000ffff147224 */ /* 0x000fe200078e000e */
[----:B------:R-:W-:Y:S06]  /*29100*/  BRA `(.L_x_857) ;  /* 0xfffffe5c00907947 */ /* 0x000fec000383ffff */
.L_x_614:
[----:B0-----:R0:W1:Y:S02]  /*29110*/  SYNCS.PHASECHK.TRANS64.TRYWAIT P0, [R22+URZ+0x38800], R15 ;  /* 0x0388000f160075a7 */ /* 0x001064000800017f */
[----:B-1----:R-:W-:Y:S05]  /*29120*/  @!P0 NANOSLEEP.SYNCS 0x989680 ;  /* 0x009896800000895d */ /* 0x002fea0003900000 */
[----:B------:R-:W1:Y:S02]  /*29130*/  @!P0 SYNCS.PHASECHK.TRANS64 P0, [R22+URZ+0x38800], R15 ;  /* 0x0388000f160085a7 */ /* 0x000e64000800007f */
[----:B-1----:R-:W-:Y:S05]  /*29140*/  @!P0 BRA `(.L_x_614) ;  /* 0xfffffffc00f08947 */ /* 0x002fea000383ffff */
[----:B------:R-:W-:Y:S05]  /*29150*/  BRA `(.L_x_858) ;  /* 0xfffffe64000c7947 */ /* 0x000fea000383ffff */
.L_x_632:
[----:B-1----:R1:W0:Y:S02]  /*29160*/  SYNCS.PHASECHK.TRANS64.TRYWAIT P1, [R0+URZ+0x38830], R3 ;  /* 0x03883003000075a7 */ /* 0x002224000802017f */
[----:B0-----:R-:W-:Y:S05]  /*29170*/  @!P1 NANOSLEEP.SYNCS 0x989680 ;  /* 0x009896800000995d */ /* 0x001fea0003900000 */
[----:B------:R-:W0:Y:S02]  /*29180*/  @!P1 SYNCS.PHASECHK.TRANS64 P1, [R0+URZ+0x38830], R3 ;  /* 0x03883003000095a7 */ /* 0x000e24000802007f */
[----:B0-----:R-:W-:Y:S05]  /*29190*/  @!P1 BRA `(.L_x_632) ;  /* 0xfffffffc00f09947 */ /* 0x001fea000383ffff */
[----:B------:R-:W-:Y:S05]  /*291a0*/  BRA `(.L_x_631) ;  /* 0xfffffe9800007947 */ /* 0x000fea000383ffff */
.L_x_640:
[----:B-1----:R1:W2:Y:S02]  /*291b0*/  SYNCS.PHASECHK.TRANS64.TRYWAIT P1, [R9+URZ+0x38830], R6 ;  /* 0x03883006090075a7 */ /* 0x0022a4000802017f */
[----:B--2---:R-:W-:Y:S05]  /*291c0*/  @!P1 NANOSLEEP.SYNCS 0x989680 ;  /* 0x009896800000995d */ /* 0x004fea0003900000 */
[----:B------:R-:W2:Y:S02]  /*291d0*/  @!P1 SYNCS.PHASECHK.TRANS64 P1, [R9+URZ+0x38830], R6 ;  /* 0x03883006090095a7 */ /* 0x000ea4000802007f */
[----:B--2---:R-:W-:Y:S05]  /*291e0*/  @!P1 BRA `(.L_x_640) ;  /* 0xfffffffc00f09947 */ /* 0x004fea000383ffff */
[----:B------:R-:W-:Y:S05]  /*291f0*/  BRA `(.L_x_639) ;  /* 0xfffffee800e07947 */ /* 0x000fea000383ffff */
.L_x_645:
[----:B-1----:R1:W2:Y:S02]  /*29200*/  SYNCS.PHASECHK.TRANS64.TRYWAIT P1, [R6+URZ+0x38850], R0 ;  /* 0x03885000060075a7 */ /* 0x0022a4000802017f */
[----:B--2---:R-:W-:Y:S05]  /*29210*/  @!P1 NANOSLEEP.SYNCS 0x989680 ;  /* 0x009896800000995d */ /* 0x004fea0003900000 */
[----:B------:R-:W2:Y:S02]  /*29220*/  @!P1 SYNCS.PHASECHK.TRANS64 P1, [R6+URZ+0x38850], R0 ;  /* 0x03885000060095a7 */ /* 0x000ea4000802007f */
[----:B--2---:R-:W-:Y:S05]  /*29230*/  @!P1 BRA `(.L_x_645) ;  /* 0xfffffffc00f09947 */ /* 0x004fea000383ffff */
[----:B------:R-:W-:Y:S05]  /*29240*/  BRA `(.L_x_644) ;  /* 0xffffff2000a47947 */ /* 0x000fea000383ffff */
.L_x_653:
[----:B-1----:R1:W2:Y:S02]  /*29250*/  SYNCS.PHASECHK.TRANS64.TRYWAIT P1, [R8+URZ+0x38850], R7 ;  /* 0x03885007080075a7 */ /* 0x0022a4000802017f */
[----:B--2---:R-:W-:Y:S05]  /*29260*/  @!P1 NANOSLEEP.SYNCS 0x989680 ;  /* 0x009896800000995d */ /* 0x004fea0003900000 */
[----:B------:R-:W2:Y:S02]  /*29270*/  @!P1 SYNCS.PHASECHK.TRANS64 P1, [R8+URZ+0x38850], R7 ;  /* 0x03885007080095a7 */ /* 0x000ea4000802007f */
[----:B--2---:R-:W-:Y:S05]  /*29280*/  @!P1 BRA `(.L_x_653) ;  /* 0xfffffffc00f09947 */ /* 0x004fea000383ffff */
[----:B------:R-:W-:Y:S05]  /*29290*/  BRA `(.L_x_652) ;  /* 0xffffff4000247947 */ /* 0x000fea000383ffff */
.L_x_690:
[----:B------:R-:W0:Y:S01]  /*292a0*/  S2R R9, SR_TID.X ;  /* 0x0000000000097919 */ /* 0x000e220000002100 */
[----:B------:R-:W-:Y:S01]  /*292b0*/  BSSY B1, `(.L_x_859) ;  /* 0x000000a000017945 */ /* 0x000fe20003800000 */
[----:B------:R-:W-:Y:S02]  /*292c0*/  IMAD.MOV.U32 R12, RZ, RZ, RZ ;  /* 0x000000ffff0c7224 */ /* 0x000fe400078e00ff */
[----:B------:R-:W-:Y:S02]  /*292d0*/  IMAD.MOV.U32 R11, RZ, RZ, 0x1f ;  /* 0x0000001fff0b7424 */ /* 0x000fe400078e00ff */
[----:B------:R-:W-:Y:S01]  /*292e0*/  IMAD.MOV.U32 R15, RZ, RZ, -0x1 ;  /* 0xffffffffff0f7424 */ /* 0x000fe200078e00ff */
[----:B0-----:R-:W-:-:S04]  /*292f0*/  SHF.R.U32.HI R9, RZ, 0x5, R9 ;  /* 0x00000005ff097819 */ /* 0x001fc80000011609 */
[----:B------:R-:W-:-:S05]  /*29300*/  LOP3.LUT R9, R9, 0x3, RZ, 0xc0, !PT ;  /* 0x0000000309097812 */ /* 0x000fca00078ec0ff */
[----:B------:R-:W-:-:S07]  /*29310*/  IMAD.MOV.U32 R13, RZ, RZ, R9 ;  /* 0x000000ffff0d7224 */ /* 0x000fce00078e0009 */
[----:B------:R-:W-:Y:S05]  /*29320*/  WARPSYNC.COLLECTIVE R15, `(.L_x_860) ;  /* 0x000000000f087348 */ /* 0x000fea0003c00000 */
[----:B------:R0:W1:Y:S02]  /*29330*/  SHFL.IDX P6, R14, R13, R12, R11 ;  /* 0x0000000c0d0e7389 */ /* 0x00006400000c000b */
[----:B01----:R-:W-:Y:S01]  /*29340*/  ENDCOLLECTIVE ;  /* 0x000000000000791b */ /* 0x003fe20003800000 */
.L_x_860:
[----:B------:R-:W-:Y:S05]  /*29350*/  BSYNC B1 ;  /* 0x0000000000017941 */ /* 0x000fea0003800000 */
.L_x_859:
[----:B------:R-:W-:Y:S05]  /*29360*/  BRA `(.L_x_861) ;  /* 0xffffff8c00a87947 */ /* 0x000fea000383ffff */
.L_x_692:
[----:B------:R-:W-:Y:S01]  /*29370*/  BSSY B1, `(.L_x_862) ;  /* 0x0000006000017945 */ /* 0x000fe20003800000 */
[----:B------:R-:W-:-:S07]  /*29380*/  IMAD.MOV.U32 R15, RZ, RZ, -0x1 ;  /* 0xffffffffff0f7424 */ /* 0x000fce00078e00ff */
[----:B0-----:R-:W-:Y:S05]  /*29390*/  WARPSYNC.COLLECTIVE R15, `(.L_x_863) ;  /* 0x000000000f0c7348 */ /* 0x001fea0003c00000 */
[----:B------:R-:W-:Y:S02]  /*293a0*/  ELECT P6, UR62, PT ;  /* 0x00000000003e782f */ /* 0x000fe400038c0000 */
[----:B------:R-:W-:Y:S01]  /*293b0*/  MOV R14, UR62 ;  /* 0x0000003e000e7c02 */ /* 0x000fe20008000f00 */
[----:B0-----:R-:W-:Y:S10]  /*293c0*/  ENDCOLLECTIVE ;  /* 0x000000000000791b */ /* 0x001ff40003800000 */
.L_x_863:
[----:B------:R-:W-:Y:S05]  /*293d0*/  BSYNC B1 ;  /* 0x0000000000017941 */ /* 0x000fea0003800000 */
.L_x_862:
[----:B------:R-:W-:Y:S05]  /*293e0*/  BRA `(.L_x_691) ;  /* 0xffffff8c00a07947 */ /* 0x000fea000383ffff */
.L_x_694:
[----:B0-----:R0:W1:Y:S02]  /*293f0*/  SYNCS.PHASECHK.TRANS64.TRYWAIT P0, [R22+URZ+0x38820], R5 ;  /* 0x03882005160075a7 */ /* 0x001064000800017f */
[----:B-1----:R-:W-:Y:S05]  /*29400*/  @!P0 NANOSLEEP.SYNCS 0x989680 ;  /* 0x009896800000895d */ /* 0x002fea0003900000 */
[----:B------:R-:W1:Y:S02]  /*29410*/  @!P0 SYNCS.PHASECHK.TRANS64 P0, [R22+URZ+0x38820], R5 ;  /* 0x03882005160085a7 */ /* 0x000e64000800007f */
[----:B-1----:R-:W-:Y:S05]  /*29420*/  @!P0 BRA `(.L_x_694) ;  /* 0xfffffffc00f08947 */ /* 0x002fea000383ffff */
[----:B------:R-:W-:Y:S05]  /*29430*/  BRA `(.L_x_864) ;  /* 0xffffff8c00b07947 */ /* 0x000fea000383ffff */
.L_x_698:
[----:B-1----:R1:W2:Y:S02]  /*29440*/  SYNCS.PHASECHK.TRANS64.TRYWAIT P0, [R9+URZ+0x388a0], R8 ;  /* 0x0388a008090075a7 */ /* 0x0022a4000800017f */
[----:B--2---:R-:W-:Y:S05]  /*29450*/  @!P0 NANOSLEEP.SYNCS 0x989680 ;  /* 0x009896800000895d */ /* 0x004fea0003900000 */
[----:B------:R-:W2:Y:S02]  /*29460*/  @!P0 SYNCS.PHASECHK.TRANS64 P0, [R9+URZ+0x388a0], R8 ;  /* 0x0388a008090085a7 */ /* 0x000ea4000800007f */
[----:B--2---:R-:W-:Y:S05]  /*29470*/  @!P0 BRA `(.L_x_698) ;  /* 0xfffffffc00f08947 */ /* 0x004fea000383ffff */
[----:B------:R-:W-:Y:S05]  /*29480*/  BRA `(.L_x_865) ;  /* 0xffffff8c00c87947 */ /* 0x000fea000383ffff */
.L_x_706:
[----:B0-----:R0:W2:Y:S02]  /*29490*/  SYNCS.PHASECHK.TRANS64.TRYWAIT P0, [R9+URZ+0x388c0], R8 ;  /* 0x0388c008090075a7 */ /* 0x0010a4000800017f */
[----:B--2---:R-:W-:Y:S05]  /*294a0*/  @!P0 NANOSLEEP.SYNCS 0x989680 ;  /* 0x009896800000895d */ /* 0x004fea0003900000 */
[----:B------:R-:W2:Y:S02]  /*294b0*/  @!P0 SYNCS.PHASECHK.TRANS64 P0, [R9+URZ+0x388c0], R8 ;  /* 0x0388c008090085a7 */ /* 0x000ea4000800007f */
[----:B--2---:R-:W-:Y:S05]  /*294c0*/  @!P0 BRA `(.L_x_706) ;  /* 0xfffffffc00f08947 */ /* 0x004fea000383ffff */
[----:B------:R-:W-:Y:S05]  /*294d0*/  BRA `(.L_x_866) ;  /* 0xffffff9400047947 */ /* 0x000fea000383ffff */
.L_x_716:
[----:B-1----:R1:W2:Y:S02]  /*294e0*/  SYNCS.PHASECHK.TRANS64.TRYWAIT P1, [R8+URZ+0x388a0], R7 ;  /* 0x0388a007080075a7 */ /* 0x0022a4000802017f */
[----:B--2---:R-:W-:Y:S05]  /*294f0*/  @!P1 NANOSLEEP.SYNCS 0x989680 ;  /* 0x009896800000995d */ /* 0x004fea0003900000 */
[----:B------:R-:W2:Y:S02]  /*29500*/  @!P1 SYNCS.PHASECHK.TRANS64 P1, [R8+URZ+0x388a0], R7 ;  /* 0x0388a007080095a7 */ /* 0x000ea4000802007f */
[----:B--2---:R-:W-:Y:S05]  /*29510*/  @!P1 BRA `(.L_x_716) ;  /* 0xfffffffc00f09947 */ /* 0x004fea000383ffff */
[----:B------:R-:W-:Y:S05]  /*29520*/  BRA `(.L_x_867) ;  /* 0xffffff9800747947 */ /* 0x000fea000383ffff */
.L_x_724:
[----:B0-----:R0:W2:Y:S02]  /*29530*/  SYNCS.PHASECHK.TRANS64.TRYWAIT P1, [R8+URZ+0x388c0], R7 ;  /* 0x0388c007080075a7 */ /* 0x0010a4000802017f */
[----:B--2---:R-:W-:Y:S05]  /*29540*/  @!P1 NANOSLEEP.SYNCS 0x989680 ;  /* 0x009896800000995d */ /* 0x004fea0003900000 */
[----:B------:R-:W2:Y:S02]  /*29550*/  @!P1 SYNCS.PHASECHK.TRANS64 P1, [R8+URZ+0x388c0], R7 ;  /* 0x0388c007080095a7 */ /* 0x000ea4000802007f */
[----:B--2---:R-:W-:Y:S05]  /*29560*/  @!P1 BRA `(.L_x_724) ;  /* 0xfffffffc00f09947 */ /* 0x004fea000383ffff */
[----:B------:R-:W-:Y:S05]  /*29570*/  BRA `(.L_x_868) ;  /* 0xffffff9c00ac7947 */ /* 0x000fea000383ffff */
.L_x_740:
        /* <DEDUP_REMOVED lines=8> */
[----:B-----5:R-:W-:Y:S05]  /*29600*/  WARPSYNC.COLLECTIVE R15, `(.L_x_870) ;  /* 0x000000000f087348 */ /* 0x020fea0003c00000 */
[----:B------:R0:W1:Y:S02]  /*29610*/  SHFL.IDX P6, R14, R13, R12, R11 ;  /* 0x0000000c0d0e7389 */ /* 0x00006400000c000b */
[----:B01---5:R-:W-:Y:S01]  /*29620*/  ENDCOLLECTIVE ;  /* 0x000000000000791b */ /* 0x023fe20003800000 */
.L_x_870:
[----:B------:R-:W-:Y:S05]  /*29630*/  BSYNC B0 ;  /* 0x0000000000007941 */ /* 0x000fea0003800000 */
.L_x_869:
[----:B------:R-:W-:Y:S05]  /*29640*/  BRA `(.L_x_871) ;  /* 0xffffffac00207947 */ /* 0x000fea000383ffff */
.L_x_743:
[----:B0-----:R0:W1:Y:S02]  /*29650*/  SYNCS.PHASECHK.TRANS64.TRYWAIT P0, [R5+URZ+0x38840], R2 ;  /* 0x03884002050075a7 */ /* 0x001064000800017f */
[----:B-1----:R-:W-:Y:S05]  /*29660*/  @!P0 NANOSLEEP.SYNCS 0x989680 ;  /* 0x009896800000895d */ /* 0x002fea0003900000 */
[----:B------:R-:W1:Y:S02]  /*29670*/  @!P0 SYNCS.PHASECHK.TRANS64 P0, [R5+URZ+0x38840], R2 ;  /* 0x03884002050085a7 */ /* 0x000e64000800007f */
[----:B-1----:R-:W-:Y:S05]  /*29680*/  @!P0 BRA `(.L_x_743) ;  /* 0xfffffffc00f08947 */ /* 0x002fea000383ffff */
[----:B------:R-:W-:Y:S05]  /*29690*/  BRA `(.L_x_872) ;  /* 0xffffffac007c7947 */ /* 0x000fea000383ffff */
.L_x_744:
        /* <DEDUP_REMOVED lines=8> */
.L_x_874:
[----:B------:R-:W-:Y:S05]  /*29720*/  BSYNC B0 ;  /* 0x0000000000007941 */ /* 0x000fea0003800000 */
.L_x_873:
[----:B------:R-:W-:Y:S01]  /*29730*/  IMAD.MOV.U32 R13, RZ, RZ, R0 ;  /* 0x000000ffff0d7224 */ /* 0x000fe200078e0000 */
[C---:B------:R-:W-:Y:S01]  /*29740*/  LOP3.LUT P5, RZ, R23.reuse, 0x10, RZ, 0xc0, !PT ;  /* 0x0000001017ff7812 */ /* 0x040fe200078ac0ff */
[----:B------:R-:W-:Y:S01]  /*29750*/  IMAD.MOV.U32 R12, RZ, RZ, RZ ;  /* 0x000000ffff0c7224 */ /* 0x000fe200078e00ff */
[C---:B------:R-:W-:Y:S01]  /*29760*/  LOP3.LUT P4, RZ, R23.reuse, 0x8, RZ, 0xc0, !PT ;  /* 0x0000000817ff7812 */ /* 0x040fe2000788c0ff */
[----:B------:R-:W-:Y:S01]  /*29770*/  IMAD.MOV.U32 R11, RZ, RZ, 0x181f ;  /* 0x0000181fff0b7424 */ /* 0x000fe200078e00ff */
[C---:B------:R-:W-:Y:S01]  /*29780*/  LOP3.LUT P3, RZ, R23.reuse, 0x4, RZ, 0xc0, !PT ;  /* 0x0000000417ff7812 */ /* 0x040fe2000786c0ff */
[----:B------:R-:W-:Y:S01]  /*29790*/  IMAD.MOV.U32 R15, RZ, RZ, -0x1 ;  /* 0xffffffffff0f7424 */ /* 0x000fe200078e00ff */
[----:B------:R-:W-:Y:S01]  /*297a0*/  LOP3.LUT P2, RZ, R23, 0x2, RZ, 0xc0, !PT ;  /* 0x0000000217ff7812 */ /* 0x000fe2000784c0ff */
[----:B------:R-:W-:Y:S02]  /*297b0*/  IMAD.MOV.U32 R2, RZ, RZ, R14 ;  /* 0x000000ffff027224 */ /* 0x000fe400078e000e */
[----:B------:R-:W-:-:S10]  /*297c0*/  @P0 IMAD R9, R7, 0x2, R22 ;  /* 0x0000000207090824 */ /* 0x000fd400078e0216 */
[----:B------:R-:W-:Y:S05]  /*297d0*/  WARPSYNC.COLLECTIVE R15, `(.L_x_875) ;  /* 0x000000000f087348 */ /* 0x000fea0003c00000 */
[----:B------:R0:W1:Y:S02]  /*297e0*/  SHFL.IDX P6, R14, R13, R12, R11 ;  /* 0x0000000c0d0e7389 */ /* 0x00006400000c000b */
[----:B01----:R-:W-:Y:S01]  /*297f0*/  ENDCOLLECTIVE ;  /* 0x000000000000791b */ /* 0x003fe20003800000 */
.L_x_875:
[----:B------:R-:W-:Y:S01]  /*29800*/  ULDC.64 UR4, c[0x0][0x208] ;  /* 0x0000820000047ab9 */ /* 0x000fe20000000a00 */
[----:B------:R-:W-:Y:S01]  /*29810*/  MOV R13, R6 ;  /* 0x00000006000d7202 */ /* 0x000fe20000000f00 */
[----:B------:R-:W-:Y:S02]  /*29820*/  IMAD.MOV.U32 R12, RZ, RZ, 0x1 ;  /* 0x00000001ff0c7424 */ /* 0x000fe400078e00ff */
[----:B------:R-:W-:-:S05]  /*29830*/  IMAD.MOV.U32 R3, RZ, RZ, R14 ;  /* 0x000000ffff037224 */ /* 0x000fca00078e000e */
[----:B------:R-:W-:-:S05]  /*29840*/  @P0 LEA R3, P1, R36, R3, 0x1 ;  /* 0x0000000324030211 */ /* 0x000fca00078208ff */
[----:B------:R-:W-:Y:S01]  /*29850*/  @P0 IMAD.X R2, RZ, RZ, R2, P1 ;  /* 0x000000ffff020224 */ /* 0x000fe200008e0602 */
[----:B------:R-:W-:-:S04]  /*29860*/  ISETP.GE.AND P1, PT, R4, 0x11, PT ;  /* 0x000000110400780c */ /* 0x000fc80003f26270 */
[----:B------:R-:W-:-:S04]  /*29870*/  @P0 LOP3.LUT R3, R3, R2, RZ, 0x3c, !PT ;  /* 0x0000000203030212 */ /* 0x000fc800078e3cff */
[----:B------:R-:W-:-:S04]  /*29880*/  @P0 LOP3.LUT R2, R3, R2, RZ, 0x3c, !PT ;  /* 0x0000000203020212 */ /* 0x000fc800078e3cff */
[----:B------:R-:W-:Y:S01]  /*29890*/  @P0 LOP3.LUT R3, R3, R2, RZ, 0x3c, !PT ;  /* 0x0000000203030212 */ /* 0x000fe200078e3cff */
[----:B------:R-:W-:-:S04]  /*298a0*/  @P1 IMAD R21, R7, 0x2, R22 ;  /* 0x0000000207151824 */ /* 0x000fc800078e0216 */
[----:B------:R-:W-:Y:S01]  /*298b0*/  @!PT LDS RZ, [RZ] ;  /* 0x00000000fffff984 */ /* 0x000fe20000000800 */
[----:B------:R-:W-:Y:S01]  /*298c0*/  @!PT LDS RZ, [RZ] ;  /* 0x00000000fffff984 */ /* 0x000fe20000000800 */
[----:B------:R-:W-:Y:S01]  /*298d0*/  @!PT LDS RZ, [RZ] ;  /* 0x00000000fffff984 */ /* 0x000fe20000000800 */
[----:B------:R0:W-:Y:S04]  /*298e0*/  @P0 LDGSTS.E.BYPASS.LTC128B.128 [R9+0x24400], desc[UR4][R2.64], !P5 ;  /* 0x2440000002090fae */ /* 0x0001e8000e901d44 */
[----:B------:R0:W-:Y:S04]  /*298f0*/  @P0 LDGSTS.E.BYPASS.LTC128B.128 [R9+0x26c00], desc[UR4][R2.64+0x80], !P4 ;  /* 0x26c0008002090fae */ /* 0x0001e8000e101d44 */
[----:B------:R0:W-:Y:S04]  /*29900*/  @P0 LDGSTS.E.BYPASS.LTC128B.128 [R9+0x29400], desc[UR4][R2.64+0x100], !P3 ;  /* 0x2940010002090fae */ /* 0x0001e8000d901d44 */
[----:B------:R0:W-:Y:S02]  /*29910*/  @P0 LDGSTS.E.BYPASS.LTC128B.128 [R9+0x2bc00], desc[UR4][R2.64+0x180], !P2 ;  /* 0x2bc0018002090fae */ /* 0x0001e4000d101d44 */
[----:B0-----:R-:W-:Y:S05]  /*29920*/  WARPSYNC.COLLECTIVE R15, `(.L_x_876) ;  /* 0x000000000f087348 */ /* 0x001fea0003c00000 */
[----:B------:R1:W2:Y:S02]  /*29930*/  SHFL.IDX P6, R14, R13, R12, R11 ;  /* 0x0000000c0d0e7389 */ /* 0x0002a400000c000b */
[----:B012---:R-:W-:Y:S01]  /*29940*/  ENDCOLLECTIVE ;  /* 0x000000000000791b */ /* 0x007fe20003800000 */
.L_x_876:
[----:B------:R-:W-:Y:S02]  /*29950*/  IMAD.MOV.U32 R13, RZ, RZ, R0 ;  /* 0x000000ffff0d7224 */ /* 0x000fe400078e0000 */
[----:B------:R-:W-:-:S07]  /*29960*/  IMAD.MOV.U32 R8, RZ, RZ, R14 ;  /* 0x000000ffff087224 */ /* 0x000fce00078e000e */
[----:B------:R-:W-:Y:S05]  /*29970*/  WARPSYNC.COLLECTIVE R15, `(.L_x_877) ;  /* 0x000000000f087348 */ /* 0x000fea0003c00000 */
[----:B------:R0:W1:Y:S02]  /*29980*/  SHFL.IDX P6, R14, R13, R12, R11 ;  /* 0x0000000c0d0e7389 */ /* 0x00006400000c000b */
[----:B01----:R-:W-:Y:S01]  /*29990*/  ENDCOLLECTIVE ;  /* 0x000000000000791b */ /* 0x003fe20003800000 */
.L_x_877:
[----:B------:R-:W-:Y:S01]  /*299a0*/  ULDC.64 UR4, c[0x0][0x208] ;  /* 0x0000820000047ab9 */ /* 0x000fe20000000a00 */
[----:B------:R-:W-:Y:S02]  /*299b0*/  IMAD.MOV.U32 R13, RZ, RZ, R6 ;  /* 0x000000ffff0d7224 */ /* 0x000fe400078e0006 */
[----:B------:R-:W-:Y:S02]  /*299c0*/  IMAD.MOV.U32 R12, RZ, RZ, 0x2 ;  /* 0x00000002ff0c7424 */ /* 0x000fe400078e00ff */
[----:B------:R-:W-:-:S05]  /*299d0*/  IMAD.MOV.U32 R2, RZ, RZ, R14 ;  /* 0x000000ffff027224 */ /* 0x000fca00078e000e */
[----:B------:R-:W-:-:S05]  /*299e0*/  @P1 LEA R2, P0, R36, R2, 0x1 ;  /* 0x0000000224021211 */ /* 0x000fca00078008ff */
[----:B------:R-:W-:-:S05]  /*299f0*/  @P1 IMAD.X R3, RZ, RZ, R8, P0 ;  /* 0x000000ffff031224 */ /* 0x000fca00000e0608 */
[----:B------:R-:W-:Y:S01]  /*29a00*/  @!PT LDS RZ, [RZ] ;  /* 0x00000000fffff984 */ /* 0x000fe20000000800 */
[----:B------:R-:W-:Y:S01]  /*29a10*/  @!PT LDS RZ, [RZ] ;  /* 0x00000000fffff984 */ /* 0x000fe20000000800 */
[----:B------:R-:W-:Y:S01]  /*29a20*/  @!PT LDS RZ, [RZ] ;  /* 0x00000000fffff984 */ /* 0x000fe20000000800 */
[----:B------:R0:W-:Y:S04]  /*29a30*/  @P1 LDGSTS.E.BYPASS.LTC128B.128 [R21+0x24c00], desc[UR4][R2.64], !P5 ;  /* 0x24c0000002151fae */ /* 0x0001e8000e901d44 */
[----:B------:R0:W-:Y:S04]  /*29a40*/  @P1 LDGSTS.E.BYPASS.LTC128B.128 [R21+0x27400], desc[UR4][R2.64+0x80], !P4 ;  /* 0x2740008002151fae */ /* 0x0001e8000e101d44 */
[----:B------:R0:W-:Y:S04]  /*29a50*/  @P1 LDGSTS.E.BYPASS.LTC128B.128 [R21+0x29c00], desc[UR4][R2.64+0x100], !P3 ;  /* 0x29c0010002151fae */ /* 0x0001e8000d901d44 */
[----:B------:R0:W-:Y:S01]  /*29a60*/  @P1 LDGSTS.E.BYPASS.LTC128B.128 [R21+0x2c400], desc[UR4][R2.64+0x180], !P2 ;  /* 0x2c40018002151fae */ /* 0x0001e2000d101d44 */
[----:B------:R-:W-:-:S13]  /*29a70*/  ISETP.GE.AND P1, PT, R4, 0x21, PT ;  /* 0x000000210400780c */ /* 0x000fda0003f26270 */
[----:B0-----:R-:W-:Y:S05]  /*29a80*/  WARPSYNC.COLLECTIVE R15, `(.L_x_878) ;  /* 0x000000000f087348 */ /* 0x001fea0003c00000 */
[----:B------:R1:W2:Y:S02]  /*29a90*/  SHFL.IDX P6, R14, R13, R12, R11 ;  /* 0x0000000c0d0e7389 */ /* 0x0002a400000c000b */
[----:B012---:R-:W-:Y:S01]  /*29aa0*/  ENDCOLLECTIVE ;  /* 0x000000000000791b */ /* 0x007fe20003800000 */
.L_x_878:
[----:B------:R-:W-:Y:S02]  /*29ab0*/  @P1 IMAD R9, R7, 0x2, R22 ;  /* 0x0000000207091824 */ /* 0x000fe400078e0216 */
[----:B------:R-:W-:Y:S02]  /*29ac0*/  IMAD.MOV.U32 R13, RZ, RZ, R0 ;  /* 0x000000ffff0d7224 */ /* 0x000fe400078e0000 */
[----:B------:R-:W-:-:S07]  /*29ad0*/  IMAD.MOV.U32 R8, RZ, RZ, R14 ;  /* 0x000000ffff087224 */ /* 0x000fce00078e000e */
[----:B------:R-:W-:Y:S05]  /*29ae0*/  WARPSYNC.COLLECTIVE R15, `(.L_x_879) ;  /* 0x000000000f087348 */ /* 0x000fea0003c00000 */
[----:B------:R0:W1:Y:S02]  /*29af0*/  SHFL.IDX P6, R14, R13, R12, R11 ;  /* 0x0000000c0d0e7389 */ /* 0x00006400000c000b */
[----:B01----:R-:W-:Y:S01]  /*29b00*/  ENDCOLLECTIVE ;  /* 0x000000000000791b */ /* 0x003fe20003800000 */
.L_x_879:
[----:B------:R-:W-:Y:S01]  /*29b10*/  ULDC.64 UR4, c[0x0][0x208] ;  /* 0x0000820000047ab9 */ /* 0x000fe20000000a00 */
[----:B------:R-:W-:Y:S02]  /*29b20*/  IMAD.MOV.U32 R13, RZ, RZ, R6 ;  /* 0x000000ffff0d7224 */ /* 0x000fe400078e0006 */
[----:B------:R-:W-:Y:S02]  /*29b30*/  IMAD.MOV.U32 R12, RZ, RZ, 0x3 ;  /* 0x00000003ff0c7424 */ /* 0x000fe400078e00ff */
[----:B------:R-:W-:-:S05]  /*29b40*/  IMAD.MOV.U32 R2, RZ, RZ, R14 ;  /* 0x000000ffff027224 */ /* 0x000fca00078e000e */
[----:B------:R-:W-:-:S04]  /*29b50*/  @P1 LEA R2, P0, R36, R2, 0x1 ;  /* 0x0000000224021211 */ /* 0x000fc800078008ff */
[----:B------:R-:W-:-:S05]  /*29b60*/  @P1 IADD3.X R3, RZ, R8, RZ, P0, !PT ;  /* 0x00000008ff031210 */ /* 0x000fca00007fe4ff */
        /* <DEDUP_REMOVED lines=11> */
.L_x_880:
[----:B------:R-:W-:Y:S02]  /*29c20*/  @P1 IMAD R21, R7, 0x2, R22 ;  /* 0x0000000207151824 */ /* 0x000fe400078e0216 */
[----:B------:R-:W-:Y:S02]  /*29c30*/  IMAD.MOV.U32 R13, RZ, RZ, R0 ;  /* 0x000000ffff0d7224 */ /* 0x000fe400078e0000 */
[----:B------:R-:W-:-:S07]  /*29c40*/  IMAD.MOV.U32 R8, RZ, RZ, R14 ;  /* 0x000000ffff087224 */ /* 0x000fce00078e000e */
[----:B------:R-:W-:Y:S05]  /*29c50*/  WARPSYNC.COLLECTIVE R15, `(.L_x_881) ;  /* 0x000000000f087348 */ /* 0x000fea0003c00000 */
[----:B------:R0:W1:Y:S02]  /*29c60*/  SHFL.IDX P6, R14, R13, R12, R11 ;  /* 0x0000000c0d0e7389 */ /* 0x00006400000c000b */
[----:B01----:R-:W-:Y:S01]  /*29c70*/  ENDCOLLECTIVE ;  /* 0x000000000000791b */ /* 0x003fe20003800000 */
.L_x_881:
        /* <DEDUP_REMOVED lines=16> */
.L_x_882:
[----:B------:R-:W-:Y:S01]  /*29d80*/  MOV R13, R0 ;  /* 0x00000000000d7202 */ /* 0x000fe20000000f00 */
[----:B------:R-:W-:-:S07]  /*29d90*/  IMAD.MOV.U32 R8, RZ, RZ, R14 ;  /* 0x000000ffff087224 */ /* 0x000fce00078e000e */
[----:B------:R-:W-:Y:S05]  /*29da0*/  WARPSYNC.COLLECTIVE R15, `(.L_x_883) ;  /* 0x000000000f087348 */ /* 0x000fea0003c00000 */
[----:B------:R0:W1:Y:S02]  /*29db0*/  SHFL.IDX P6, R14, R13, R12, R11 ;  /* 0x0000000c0d0e7389 */ /* 0x00006400000c000b */
[----:B01----:R-:W-:Y:S01]  /*29dc0*/  ENDCOLLECTIVE ;  /* 0x000000000000791b */ /* 0x003fe20003800000 */
.L_x_883:
[----:B------:R-:W-:Y:S01]  /*29dd0*/  IMAD.MOV.U32 R0, RZ, RZ, R14 ;  /* 0x000000ffff007224 */ /* 0x000fe200078e000e */
[----:B------:R-:W-:Y:S06]  /*29de0*/  BRA `(.L_x_884) ;  /* 0xffffffa800e07947 */ /* 0x000fec000383ffff */
.L_x_751:
[----:B------:R-:W-:Y:S02]  /*29df0*/  IMAD.MOV.U32 R13, RZ, RZ, R4 ;  /* 0x000000ffff0d7224 */ /* 0x000fe400078e0004 */
        /* <DEDUP_REMOVED lines=8> */
.L_x_885:
[----:B------:R-:W-:Y:S01]  /*29e80*/  ISETP.GE.AND P1, PT, R0, R6, PT ;  /* 0x000000060000720c */ /* 0x000fe20003f26270 */
[----:B------:R-:W-:Y:S02]  /*29e90*/  IMAD.MOV.U32 R13, RZ, RZ, R5 ;  /* 0x000000ffff0d7224 */ /* 0x000fe400078e0005 */
[----:B------:R-:W-:-:S10]  /*29ea0*/  IMAD.MOV.U32 R2, RZ, RZ, R14 ;  /* 0x000000ffff027224 */ /* 0x000fd400078e000e */
[----:B------:R-:W-:Y:S05]  /*29eb0*/  WARPSYNC.COLLECTIVE R15, `(.L_x_886) ;  /* 0x000000000f087348 */ /* 0x000fea0003c00000 */
[----:B------:R0:W1:Y:S02]  /*29ec0*/  SHFL.IDX P6, R14, R13, R12, R11 ;  /* 0x0000000c0d0e7389 */ /* 0x00006400000c000b */
[----:B01----:R-:W-:Y:S01]  /*29ed0*/  ENDCOLLECTIVE ;  /* 0x000000000000791b */ /* 0x003fe20003800000 */
.L_x_886:
[----:B------:R-:W-:Y:S01]  /*29ee0*/  ULDC.64 UR4, c[0x0][0x208] ;  /* 0x0000820000047ab9 */ /* 0x000fe20000000a00 */
[----:B------:R-:W-:Y:S02]  /*29ef0*/  IMAD.MOV.U32 R13, RZ, RZ, R4 ;  /* 0x000000ffff0d7224 */ /* 0x000fe400078e0004 */
[----:B------:R-:W-:Y:S02]  /*29f00*/  IMAD.MOV.U32 R12, RZ, RZ, 0x1 ;  /* 0x00000001ff0c7424 */ /* 0x000fe400078e00ff */
[----:B------:R-:W-:-:S05]  /*29f10*/  IMAD.MOV.U32 R3, RZ, RZ, R14 ;  /* 0x000000ffff037224 */ /* 0x000fca00078e000e */
[----:B------:R-:W-:-:S05]  /*29f20*/  @!P1 LEA R7, P5, R36, R3, 0x1 ;  /* 0x0000000324079211 */ /* 0x000fca00078a08ff */
[----:B------:R-:W-:Y:S02]  /*29f30*/  @!P1 IMAD.X R3, RZ, RZ, R2, P5 ;  /* 0x000000ffff039224 */ /* 0x000fe400028e0602 */
[----:B------:R-:W-:Y:S01]  /*29f40*/  @!P1 IMAD.MOV.U32 R2, RZ, RZ, R7 ;  /* 0x000000ffff029224 */ /* 0x000fe200078e0007 */
[----:B------:R-:W-:-:S04]  /*29f50*/  IADD3 R7, R0, 0x10, RZ ;  /* 0x0000001000077810 */ /* 0x000fc80007ffe0ff */
[----:B------:R-:W-:Y:S01]  /*29f60*/  @!PT LDS RZ, [RZ] ;  /* 0x00000000fffff984 */ /* 0x000fe20000000800 */
[----:B------:R-:W-:Y:S01]  /*29f70*/  @!PT LDS RZ, [RZ] ;  /* 0x00000000fffff984 */ /* 0x000fe20000000800 */
[----:B------:R-:W-:Y:S01]  /*29f80*/  @!PT LDS RZ, [RZ] ;  /* 0x00000000fffff984 */ /* 0x000fe20000000800 */
[----:B------:R0:W-:Y:S04]  /*29f90*/  @!P1 LDGSTS.E.BYPASS.LTC128B.128 [R37+0x14400], desc[UR4][R2.64], !P4 ;  /* 0x1440000002259fae */ /* 0x0001e8000e101d44 */
[----:B------:R0:W-:Y:S04]  /*29fa0*/  @!P1 LDGSTS.E.BYPASS.LTC128B.128 [R37+0x18400], desc[UR4][R2.64+0x80], !P3 ;  /* 0x1840008002259fae */ /* 0x0001e8000d901d44 */
[----:B------:R0:W-:Y:S04]  /*29fb0*/  @!P1 LDGSTS.E.BYPASS.LTC128B.128 [R37+0x1c400], desc[UR4][R2.64+0x100], !P2 ;  /* 0x1c40010002259fae */ /* 0x0001e8000d101d44 */
[----:B------:R0:W-:Y:S01]  /*29fc0*/  @!P1 LDGSTS.E.BYPASS.LTC128B.128 [R37+0x20400], desc[UR4][R2.64+0x180], !P0 ;  /* 0x2040018002259fae */ /* 0x0001e2000c101d44 */
[----:B------:R-:W-:-:S13]  /*29fd0*/  ISETP.GE.AND P1, PT, R7, R6, PT ;  /* 0x000000060700720c */ /* 0x000fda0003f26270 */
[----:B0-----:R-:W-:Y:S05]  /*29fe0*/  WARPSYNC.COLLECTIVE R15, `(.L_x_887) ;  /* 0x000000000f087348 */ /* 0x001fea0003c00000 */
[----:B------:R1:W2:Y:S02]  /*29ff0*/  SHFL.IDX P6, R14, R13, R12, R11 ;  /* 0x0000000c0d0e7389 */ /* 0x0002a400000c000b */
[----:B012---:R-:W-:Y:S01]  /*2a000*/  ENDCOLLECTIVE ;  /* 0x000000000000791b */ /* 0x007fe20003800000 */
.L_x_887:
[----:B------:R-:W-:Y:S02]  /*2a010*/  IMAD.MOV.U32 R13, RZ, RZ, R5 ;  /* 0x000000ffff0d7224 */ /* 0x000fe400078e0005 */
[----:B------:R-:W-:-:S07]  /*2a020*/  IMAD.MOV.U32 R2, RZ, RZ, R14 ;  /* 0x000000ffff027224 */ /* 0x000fce00078e000e */
[----:B------:R-:W-:Y:S05]  /*2a030*/  WARPSYNC.COLLECTIVE R15, `(.L_x_888) ;  /* 0x000000000f087348 */ /* 0x000fea0003c00000 */
[----:B------:R0:W1:Y:S02]  /*2a040*/  SHFL.IDX P6, R14, R13, R12, R11 ;  /* 0x0000000c0d0e7389 */ /* 0x00006400000c000b */
[----:B01----:R-:W-:Y:S01]  /*2a050*/  ENDCOLLECTIVE ;  /* 0x000000000000791b */ /* 0x003fe20003800000 */
.L_x_888:
[----:B------:R-:W-:Y:S01]  /*2a060*/  ULDC.64 UR4, c[0x0][0x208] ;  /* 0x0000820000047ab9 */ /* 0x000fe20000000a00 */
[----:B------:R-:W-:Y:S02]  /*2a070*/  IMAD.MOV.U32 R13, RZ, RZ, R4 ;  /* 0x000000ffff0d7224 */ /* 0x000fe400078e0004 */
[----:B------:R-:W-:Y:S02]  /*2a080*/  IMAD.MOV.U32 R12, RZ, RZ, 0x2 ;  /* 0x00000002ff0c7424 */ /* 0x000fe400078e00ff */
[----:B------:R-:W-:-:S05]  /*2a090*/  IMAD.MOV.U32 R3, RZ, RZ, R14 ;  /* 0x000000ffff037224 */ /* 0x000fca00078e000e */
[----:B------:R-:W-:-:S05]  /*2a0a0*/  @!P1 LEA R7, P5, R36, R3, 0x1 ;  /* 0x0000000324079211 */ /* 0x000fca00078a08ff */
[----:B------:R-:W-:Y:S02]  /*2a0b0*/  @!P1 IMAD.X R8, RZ, RZ, R2, P5 ;  /* 0x000000ffff089224 */ /* 0x000fe400028e0602 */
[----:B------:R-:W-:Y:S02]  /*2a0c0*/  @!P1 IMAD.MOV.U32 R2, RZ, RZ, R7 ;  /* 0x000000ffff029224 */ /* 0x000fe400078e0007 */
[----:B------:R-:W-:Y:S02]  /*2a0d0*/  @!P1 IMAD.MOV.U32 R3, RZ, RZ, R8 ;  /* 0x000000ffff039224 */ /* 0x000fe400078e0008 */
[----:B------:R-:W-:-:S03]  /*2a0e0*/  VIADD R7, R0, 0x20 ;  /* 0x0000002000077836 */ /* 0x000fc60000000000 */
        /* <DEDUP_REMOVED lines=11> */
.L_x_889:
[----:B------:R-:W-:Y:S01]  /*2a1a0*/  IMAD.MOV.U32 R13, RZ, RZ, R5 ;  /* 0x000000ffff0d7224 */ /* 0x000fe200078e0005 */
[----:B------:R-:W-:-:S07]  /*2a1b0*/  MOV R2, R14 ;  /* 0x0000000e00027202 */ /* 0x000fce0000000f00 */
[----:B------:R-:W-:Y:S05]  /*2a1c0*/  WARPSYNC.COLLECTIVE R15, `(.L_x_890) ;  /* 0x000000000f087348 */ /* 0x000fea0003c00000 */
[----:B------:R0:W1:Y:S02]  /*2a1d0*/  SHFL.IDX P6, R14, R13, R12, R11 ;  /* 0x0000000c0d0e7389 */ /* 0x00006400000c000b */
[----:B01----:R-:W-:Y:S01]  /*2a1e0*/  ENDCOLLECTIVE ;  /* 0x000000000000791b */ /* 0x003fe20003800000 */
.L_x_890:
        /* <DEDUP_REMOVED lines=20> */
.L_x_891:
[----:B------:R-:W-:Y:S02]  /*2a330*/  IMAD.MOV.U32 R13, RZ, RZ, R5 ;  /* 0x000000ffff0d7224 */ /* 0x000fe400078e0005 */
[----:B------:R-:W-:-:S07]  /*2a340*/  IMAD.MOV.U32 R2, RZ, RZ, R14 ;  /* 0x000000ffff027224 */ /* 0x000fce00078e000e */
[----:B------:R-:W-:Y:S05]  /*2a350*/  WARPSYNC.COLLECTIVE R15, `(.L_x_892) ;  /* 0x000000000f087348 */ /* 0x000fea0003c00000 */
[----:B------:R0:W1:Y:S02]  /*2a360*/  SHFL.IDX P6, R14, R13, R12, R11 ;  /* 0x0000000c0d0e7389 */ /* 0x00006400000c000b */
[----:B01----:R-:W-:Y:S01]  /*2a370*/  ENDCOLLECTIVE ;  /* 0x000000000000791b */ /* 0x003fe20003800000 */
.L_x_892:
[----:B------:R-:W-:Y:S01]  /*2a380*/  ULDC.64 UR4, c[0x0][0x208] ;  /* 0x0000820000047ab9 */ /* 0x000fe20000000a00 */
[----:B------:R-:W-:Y:S02]  /*2a390*/  IMAD.MOV.U32 R13, RZ, RZ, R4 ;  /* 0x000000ffff0d7224 */ /* 0x000fe400078e0004 */
[----:B------:R-:W-:Y:S02]  /*2a3a0*/  IMAD.MOV.U32 R12, RZ, RZ, 0x4 ;  /* 0x00000004ff0c7424 */ /* 0x000fe400078e00ff */
[----:B------:R-:W-:-:S05]  /*2a3b0*/  IMAD.MOV.U32 R3, RZ, RZ, R14 ;  /* 0x000000ffff037224 */ /* 0x000fca00078e000e */
[----:B------:R-:W-:-:S04]  /*2a3c0*/  @!P1 LEA R7, P5, R36, R3, 0x1 ;  /* 0x0000000324079211 */ /* 0x000fc800078a08ff */
[----:B------:R-:W-:Y:S01]  /*2a3d0*/  @!P1 IADD3.X R8, RZ, R2, RZ, P5, !PT ;  /* 0x00000002ff089210 */ /* 0x000fe20002ffe4ff */
[----:B------:R-:W-:Y:S02]  /*2a3e0*/  @!P1 IMAD.MOV.U32 R2, RZ, RZ, R7 ;  /* 0x000000ffff029224 */ /* 0x000fe400078e0007 */
[----:B------:R-:W-:Y:S02]  /*2a3f0*/  VIADD R7, R0, 0x40 ;  /* 0x0000004000077836 */ /* 0x000fe40000000000 */
[----:B------:R-:W-:-:S05]  /*2a400*/  @!P1 IMAD.MOV.U32 R3, RZ, RZ, R8 ;  /* 0x000000ffff039224 */ /* 0x000fca00078e0008 */
        /* <DEDUP_REMOVED lines=11> */
.L_x_893:
[----:B------:R-:W-:Y:S02]  /*2a4c0*/  IMAD.MOV.U32 R13, RZ, RZ, R5 ;  /* 0x000000ffff0d7224 */ /* 0x000fe400078e0005 */
[----:B------:R-:W-:-:S07]  /*2a4d0*/  IMAD.MOV.U32 R2, RZ, RZ, R14 ;  /* 0x000000ffff027224 */ /* 0x000fce00078e000e */
[----:B------:R-:W-:Y:S05]  /*2a4e0*/  WARPSYNC.COLLECTIVE R15, `(.L_x_894) ;  /* 0x000000000f087348 */ /* 0x000fea0003c00000 */
[----:B------:R0:W1:Y:S02]  /*2a4f0*/  SHFL.IDX P6, R14, R13, R12, R11 ;  /* 0x0000000c0d0e7389 */ /* 0x00006400000c000b */
[----:B01----:R-:W-:Y:S01]  /*2a500*/  ENDCOLLECTIVE ;  /* 0x000000000000791b */ /* 0x003fe20003800000 */
.L_x_894:
[----:B------:R-:W-:Y:S01]  /*2a510*/  ULDC.64 UR4, c[0x0][0x208] ;  /* 0x0000820000047ab9 */ /* 0x000fe20000000a00 */
[----:B------:R-:W-:Y:S02]  /*2a520*/  IMAD.MOV.U32 R13, RZ, RZ, R4 ;  /* 0x000000ffff0d7224 */ /* 0x000fe400078e0004 */
[----:B------:R-:W-:Y:S02]  /*2a530*/  IMAD.MOV.U32 R12, RZ, RZ, 0x5 ;  /* 0x00000005ff0c7424 */ /* 0x000fe400078e00ff */
[----:B------:R-:W-:-:S05]  /*2a540*/  IMAD.MOV.U32 R3, RZ, RZ, R14 ;  /* 0x000000ffff037224 */ /* 0x000fca00078e000e */
[----:B------:R-:W-:-:S05]  /*2a550*/  @!P1 LEA R7, P5, R36, R3, 0x1 ;  /* 0x0000000324079211 */ /* 0x000fca00078a08ff */
[----:B------:R-:W-:Y:S02]  /*2a560*/  @!P1 IMAD.X R8, RZ, RZ, R2, P5 ;  /* 0x000000ffff089224 */ /* 0x000fe400028e0602 */
[----:B------:R-:W-:Y:S01]  /*2a570*/  @!P1 IMAD.MOV.U32 R2, RZ, RZ, R7 ;  /* 0x000000ffff029224 */ /* 0x000fe200078e0007 */
[----:B------:R-:W-:Y:S01]  /*2a580*/  IADD3 R7, R0, 0x50, RZ ;  /* 0x0000005000077810 */ /* 0x000fe20007ffe0ff */
        /* <DEDUP_REMOVED lines=12> */
.L_x_895:
[----:B------:R-:W-:Y:S02]  /*2a650*/  IMAD.MOV.U32 R13, RZ, RZ, R5 ;  /* 0x000000ffff0d7224 */ /* 0x000fe400078e0005 */
[----:B------:R-:W-:-:S07]  /*2a660*/  IMAD.MOV.U32 R2, RZ, RZ, R14 ;  /* 0x000000ffff027224 */ /* 0x000fce00078e000e */
[----:B------:R-:W-:Y:S05]  /*2a670*/  WARPSYNC.COLLECTIVE R15, `(.L_x_896) ;  /* 0x000000000f087348 */ /* 0x000fea0003c00000 */
[----:B------:R0:W1:Y:S02]  /*2a680*/  SHFL.IDX P6, R14, R13, R12, R11 ;  /* 0x0000000c0d0e7389 */ /* 0x00006400000c000b */
[----:B01----:R-:W-:Y:S01]  /*2a690*/  ENDCOLLECTIVE ;  /* 0x000000000000791b */ /* 0x003fe20003800000 */
.L_x_896:
        /* <DEDUP_REMOVED lines=20> */
.L_x_897:
[----:B------:R-:W-:Y:S01]  /*2a7e0*/  IMAD.MOV.U32 R13, RZ, RZ, R5 ;  /* 0x000000ffff0d7224 */ /* 0x000fe200078e0005 */
[----:B------:R-:W-:-:S07]  /*2a7f0*/  MOV R2, R14 ;  /* 0x0000000e00027202 */ /* 0x000fce0000000f00 */
[----:B------:R-:W-:Y:S05]  /*2a800*/  WARPSYNC.COLLECTIVE R15, `(.L_x_898) ;  /* 0x000000000f087348 */ /* 0x000fea0003c00000 */
[----:B------:R0:W1:Y:S02]  /*2a810*/  SHFL.IDX P6, R14, R13, R12, R11 ;  /* 0x0000000c0d0e7389 */ /* 0x00006400000c000b */
[----:B01----:R-:W-:Y:S01]  /*2a820*/  ENDCOLLECTIVE ;  /* 0x000000000000791b */ /* 0x003fe20003800000 */
.L_x_898:
[----:B------:R-:W-:Y:S01]  /*2a830*/  ULDC.64 UR4, c[0x0][0x208] ;  /* 0x0000820000047ab9 */ /* 0x000fe20000000a00 */
[----:B------:R-:W-:Y:S02]  /*2a840*/  IMAD.MOV.U32 R13, RZ, RZ, R4 ;  /* 0x000000ffff0d7224 */ /* 0x000fe400078e0004 */
[----:B------:R-:W-:Y:S02]  /*2a850*/  IMAD.MOV.U32 R12, RZ, RZ, 0x7 ;  /* 0x00000007ff0c7424 */ /* 0x000fe400078e00ff */
[----:B------:R-:W-:-:S05]  /*2a860*/  IMAD.MOV.U32 R3, RZ, RZ, R14 ;  /* 0x000000ffff037224 */ /* 0x000fca00078e000e */
[----:B------:R-:W-:-:S05]  /*2a870*/  @!P1 LEA R7, P5, R36, R3, 0x1 ;  /* 0x0000000324079211 */ /* 0x000fca00078a08ff */
[----:B------:R-:W-:Y:S02]  /*2a880*/  @!P1 IMAD.X R8, RZ, RZ, R2, P5 ;  /* 0x000000ffff089224 */ /* 0x000fe400028e0602 */
[----:B------:R-:W-:Y:S02]  /*2a890*/  @!P1 IMAD.MOV.U32 R2, RZ, RZ, R7 ;  /* 0x000000ffff029224 */ /* 0x000fe400078e0007 */
[----:B------:R-:W-:-:S05]  /*2a8a0*/  @!P1 IMAD.MOV.U32 R3, RZ, RZ, R8 ;  /* 0x000000ffff039224 */ /* 0x000fca00078e0008 */
[----:B------:R-:W-:Y:S01]  /*2a8b0*/  @!PT LDS RZ, [RZ] ;  /* 0x00000000fffff984 */ /* 0x000fe20000000800 */
[----:B------:R-:W-:Y:S01]  /*2a8c0*/  @!PT LDS RZ, [RZ] ;  /* 0x00000000fffff984 */ /* 0x000fe20000000800 */
[----:B------:R-:W-:Y:S01]  /*2a8d0*/  @!PT LDS RZ, [RZ] ;  /* 0x00000000fffff984 */ /* 0x000fe20000000800 */
[----:B------:R0:W-:Y:S04]  /*2a8e0*/  @!P1 LDGSTS.E.BYPASS.LTC128B.128 [R37+0x17400], desc[UR4][R2.64], !P4 ;  /* 0x1740000002259fae */ /* 0x0001e8000e101d44 */
[----:B------:R0:W-:Y:S04]  /*2a8f0*/  @!P1 LDGSTS.E.BYPASS.LTC128B.128 [R37+0x1b400], desc[UR4][R2.64+0x80], !P3 ;  /* 0x1b40008002259fae */ /* 0x0001e8000d901d44 */
[----:B------:R0:W-:Y:S04]  /*2a900*/  @!P1 LDGSTS.E.BYPASS.LTC128B.128 [R37+0x1f400], desc[UR4][R2.64+0x100], !P2 ;  /* 0x1f40010002259fae */ /* 0x0001e8000d101d44 */
[----:B------:R0:W-:Y:S02]  /*2a910*/  @!P1 LDGSTS.E.BYPASS.LTC128B.128 [R37+0x23400], desc[UR4][R2.64+0x180], !P0 ;  /* 0x2340018002259fae */ /* 0x0001e4000c101d44 */
[----:B0-----:R-:W-:Y:S05]  /*2a920*/  WARPSYNC.COLLECTIVE R15, `(.L_x_899) ;  /* 0x000000000f087348 */ /* 0x001fea0003c00000 */
[----:B------:R1:W2:Y:S02]  /*2a930*/  SHFL.IDX P6, R14, R13, R12, R11 ;  /* 0x0000000c0d0e7389 */ /* 0x0002a400000c000b */
[----:B012---:R-:W-:Y:S01]  /*2a940*/  ENDCOLLECTIVE ;  /* 0x000000000000791b */ /* 0x007fe20003800000 */
.L_x_899:
[----:B------:R-:W-:Y:S02]  /*2a950*/  IMAD.MOV.U32 R13, RZ, RZ, R5 ;  /* 0x000000ffff0d7224 */ /* 0x000fe400078e0005 */
[----:B------:R-:W-:-:S07]  /*2a960*/  IMAD.MOV.U32 R7, RZ, RZ, R14 ;  /* 0x000000ffff077224 */ /* 0x000fce00078e000e */
[----:B------:R-:W-:Y:S05]  /*2a970*/  WARPSYNC.COLLECTIVE R15, `(.L_x_900) ;  /* 0x000000000f087348 */ /* 0x000fea0003c00000 */
[----:B------:R0:W1:Y:S02]  /*2a980*/  SHFL.IDX P6, R14, R13, R12, R11 ;  /* 0x0000000c0d0e7389 */ /* 0x00006400000c000b */
[----:B01----:R-:W-:Y:S01]  /*2a990*/  ENDCOLLECTIVE ;  /* 0x000000000000791b */ /* 0x003fe20003800000 */
.L_x_900:
[----:B------:R-:W-:Y:S05]  /*2a9a0*/  BRA `(.L_x_901) ;  /* 0xffffffac00507947 */ /* 0x000fea000383ffff */
.L_x_756:
[----:B0-----:R0:W2:Y:S02]  /*2a9b0*/  SYNCS.PHASECHK.TRANS64.TRYWAIT P0, [R22+URZ+0x38820], R3 ;  /* 0x03882003160075a7 */ /* 0x0010a4000800017f */
[----:B--2---:R-:W-:Y:S05]  /*2a9c0*/  @!P0 NANOSLEEP.SYNCS 0x989680 ;  /* 0x009896800000895d */ /* 0x004fea0003900000 */
[----:B------:R-:W2:Y:S02]  /*2a9d0*/  @!P0 SYNCS.PHASECHK.TRANS64 P0, [R22+URZ+0x38820], R3 ;  /* 0x03882003160085a7 */ /* 0x000ea4000800007f */
[----:B--2---:R-:W-:Y:S05]  /*2a9e0*/  @!P0 BRA `(.L_x_756) ;  /* 0xfffffffc00f08947 */ /* 0x004fea000383ffff */
[----:B------:R-:W-:Y:S05]  /*2a9f0*/  BRA `(.L_x_902) ;  /* 0xffffffac00c87947 */ /* 0x000fea000383ffff */
.L_x_761:
[----:B0-----:R0:W1:Y:S02]  /*2aa00*/  SYNCS.PHASECHK.TRANS64.TRYWAIT P0, [R6+URZ+0x38840], R3 ;  /* 0x03884003060075a7 */ /* 0x001064000800017f */
[----:B-1----:R-:W-:Y:S05]  /*2aa10*/  @!P0 NANOSLEEP.SYNCS 0x989680 ;  /* 0x009896800000895d */ /* 0x002fea0003900000 */
[----:B------:R-:W1:Y:S02]  /*2aa20*/  @!P0 SYNCS.PHASECHK.TRANS64 P0, [R6+URZ+0x38840], R3 ;  /* 0x03884003060085a7 */ /* 0x000e64000800007f */
[----:B-1----:R-:W-:Y:S05]  /*2aa30*/  @!P0 BRA `(.L_x_761) ;  /* 0xfffffffc00f08947 */ /* 0x002fea000383ffff */
[----:B------:R-:W-:Y:S05]  /*2aa40*/  BRA `(.L_x_903) ;  /* 0xffffffb000c07947 */ /* 0x000fea000383ffff */
.L_x_762:
        /* <DEDUP_REMOVED lines=8> */
.L_x_905:
[----:B------:R-:W-:Y:S05]  /*2aad0*/  BSYNC B1 ;  /* 0x0000000000017941 */ /* 0x000fea0003800000 */
.L_x_904:
[----:B------:R-:W-:Y:S01]  /*2aae0*/  IMAD.MOV.U32 R13, RZ, RZ, R8 ;  /* 0x000000ffff0d7224 */ /* 0x000fe200078e0008 */
[----:B------:R-:W-:Y:S01]  /*2aaf0*/  LOP3.LUT R23, R23, 0xfffffdff, RZ, 0xc0, !PT ;  /* 0xfffffdff17177812 */ /* 0x000fe200078ec0ff */
[----:B------:R-:W-:Y:S02]  /*2ab00*/  IMAD.MOV.U32 R12, RZ, RZ, RZ ;  /* 0x000000ffff0c7224 */ /* 0x000fe400078e00ff */
[----:B------:R-:W-:Y:S01]  /*2ab10*/  IMAD.MOV.U32 R11, RZ, RZ, 0x181f ;  /* 0x0000181fff0b7424 */ /* 0x000fe200078e00ff */
[----:B------:R-:W-:Y:S01]  /*2ab20*/  @P3 LOP3.LUT R23, R23, 0x200, RZ, 0xfc, !PT ;  /* 0x0000020017173812 */ /* 0x000fe200078efcff */
[----:B------:R-:W-:Y:S02]  /*2ab30*/  IMAD.MOV.U32 R15, RZ, RZ, -0x1 ;  /* 0xffffffffff0f7424 */ /* 0x000fe400078e00ff */
[----:B------:R-:W-:Y:S01]  /*2ab40*/  IMAD.MOV.U32 R3, RZ, RZ, R14 ;  /* 0x000000ffff037224 */ /* 0x000fe200078e000e */
[----:B------:R-:W-:Y:S01]  /*2ab50*/  LOP3.LUT P3, RZ, R23, 0x10, RZ, 0xc0, !PT ;  /* 0x0000001017ff7812 */ /* 0x000fe2000786c0ff */
[----:B------:R-:W-:-:S12]  /*2ab60*/  IMAD.SHL.U32 R0, R36, 0x2, RZ ;  /* 0x0000000224007824 */ /* 0x000fd800078e00ff */
[----:B------:R-:W-:Y:S05]  /*2ab70*/  WARPSYNC.COLLECTIVE R15, `(.L_x_906) ;  /* 0x000000000f087348 */ /* 0x000fea0003c00000 */
[----:B------:R0:W1:Y:S02]  /*2ab80*/  SHFL.IDX P6, R14, R13, R12, R11 ;  /* 0x0000000c0d0e7389 */ /* 0x00006400000c000b */
[----:B01----:R-:W-:Y:S01]  /*2ab90*/  ENDCOLLECTIVE ;  /* 0x000000000000791b */ /* 0x003fe20003800000 */
.L_x_906:
[----:B------:R-:W-:Y:S01]  /*2aba0*/  LOP3.LUT R23, R23, 0xfffffeff, RZ, 0xc0, !PT ;  /* 0xfffffeff17177812 */ /* 0x000fe200078ec0ff */
[----:B------:R-:W-:Y:S01]  /*2abb0*/  IMAD R9, R9, 0x2, R22 ;  /* 0x0000000209097824 */ /* 0x000fe200078e0216 */
[----:B------:R-:W-:Y:S02]  /*2abc0*/  ULDC.64 UR4, c[0x0][0x208] ;  /* 0x0000820000047ab9 */ /* 0x000fe40000000a00 */
[----:B------:R-:W-:-:S04]  /*2abd0*/  @P2 LOP3.LUT R23, R23, 0x100, RZ, 0xfc, !PT ;  /* 0x0000010017172812 */ /* 0x000fc800078efcff */
[C---:B------:R-:W-:Y:S02]  /*2abe0*/  LOP3.LUT P2, RZ, R23.reuse, 0x8, RZ, 0xc0, !PT ;  /* 0x0000000817ff7812 */ /* 0x040fe4000784c0ff */
[----:B------:R-:W-:Y:S01]  /*2abf0*/  LOP3.LUT R23, R23, 0xffffff7f, RZ, 0xc0, !PT ;  /* 0xffffff7f17177812 */ /* 0x000fe200078ec0ff */
[----:B------:R-:W-:-:S03]  /*2ac00*/  IMAD.MOV.U32 R13, RZ, RZ, R10 ;  /* 0x000000ffff0d7224 */ /* 0x000fc600078e000a */
[----:B------:R-:W-:Y:S02]  /*2ac10*/  @P1 LOP3.LUT R23, R23, 0x80, RZ, 0xfc, !PT ;  /* 0x0000008017171812 */ /* 0x000fe400078efcff */
[----:B------:R-:W-:Y:S02]  /*2ac20*/  MOV R12, 0x1 ;  /* 0x00000001000c7802 */ /* 0x000fe40000000f00 */
[----:B------:R-:W-:Y:S01]  /*2ac30*/  LOP3.LUT P1, RZ, R23, 0x4, RZ, 0xc0, !PT ;  /* 0x0000000417ff7812 */ /* 0x000fe2000782c0ff */
[----:B------:R-:W-:-:S05]  /*2ac40*/  IMAD.MOV.U32 R2, RZ, RZ, R14 ;  /* 0x000000ffff027224 */ /* 0x000fca00078e000e */
[----:B------:R-:W-:-:S05]  /*2ac50*/  IADD3 R2, P0, R2, R0, RZ ;  /* 0x0000000002027210 */ /* 0x000fca0007f1e0ff */
[----:B------:R-:W-:-:S05]  /*2ac60*/  IMAD.X R3, RZ, RZ, R3, P0 ;  /* 0x000000ffff037224 */ /* 0x000fca00000e0603 */
[----:B------:R-:W-:Y:S01]  /*2ac70*/  @!PT LDS RZ, [RZ] ;  /* 0x00000000fffff984 */ /* 0x000fe20000000800 */
[----:B------:R-:W-:Y:S01]  /*2ac80*/  @!PT LDS RZ, [RZ] ;  /* 0x00000000fffff984 */ /* 0x000fe20000000800 */
[----:B------:R-:W-:Y:S01]  /*2ac90*/  @!PT LDS RZ, [RZ] ;  /* 0x00000000fffff984 */ /* 0x000fe20000000800 */
[----:B------:R0:W-:Y:S04]  /*2aca0*/  LDGSTS.E.BYPASS.LTC128B.128 [R9+0x24400], desc[UR4][R2.64], !P3 ;  /* 0x2440000002097fae */ /* 0x0001e8000d901d44 */
[----:B------:R0:W-:Y:S04]  /*2acb0*/  LDGSTS.E.BYPASS.LTC128B.128 [R9+0x26c00], desc[UR4][R2.64+0x80], !P2 ;  /* 0x26c0008002097fae */ /* 0x0001e8000d101d44 */
[----:B------:R0:W-:Y:S04]  /*2acc0*/  LDGSTS.E.BYPASS.LTC128B.128 [R9+0x29400], desc[UR4][R2.64+0x100], !P1 ;  /* 0x2940010002097fae */ /* 0x0001e8000c901d44 */
[----:B------:R0:W-:Y:S02]  /*2acd0*/  LDGSTS.E.BYPASS.LTC128B.128 [R9+0x2bc00], desc[UR4][R2.64+0x180], !P5 ;  /* 0x2bc0018002097fae */ /* 0x0001e4000e901d44 */
[----:B0-----:R-:W-:Y:S05]  /*2ace0*/  WARPSYNC.COLLECTIVE R15, `(.L_x_907) ;  /* 0x000000000f087348 */ /* 0x001fea0003c00000 */
[----:B------:R1:W2:Y:S02]  /*2acf0*/  SHFL.IDX P6, R14, R13, R12, R11 ;  /* 0x0000000c0d0e7389 */ /* 0x0002a400000c000b */
[----:B012---:R-:W-:Y:S01]  /*2ad00*/  ENDCOLLECTIVE ;  /* 0x000000000000791b */ /* 0x007fe20003800000 */
.L_x_907:
[----:B------:R-:W-:Y:S02]  /*2ad10*/  IMAD.MOV.U32 R13, RZ, RZ, R8 ;  /* 0x000000ffff0d7224 */ /* 0x000fe400078e0008 */
[----:B------:R-:W-:-:S07]  /*2ad20*/  IMAD.MOV.U32 R35, RZ, RZ, R14 ;  /* 0x000000ffff237224 */ /* 0x000fce00078e000e */
[----:B------:R-:W-:Y:S05]  /*2ad30*/  WARPSYNC.COLLECTIVE R15, `(.L_x_908) ;  /* 0x000000000f087348 */ /* 0x000fea0003c00000 */
[----:B------:R0:W1:Y:S02]  /*2ad40*/  SHFL.IDX P6, R14, R13, R12, R11 ;  /* 0x0000000c0d0e7389 */ /* 0x00006400000c000b */
[----:B01----:R-:W-:Y:S01]  /*2ad50*/  ENDCOLLECTIVE ;  /* 0x000000000000791b */ /* 0x003fe20003800000 */
.L_x_908:
[----:B------:R-:W-:Y:S01]  /*2ad60*/  ULDC.64 UR4, c[0x0][0x208] ;  /* 0x0000820000047ab9 */ /* 0x000fe20000000a00 */
[----:B------:R-:W-:Y:S02]  /*2ad70*/  IMAD.MOV.U32 R13, RZ, RZ, R10 ;  /* 0x000000ffff0d7224 */ /* 0x000fe400078e000a */
[----:B------:R-:W-:Y:S02]  /*2ad80*/  IMAD.MOV.U32 R12, RZ, RZ, 0x2 ;  /* 0x00000002ff0c7424 */ /* 0x000fe400078e00ff */
        /* <DEDUP_REMOVED lines=13> */
.L_x_909:
[----:B------:R-:W-:Y:S02]  /*2ae60*/  IMAD.MOV.U32 R13, RZ, RZ, R8 ;  /* 0x000000ffff0d7224 */ /* 0x000fe400078e0008 */
[----:B------:R-:W-:-:S07]  /*2ae70*/  IMAD.MOV.U32 R35, RZ, RZ, R14 ;  /* 0x000000ffff237224 */ /* 0x000fce00078e000e */
[----:B------:R-:W-:Y:S05]  /*2ae80*/  WARPSYNC.COLLECTIVE R15, `(.L_x_910) ;  /* 0x000000000f087348 */ /* 0x000fea0003c00000 */
[----:B------:R0:W1:Y:S02]  /*2ae90*/  SHFL.IDX P6, R14, R13, R12, R11 ;  /* 0x0000000c0d0e7389 */ /* 0x00006400000c000b */
[----:B01----:R-:W-:Y:S01]  /*2aea0*/  ENDCOLLECTIVE ;  /* 0x000000000000791b */ /* 0x003fe20003800000 */
.L_x_910:
[----:B------:R-:W-:Y:S01]  /*2aeb0*/  ULDC.64 UR4, c[0x0][0x208] ;  /* 0x0000820000047ab9 */ /* 0x000fe20000000a00 */
[----:B------:R-:W-:Y:S01]  /*2aec0*/  IMAD.MOV.U32 R13, RZ, RZ, R10 ;  /* 0x000000ffff0d7224 */ /* 0x000fe200078e000a */
[----:B------:R-:W-:Y:S01]  /*2aed0*/  MOV R12, 0x3 ;  /* 0x00000003000c7802 */ /* 0x000fe20000000f00 */
        /* <DEDUP_REMOVED lines=13> */
.L_x_911:
[----:B------:R-:W-:Y:S02]  /*2afb0*/  IMAD.MOV.U32 R13, RZ, RZ, R8 ;  /* 0x000000ffff0d7224 */ /* 0x000fe400078e0008 */
[----:B------:R-:W-:-:S07]  /*2afc0*/  IMAD.MOV.U32 R35, RZ, RZ, R14 ;  /* 0x000000ffff237224 */ /* 0x000fce00078e000e */
[----:B------:R-:W-:Y:S05]  /*2afd0*/  WARPSYNC.COLLECTIVE R15, `(.L_x_912) ;  /* 0x000000000f087348 */ /* 0x000fea0003c00000 */
[----:B------:R0:W1:Y:S02]  /*2afe0*/  SHFL.IDX P6, R14, R13, R12, R11 ;  /* 0x0000000c0d0e7389 */ /* 0x00006400000c000b */
[----:B01----:R-:W-:Y:S01]  /*2aff0*/  ENDCOLLECTIVE ;  /* 0x000000000000791b */ /* 0x003fe20003800000 */
.L_x_912:
        /* <DEDUP_REMOVED lines=9> */
[----:B------:R0:W-:Y:S01]  /*2b090*/  LDGSTS.E.BYPASS.LTC128B.128 [R9+0x25c00], desc[UR4][R2.64], !P3 ;  /* 0x25c0000002097fae */ /* 0x0001e2000d901d44 */
[----:B------:R-:W-:-:S03]  /*2b0a0*/  LOP3.LUT P3, RZ, R23, 0x200, RZ, 0xc0, !PT ;  /* 0x0000020017ff7812 */ /* 0x000fc6000786c0ff */
[----:B------:R0:W-:Y:S01]  /*2b0b0*/  LDGSTS.E.BYPASS.LTC128B.128 [R9+0x28400], desc[UR4][R2.64+0x80], !P2 ;  /* 0x2840008002097fae */ /* 0x0001e2000d101d44 */
[----:B------:R-:W-:-:S03]  /*2b0c0*/  LOP3.LUT P2, RZ, R23, 0x100, RZ, 0xc0, !PT ;  /* 0x0000010017ff7812 */ /* 0x000fc6000784c0ff */
[----:B------:R0:W-:Y:S01]  /*2b0d0*/  LDGSTS.E.BYPASS.LTC128B.128 [R9+0x2ac00], desc[UR4][R2.64+0x100], !P1 ;  /* 0x2ac0010002097fae */ /* 0x0001e2000c901d44 */
[----:B------:R-:W-:-:S03]  /*2b0e0*/  LOP3.LUT P1, RZ, R23, 0x80, RZ, 0xc0, !PT ;  /* 0x0000008017ff7812 */ /* 0x000fc6000782c0ff */
[----:B------:R0:W-:Y:S10]  /*2b0f0*/  LDGSTS.E.BYPASS.LTC128B.128 [R9+0x2d400], desc[UR4][R2.64+0x180], !P5 ;  /* 0x2d40018002097fae */ /* 0x0001f4000e901d44 */
[----:B0-----:R-:W-:Y:S05]  /*2b100*/  WARPSYNC.COLLECTIVE R15, `(.L_x_913) ;  /* 0x000000000f087348 */ /* 0x001fea0003c00000 */
[----:B------:R1:W2:Y:S02]  /*2b110*/  SHFL.IDX P6, R14, R13, R12, R11 ;  /* 0x0000000c0d0e7389 */ /* 0x0002a400000c000b */
[----:B012---:R-:W-:Y:S01]  /*2b120*/  ENDCOLLECTIVE ;  /* 0x000000000000791b */ /* 0x007fe20003800000 */
.L_x_913:
[----:B------:R-:W-:Y:S02]  /*2b130*/  IMAD.MOV.U32 R13, RZ, RZ, R8 ;  /* 0x000000ffff0d7224 */ /* 0x000fe400078e0008 */
[----:B------:R-:W-:-:S07]  /*2b140*/  IMAD.MOV.U32 R35, RZ, RZ, R14 ;  /* 0x000000ffff237224 */ /* 0x000fce00078e000e */
[----:B------:R-:W-:Y:S05]  /*2b150*/  WARPSYNC.COLLECTIVE R15, `(.L_x_914) ;  /* 0x000000000f087348 */ /* 0x000fea0003c00000 */
[----:B------:R0:W1:Y:S02]  /*2b160*/  SHFL.IDX P6, R14, R13, R12, R11 ;  /* 0x0000000c0d0e7389 */ /* 0x00006400000c000b */
[----:B01----:R-:W-:Y:S01]  /*2b170*/  ENDCOLLECTIVE ;  /* 0x000000000000791b */ /* 0x003fe20003800000 */
.L_x_914:
[----:B------:R-:W-:Y:S01]  /*2b180*/  IMAD.MOV.U32 R2, RZ, RZ, R14 ;  /* 0x000000ffff027224 */ /* 0x000fe200078e000e */
[----:B------:R-:W-:Y:S06]  /*2b190*/  BRA `(.L_x_915) ;  /* 0xffffffb000087947 */ /* 0x000fec000383ffff */
.L_x_767:
[----:B-1----:R1:W2:Y:S02]  /*2b1a0*/  SYNCS.PHASECHK.TRANS64.TRYWAIT P0, [R6+URZ+0x38860], R2 ;  /* 0x03886002060075a7 */ /* 0x0022a4000800017f */
[----:B--2---:R-:W-:Y:S05]  /*2b1b0*/  @!P0 NANOSLEEP.SYNCS 0x989680 ;  /* 0x009896800000895d */ /* 0x004fea0003900000 */
[----:B------:R-:W2:Y:S02]  /*2b1c0*/  @!P0 SYNCS.PHASECHK.TRANS64 P0, [R6+URZ+0x38860], R2 ;  /* 0x03886002060085a7 */ /* 0x000ea4000800007f */
[----:B--2---:R-:W-:Y:S05]  /*2b1d0*/  @!P0 BRA `(.L_x_767) ;  /* 0xfffffffc00f08947 */ /* 0x004fea000383ffff */
[----:B------:R-:W-:Y:S05]  /*2b1e0*/  BRA `(.L_x_916) ;  /* 0xffffffb000887947 */ /* 0x000fea000383ffff */
.L_x_768:
[----:B------:R-:W-:Y:S01]  /*2b1f0*/  BSSY B1, `(.L_x_917) ;  /* 0x0000008000017945 */ /* 0x000fe20003800000 */
[----:B------:R-:W-:Y:S01]  /*2b200*/  IMAD.MOV.U32 R13, RZ, RZ, R25 ;  /* 0x000000ffff0d7224 */ /* 0x000fe200078e0019 */
[----:B------:R-:W-:Y:S01]  /*2b210*/  MOV R11, 0x181f ;  /* 0x0000181f000b7802 */ /* 0x000fe20000000f00 */
[----:B------:R-:W-:Y:S02]  /*2b220*/  IMAD.MOV.U32 R12, RZ, RZ, RZ ;  /* 0x000000ffff0c7224 */ /* 0x000fe400078e00ff */
[----:B------:R-:W-:-:S07]  /*2b230*/  IMAD.MOV.U32 R15, RZ, RZ, -0x1 ;  /* 0xffffffffff0f7424 */ /* 0x000fce00078e00ff */
[----:B-1----:R-:W-:Y:S05]  /*2b240*/  WARPSYNC.COLLECTIVE R15, `(.L_x_918) ;  /* 0x000000000f087348 */ /* 0x002fea0003c00000 */
[----:B------:R0:W2:Y:S02]  /*2b250*/  SHFL.IDX P6, R14, R13, R12, R11 ;  /* 0x0000000c0d0e7389 */ /* 0x0000a400000c000b */
[----:B012---:R-:W-:Y:S01]  /*2b260*/  ENDCOLLECTIVE ;  /* 0x000000000000791b */ /* 0x007fe20003800000 */
.L_x_918:
[----:B------:R-:W-:Y:S05]  /*2b270*/  BSYNC B1 ;  /* 0x0000000000017941 */ /* 0x000fea0003800000 */
.L_x_917:
[----:B------:R-:W-:Y:S02]  /*2b280*/  IMAD.MOV.U32 R13, RZ, RZ, R24 ;  /* 0x000000ffff0d7224 */ /* 0x000fe400078e0018 */
[----:B------:R-:W-:Y:S02]  /*2b290*/  IMAD.MOV.U32 R12, RZ, RZ, RZ ;  /* 0x000000ffff0c7224 */ /* 0x000fe400078e00ff */
[----:B------:R-:W-:Y:S02]  /*2b2a0*/  IMAD.MOV.U32 R11, RZ, RZ, 0x181f ;  /* 0x0000181fff0b7424 */ /* 0x000fe400078e00ff */
[----:B------:R-:W-:Y:S02]  /*2b2b0*/  IMAD.MOV.U32 R15, RZ, RZ, -0x1 ;  /* 0xffffffffff0f7424 */ /* 0x000fe400078e00ff */
[----:B------:R-:W-:Y:S02]  /*2b2c0*/  IMAD.MOV.U32 R3, RZ, RZ, R14 ;  /* 0x000000ffff037224 */ /* 0x000fe400078e000e */
[----:B------:R-:W-:-:S07]  /*2b2d0*/  IMAD R7, R7, 0x2, R22 ;  /* 0x0000000207077824 */ /* 0x000fce00078e0216 */
[----:B------:R-:W-:Y:S05]  /*2b2e0*/  WARPSYNC.COLLECTIVE R15, `(.L_x_919) ;  /* 0x000000000f087348 */ /* 0x000fea0003c00000 */
[----:B------:R0:W1:Y:S02]  /*2b2f0*/  SHFL.IDX P6, R14, R13, R12, R11 ;  /* 0x0000000c0d0e7389 */ /* 0x00006400000c000b */
[----:B01----:R-:W-:Y:S01]  /*2b300*/  ENDCOLLECTIVE ;  /* 0x000000000000791b */ /* 0x003fe20003800000 */
.L_x_919:
[----:B------:R-:W-:Y:S01]  /*2b310*/  ULDC.64 UR4, c[0x0][0x208] ;  /* 0x0000820000047ab9 */ /* 0x000fe20000000a00 */
[----:B------:R-:W-:Y:S02]  /*2b320*/  IMAD.MOV.U32 R13, RZ, RZ, R25 ;  /* 0x000000ffff0d7224 */ /* 0x000fe400078e0019 */
[----:B------:R-:W-:Y:S02]  /*2b330*/  IMAD.MOV.U32 R12, RZ, RZ, 0x1 ;  /* 0x00000001ff0c7424 */ /* 0x000fe400078e00ff */
[----:B------:R-:W-:-:S05]  /*2b340*/  IMAD.MOV.U32 R2, RZ, RZ, R14 ;  /* 0x000000ffff027224 */ /* 0x000fca00078e000e */
[----:B------:R-:W-:-:S05]  /*2b350*/  IADD3 R2, P0, R2, R0, RZ ;  /* 0x0000000002027210 */ /* 0x000fca0007f1e0ff */
        /* <DEDUP_REMOVED lines=11> */
[----:B------:R0:W-:Y:S02]  /*2b410*/  LDGSTS.E.BYPASS.LTC128B.128 [R7+0x7c00], desc[UR4][R2.64+0x180], !P0 ;  /* 0x07c0018002077fae */ /* 0x0001e4000c101d44 */
[----:B0-----:R-:W-:Y:S05]  /*2b420*/  WARPSYNC.COLLECTIVE R15, `(.L_x_920) ;  /* 0x000000000f087348 */ /* 0x001fea0003c00000 */
[----:B------:R1:W2:Y:S02]  /*2b430*/  SHFL.IDX P6, R14, R13, R12, R11 ;  /* 0x0000000c0d0e7389 */ /* 0x0002a400000c000b */
[----:B012---:R-:W-:Y:S01]  /*2b440*/  ENDCOLLECTIVE ;  /* 0x000000000000791b */ /* 0x007fe20003800000 */
.L_x_920:
[----:B------:R-:W-:Y:S01]  /*2b450*/  IMAD.MOV.U32 R13, RZ, RZ, R24 ;  /* 0x000000ffff0d7224 */ /* 0x000fe200078e0018 */
[----:B------:R-:W-:-:S07]  /*2b460*/  MOV R3, R14 ;  /* 0x0000000e00037202 */ /* 0x000fce0000000f00 */
[----:B------:R-:W-:Y:S05]  /*2b470*/  WARPSYNC.COLLECTIVE R15, `(.L_x_921) ;  /* 0x000000000f087348 */ /* 0x000fea0003c00000 */
[----:B------:R0:W1:Y:S02]  /*2b480*/  SHFL.IDX P6, R14, R13, R12, R11 ;  /* 0x0000000c0d0e7389 */ /* 0x00006400000c000b */
[----:B01----:R-:W-:Y:S01]  /*2b490*/  ENDCOLLECTIVE ;  /* 0x000000000000791b */ /* 0x003fe20003800000 */
.L_x_921:
        /* <DEDUP_REMOVED lines=20> */
.L_x_922:
[----:B------:R-:W-:Y:S02]  /*2b5e0*/  IMAD.MOV.U32 R13, RZ, RZ, R24 ;  /* 0x000000ffff0d7224 */ /* 0x000fe400078e0018 */
[----:B------:R-:W-:-:S07]  /*2b5f0*/  IMAD.MOV.U32 R3, RZ, RZ, R14 ;  /* 0x000000ffff037224 */ /* 0x000fce00078e000e */
[----:B------:R-:W-:Y:S05]  /*2b600*/  WARPSYNC.COLLECTIVE R15, `(.L_x_923) ;  /* 0x000000000f087348 */ /* 0x000fea0003c00000 */
[----:B------:R0:W1:Y:S02]  /*2b610*/  SHFL.IDX P6, R14, R13, R12, R11 ;  /* 0x0000000c0d0e7389 */ /* 0x00006400000c000b */
[----:B01----:R-:W-:Y:S01]  /*2b620*/  ENDCOLLECTIVE ;  /* 0x000000000000791b */ /* 0x003fe20003800000 */
.L_x_923:
        /* <DEDUP_REMOVED lines=20> */
.L_x_924:
[----:B------:R-:W-:Y:S01]  /*2b770*/  IMAD.MOV.U32 R13, RZ, RZ, R24 ;  /* 0x000000ffff0d7224 */ /* 0x000fe200078e0018 */
[----:B------:R-:W-:-:S07]  /*2b780*/  MOV R3, R14 ;  /* 0x0000000e00037202 */ /* 0x000fce0000000f00 */
[----:B------:R-:W-:Y:S05]  /*2b790*/  WARPSYNC.COLLECTIVE R15, `(.L_x_925) ;  /* 0x000000000f087348 */ /* 0x000fea0003c00000 */
[----:B------:R0:W1:Y:S02]  /*2b7a0*/  SHFL.IDX P6, R14, R13, R12, R11 ;  /* 0x0000000c0d0e7389 */ /* 0x00006400000c000b */
[----:B01----:R-:W-:Y:S01]  /*2b7b0*/  ENDCOLLECTIVE ;  /* 0x000000000000791b */ /* 0x003fe20003800000 */
.L_x_925:
        /* <DEDUP_REMOVED lines=20> */
.L_x_926:
[----:B------:R-:W-:Y:S02]  /*2b900*/  IMAD.MOV.U32 R13, RZ, RZ, R24 ;  /* 0x000000ffff0d7224 */ /* 0x000fe400078e0018 */
[----:B------:R-:W-:-:S07]  /*2b910*/  IMAD.MOV.U32 R25, RZ, RZ, R14 ;  /* 0x000000ffff197224 */ /* 0x000fce00078e000e */
[----:B------:R-:W-:Y:S05]  /*2b920*/  WARPSYNC.COLLECTIVE R15, `(.L_x_927) ;  /* 0x000000000f087348 */ /* 0x000fea0003c00000 */
[----:B------:R0:W1:Y:S02]  /*2b930*/  SHFL.IDX P6, R14, R13, R12, R11 ;  /* 0x0000000c0d0e7389 */ /* 0x00006400000c000b */
[----:B01----:R-:W-:Y:S01]  /*2b940*/  ENDCOLLECTIVE ;  /* 0x000000000000791b */ /* 0x003fe20003800000 */
.L_x_927:
[----:B------:R-:W-:Y:S01]  /*2b950*/  IMAD.MOV.U32 R2, RZ, RZ, R14 ;  /* 0x000000ffff027224 */ /* 0x000fe200078e000e */
[----:B------:R-:W-:Y:S06]  /*2b960*/  BRA `(.L_x_928) ;  /* 0xffffffac00a47947 */ /* 0x000fec000383ffff */
.L_x_776:
[----:B0-----:R0:W2:Y:S02]  /*2b970*/  SYNCS.PHASECHK.TRANS64.TRYWAIT P0, [R4+URZ+0x38860], R3 ;  /* 0x03886003040075a7 */ /* 0x0010a4000800017f */
[----:B--2---:R-:W-:Y:S05]  /*2b980*/  @!P0 NANOSLEEP.SYNCS 0x989680 ;  /* 0x009896800000895d */ /* 0x004fea0003900000 */
[----:B------:R-:W2:Y:S02]  /*2b990*/  @!P0 SYNCS.PHASECHK.TRANS64 P0, [R4+URZ+0x38860], R3 ;  /* 0x03886003040085a7 */ /* 0x000ea4000800007f */
[----:B--2---:R-:W-:Y:S05]  /*2b9a0*/  @!P0 BRA `(.L_x_776) ;  /* 0xfffffffc00f08947 */ /* 0x004fea000383ffff */
[----:B------:R-:W-:Y:S05]  /*2b9b0*/  BRA `(.L_x_929) ;  /* 0xffffffb000dc7947 */ /* 0x000fea000383ffff */
.L_x_777:
        /* <DEDUP_REMOVED lines=8> */
.L_x_931:
[----:B------:R-:W-:Y:S05]  /*2ba40*/  BSYNC B0 ;  /* 0x0000000000007941 */ /* 0x000fea0003800000 */
.L_x_930:
[----:B------:R-:W-:Y:S01]  /*2ba50*/  IMAD.MOV.U32 R13, RZ, RZ, R24 ;  /* 0x000000ffff0d7224 */ /* 0x000fe200078e0018 */
[C---:B------:R-:W-:Y:S01]  /*2ba60*/  LOP3.LUT R0, R36.reuse, 0x40, RZ, 0xfc, !PT ;  /* 0x0000004024007812 */ /* 0x040fe200078efcff */
[----:B------:R-:W-:Y:S01]  /*2ba70*/  IMAD.MOV.U32 R12, RZ, RZ, RZ ;  /* 0x000000ffff0c7224 */ /* 0x000fe200078e00ff */
[C---:B------:R-:W-:Y:S01]  /*2ba80*/  LOP3.LUT R6, R36.reuse, 0x80, RZ, 0xfc, !PT ;  /* 0x0000008024067812 */ /* 0x040fe200078efcff */
[----:B------:R-:W-:Y:S02]  /*2ba90*/  IMAD.MOV.U32 R11, RZ, RZ, 0x181f ;  /* 0x0000181fff0b7424 */ /* 0x000fe400078e00ff */
[----:B------:R-:W-:Y:S02]  /*2baa0*/  IMAD.MOV.U32 R15, RZ, RZ, -0x1 ;  /* 0xffffffffff0f7424 */ /* 0x000fe400078e00ff */
[----:B------:R-:W-:Y:S02]  /*2bab0*/  IMAD.MOV.U32 R3, RZ, RZ, R14 ;  /* 0x000000ffff037224 */ /* 0x000fe400078e000e */
[----:B------:R-:W-:-:S07]  /*2bac0*/  IMAD.SHL.U32 R8, R36, 0x2, RZ ;  /* 0x0000000224087824 */ /* 0x000fce00078e00ff */
[----:B------:R-:W-:Y:S05]  /*2bad0*/  WARPSYNC.COLLECTIVE R15, `(.L_x_932) ;  /* 0x000000000f087348 */ /* 0x000fea0003c00000 */
[----:B------:R0:W1:Y:S02]  /*2bae0*/  SHFL.IDX P6, R14, R13, R12, R11 ;  /* 0x0000000c0d0e7389 */ /* 0x00006400000c000b */
[----:B01----:R-:W-:Y:S01]  /*2baf0*/  ENDCOLLECTIVE ;  /* 0x000000000000791b */ /* 0x003fe20003800000 */
.L_x_932:
[----:B------:R-:W-:Y:S01]  /*2bb00*/  ULDC UR4, c[0x0][0x2f4] ;  /* 0x0000bd0000047ab9 */ /* 0x000fe20000000800 */
[----:B------:R-:W-:Y:S01]  /*2bb10*/  ULDC.64 UR6, c[0x0][0x208] ;  /* 0x0000820000067ab9 */ /* 0x000fe20000000a00 */
[----:B------:R-:W-:Y:S02]  /*2bb20*/  ISETP.GE.AND P3, PT, R36, UR4, PT ;  /* 0x0000000424007c0c */ /* 0x000fe4000bf66270 */
[----:B------:R-:W-:Y:S01]  /*2bb30*/  ISETP.GE.AND P2, PT, R0, UR4, PT ;  /* 0x0000000400007c0c */ /* 0x000fe2000bf46270 */
[----:B------:R-:W-:Y:S01]  /*2bb40*/  IMAD R0, R7, 0x2, R22 ;  /* 0x0000000207007824 */ /* 0x000fe200078e0216 */
[----:B------:R-:W-:Y:S02]  /*2bb50*/  ISETP.LT.OR P4, PT, R5, 0x1, P3 ;  /* 0x000000010500780c */ /* 0x000fe40001f81670 */
[----:B------:R-:W-:Y:S02]  /*2bb60*/  ISETP.GE.AND P1, PT, R6, UR4, PT ;  /* 0x0000000406007c0c */ /* 0x000fe4000bf26270 */
[----:B------:R-:W-:Y:S01]  /*2bb70*/  LOP3.LUT R6, R36, 0xc0, RZ, 0xfc, !PT ;  /* 0x000000c024067812 */ /* 0x000fe200078efcff */
[----:B------:R-:W-:-:S02]  /*2bb80*/  IMAD.MOV.U32 R13, RZ, RZ, R25 ;  /* 0x000000ffff0d7224 */ /* 0x000fc400078e0019 */
        /* <DEDUP_REMOVED lines=10> */
[----:B------:R-:W-:-:S04]  /*2bc30*/  ISETP.GE.AND P0, PT, R6, UR4, PT ;  /* 0x0000000406007c0c */ /* 0x000fc8000bf06270 */
[----:B------:R0:W-:Y:S01]  /*2bc40*/  LDGSTS.E.BYPASS.LTC128B.128 [R0+0x5400], desc[UR6][R2.64+0x100], !P4 ;  /* 0x0540010002007fae */ /* 0x0001e2000e101d46 */
[----:B------:R-:W-:-:S13]  /*2bc50*/  ISETP.LT.OR P4, PT, R5, 0x1, P0 ;  /* 0x000000010500780c */ /* 0x000fda0000781670 */
[----:B------:R0:W-:Y:S02]  /*2bc60*/  LDGSTS.E.BYPASS.LTC128B.128 [R0+0x7c00], desc[UR6][R2.64+0x180], !P4 ;  /* 0x07c0018002007fae */ /* 0x0001e4000e101d46 */
[----:B0-----:R-:W-:Y:S05]  /*2bc70*/  WARPSYNC.COLLECTIVE R15, `(.L_x_933) ;  /* 0x000000000f087348 */ /* 0x001fea0003c00000 */
[----:B------:R1:W2:Y:S02]  /*2bc80*/  SHFL.IDX P6, R14, R13, R12, R11 ;  /* 0x0000000c0d0e7389 */ /* 0x0002a400000c000b */
[----:B012---:R-:W-:Y:S01]  /*2bc90*/  ENDCOLLECTIVE ;  /* 0x000000000000791b */ /* 0x007fe20003800000 */
.L_x_933:
[----:B------:R-:W-:Y:S01]  /*2bca0*/  MOV R13, R24 ;  /* 0x00000018000d7202 */ /* 0x000fe20000000f00 */
[----:B------:R-:W-:-:S07]  /*2bcb0*/  IMAD.MOV.U32 R3, RZ, RZ, R14 ;  /* 0x000000ffff037224 */ /* 0x000fce00078e000e */
[----:B------:R-:W-:Y:S05]  /*2bcc0*/  WARPSYNC.COLLECTIVE R15, `(.L_x_934) ;  /* 0x000000000f087348 */ /* 0x000fea0003c00000 */
[----:B------:R0:W1:Y:S02]  /*2bcd0*/  SHFL.IDX P6, R14, R13, R12, R11 ;  /* 0x0000000c0d0e7389 */ /* 0x00006400000c000b */
[----:B01----:R-:W-:Y:S01]  /*2bce0*/  ENDCOLLECTIVE ;  /* 0x000000000000791b */ /* 0x003fe20003800000 */
.L_x_934:
[----:B------:R-:W-:Y:S01]  /*2bcf0*/  ULDC.64 UR4, c[0x0][0x208] ;  /* 0x0000820000047ab9 */ /* 0x000fe20000000a00 */
[----:B------:R-:W-:Y:S02]  /*2bd00*/  IMAD.MOV.U32 R13, RZ, RZ, R25 ;  /* 0x000000ffff0d7224 */ /* 0x000fe400078e0019 */
[----:B------:R-:W-:Y:S01]  /*2bd10*/  IMAD.MOV.U32 R12, RZ, RZ, 0x2 ;  /* 0x00000002ff0c7424 */ /* 0x000fe200078e00ff */
        /* <DEDUP_REMOVED lines=16> */
.L_x_935:
[----:B------:R-:W-:Y:S02]  /*2be20*/  IMAD.MOV.U32 R13, RZ, RZ, R24 ;  /* 0x000000ffff0d7224 */ /* 0x000fe400078e0018 */
[----:B------:R-:W-:-:S07]  /*2be30*/  IMAD.MOV.U32 R7, RZ, RZ, R14 ;  /* 0x000000ffff077224 */ /* 0x000fce00078e000e */
[----:B------:R-:W-:Y:S05]  /*2be40*/  WARPSYNC.COLLECTIVE R15, `(.L_x_936) ;  /* 0x000000000f087348 */ /* 0x000fea0003c00000 */
[----:B------:R0:W1:Y:S02]  /*2be50*/  SHFL.IDX P6, R14, R13, R12, R11 ;  /* 0x0000000c0d0e7389 */ /* 0x00006400000c000b */
[----:B01----:R-:W-:Y:S01]  /*2be60*/  ENDCOLLECTIVE ;  /* 0x000000000000791b */ /* 0x003fe20003800000 */
.L_x_936:
        /* <DEDUP_REMOVED lines=19> */
.L_x_937:
[----:B------:R-:W-:Y:S02]  /*2bfa0*/  IMAD.MOV.U32 R13, RZ, RZ, R24 ;  /* 0x000000ffff0d7224 */ /* 0x000fe400078e0018 */
[----:B------:R-:W-:-:S07]  /*2bfb0*/  IMAD.MOV.U32 R3, RZ, RZ, R14 ;  /* 0x000000ffff037224 */ /* 0x000fce00078e000e */
[----:B------:R-:W-:Y:S05]  /*2bfc0*/  WARPSYNC.COLLECTIVE R15, `(.L_x_938) ;  /* 0x000000000f087348 */ /* 0x000fea0003c00000 */
[----:B------:R0:W1:Y:S02]  /*2bfd0*/  SHFL.IDX P6, R14, R13, R12, R11 ;  /* 0x0000000c0d0e7389 */ /* 0x00006400000c000b */
[----:B01----:R-:W-:Y:S01]  /*2bfe0*/  ENDCOLLECTIVE ;  /* 0x000000000000791b */ /* 0x003fe20003800000 */
.L_x_938:
[----:B------:R-:W-:Y:S01]  /*2bff0*/  ULDC.64 UR4, c[0x0][0x208] ;  /* 0x0000820000047ab9 */ /* 0x000fe20000000a00 */
[----:B------:R-:W-:Y:S01]  /*2c000*/  MOV R13, R25 ;  /* 0x00000019000d7202 */ /* 0x000fe20000000f00 */
        /* <DEDUP_REMOVED lines=17> */
.L_x_939:
[----:B------:R-:W-:Y:S02]  /*2c120*/  IMAD.MOV.U32 R13, RZ, RZ, R24 ;  /* 0x000000ffff0d7224 */ /* 0x000fe400078e0018 */
[----:B------:R-:W-:-:S07]  /*2c130*/  IMAD.MOV.U32 R25, RZ, RZ, R14 ;  /* 0x000000ffff197224 */ /* 0x000fce00078e000e */
[----:B------:R-:W-:Y:S05]  /*2c140*/  WARPSYNC.COLLECTIVE R15, `(.L_x_940) ;  /* 0x000000000f087348 */ /* 0x000fea0003c00000 */
[----:B------:R0:W1:Y:S02]  /*2c150*/  SHFL.IDX P6, R14, R13, R12, R11 ;  /* 0x0000000c0d0e7389 */ /* 0x00006400000c000b */
[----:B01----:R-:W-:Y:S01]  /*2c160*/  ENDCOLLECTIVE ;  /* 0x000000000000791b */ /* 0x003fe20003800000 */
.L_x_940:
[----:B------:R-:W-:Y:S05]  /*2c170*/  BRA `(.L_x_941) ;  /* 0xffffffb000007947 */ /* 0x000fea000383ffff */
.L_x_782:
        /* <DEDUP_REMOVED lines=8> */
.L_x_943:
[----:B------:R-:W-:Y:S05]  /*2c200*/  BSYNC B0 ;  /* 0x0000000000007941 */ /* 0x000fea0003800000 */
.L_x_942:
        /* <DEDUP_REMOVED lines=9> */
.L_x_944:
[----:B------:R-:W-:Y:S01]  /*2c2a0*/  ULDC UR4, c[0x0][0xc3c] ;  /* 0x00030f0000047ab9 */ /* 0x000fe20000000800 */
[----:B------:R-:W-:Y:S01]  /*2c2b0*/  ULDC.64 UR6, c[0x0][0x208] ;  /* 0x0000820000067ab9 */ /* 0x000fe20000000a00 */
        /* <DEDUP_REMOVED lines=12> */
[----:B------:R-:W-:-:S03]  /*2c380*/  ISETP.NE.AND P1, PT, R8, RZ, PT ;  /* 0x000000ff0800720c */ /* 0x000fc60003f25270 */
[----:B------:R-:W-:-:S10]  /*2c390*/  IMAD.MOV.U32 R13, RZ, RZ, R4 ;  /* 0x000000ffff0d7224 */ /* 0x000fd400078e0004 */
[----:B------:R-:W-:Y:S05]  /*2c3a0*/  WARPSYNC.COLLECTIVE R15, `(.L_x_945) ;  /* 0x000000000f087348 */ /* 0x000fea0003c00000 */
[----:B------:R0:W1:Y:S02]  /*2c3b0*/  SHFL.UP P6, R14, R13, R12, R11 ;  /* 0x0400000c0d0e7389 */ /* 0x00006400000c000b */
[----:B01----:R-:W-:Y:S01]  /*2c3c0*/  ENDCOLLECTIVE ;  /* 0x000000000000791b */ /* 0x003fe20003800000 */
.L_x_945:
[----:B------:R-:W-:Y:S01]  /*2c3d0*/  IMAD.MOV.U32 R12, RZ, RZ, 0x2 ;  /* 0x00000002ff0c7424 */ /* 0x000fe200078e00ff */
[----:B------:R-:W-:-:S05]  /*2c3e0*/  SEL R7, R14, RZ, P1 ;  /* 0x000000ff0e077207 */ /* 0x000fca0000800000 */
[----:B------:R-:W-:-:S04]  /*2c3f0*/  IMAD.IADD R6, R4, 0x1, R7 ;  /* 0x0000000104067824 */ /* 0x000fc800078e0207 */
[----:B------:R-:W-:-:S07]  /*2c400*/  IMAD.MOV.U32 R13, RZ, RZ, R6 ;  /* 0x000000ffff0d7224 */ /* 0x000fce00078e0006 */
[----:B------:R-:W-:Y:S05]  /*2c410*/  WARPSYNC.COLLECTIVE R15, `(.L_x_946) ;  /* 0x000000000f087348 */ /* 0x000fea0003c00000 */
[----:B------:R0:W1:Y:S02]  /*2c420*/  SHFL.UP P6, R14, R13, R12, R11 ;  /* 0x0400000c0d0e7389 */ /* 0x00006400000c000b */
[----:B01----:R-:W-:Y:S01]  /*2c430*/  ENDCOLLECTIVE ;  /* 0x000000000000791b */ /* 0x003fe20003800000 */
.L_x_946:
[----:B------:R-:W-:Y:S02]  /*2c440*/  MOV R12, 0x4 ;  /* 0x00000004000c7802 */ /* 0x000fe40000000f00 */
[----:B------:R-:W-:-:S05]  /*2c450*/  SEL R7, R14, RZ, P2 ;  /* 0x000000ff0e077207 */ /* 0x000fca0001000000 */
[----:B------:R-:W-:-:S04]  /*2c460*/  IMAD.IADD R7, R6, 0x1, R7 ;  /* 0x0000000106077824 */ /* 0x000fc800078e0207 */
[----:B------:R-:W-:-:S07]  /*2c470*/  IMAD.MOV.U32 R13, RZ, RZ, R7 ;  /* 0x000000ffff0d7224 */ /* 0x000fce00078e0007 */
[----:B------:R-:W-:Y:S05]  /*2c480*/  WARPSYNC.COLLECTIVE R15, `(.L_x_947) ;  /* 0x000000000f087348 */ /* 0x000fea0003c00000 */
[----:B------:R0:W1:Y:S02]  /*2c490*/  SHFL.UP P6, R14, R13, R12, R11 ;  /* 0x0400000c0d0e7389 */ /* 0x00006400000c000b */
[----:B01----:R-:W-:Y:S01]  /*2c4a0*/  ENDCOLLECTIVE ;  /* 0x000000000000791b */ /* 0x003fe20003800000 */
.L_x_947:
[----:B------:R-:W-:Y:S01]  /*2c4b0*/  IMAD.MOV.U32 R12, RZ, RZ, 0x8 ;  /* 0x00000008ff0c7424 */ /* 0x000fe200078e00ff */
[----:B------:R-:W-:-:S05]  /*2c4c0*/  SEL R2, R14, RZ, P3 ;  /* 0x000000ff0e027207 */ /* 0x000fca0001800000 */
[----:B------:R-:W-:-:S04]  /*2c4d0*/  IMAD.IADD R2, R7, 0x1, R2 ;  /* 0x0000000107027824 */ /* 0x000fc800078e0202 */
[----:B------:R-:W-:-:S07]  /*2c4e0*/  IMAD.MOV.U32 R13, RZ, RZ, R2 ;  /* 0x000000ffff0d7224 */ /* 0x000fce00078e0002 */
[----:B------:R-:W-:Y:S05]  /*2c4f0*/  WARPSYNC.COLLECTIVE R15, `(.L_x_948) ;  /* 0x000000000f087348 */ /* 0x000fea0003c00000 */
[----:B------:R0:W1:Y:S02]  /*2c500*/  SHFL.UP P6, R14, R13, R12, R11 ;  /* 0x0400000c0d0e7389 */ /* 0x00006400000c000b */
[----:B01----:R-:W-:Y:S01]  /*2c510*/  ENDCOLLECTIVE ;  /* 0x000000000000791b */ /* 0x003fe20003800000 */
.L_x_948:
[----:B------:R-:W-:Y:S01]  /*2c520*/  IMAD.MOV.U32 R12, RZ, RZ, 0x10 ;  /* 0x00000010ff0c7424 */ /* 0x000fe200078e00ff */
[----:B------:R-:W-:-:S05]  /*2c530*/  SEL R3, R14, RZ, P4 ;  /* 0x000000ff0e037207 */ /* 0x000fca0002000000 */
[----:B------:R-:W-:-:S04]  /*2c540*/  IMAD.IADD R3, R2, 0x1, R3 ;  /* 0x0000000102037824 */ /* 0x000fc800078e0203 */
[----:B------:R-:W-:-:S07]  /*2c550*/  IMAD.MOV.U32 R13, RZ, RZ, R3 ;  /* 0x000000ffff0d7224 */ /* 0x000fce00078e0003 */
[----:B------:R-:W-:Y:S05]  /*2c560*/  WARPSYNC.COLLECTIVE R15, `(.L_x_949) ;  /* 0x000000000f087348 */ /* 0x000fea0003c00000 */
[----:B------:R0:W1:Y:S02]  /*2c570*/  SHFL.UP P6, R14, R13, R12, R11 ;  /* 0x0400000c0d0e7389 */ /* 0x00006400000c000b */
[----:B01----:R-:W-:Y:S01]  /*2c580*/  ENDCOLLECTIVE ;  /* 0x000000000000791b */ /* 0x003fe20003800000 */
.L_x_949:
[----:B------:R-:W-:Y:S02]  /*2c590*/  IMAD.MOV.U32 R12, RZ, RZ, 0x1f ;  /* 0x0000001fff0c7424 */ /* 0x000fe400078e00ff */
[----:B------:R-:W-:Y:S01]  /*2c5a0*/  IMAD.MOV.U32 R11, RZ, RZ, 0x1f ;  /* 0x0000001fff0b7424 */ /* 0x000fe200078e00ff */
[----:B------:R-:W-:-:S05]  /*2c5b0*/  SEL R2, R14, RZ, P5 ;  /* 0x000000ff0e027207 */ /* 0x000fca0002800000 */
[----:B------:R-:W-:-:S04]  /*2c5c0*/  IMAD.IADD R2, R3, 0x1, R2 ;  /* 0x0000000103027824 */ /* 0x000fc800078e0202 */
[----:B------:R-:W-:-:S07]  /*2c5d0*/  IMAD.MOV.U32 R13, RZ, RZ, R2 ;  /* 0x000000ffff0d7224 */ /* 0x000fce00078e0002 */
[----:B------:R-:W-:Y:S05]  /*2c5e0*/  WARPSYNC.COLLECTIVE R15, `(.L_x_950) ;  /* 0x000000000f087348 */ /* 0x000fea0003c00000 */
[----:B------:R0:W1:Y:S02]  /*2c5f0*/  SHFL.IDX P6, R14, R13, R12, R11 ;  /* 0x0000000c0d0e7389 */ /* 0x00006400000c000b */
[----:B01----:R-:W-:Y:S01]  /*2c600*/  ENDCOLLECTIVE ;  /* 0x000000000000791b */ /* 0x003fe20003800000 */
.L_x_950:
[----:B------:R-:W-:Y:S05]  /*2c610*/  BRA `(.L_x_951) ;  /* 0xffffffb000207947 */ /* 0x000fea000383ffff */
.L_x_787:
[----:B------:R-:W-:Y:S01]  /*2c620*/  BSSY B0, `(.L_x_952) ;  /* 0x0000008000007945 */ /* 0x000fe20003800000 */
[----:B-----5:R-:W-:Y:S01]  /*2c630*/  IMAD.MOV.U32 R13, RZ, RZ, R4 ;  /* 0x000000ffff0d7224 */ /* 0x020fe200078e0004 */
[----:B------:R-:W-:Y:S01]  /*2c640*/  MOV R12, 0x1 ;  /* 0x00000001000c7802 */ /* 0x000fe20000000f00 */
[----:B------:R-:W-:Y:S02]  /*2c650*/  IMAD.MOV.U32 R11, RZ, RZ, RZ ;  /* 0x000000ffff0b7224 */ /* 0x000fe400078e00ff */
[----:B------:R-:W-:-:S07]  /*2c660*/  IMAD.MOV.U32 R15, RZ, RZ, -0x1 ;  /* 0xffffffffff0f7424 */ /* 0x000fce00078e00ff */
[----:B0-----:R-:W-:Y:S05]  /*2c670*/  WARPSYNC.COLLECTIVE R15, `(.L_x_953) ;  /* 0x000000000f087348 */ /* 0x001fea0003c00000 */
[----:B------:R1:W2:Y:S02]  /*2c680*/  SHFL.UP P6, R14, R13, R12, R11 ;  /* 0x0400000c0d0e7389 */ /* 0x0002a400000c000b */
[----:B012---:R-:W-:Y:S01]  /*2c690*/  ENDCOLLECTIVE ;  /* 0x000000000000791b */ /* 0x007fe20003800000 */
.L_x_953:
[----:B------:R-:W-:Y:S05]  /*2c6a0*/  BSYNC B0 ;  /* 0x0000000000007941 */ /* 0x000fea0003800000 */
.L_x_952:
[----:B------:R-:W-:Y:S01]  /*2c6b0*/  SEL R13, R14, RZ, P1 ;  /* 0x000000ff0e0d7207 */ /* 0x000fe20000800000 */
[----:B------:R-:W-:Y:S02]  /*2c6c0*/  IMAD.MOV.U32 R12, RZ, RZ, 0x2 ;  /* 0x00000002ff0c7424 */ /* 0x000fe400078e00ff */
[----:B------:R-:W-:Y:S02]  /*2c6d0*/  IMAD.MOV.U32 R11, RZ, RZ, RZ ;  /* 0x000000ffff0b7224 */ /* 0x000fe400078e00ff */
[----:B------:R-:W-:Y:S02]  /*2c6e0*/  IMAD.IADD R13, R4, 0x1, R13 ;  /* 0x00000001040d7824 */ /* 0x000fe400078e020d */
[----:B------:R-:W-:-:S07]  /*2c6f0*/  IMAD.MOV.U32 R15, RZ, RZ, -0x1 ;  /* 0xffffffffff0f7424 */ /* 0x000fce00078e00ff */
[----:B------:R-:W-:Y:S05]  /*2c700*/  WARPSYNC.COLLECTIVE R15, `(.L_x_954) ;  /* 0x000000000f087348 */ /* 0x000fea0003c00000 */
[----:B------:R0:W1:Y:S02]  /*2c710*/  SHFL.UP P6, R14, R13, R12, R11 ;  /* 0x0400000c0d0e7389 */ /* 0x00006400000c000b */
[----:B01----:R-:W-:Y:S01]  /*2c720*/  ENDCOLLECTIVE ;  /* 0x000000000000791b */ /* 0x003fe20003800000 */
.L_x_954:
[----:B------:R-:W-:Y:S01]  /*2c730*/  IMAD.MOV.U32 R12, RZ, RZ, 0x4 ;  /* 0x00000004ff0c7424 */ /* 0x000fe200078e00ff */
[----:B------:R-:W-:-:S05]  /*2c740*/  SEL R0, R14, RZ, P2 ;  /* 0x000000ff0e007207 */ /* 0x000fca0001000000 */
[----:B------:R-:W-:-:S04]  /*2c750*/  IMAD.IADD R0, R13, 0x1, R0 ;  /* 0x000000010d007824 */ /* 0x000fc800078e0200 */
[----:B------:R-:W-:-:S07]  /*2c760*/  IMAD.MOV.U32 R13, RZ, RZ, R0 ;  /* 0x000000ffff0d7224 */ /* 0x000fce00078e0000 */
[----:B------:R-:W-:Y:S05]  /*2c770*/  WARPSYNC.COLLECTIVE R15, `(.L_x_955) ;  /* 0x000000000f087348 */ /* 0x000fea0003c00000 */
[----:B------:R0:W1:Y:S02]  /*2c780*/  SHFL.UP P6, R14, R13, R12, R11 ;  /* 0x0400000c0d0e7389 */ /* 0x00006400000c000b */
[----:B01----:R-:W-:Y:S01]  /*2c790*/  ENDCOLLECTIVE ;  /* 0x000000000000791b */ /* 0x003fe20003800000 */
.L_x_955:
[----:B------:R-:W-:Y:S02]  /*2c7a0*/  MOV R12, 0x8 ;  /* 0x00000008000c7802 */ /* 0x000fe40000000f00 */
[----:B------:R-:W-:-:S05]  /*2c7b0*/  SEL R3, R14, RZ, P3 ;  /* 0x000000ff0e037207 */ /* 0x000fca0001800000 */
[----:B------:R-:W-:-:S04]  /*2c7c0*/  IMAD.IADD R2, R0, 0x1, R3 ;  /* 0x0000000100027824 */ /* 0x000fc800078e0203 */
[----:B------:R-:W-:-:S07]  /*2c7d0*/  IMAD.MOV.U32 R13, RZ, RZ, R2 ;  /* 0x000000ffff0d7224 */ /* 0x000fce00078e0002 */
[----:B------:R-:W-:Y:S05]  /*2c7e0*/  WARPSYNC.COLLECTIVE R15, `(.L_x_956) ;  /* 0x000000000f087348 */ /* 0x000fea0003c00000 */
[----:B------:R0:W1:Y:S02]  /*2c7f0*/  SHFL.UP P6, R14, R13, R12, R11 ;  /* 0x0400000c0d0e7389 */ /* 0x00006400000c000b */
[----:B01----:R-:W-:Y:S01]  /*2c800*/  ENDCOLLECTIVE ;  /* 0x000000000000791b */ /* 0x003fe20003800000 */
.L_x_956:
[----:B------:R-:W-:Y:S01]  /*2c810*/  IMAD.MOV.U32 R12, RZ, RZ, 0x10 ;  /* 0x00000010ff0c7424 */ /* 0x000fe200078e00ff */
[----:B------:R-:W-:-:S05]  /*2c820*/  SEL R3, R14, RZ, P4 ;  /* 0x000000ff0e037207 */ /* 0x000fca0002000000 */
[----:B------:R-:W-:-:S04]  /*2c830*/  IMAD.IADD R3, R2, 0x1, R3 ;  /* 0x0000000102037824 */ /* 0x000fc800078e0203 */
[----:B------:R-:W-:-:S07]  /*2c840*/  IMAD.MOV.U32 R13, RZ, RZ, R3 ;  /* 0x000000ffff0d7224 */ /* 0x000fce00078e0003 */
[----:B------:R-:W-:Y:S05]  /*2c850*/  WARPSYNC.COLLECTIVE R15, `(.L_x_957) ;  /* 0x000000000f087348 */ /* 0x000fea0003c00000 */
[----:B------:R0:W1:Y:S02]  /*2c860*/  SHFL.UP P6, R14, R13, R12, R11 ;  /* 0x0400000c0d0e7389 */ /* 0x00006400000c000b */
[----:B01----:R-:W-:Y:S01]  /*2c870*/  ENDCOLLECTIVE ;  /* 0x000000000000791b */ /* 0x003fe20003800000 */
.L_x_957:
        /* <DEDUP_REMOVED lines=8> */
.L_x_958:
[----:B------:R-:W-:Y:S05]  /*2c900*/  BRA `(.L_x_959) ;  /* 0xffffffb000047947 */ /* 0x000fea000383ffff */
.L_x_789:
[----:B------:R-:W-:Y:S01]  /*2c910*/  BSSY B0, `(.L_x_960) ;  /* 0x0000006000007945 */ /* 0x000fe20003800000 */
[----:B------:R-:W-:Y:S01]  /*2c920*/  PLOP3.LUT P6, PT, P6, PT, PT, 0x8, 0x0 ;  /* 0x000000000000781c */ /* 0x000fe200037ce170 */
[----:B------:R-:W-:-:S12]  /*2c930*/  IMAD.MOV.U32 R15, RZ, RZ, -0x1 ;  /* 0xffffffffff0f7424 */ /* 0x000fd800078e00ff */
[----:B0-----:R-:W-:Y:S05]  /*2c940*/  WARPSYNC.COLLECTIVE R15, `(.L_x_961) ;  /* 0x000000000f087348 */ /* 0x001fea0003c00000 */
[----:B------:R-:W-:Y:S01]  /*2c950*/  VOTE.ANY R14, PT, P6 ;  /* 0x00000000000e7806 */ /* 0x000fe200030e0100 */
[----:B0-----:R-:W-:Y:S06]  /*2c960*/  ENDCOLLECTIVE ;  /* 0x000000000000791b */ /* 0x001fec0003800000 */
.L_x_961:
[----:B------:R-:W-:Y:S05]  /*2c970*/  BSYNC B0 ;  /* 0x0000000000007941 */ /* 0x000fea0003800000 */
.L_x_960:
[----:B------:R-:W-:Y:S01]  /*2c980*/  IMAD.MOV.U32 R3, RZ, RZ, R14 ;  /* 0x000000ffff037224 */ /* 0x000fe200078e000e */
[----:B------:R-:W-:Y:S01]  /*2c990*/  MOV R11, 0x1f ;  /* 0x0000001f000b7802 */ /* 0x000fe20000000f00 */
[----:B------:R-:W-:Y:S02]  /*2c9a0*/  IMAD.MOV.U32 R13, RZ, RZ, R4 ;  /* 0x000000ffff0d7224 */ /* 0x000fe400078e0004 */
[----:B------:R-:W0:Y:S01]  /*2c9b0*/  POPC R0, R3 ;  /* 0x0000000300007309 */ /* 0x000e220000000000 */
[----:B------:R-:W-:Y:S02]  /*2c9c0*/  IMAD.MOV.U32 R15, RZ, RZ, -0x1 ;  /* 0xffffffffff0f7424 */ /* 0x000fe400078e00ff */
[----:B0-----:R-:W-:-:S07]  /*2c9d0*/  IMAD.MOV.U32 R12, RZ, RZ, R0 ;  /* 0x000000ffff0c7224 */ /* 0x001fce00078e0000 */
[----:B------:R-:W-:Y:S05]  /*2c9e0*/  WARPSYNC.COLLECTIVE R15, `(.L_x_962) ;  /* 0x000000000f087348 */ /* 0x000fea0003c00000 */
[----:B------:R0:W1:Y:S02]  /*2c9f0*/  SHFL.IDX P6, R14, R13, R12, R11 ;  /* 0x0000000c0d0e7389 */ /* 0x00006400000c000b */
[----:B01----:R-:W-:Y:S01]  /*2ca00*/  ENDCOLLECTIVE ;  /* 0x000000000000791b */ /* 0x003fe20003800000 */
.L_x_962:
[----:B------:R-:W-:Y:S01]  /*2ca10*/  IMAD.MOV.U32 R4, RZ, RZ, R14 ;  /* 0x000000ffff047224 */ /* 0x000fe200078e000e */
[----:B------:R-:W-:Y:S06]  /*2ca20*/  BRA `(.L_x_963) ;  /* 0xffffffac00f47947 */ /* 0x000fec000383ffff */
.L_x_791:
[----:B------:R-:W-:Y:S01]  /*2ca30*/  BSSY B0, `(.L_x_964) ;  /* 0x0000007000007945 */ /* 0x000fe20003800000 */
[----:B------:R-:W-:Y:S02]  /*2ca40*/  IMAD.MOV.U32 R13, RZ, RZ, R2 ;  /* 0x000000ffff0d7224 */ /* 0x000fe400078e0002 */
[----:B------:R-:W-:Y:S02]  /*2ca50*/  IMAD.MOV.U32 R11, RZ, RZ, 0x1f ;  /* 0x0000001fff0b7424 */ /* 0x000fe400078e00ff */
[----:B------:R-:W-:-:S07]  /*2ca60*/  IMAD.MOV.U32 R15, RZ, RZ, -0x1 ;  /* 0xffffffffff0f7424 */ /* 0x000fce00078e00ff */
[----:B012---:R-:W-:Y:S05]  /*2ca70*/  WARPSYNC.COLLECTIVE R15, `(.L_x_965) ;  /* 0x000000000f087348 */ /* 0x007fea0003c00000 */
[----:B------:R3:W4:Y:S02]  /*2ca80*/  SHFL.IDX P6, R14, R13, R12, R11 ;  /* 0x0000000c0d0e7389 */ /* 0x00072400000c000b */
[----:B01234-:R-:W-:Y:S01]  /*2ca90*/  ENDCOLLECTIVE ;  /* 0x000000000000791b */ /* 0x01ffe20003800000 */
.L_x_965:
[----:B------:R-:W-:Y:S05]  /*2caa0*/  BSYNC B0 ;  /* 0x0000000000007941 */ /* 0x000fea0003800000 */
.L_x_964:
[----:B------:R-:W-:Y:S05]  /*2cab0*/  BRA `(.L_x_790) ;  /* 0xffffffac00ec7947 */ /* 0x000fea000383ffff */
.L_x_795:
[----:B0-----:R0:W1:Y:S02]  /*2cac0*/  SYNCS.PHASECHK.TRANS64.TRYWAIT P0, [R5+URZ+0x38820], R0 ;  /* 0x03882000050075a7 */ /* 0x001064000800017f */
[----:B-1----:R-:W-:Y:S05]  /*2cad0*/  @!P0 NANOSLEEP.SYNCS 0x989680 ;  /* 0x009896800000895d */ /* 0x002fea0003900000 */
[----:B------:R-:W1:Y:S02]  /*2cae0*/  @!P0 SYNCS.PHASECHK.TRANS64 P0, [R5+URZ+0x38820], R0 ;  /* 0x03882000050085a7 */ /* 0x000e64000800007f */
[----:B-1----:R-:W-:Y:S05]  /*2caf0*/  @!P0 BRA `(.L_x_795) ;  /* 0xfffffffc00f08947 */ /* 0x002fea000383ffff */
[----:B------:R-:W-:Y:S05]  /*2cb00*/  BRA `(.L_x_966) ;  /* 0xffffffb000d87947 */ /* 0x000fea000383ffff */
.L_x_796:
[----:B------:R-:W1:Y:S01]  /*2cb10*/  S2R R2, SR_TID.X ;  /* 0x0000000000027919 */ /* 0x000e620000002100 */
[----:B------:R-:W-:Y:S01]  /*2cb20*/  BSSY B0, `(.L_x_967) ;  /* 0x000000a000007945 */ /* 0x000fe20003800000 */
[----:B------:R-:W-:Y:S02]  /*2cb30*/  IMAD.MOV.U32 R12, RZ, RZ, RZ ;  /* 0x000000ffff0c7224 */ /* 0x000fe400078e00ff */
[----:B------:R-:W-:Y:S02]  /*2cb40*/  IMAD.MOV.U32 R11, RZ, RZ, 0x1f ;  /* 0x0000001fff0b7424 */ /* 0x000fe400078e00ff */
[----:B------:R-:W-:Y:S01]  /*2cb50*/  IMAD.MOV.U32 R15, RZ, RZ, -0x1 ;  /* 0xffffffffff0f7424 */ /* 0x000fe200078e00ff */
[----:B-1----:R-:W-:-:S04]  /*2cb60*/  SHF.R.U32.HI R2, RZ, 0x5, R2 ;  /* 0x00000005ff027819 */ /* 0x002fc80000011602 */
[----:B------:R-:W-:-:S05]  /*2cb70*/  LOP3.LUT R2, R2, 0x3, RZ, 0xc0, !PT ;  /* 0x0000000302027812 */ /* 0x000fca00078ec0ff */
[----:B------:R-:W-:-:S07]  /*2cb80*/  IMAD.MOV.U32 R13, RZ, RZ, R2 ;  /* 0x000000ffff0d7224 */ /* 0x000fce00078e0002 */
[----:B0-2---:R-:W-:Y:S05]  /*2cb90*/  WARPSYNC.COLLECTIVE R15, `(.L_x_968) ;  /* 0x000000000f087348 */ /* 0x005fea0003c00000 */
[----:B------:R1:W3:Y:S02]  /*2cba0*/  SHFL.IDX P6, R14, R13, R12, R11 ;  /* 0x0000000c0d0e7389 */ /* 0x0002e400000c000b */
[----:B0123--:R-:W-:Y:S01]  /*2cbb0*/  ENDCOLLECTIVE ;  /* 0x000000000000791b */ /* 0x00ffe20003800000 */
.L_x_968:
[----:B------:R-:W-:Y:S05]  /*2cbc0*/  BSYNC B0 ;  /* 0x0000000000007941 */ /* 0x000fea0003800000 */
.L_x_967:
[----:B------:R-:W-:Y:S05]  /*2cbd0*/  BRA `(.L_x_969) ;  /* 0xffffffb000c07947 */ /* 0x000fea000383ffff */
.L_x_797:
[----:B------:R-:W-:Y:S01]  /*2cbe0*/  BSSY B0, `(.L_x_970) ;  /* 0x0000006000007945 */ /* 0x000fe20003800000 */
[----:B------:R-:W-:-:S07]  /*2cbf0*/  IMAD.MOV.U32 R15, RZ, RZ, -0x1 ;  /* 0xffffffffff0f7424 */ /* 0x000fce00078e00ff */
[----:B0-2---:R-:W-:Y:S05]  /*2cc00*/  WARPSYNC.COLLECTIVE R15, `(.L_x_971) ;  /* 0x000000000f0c7348 */ /* 0x005fea0003c00000 */
[----:B------:R-:W-:Y:S02]  /*2cc10*/  ELECT P6, UR62, PT ;  /* 0x00000000003e782f */ /* 0x000fe400038c0000 */
[----:B------:R-:W-:Y:S01]  /*2cc20*/  MOV R14, UR62 ;  /* 0x0000003e000e7c02 */ /* 0x000fe20008000f00 */
[----:B0-2---:R-:W-:Y:S10]  /*2cc30*/  ENDCOLLECTIVE ;  /* 0x000000000000791b */ /* 0x005ff40003800000 */
.L_x_971:
[----:B------:R-:W-:Y:S05]  /*2cc40*/  BSYNC B0 ;  /* 0x0000000000007941 */ /* 0x000fea0003800000 */
.L_x_970:
[----:B------:R-:W-:Y:S05]  /*2cc50*/  BRA `(.L_x_972) ;  /* 0xffffffb000b47947 */ /* 0x000fea000383ffff */
.L_x_799:
[----:B0-----:R0:W1:Y:S02]  /*2cc60*/  SYNCS.PHASECHK.TRANS64.TRYWAIT P1, [R3+URZ+0x38840], R2 ;  /* 0x03884002030075a7 */ /* 0x001064000802017f */
[----:B-1----:R-:W-:Y:S05]  /*2cc70*/  @!P1 NANOSLEEP.SYNCS 0x989680 ;  /* 0x009896800000995d */ /* 0x002fea0003900000 */
[----:B------:R-:W1:Y:S02]  /*2cc80*/  @!P1 SYNCS.PHASECHK.TRANS64 P1, [R3+URZ+0x38840], R2 ;  /* 0x03884002030095a7 */ /* 0x000e64000802007f */
[----:B-1----:R-:W-:Y:S05]  /*2cc90*/  @!P1 BRA `(.L_x_799) ;  /* 0xfffffffc00f09947 */ /* 0x002fea000383ffff */
[----:B------:R-:W-:Y:S05]  /*2cca0*/  BRA `(.L_x_973) ;  /* 0xffffffb000d47947 */ /* 0x000fea000383ffff */
.L_x_801:
[----:B-1----:R1:W3:Y:S02]  /*2ccb0*/  SYNCS.PHASECHK.TRANS64.TRYWAIT P1, [R27+URZ+0x38840], R0 ;  /* 0x038840001b0075a7 */ /* 0x0022e4000802017f */
[----:B---3--:R-:W-:Y:S05]  /*2ccc0*/  @!P1 NANOSLEEP.SYNCS 0x989680 ;  /* 0x009896800000995d */ /* 0x008fea0003900000 */
[----:B------:R-:W3:Y:S02]  /*2ccd0*/  @!P1 SYNCS.PHASECHK.TRANS64 P1, [R27+URZ+0x38840], R0 ;  /* 0x038840001b0095a7 */ /* 0x000ee4000802007f */
[----:B---3--:R-:W-:Y:S05]  /*2cce0*/  @!P1 BRA `(.L_x_801) ;  /* 0xfffffffc00f09947 */ /* 0x008fea000383ffff */
[----:B------:R-:W-:Y:S05]  /*2ccf0*/  BRA `(.L_x_974) ;  /* 0xffffffb000e07947 */ /* 0x000fea000383ffff */
.L_x_803:
[----:B---3--:R3:W4:Y:S02]  /*2cd00*/  SYNCS.PHASECHK.TRANS64.TRYWAIT P1, [R3+URZ+0x38860], R2 ;  /* 0x03886002030075a7 */ /* 0x008724000802017f */
[----:B----4-:R-:W-:Y:S05]  /*2cd10*/  @!P1 NANOSLEEP.SYNCS 0x989680 ;  /* 0x009896800000995d */ /* 0x010fea0003900000 */
[----:B------:R-:W4:Y:S02]  /*2cd20*/  @!P1 SYNCS.PHASECHK.TRANS64 P1, [R3+URZ+0x38860], R2 ;  /* 0x03886002030095a7 */ /* 0x000f24000802007f */
[----:B----4-:R-:W-:Y:S05]  /*2cd30*/  @!P1 BRA `(.L_x_803) ;  /* 0xfffffffc00f09947 */ /* 0x010fea000383ffff */
[----:B------:R-:W-:Y:S05]  /*2cd40*/  BRA `(.L_x_975) ;  /* 0xffffffb000dc7947 */ /* 0x000fea000383ffff */
.L_x_976:
        /* <DEDUP_REMOVED lines=11> */
.L_x_3296:


//--------------------- .text._ZN7cutlass13device_kernelIN5flash11enable_sm90INS1_16FlashAttnFwdSm90INS1_25CollectiveMainloopFwdSm90ILi2EN4cute5tupleIJNS5_1CILi1EEES8_S8_EEENS6_IJNS7_ILi128EEENS7_ILi64EEENS7_ILi256EEEEEELi256ENS_10bfloat16_tEfNS_4arch4Sm90ELb0ELb1ELb1ELb0ELb1ELb0ELb0ELb1ELb1ELb1ELb0ELb0EEENS1_21CollectiveEpilogueFwdINS6_IJSA_SC_SB_EEES9_SE_SG_Li256ELb0ELb1ELb0ELb0EEENS1_30DynamicPersistentTileSchedulerILi256ELi128ELb0ELb1ELb1EEEEEEEEEvNT_6ParamsE --------------------------
	.section	.text._ZN7cutlass13device_kernelIN5flash11enable_sm90INS1_16FlashAttnFwdSm90INS1_25CollectiveMainloopFwdSm90ILi2EN4cute5tupleIJNS5_1CILi1EEES8_S8_EEENS6_IJNS7_ILi128EEENS7_ILi64EEENS7_ILi256EEEEEELi256ENS_10bfloat16_tEfNS_4arch4Sm90ELb0ELb1ELb1ELb0ELb1ELb0ELb0ELb1ELb1ELb1ELb0ELb0EEENS1_21CollectiveEpilogueFwdINS6_IJSA_SC_SB_EEES9_SE_SG_Li256ELb0ELb1ELb0ELb0EEENS1_30DynamicPersistentTileSchedulerILi256ELi128ELb0ELb1ELb1EEEEEEEEEvNT_6ParamsE,"ax",@progbits
	.align	128
.text._ZN7cutlass13device_kernelIN5flash11enable_sm90INS1_16FlashAttnFwdSm90INS1_25CollectiveMainloopFwdSm90ILi2EN4cute5tupleIJNS5_1CILi1EEES8_S8_EEENS6_IJNS7_ILi128EEENS7_ILi64EEENS7_ILi256EEEEEELi256ENS_10bfloat16_tEfNS_4arch4Sm90ELb0ELb1ELb1ELb0ELb1ELb0ELb0ELb1ELb1ELb1ELb0ELb0EEENS1_21CollectiveEpilogueFwdINS6_IJSA_SC_SB_EEES9_SE_SG_Li256ELb0ELb1ELb0ELb0EEENS1_30DynamicPersistentTileSchedulerILi256ELi128ELb0ELb1ELb1EEEEEEEEEvNT_6ParamsE:
        .type           _ZN7cutlass13device_kernelIN5flash11enable_sm90INS1_16FlashAttnFwdSm90INS1_25CollectiveMainloopFwdSm90ILi2EN4cute5tupleIJNS5_1CILi1EEES8_S8_EEENS6_IJNS7_ILi128EEENS7_ILi64EEENS7_ILi256EEEEEELi256ENS_10bfloat16_tEfNS_4arch4Sm90ELb0ELb1ELb1ELb0ELb1ELb0ELb0ELb1ELb1ELb1ELb0ELb0EEENS1_21CollectiveEpilogueFwdINS6_IJSA_SC_SB_EEES9_SE_SG_Li256ELb0ELb1ELb0ELb0EEENS1_30DynamicPersistentTileSchedulerILi256ELi128ELb0ELb1ELb1EEEEEEEEEvNT_6ParamsE,@function
        .size           _ZN7cutlass13device_kernelIN5flash11enable_sm90INS1_16FlashAttnFwdSm90INS1_25CollectiveMainloopFwdSm90ILi2EN4cute5tupleIJNS5_1CILi1EEES8_S8_EEENS6_IJNS7_ILi128EEENS7_ILi64EEENS7_ILi256EEEEEELi256ENS_10bfloat16_tEfNS_4arch4Sm90ELb0ELb1ELb1ELb0ELb1ELb0ELb0ELb1ELb1ELb1ELb0ELb0EEENS1_21CollectiveEpilogueFwdINS6_IJSA_SC_SB_EEES9_SE_SG_Li256ELb0ELb1ELb0ELb0EEENS1_30DynamicPersistentTileSchedulerILi256ELi128ELb0ELb1ELb1EEEEEEEEEvNT_6ParamsE,(.L_x_3297 - _ZN7cutlass13device_kernelIN5flash11enable_sm90INS1_16FlashAttnFwdSm90INS1_25CollectiveMainloopFwdSm90ILi2EN4cute5tupleIJNS5_1CILi1EEES8_S8_EEENS6_IJNS7_ILi128EEENS7_ILi64EEENS7_ILi256EEEEEELi256ENS_10bfloat16_tEfNS_4arch4Sm90ELb0ELb1ELb1ELb0ELb1ELb0ELb0ELb1ELb1ELb1ELb0ELb0EEENS1_21CollectiveEpilogueFwdINS6_IJSA_SC_SB_EEES9_SE_SG_Li256ELb0ELb1ELb0ELb0EEENS1_30DynamicPersistentTileSchedulerILi256ELi128ELb0ELb1ELb1EEEEEEEEEvNT_6ParamsE)
        .other          _ZN7cutlass13device_kernelIN5flash11enable_sm90INS1_16FlashAttnFwdSm90INS1_25CollectiveMainloopFwdSm90ILi2EN4cute5tupleIJNS5_1CILi1EEES8_S8_EEENS6_IJNS7_ILi128EEENS7_ILi64EEENS7_ILi256EEEEEELi256ENS_10bfloat16_tEfNS_4arch4Sm90ELb0ELb1ELb1ELb0ELb1ELb0ELb0ELb1ELb1ELb1ELb0ELb0EEENS1_21CollectiveEpilogueFwdINS6_IJSA_SC_SB_EEES9_SE_SG_Li256ELb0ELb1ELb0ELb0EEENS1_30DynamicPersistentTileSchedulerILi256ELi128ELb0ELb1ELb1EEEEEEEEEvNT_6ParamsE,@"STO_CUDA_ENTRY STV_DEFAULT"
_ZN7cutlass13device_kernelIN5flash11enable_sm90INS1_16FlashAttnFwdSm90INS1_25CollectiveMainloopFwdSm90ILi2EN4cute5tupleIJNS5_1CILi1EEES8_S8_EEENS6_IJNS7_ILi128EEENS7_ILi64EEENS7_ILi256EEEEEELi256ENS_10bfloat16_tEfNS_4arch4Sm90ELb0ELb1ELb1ELb0ELb1ELb0ELb0ELb1ELb1ELb1ELb0ELb0EEENS1_21CollectiveEpilogueFwdINS6_IJSA_SC_SB_EEES9_SE_SG_Li256ELb0ELb1ELb0ELb0EEENS1_30DynamicPersistentTileSchedulerILi256ELi128ELb0ELb1ELb1EEEEEEEEEvNT_6ParamsE:
        /* <DEDUP_REMOVED lines=45> */
.L_x_977:
        /* <DEDUP_REMOVED lines=22> */
.L_x_978:
        /* <DEDUP_REMOVED lines=18> */
.L_x_979:
        /* <DEDUP_REMOVED lines=22> */
.L_x_980:
        /* <DEDUP_REMOVED lines=23> */
.L_x_981:
        /* <DEDUP_REMOVED lines=10> */
.L_x_983:
[----:B------:R-:W-:-:S08]  /*08c0*/  NOP ;  /* 0x0000000000007918 */ /* 0x000fd00000000000 */
[----:B------:R-:W1:Y:S02]  /*08d0*/  USETMAXREG.TRY_ALLOC.CTAPOOL UP0, 0xe8 ;  /* 0x000000e8000079c8 */ /* 0x000e640008000600 */
[----:B-1----:R-:W-:-:S13]  /*08e0*/  PLOP3.LUT P0, PT, PT, PT, UP0, 0x80, 0x0 ;  /* 0x000000000000781c */ /* 0x002fda0003f0f008 */
[----:B------:R-:W-:Y:S05]  /*08f0*/  @!P0 BRA `(.L_x_983) ;  /* 0xfffffffc00f08947 */ /* 0x000fea000383ffff */
[----:B------:R-:W1:Y:S08]  /*0900*/  S2UR UR4, SR_CTAID.X ;  /* 0x00000000000479c3 */ /* 0x000e700000002500 */
[----:B------:R-:W-:Y:S08]  /*0910*/  BAR.ARV 0x4, 0x180 ;  /* 0x0106000000007b1d */ /* 0x000ff00000002000 */
[----:B------:R-:W1:Y:S08]  /*0920*/  LDC R0, c[0x0][0xc38] ;  /* 0x00030e00ff007b82 */ /* 0x000e700000000800 */
[----:B------:R-:W-:Y:S06]  /*0930*/  BAR.ARV 0x8, 0x180 ;  /* 0x0206000000007b1d */ /* 0x000fec0000002000 */
[----:B-1----:R-:W-:-:S13]  /*0940*/  ISETP.LE.AND P0, PT, R0, UR4, PT ;  /* 0x0000000400007c0c */ /* 0x002fda000bf03270 */
[----:B------:R-:W-:Y:S05]  /*0950*/  @P0 EXIT ;  /* 0x000000000000094d */ /* 0x000fea0003800000 */
[----:B0-----:R-:W2:Y:S01]  /*0960*/  LDL R2, [R1+0x4] ;  /* 0x0000040001027983 */ /* 0x001ea20000100800 */
[----:B------:R-:W-:Y:S01]  /*0970*/  VIADD R219, R5, 0xffffff80 ;  /* 0xffffff8005db7836 */ /* 0x000fe20000000000 */
[----:B------:R-:W-:Y:S01]  /*0980*/  UMOV UR39, URZ ;  /* 0x0000003f00277c82 */ /* 0x000fe20008000000 */
[----:B------:R-:W-:-:S03]  /*0990*/  UMOV UR38, URZ ;  /* 0x0000003f00267c82 */ /* 0x000fc60008000000 */
[----:B------:R-:W-:-:S04]  /*09a0*/  SHF.R.S32.HI R0, RZ, 0x1f, R219 ;  /* 0x0000001fff007819 */ /* 0x000fc800000114db */
[CC--:B------:R-:W-:Y:S02]  /*09b0*/  LEA.HI R3, R0.reuse, R219.reuse, RZ, 0x4 ;  /* 0x000000db00037211 */ /* 0x0c0fe400078f20ff */
[CC--:B------:R-:W-:Y:S02]  /*09c0*/  LEA.HI R4, R0.reuse, R219.reuse, RZ, 0x5 ;  /* 0x000000db00047211 */ /* 0x0c0fe400078f28ff */
[----:B------:R-:W-:Y:S02]  /*09d0*/  SHF.R.S32.HI R6, RZ, 0x4, R3 ;  /* 0x00000004ff067819 */ /* 0x000fe40000011403 */
[----:B------:R-:W-:Y:S01]  /*09e0*/  LEA.HI R11, R0, R219, RZ, 0x2 ;  /* 0x000000db000b7211 */ /* 0x000fe200078f10ff */
[----:B------:R-:W-:Y:S01]  /*09f0*/  IMAD.SHL.U32 R5, R4, 0x20, RZ ;  /* 0x0000002004057824 */ /* 0x000fe200078e00ff */
[C---:B------:R-:W-:Y:S02]  /*0a00*/  LOP3.LUT R4, R3.reuse, 0x3fffff0, RZ, 0xc0, !PT ;  /* 0x03fffff003047812 */ /* 0x040fe400078ec0ff */
[----:B------:R-:W-:-:S02]  /*0a10*/  LEA.HI R3, R3, R6, RZ, 0x1 ;  /* 0x0000000603037211 */ /* 0x000fc400078f08ff */
[----:B------:R-:W-:Y:S01]  /*0a20*/  LOP3.LUT R5, R5, 0xfffffc00, RZ, 0xc0, !PT ;  /* 0xfffffc0005057812 */ /* 0x000fe200078ec0ff */
[----:B------:R-:W-:Y:S01]  /*0a30*/  IMAD.IADD R4, R219, 0x1, -R4 ;  /* 0x00000001db047824 */ /* 0x000fe200078e0a04 */
[----:B------:R-:W-:-:S04]  /*0a40*/  LOP3.LUT R3, R3, 0x1ffffffe, RZ, 0xc0, !PT ;  /* 0x1ffffffe03037812 */ /* 0x000fc800078ec0ff */
[----:B------:R-:W-:Y:S01]  /*0a50*/  LEA R4, R4, R5, 0x6 ;  /* 0x0000000504047211 */ /* 0x000fe200078e30ff */
[----:B------:R-:W-:Y:S01]  /*0a60*/  IMAD.IADD R3, R6, 0x1, -R3 ;  /* 0x0000000106037824 */ /* 0x000fe200078e0a03 */
[----:B------:R-:W-:-:S03]  /*0a70*/  LOP3.LUT R6, R11, 0xfffffffc, RZ, 0xc0, !PT ;  /* 0xfffffffc0b067812 */ /* 0x000fc600078ec0ff */
[----:B------:R-:W-:Y:S02]  /*0a80*/  IMAD R213, R3, 0x8, R4 ;  /* 0x0000000803d57824 */ /* 0x000fe400078e0204 */
[----:B------:R-:W-:Y:S01]  /*0a90*/  IMAD.IADD R5, R219, 0x1, -R6 ;  /* 0x00000001db057824 */ /* 0x000fe200078e0a06 */
[----:B--2---:R-:W-:Y:S02]  /*0aa0*/  R2UR UR5, R2 ;  /* 0x00000000020572ca */ /* 0x004fe400000e0000 */
[CC--:B------:R-:W-:Y:S02]  /*0ab0*/  LEA.HI R2, R0.reuse, R219.reuse, RZ, 0x7 ;  /* 0x000000db00027211 */ /* 0x0c0fe400078f38ff */
[----:B------:R-:W-:Y:S02]  /*0ac0*/  LEA.HI R0, R0, R219, RZ, 0x3 ;  /* 0x000000db00007211 */ /* 0x000fe400078f18ff */
[----:B------:R-:W-:Y:S02]  /*0ad0*/  LOP3.LUT R210, R2, 0xffffff80, RZ, 0xc0, !PT ;  /* 0xffffff8002d27812 */ /* 0x000fe400078ec0ff */
[----:B------:R-:W-:-:S02]  /*0ae0*/  SHF.R.S32.HI R211, RZ, 0x7, R2 ;  /* 0x00000007ffd37819 */ /* 0x000fc40000011402 */
[----:B------:R-:W-:Y:S01]  /*0af0*/  SHF.R.S32.HI R208, RZ, 0x3, R0 ;  /* 0x00000003ffd07819 */ /* 0x000fe20000011400 */
[----:B------:R-:W-:Y:S01]  /*0b00*/  IMAD.IADD R210, R219, 0x1, -R210 ;  /* 0x00000001dbd27824 */ /* 0x000fe200078e0ad2 */
[----:B------:R-:W-:Y:S01]  /*0b10*/  LEA.HI R2, R2, R211, RZ, 0x1 ;  /* 0x000000d302027211 */ /* 0x000fe200078f08ff */
[----:B------:R-:W-:-:S03]  /*0b20*/  ULOP3.LUT UR6, UR5, 0x1, URZ, 0xfc, !UPT ;  /* 0x0000000105067892 */ /* 0x000fc6000f8efc3f */
[----:B------:R-:W-:Y:S01]  /*0b30*/  SHF.R.S32.HI R7, RZ, 0x1f, R210 ;  /* 0x0000001fff077819 */ /* 0x000fe200000114d2 */
[----:B------:R-:W-:Y:S01]  /*0b40*/  UMOV UR5, URZ ;  /* 0x0000003f00057c82 */ /* 0x000fe20008000000 */
[----:B------:R-:W-:Y:S01]  /*0b50*/  LOP3.LUT R6, R2, 0x3fffffe, RZ, 0xc0, !PT ;  /* 0x03fffffe02067812 */ /* 0x000fe200078ec0ff */
[----:B------:R-:W-:Y:S01]  /*0b60*/  IMAD.U32 R214, RZ, RZ, UR6 ;  /* 0x00000006ffd67e24 */ /* 0x000fe2000f8e00ff */
[CC--:B------:R-:W-:Y:S01]  /*0b70*/  LEA.HI R8, R7.reuse, R210.reuse, RZ, 0x2 ;  /* 0x000000d207087211 */ /* 0x0c0fe200078f10ff */
[----:B------:R-:W-:Y:S01]  /*0b80*/  IMAD.U32 R209, RZ, RZ, UR5 ;  /* 0x00000005ffd17e24 */ /* 0x000fe2000f8e00ff */
[----:B------:R-:W-:Y:S01]  /*0b90*/  LEA.HI R7, R7, R210, RZ, 0x5 ;  /* 0x000000d207077211 */ /* 0x000fe200078f28ff */
[----:B------:R-:W-:Y:S01]  /*0ba0*/  IMAD.IADD R6, R211, 0x1, -R6 ;  /* 0x00000001d3067824 */ /* 0x000fe200078e0a06 */
[--C-:B------:R-:W-:Y:S02]  /*0bb0*/  SHF.R.S32.HI R9, RZ, 0x2, R8.reuse ;  /* 0x00000002ff097819 */ /* 0x100fe40000011408 */
[----:B------:R-:W-:-:S02]  /*0bc0*/  SHF.R.S32.HI R10, RZ, 0x1f, R8 ;  /* 0x0000001fff0a7819 */ /* 0x000fc40000011408 */
[----:B------:R-:W-:Y:S02]  /*0bd0*/  LOP3.LUT R2, R0, 0xfffffff8, RZ, 0xc0, !PT ;  /* 0xfffffff800027812 */ /* 0x000fe400078ec0ff */
[----:B------:R-:W-:Y:S02]  /*0be0*/  LEA.HI R10, R10, R9, RZ, 0x3 ;  /* 0x000000090a0a7211 */ /* 0x000fe400078f18ff */
[----:B------:R-:W-:Y:S02]  /*0bf0*/  SHF.R.S32.HI R7, RZ, 0x5, R7 ;  /* 0x00000005ff077819 */ /* 0x000fe40000011407 */
[----:B------:R-:W-:Y:S02]  /*0c00*/  LOP3.LUT R10, R10, 0xfffffff8, RZ, 0xc0, !PT ;  /* 0xfffffff80a0a7812 */ /* 0x000fe400078ec0ff */
[----:B------:R-:W-:Y:S02]  /*0c10*/  IADD3 R205, R219, -R2, RZ ;  /* 0x80000002dbcd7210 */ /* 0x000fe40007ffe0ff */
[----:B------:R-:W-:Y:S01]  /*0c20*/  LOP3.LUT R19, R8, 0x7ffffffc, RZ, 0xc0, !PT ;  /* 0x7ffffffc08137812 */ /* 0x000fe200078ec0ff */
[----:B------:R-:W-:Y:S01]  /*0c30*/  IMAD.IADD R10, R9, 0x1, -R10 ;  /* 0x00000001090a7824 */ /* 0x000fe200078e0a0a */
[----:B------:R-:W-:Y:S01]  /*0c40*/  LEA.HI R9, R5, R5, RZ, 0x1 ;  /* 0x0000000505097211 */ /* 0x000fe200078f08ff */
[----:B------:R-:W-:-:S02]  /*0c50*/  IMAD.SHL.U32 R23, R205, 0x8, RZ ;  /* 0x00000008cd177824 */ /* 0x000fc400078e00ff */
[----:B------:R-:W-:Y:S01]  /*0c60*/  IMAD R7, R7, 0x10, R10 ;  /* 0x0000001007077824 */ /* 0x000fe200078e020a */
[----:B------:R-:W-:Y:S01]  /*0c70*/  LOP3.LUT R10, R9, 0x1ffffffe, RZ, 0xc0, !PT ;  /* 0x1ffffffe090a7812 */ /* 0x000fe200078ec0ff */
[C---:B------:R-:W-:Y:S01]  /*0c80*/  VIADD R203, R23.reuse, 0x40 ;  /* 0x0000004017cb7836 */ /* 0x040fe20000000000 */
[C---:B------:R-:W-:Y:S01]  /*0c90*/  IADD3 R202, R23.reuse, 0x80, RZ ;  /* 0x0000008017ca7810 */ /* 0x040fe20007ffe0ff */
[----:B------:R-:W-:Y:S01]  /*0ca0*/  VIADD R204, R23, 0xc0 ;  /* 0x000000c017cc7836 */ /* 0x000fe20000000000 */
[----:B------:R-:W-:Y:S01]  /*0cb0*/  SHF.R.S32.HI R218, RZ, 0x1f, R23 ;  /* 0x0000001fffda7819 */ /* 0x000fe20000011417 */
[----:B------:R-:W-:Y:S01]  /*0cc0*/  IMAD.IADD R5, R5, 0x1, -R10 ;  /* 0x0000000105057824 */ /* 0x000fe200078e0a0a */
[----:B------:R-:W-:Y:S01]  /*0cd0*/  SHF.R.S32.HI R217, RZ, 0x1f, R203 ;  /* 0x0000001fffd97819 */ /* 0x000fe200000114cb */
[----:B------:R-:W-:Y:S01]  /*0ce0*/  IMAD R212, R6, 0x40, R7 ;  /* 0x0000004006d47824 */ /* 0x000fe200078e0207 */
[----:B------:R-:W-:Y:S01]  /*0cf0*/  SHF.R.S32.HI R216, RZ, 0x1f, R202 ;  /* 0x0000001fffd87819 */ /* 0x000fe200000114ca */
[----:B------:R-:W-:Y:S01]  /*0d00*/  IMAD.IADD R19, R210, 0x1, -R19 ;  /* 0x00000001d2137824 */ /* 0x000fe200078e0a13 */
[----:B------:R-:W-:Y:S01]  /*0d10*/  SHF.R.S32.HI R215, RZ, 0x1f, R204 ;  /* 0x0000001fffd77819 */ /* 0x000fe200000114cc */
[----:B------:R-:W-:-:S07]  /*0d20*/  IMAD R200, R5, 0x8, R212 ;  /* 0x0000000805c87824 */ /* 0x000fce00078e02d4 */
.L_x_1088:
[----:B------:R-:W-:Y:S01]  /*0d30*/  ULDC UR5, c[0x0][0xc60] ;  /* 0x0003180000057ab9 */ /* 0x000fe20000000800 */
[----:B------:R-:W-:Y:S01]  /*0d40*/  UMOV UR8, UR4 ;  /* 0x0000000400087c82 */ /* 0x000fe20008000000 */
[----:B------:R-:W-:-:S11]  /*0d50*/  UISETP.NE.AND UP0, UPT, UR5, 0x1, UPT ;  /* 0x000000010500788c */ /* 0x000fd6000bf05270 */
[----:B------:R-:W-:Y:S01]  /*0d60*/  @UP0 ULDC UR6, c[0x0][0xc64] ;  /* 0x0003190000060ab9 */ /* 0x000fe20000000800 */
[----:B------:R-:W-:Y:S01]  /*0d70*/  @UP0 ULDC UR9, c[0x0][0xc68] ;  /* 0x00031a0000090ab9 */ /* 0x000fe20000000800 */
[----:B------:R-:W-:-:S04]  /*0d80*/  UIMAD.WIDE.U32 UR6, UR4, UR6, URZ ;  /* 0x00000006040672a5 */ /* 0x000fc8000f8e003f */
[----:B------:R-:W-:-:S03]  /*0d90*/  @UP0 USHF.R.U32.HI UR8, URZ, UR9, UR7 ;  /* 0x000000093f080299 */ /* 0x000fc60008011607 */
[----:B------:R-:W-:Y:S02]  /*0da0*/  ULDC UR6, c[0x0][0xc78] ;  /* 0x00031e0000067ab9 */ /* 0x000fe40000000800 */
[----:B------:R-:W-:Y:S02]  /*0db0*/  UISETP.GE.AND UP0, UPT, UR8, UR6, UPT ;  /* 0x000000060800728c */ /* 0x000fe4000bf06270 */
[----:B------:R-:W-:-:S04]  /*0dc0*/  UIADD3 UR6, -UR8, URZ, URZ ;  /* 0x0000003f08067290 */ /* 0x000fc8000fffe13f */
[----:B------:R-:W-:Y:S01]  /*0dd0*/  PLOP3.LUT P0, PT, PT, PT, UP0, 0x80, 0x0 ;  /* 0x000000000000781c */ /* 0x000fe20003f0f008 */
[----:B------:R-:W-:-:S12]  /*0de0*/  UIMAD UR9, UR5, UR6, UR4 ;  /* 0x00000006050972a4 */ /* 0x000fd8000f8e0204 */
[----:B01234-:R-:W-:Y:S05]  /*0df0*/  @!P0 BRA `(.L_x_984) ;  /* 0x0000000000208947 */ /* 0x01ffea0003800000 */
[----:B------:R-:W-:Y:S01]  /*0e00*/  ULDC UR7, c[0x0][0xc6c] ;  /* 0x00031b0000077ab9 */ /* 0x000fe20000000800 */
[----:B------:R-:W-:Y:S01]  /*0e10*/  UMOV UR6, UR9 ;  /* 0x0000000900067c82 */ /* 0x000fe20008000000 */
[----:B------:R-:W-:-:S11]  /*0e20*/  UISETP.NE.AND UP0, UPT, UR7, 0x1, UPT ;  /* 0x000000010700788c */ /* 0x000fd6000bf05270 */
[----:B------:R-:W-:Y:S02]  /*0e30*/  @UP0 ULDC.64 UR10, c[0x0][0xc70] ;  /* 0x00031c00000a0ab9 */ /* 0x000fe40000000a00 */
[----:B------:R-:W-:-:S04]  /*0e40*/  UIMAD.WIDE.U32 UR4, UR9, UR10, URZ ;  /* 0x0000000a090472a5 */ /* 0x000fc8000f8e003f */
[----:B------:R-:W-:-:S04]  /*0e50*/  @UP0 USHF.R.U32.HI UR6, URZ, UR11, UR5 ;  /* 0x0000000b3f060299 */ /* 0x000fc80008011605 */
[----:B------:R-:W-:Y:S01]  /*0e60*/  UIMAD UR4, UR6, UR7, URZ ;  /* 0x00000007060472a4 */ /* 0x000fe2000f8e023f */
[----:B------:R-:W-:Y:S11]  /*0e70*/  BRA `(.L_x_985) ;  /* 0x00000000001c7947 */ /* 0x000ff60003800000 */
.L_x_984:
[----:B------:R-:W-:Y:S01]  /*0e80*/  ULDC UR7, c[0x0][0xc54] ;  /* 0x0003150000077ab9 */ /* 0x000fe20000000800 */
[----:B------:R-:W-:Y:S01]  /*0e90*/  UMOV UR6, UR9 ;  /* 0x0000000900067c82 */ /* 0x000fe20008000000 */
[----:B------:R-:W-:-:S11]  /*0ea0*/  UISETP.NE.AND UP0, UPT, UR7, 0x1, UPT ;  /* 0x000000010700788c */ /* 0x000fd6000bf05270 */
[----:B------:R-:W-:Y:S02]  /*0eb0*/  @UP0 ULDC.64 UR10, c[0x0][0xc58] ;  /* 0x00031600000a0ab9 */ /* 0x000fe40000000a00 */
[----:B------:R-:W-:-:S04]  /*0ec0*/  UIMAD.WIDE.U32 UR4, UR9, UR10, URZ ;  /* 0x0000000a090472a5 */ /* 0x000fc8000f8e003f */
[----:B------:R-:W-:-:S04]  /*0ed0*/  @UP0 USHF.R.U32.HI UR6, URZ, UR11, UR5 ;  /* 0x0000000b3f060299 */ /* 0x000fc80008011605 */
[----:B------:R-:W-:-:S12]  /*0ee0*/  UIMAD UR4, UR6, UR7, URZ ;  /* 0x00000007060472a4 */ /* 0x000fd8000f8e023f */
.L_x_985:
[----:B------:R-:W-:Y:S01]  /*0ef0*/  ULOP3.LUT UR6, URZ, UR6, URZ, 0x33, !UPT ;  /* 0x000000063f067292 */ /* 0x000fe2000f8e333f */
[----:B------:R-:W-:Y:S01]  /*0f00*/  ULDC UR12, c[0x0][0xc48] ;  /* 0x00031200000c7ab9 */ /* 0x000fe20000000800 */
[----:B------:R-:W-:Y:S01]  /*0f10*/  ULDC UR7, c[0x0][0x448] ;  /* 0x0001120000077ab9 */ /* 0x000fe20000000800 */
[----:B------:R-:W-:Y:S01]  /*0f20*/  ULDC UR5, c[0x0][0xc3c] ;  /* 0x00030f0000057ab9 */ /* 0x000fe20000000800 */
[----:B------:R-:W-:Y:S02]  /*0f30*/  UISETP.NE.AND UP1, UPT, UR12, 0x1, UPT ;  /* 0x000000010c00788c */ /* 0x000fe4000bf25270 */
[----:B------:R-:W-:Y:S02]  /*0f40*/  UISETP.NE.AND UP3, UPT, UR7, 0x1, UPT ;  /* 0x000000010700788c */ /* 0x000fe4000bf65270 */
[----:B------:R-:W-:Y:S01]  /*0f50*/  UIADD3 UR6, UR6, UR5, URZ ;  /* 0x0000000506067290 */ /* 0x000fe2000fffe03f */
[----:B------:R-:W-:Y:S01]  /*0f60*/  ULDC.64 UR10, c[0x0][0x418] ;  /* 0x00010600000a7ab9 */ /* 0x000fe20000000a00 */
[----:B------:R-:W-:-:S02]  /*0f70*/  UIADD3 UR4, UR9, -UR4, URZ ;  /* 0x8000000409047290 */ /* 0x000fc4000fffe03f */
[----:B------:R-:W-:Y:S02]  /*0f80*/  UISETP.NE.U32.AND UP0, UPT, UR10, URZ, UPT ;  /* 0x0000003f0a00728c */ /* 0x000fe4000bf05070 */
[----:B------:R-:W-:Y:S02]  /*0f90*/  USHF.L.U32 UR60, UR6, 0x7, URZ ;  /* 0x00000007063c7899 */ /* 0x000fe4000800063f */
[----:B------:R-:W-:Y:S01]  /*0fa0*/  UP2UR UR7, UPR, URZ, 0x8 ;  /* 0x000000083f077883 */ /* 0x000fe20008000000 */
[----:B------:R-:W-:Y:S01]  /*0fb0*/  ULDC UR14, c[0x0][0xc54] ;  /* 0x00031500000e7ab9 */ /* 0x000fe20000000800 */
[----:B------:R-:W-:Y:S02]  /*0fc0*/  UISETP.NE.AND.EX UP0, UPT, UR11, URZ, UPT, UP0 ;  /* 0x0000003f0b00728c */ /* 0x000fe4000bf05300 */
[----:B------:R-:W-:Y:S02]  /*0fd0*/  UIMAD UR14, UR8, UR14, UR4 ;  /* 0x0000000e080e72a4 */ /* 0x000fe4000f8e0204 */
[----:B------:R-:W-:Y:S01]  /*0fe0*/  IMAD.U32 R22, RZ, RZ, UR7 ;  /* 0x00000007ff167e24 */ /* 0x000fe2000f8e00ff */
[----:B------:R-:W-:Y:S01]  /*0ff0*/  UIADD3 UR10, UR60, 0x7f, URZ ;  /* 0x0000007f3c0a7890 */ /* 0x000fe2000fffe03f */
[----:B------:R-:W-:Y:S01]  /*1000*/  ULDC UR42, c[0x0][0x424] ;  /* 0x00010900002a7ab9 */ /* 0x000fe20000000800 */
[----:B------:R-:W-:Y:S01]  /*1010*/  ULDC UR41, c[0x0][0x288] ;  /* 0x0000a20000297ab9 */ /* 0x000fe20000000800 */
[----:B------:R-:W-:Y:S01]  /*1020*/  ULDC.64 UR4, c[0x0][0x9e0] ;  /* 0x0002780000047ab9 */ /* 0x000fe20000000a00 */
[----:B------:R-:W-:Y:S01]  /*1030*/  @UP1 ULDC UR6, c[0x0][0xc4c] ;  /* 0x0003130000061ab9 */ /* 0x000fe20000000800 */
[----:B------:R-:W-:Y:S01]  /*1040*/  @UP3 ULDC UR8, c[0x0][0x44c] ;  /* 0x0001130000083ab9 */ /* 0x000fe20000000800 */
[----:B------:R-:W-:-:S02]  /*1050*/  UIADD3 UR11, -UR41, 0x1, URZ ;  /* 0x00000001290b7890 */ /* 0x000fc4000fffe13f */
[----:B------:R-:W-:Y:S02]  /*1060*/  UISETP.GE.AND UP2, UPT, UR5, 0x1, UPT ;  /* 0x000000010500788c */ /* 0x000fe4000bf46270 */
[----:B------:R-:W-:Y:S02]  /*1070*/  USEL UR42, UR42, 0x1, UP0 ;  /* 0x000000012a2a7887 */ /* 0x000fe40008000000 */
[----:B------:R-:W-:Y:S02]  /*1080*/  UIMAD.WIDE.U32 UR8, UR10, UR8, URZ ;  /* 0x000000080a0872a5 */ /* 0x000fe4000f8e003f */
[----:B------:R-:W-:Y:S01]  /*1090*/  UIMAD.WIDE.U32 UR6, UR14, UR6, URZ ;  /* 0x000000060e0672a5 */ /* 0x000fe2000f8e003f */
[----:B------:R-:W-:Y:S01]  /*10a0*/  PLOP3.LUT P0, PT, PT, PT, UP2, 0x40, 0x0 ;  /* 0x000000000000781c */ /* 0x000fe20003f0e828 */
[----:B------:R-:W-:Y:S01]  /*10b0*/  ULDC UR13, c[0x0][0x2f0] ;  /* 0x0000bc00000d7ab9 */ /* 0x000fe20000000800 */
[----:B------:R-:W-:Y:S01]  /*10c0*/  @UP1 ULDC UR15, c[0x0][0xc50] ;  /* 0x00031400000f1ab9 */ /* 0x000fe20000000800 */
[----:B------:R-:W-:Y:S01]  /*10d0*/  @UP3 ULDC UR16, c[0x0][0x450] ;  /* 0x0001140000103ab9 */ /* 0x000fe20000000800 */
[----:B------:R-:W-:Y:S01]  /*10e0*/  UMOV UR17, UR14 ;  /* 0x0000000e00117c82 */ /* 0x000fe20008000000 */
[----:B------:R-:W-:-:S02]  /*10f0*/  UIMAD UR11, UR42, UR13, UR11 ;  /* 0x0000000d2a0b72a4 */ /* 0x000fc4000f8e020b */
[----:B------:R-:W-:Y:S02]  /*1100*/  @UP3 USHF.R.U32.HI UR10, URZ, UR16, UR9 ;  /* 0x000000103f0a3299 */ /* 0x000fe40008011609 */
[----:B------:R-:W-:Y:S02]  /*1110*/  @UP1 USHF.R.U32.HI UR17, URZ, UR15, UR7 ;  /* 0x0000000f3f111299 */ /* 0x000fe40008011607 */
[----:B------:R-:W-:Y:S02]  /*1120*/  UIADD3 UR10, UR11, UR10, URZ ;  /* 0x0000000a0b0a7290 */ /* 0x000fe4000fffe03f */
[----:B------:R-:W-:Y:S02]  /*1130*/  UIADD3 UR6, -UR17, URZ, URZ ;  /* 0x0000003f11067290 */ /* 0x000fe4000fffe13f */
[----:B------:R-:W-:Y:S01]  /*1140*/  UIADD3 UR4, UR10, UR4, URZ ;  /* 0x000000040a047290 */ /* 0x000fe2000fffe03f */
[----:B------:R-:W-:Y:S01]  /*1150*/  IMAD.U32 R207, RZ, RZ, UR17 ;  /* 0x00000011ffcf7e24 */ /* 0x000fe2000f8e00ff */
[----:B------:R-:W-:-:S02]  /*1160*/  UIMAD UR6, UR12, UR6, UR14 ;  /* 0x000000060c0672a4 */ /* 0x000fc4000f8e020e */
[----:B------:R-:W-:Y:S02]  /*1170*/  UP2UR UR43, UPR, URZ, 0x4 ;  /* 0x000000043f2b7883 */ /* 0x000fe40008000000 */
[----:B------:R-:W-:Y:S02]  /*1180*/  IMAD.U32 R0, RZ, RZ, UR4 ;  /* 0x00000004ff007e24 */ /* 0x000fe4000f8e00ff */
[----:B------:R-:W-:Y:S01]  /*1190*/  MOV R206, UR6 ;  /* 0x0000000600ce7c02 */ /* 0x000fe20008000f00 */
[----:B------:R-:W-:Y:S07]  /*11a0*/  @P0 BRA `(.L_x_986) ;  /* 0x0000000000400947 */ /* 0x000fee0003800000 */
[----:B------:R-:W-:Y:S01]  /*11b0*/  ISETP.LT.AND P0, PT, RZ, UR10, PT ;  /* 0x0000000aff007c0c */ /* 0x000fe2000bf01270 */
[----:B------:R-:W-:-:S12]  /*11c0*/  UIADD3 UR4, UR10, -0x1, URZ ;  /* 0xffffffff0a047890 */ /* 0x000fd8000fffe03f */
[----:B------:R-:W-:Y:S05]  /*11d0*/  @P0 BRA `(.L_x_987) ;  /* 0x00000000001c0947 */ /* 0x000fea0003800000 */
[----:B------:R-:W-:Y:S02]  /*11e0*/  UISETP.NE.AND UP0, UPT, UR5, 0x1, UPT ;  /* 0x000000010500788c */ /* 0x000fe4000bf05270 */
[----:B------:R-:W-:-:S09]  /*11f0*/  UIADD3 UR4, -UR10, URZ, URZ ;  /* 0x0000003f0a047290 */ /* 0x000fd2000fffe13f */
[----:B------:R-:W-:Y:S02]  /*1200*/  @UP0 ULDC.64 UR8, c[0x0][0x9e8] ;  /* 0x00027a0000080ab9 */ /* 0x000fe40000000a00 */
[----:B------:R-:W-:-:S04]  /*1210*/  UIMAD.WIDE.U32 UR6, UR4, UR8, URZ ;  /* 0x00000008040672a5 */ /* 0x000fc8000f8e003f */
[----:B------:R-:W-:-:S04]  /*1220*/  @UP0 USHF.R.U32.HI UR4, URZ, UR9, UR7 ;  /* 0x000000093f040299 */ /* 0x000fc80008011607 */
[----:B------:R-:W-:Y:S01]  /*1230*/  ULOP3.LUT UR4, URZ, UR4, URZ, 0x33, !UPT ;  /* 0x000000043f047292 */ /* 0x000fe2000f8e333f */
[----:B------:R-:W-:Y:S11]  /*1240*/  BRA `(.L_x_988) ;  /* 0x0000000000107947 */ /* 0x000ff60003800000 */
.L_x_987:
[----:B------:R-:W-:-:S11]  /*1250*/  UISETP.NE.AND UP0, UPT, UR5, 0x1, UPT ;  /* 0x000000010500788c */ /* 0x000fd6000bf05270 */
[----:B------:R-:W-:Y:S02]  /*1260*/  @UP0 ULDC.64 UR8, c[0x0][0x9e8] ;  /* 0x00027a0000080ab9 */ /* 0x000fe40000000a00 */
[----:B------:R-:W-:-:S04]  /*1270*/  UIMAD.WIDE.U32 UR6, UR4, UR8, URZ ;  /* 0x00000008040672a5 */ /* 0x000fc8000f8e003f */
[----:B------:R-:W-:-:S12]  /*1280*/  @UP0 USHF.R.U32.HI UR4, URZ, UR9, UR7 ;  /* 0x000000093f040299 */ /* 0x000fd80008011607 */
.L_x_988:
[----:B------:R-:W-:-:S06]  /*1290*/  UIMAD UR4, UR4, UR5, UR5 ;  /* 0x00000005040472a4 */ /* 0x000fcc000f8e0205 */
[----:B------:R-:W-:-:S07]  /*12a0*/  VIMNMX R0, R0, UR4, PT ;  /* 0x0000000400007c48 */ /* 0x000fce000bfe0100 */
.L_x_986:
[----:B------:R-:W-:Y:S01]  /*12b0*/  R2UR UR4, R22 ;  /* 0x00000000160472ca */ /* 0x000fe200000e0000 */
[----:B------:R-:W-:Y:S01]  /*12c0*/  UMOV UR9, UR60 ;  /* 0x0000003c00097c82 */ /* 0x000fe20008000000 */
[----:B------:R-:W-:Y:S01]  /*12d0*/  VIADD R0, R0, 0x3f ;  /* 0x0000003f00007836 */ /* 0x000fe20000000000 */
[----:B------:R-:W-:Y:S01]  /*12e0*/  UIMAD UR41, UR42, UR13, -UR41 ;  /* 0x0000000d2a2972a4 */ /* 0x000fe2000f8e0a29 */
[----:B------:R-:W-:-:S03]  /*12f0*/  ULDC UR10, c[0x0][0x9dc] ;  /* 0x00027700000a7ab9 */ /* 0x000fc60000000800 */
[----:B------:R-:W-:-:S04]  /*1300*/  SHF.R.S32.HI R3, RZ, 0x1f, R0 ;  /* 0x0000001fff037819 */ /* 0x000fc80000011400 */
[----:B------:R-:W-:Y:S02]  /*1310*/  LEA.HI R3, R3, R0, RZ, 0x6 ;  /* 0x0000000003037211 */ /* 0x000fe400078f30ff */
[----:B------:R-:W-:Y:S02]  /*1320*/  UISETP.NE.AND UP0, UPT, UR4, URZ, UPT ;  /* 0x0000003f0400728c */ /* 0x000fe4000bf05270 */
[----:B------:R-:W-:Y:S01]  /*1330*/  UIMAD UR4, UR42, UR13, 0x3f ;  /* 0x0000003f2a0474a4 */ /* 0x000fe2000f8e020d */
[----:B------:R-:W-:-:S03]  /*1340*/  SHF.R.S32.HI R3, RZ, 0x6, R3 ;  /* 0x00000006ff037819 */ /* 0x000fc60000011403 */
[----:B------:R-:W-:-:S04]  /*1350*/  USHF.R.S32.HI UR8, URZ, 0x1f, UR4 ;  /* 0x0000001f3f087899 */ /* 0x000fc80008011404 */
[----:B------:R-:W-:Y:S01]  /*1360*/  ULEA.HI UR8, UR8, UR4, URZ, 0x6 ;  /* 0x0000000408087291 */ /* 0x000fe2000f8f303f */
[----:B------:R-:W-:Y:S01]  /*1370*/  @UP0 ULDC UR6, c[0x0][0x44c] ;  /* 0x0001130000060ab9 */ /* 0x000fe20000000800 */
[----:B------:R-:W-:Y:S01]  /*1380*/  @UP0 ULDC UR11, c[0x0][0x450] ;  /* 0x00011400000b0ab9 */ /* 0x000fe20000000800 */
[----:B------:R-:W-:Y:S02]  /*1390*/  UIMAD.WIDE.U32 UR6, UR60, UR6, URZ ;  /* 0x000000063c0672a5 */ /* 0x000fe4000f8e003f */
[----:B------:R-:W-:Y:S02]  /*13a0*/  USHF.R.S32.HI UR8, URZ, 0x6, UR8 ;  /* 0x000000063f087899 */ /* 0x000fe40008011408 */
[----:B------:R-:W-:Y:S02]  /*13b0*/  @UP0 USHF.R.U32.HI UR9, URZ, UR11, UR7 ;  /* 0x0000000b3f090299 */ /* 0x000fe40008011607 */
[----:B------:R-:W-:Y:S02]  /*13c0*/  UISETP.GE.AND UP0, UPT, UR5, 0x1, UPT ;  /* 0x000000010500788c */ /* 0x000fe4000bf06270 */
[----:B------:R-:W-:Y:S01]  /*13d0*/  UIADD3 UR4, UR41, UR9, URZ ;  /* 0x0000000929047290 */ /* 0x000fe2000fffe03f */
[----:B------:R-:W-:-:S03]  /*13e0*/  VIMNMX R102, R3, UR8, PT ;  /* 0x0000000803667c48 */ /* 0x000fc6000bfe0100 */
[----:B------:R-:W-:Y:S01]  /*13f0*/  PLOP3.LUT P0, PT, PT, PT, UP0, 0x40, 0x0 ;  /* 0x000000000000781c */ /* 0x000fe20003f0e808 */
[----:B------:R-:W-:-:S12]  /*1400*/  UIADD3 UR9, UR4, -UR10, URZ ;  /* 0x8000000a04097290 */ /* 0x000fd8000fffe03f */
[----:B------:R-:W-:Y:S05]  /*1410*/  @P0 BRA `(.L_x_989) ;  /* 0x0000000000440947 */ /* 0x000fea0003800000 */
[----:B------:R-:W-:-:S06]  /*1420*/  UISETP.GT.AND UP0, UPT, UR4, -0x1, UPT ;  /* 0xffffffff0400788c */ /* 0x000fcc000bf04270 */
[----:B------:R-:W-:-:S13]  /*1430*/  PLOP3.LUT P0, PT, PT, PT, UP0, 0x80, 0x0 ;  /* 0x000000000000781c */ /* 0x000fda0003f0f008 */
[----:B------:R-:W-:Y:S05]  /*1440*/  @P0 BRA `(.L_x_990) ;  /* 0x00000000001c0947 */ /* 0x000fea0003800000 */
[----:B------:R-:W-:Y:S02]  /*1450*/  UISETP.NE.AND UP0, UPT, UR5, 0x1, UPT ;  /* 0x000000010500788c */ /* 0x000fe4000bf05270 */
[----:B------:R-:W-:-:S09]  /*1460*/  ULOP3.LUT UR4, URZ, UR4, URZ, 0x33, !UPT ;  /* 0x000000043f047292 */ /* 0x000fd2000f8e333f */
[----:B------:R-:W-:Y:S02]  /*1470*/  @UP0 ULDC.64 UR10, c[0x0][0x9e8] ;  /* 0x00027a00000a0ab9 */ /* 0x000fe40000000a00 */
[----:B------:R-:W-:-:S04]  /*1480*/  UIMAD.WIDE.U32 UR6, UR4, UR10, URZ ;  /* 0x0000000a040672a5 */ /* 0x000fc8000f8e003f */
[----:B------:R-:W-:-:S04]  /*1490*/  @UP0 USHF.R.U32.HI UR4, URZ, UR11, UR7 ;  /* 0x0000000b3f040299 */ /* 0x000fc80008011607 */
[----:B------:R-:W-:Y:S01]  /*14a0*/  ULOP3.LUT UR4, URZ, UR4, URZ, 0x33, !UPT ;  /* 0x000000043f047292 */ /* 0x000fe2000f8e333f */
[----:B------:R-:W-:Y:S11]  /*14b0*/  BRA `(.L_x_991) ;  /* 0x0000000000107947 */ /* 0x000ff60003800000 */
.L_x_990:
[----:B------:R-:W-:-:S11]  /*14c0*/  UISETP.NE.AND UP0, UPT, UR5, 0x1, UPT ;  /* 0x000000010500788c */ /* 0x000fd6000bf05270 */
[----:B------:R-:W-:Y:S02]  /*14d0*/  @UP0 ULDC.64 UR10, c[0x0][0x9e8] ;  /* 0x00027a00000a0ab9 */ /* 0x000fe40000000a00 */
[----:B------:R-:W-:-:S04]  /*14e0*/  UIMAD.WIDE.U32 UR6, UR4, UR10, URZ ;  /* 0x0000000a040672a5 */ /* 0x000fc8000f8e003f */
[----:B------:R-:W-:-:S12]  /*14f0*/  @UP0 USHF.R.U32.HI UR4, URZ, UR11, UR7 ;  /* 0x0000000b3f040299 */ /* 0x000fd80008011607 */
.L_x_991:
[----:B------:R-:W-:-:S04]  /*1500*/  UIMAD UR4, UR4, UR5, URZ ;  /* 0x00000005040472a4 */ /* 0x000fc8000f8e023f */
[----:B------:R-:W-:-:S04]  /*1510*/  UISETP.LT.AND UP0, UPT, UR9, UR4, UPT ;  /* 0x000000040900728c */ /* 0x000fc8000bf01270 */
[----:B------:R-:W-:-:S12]  /*1520*/  USEL UR9, UR9, UR4, !UP0 ;  /* 0x0000000409097287 */ /* 0x000fd8000c000000 */
.L_x_989:
[----:B------:R-:W-:Y:S01]  /*1530*/  USHF.R.S32.HI UR4, URZ, 0x1f, UR9 ;  /* 0x0000001f3f047899 */ /* 0x000fe20008011409 */
[----:B------:R-:W-:Y:S02]  /*1540*/  PLOP3.LUT P0, PT, PT, PT, PT, 0x80, 0x0 ;  /* 0x000000000000781c */ /* 0x000fe40003f0f070 */
[----:B------:R-:W-:Y:S01]  /*1550*/  CS2R R2, SRZ ;  /* 0x0000000000027805 */ /* 0x000fe2000001ff00 */
[----:B------:R-:W-:Y:S01]  /*1560*/  IMAD.MOV.U32 R0, RZ, RZ, RZ ;  /* 0x000000ffff007224 */ /* 0x000fe200078e00ff */
[----:B------:R-:W-:Y:S01]  /*1570*/  ULEA.HI UR4, UR4, UR9, URZ, 0x6 ;  /* 0x0000000904047291 */ /* 0x000fe2000f8f303f */
[----:B------:R-:W-:Y:S02]  /*1580*/  CS2R R166, SRZ ;  /* 0x0000000000a67805 */ /* 0x000fe4000001ff00 */
[----:B------:R-:W-:Y:S02]  /*1590*/  CS2R R164, SRZ ;  /* 0x0000000000a47805 */ /* 0x000fe4000001ff00 */
[----:B------:R-:W-:Y:S01]  /*15a0*/  CS2R R148, SRZ ;  /* 0x0000000000947805 */ /* 0x000fe2000001ff00 */
[----:B------:R-:W-:Y:S01]  /*15b0*/  USHF.R.S32.HI UR4, URZ, 0x6, UR4 ;  /* 0x000000063f047899 */ /* 0x000fe20008011404 */
[----:B------:R-:W-:-:S02]  /*15c0*/  CS2R R162, SRZ ;  /* 0x0000000000a27805 */ /* 0x000fc4000001ff00 */
[----:B------:R-:W-:Y:S02]  /*15d0*/  CS2R R144, SRZ ;  /* 0x0000000000907805 */ /* 0x000fe4000001ff00 */
[----:B------:R-:W-:Y:S01]  /*15e0*/  CS2R R128, SRZ ;  /* 0x0000000000807805 */ /* 0x000fe2000001ff00 */
[----:B------:R-:W-:Y:S01]  /*15f0*/  UISETP.LT.AND UP0, UPT, URZ, UR4, UPT ;  /* 0x000000043f00728c */ /* 0x000fe2000bf01270 */
[----:B------:R-:W-:Y:S02]  /*1600*/  CS2R R140, SRZ ;  /* 0x00000000008c7805 */ /* 0x000fe4000001ff00 */
[----:B------:R-:W-:Y:S02]  /*1610*/  CS2R R100, SRZ ;  /* 0x0000000000647805 */ /* 0x000fe4000001ff00 */
[----:B------:R-:W-:Y:S01]  /*1620*/  CS2R R96, SRZ ;  /* 0x0000000000607805 */ /* 0x000fe2000001ff00 */
[----:B------:R-:W-:Y:S01]  /*1630*/  USEL UR5, URZ, UR4, !UP0 ;  /* 0x000000043f057287 */ /* 0x000fe2000c000000 */
[----:B------:R-:W-:-:S02]  /*1640*/  CS2R R136, SRZ ;  /* 0x0000000000887805 */ /* 0x000fc4000001ff00 */
[----:B------:R-:W-:Y:S02]  /*1650*/  CS2R R92, SRZ ;  /* 0x00000000005c7805 */ /* 0x000fe4000001ff00 */
[----:B------:R-:W-:Y:S02]  /*1660*/  CS2R R88, SRZ ;  /* 0x0000000000587805 */ /* 0x000fe4000001ff00 */
[----:B------:R-:W-:Y:S02]  /*1670*/  CS2R R132, SRZ ;  /* 0x0000000000847805 */ /* 0x000fe4000001ff00 */
[----:B------:R-:W-:Y:S02]  /*1680*/  CS2R R84, SRZ ;  /* 0x0000000000547805 */ /* 0x000fe4000001ff00 */
[----:B------:R-:W-:Y:S01]  /*1690*/  ISETP.GT.AND P1, PT, R102, UR5, PT ;  /* 0x0000000566007c0c */ /* 0x000fe2000bf24270 */
        /* <DEDUP_REMOVED lines=20> */
[----:B------:R-:W-:Y:S01]  /*17e0*/  IMAD.MOV.U32 R18, RZ, RZ, RZ ;  /* 0x000000ffff127224 */ /* 0x000fe200078e00ff */
        /* <DEDUP_REMOVED lines=30> */
[----:B------:R-:W-:Y:S06]  /*19d0*/  @!P1 BRA `(.L_x_992) ;  /* 0x000000c0006c9947 */ /* 0x000fec0003800000 */
        /* <DEDUP_REMOVED lines=31> */
.L_x_993:
[----:B------:R-:W-:Y:S02]  /*1bd0*/  R2UR UR6, R209 ;  /* 0x00000000d10672ca */ /* 0x000fe400000e0000 */
[----:B------:R-:W-:-:S11]  /*1be0*/  R2UR UR5, R214 ;  /* 0x00000000d60572ca */ /* 0x000fd600000e0000 */
[----:B------:R-:W-:Y:S02]  /*1bf0*/  ULEA.HI UR4, UR6, UR6, URZ, 0x1 ;  /* 0x0000000606047291 */ /* 0x000fe4000f8f083f */
[----:B------:R-:W-:Y:S02]  /*1c00*/  IMAD.U32 R2, RZ, RZ, UR5 ;  /* 0x00000005ff027e24 */ /* 0x000fe4000f8e00ff */
[----:B------:R-:W-:-:S03]  /*1c10*/  ULOP3.LUT UR4, UR4, 0xfffffffe, URZ, 0xc0, !UPT ;  /* 0xfffffffe04047892 */ /* 0x000fc6000f8ec03f */
[----:B------:R-:W-:Y:S01]  /*1c20*/  ISETP.NE.AND P0, PT, R2, 0x3, PT ;  /* 0x000000030200780c */ /* 0x000fe20003f05270 */
[----:B------:R-:W-:-:S06]  /*1c30*/  UIADD3 UR4, UR6, -UR4, URZ ;  /* 0x8000000406047290 */ /* 0x000fcc000fffe03f */
[----:B------:R-:W-:-:S04]  /*1c40*/  MOV R0, UR4 ;  /* 0x0000000400007c02 */ /* 0x000fc80008000f00 */
[----:B------:R-:W-:-:S04]  /*1c50*/  SHF.L.U32 R0, R0, 0x1f, RZ ;  /* 0x0000001f00007819 */ /* 0x000fc800000006ff */
[----:B------:R-:W0:Y:S02]  /*1c60*/  SYNCS.PHASECHK.TRANS64.TRYWAIT P1, [UR40+0x30800], R0 ;  /* 0x03080000ff0075a7 */ /* 0x000e240008020168 */
[----:B0-----:R-:W-:Y:S05]  /*1c70*/  @!P1 BRA `(.L_x_994) ;  /* 0x0000012c00509947 */ /* 0x001fea0003800000 */
.L_x_1158:
[----:B------:R-:W-:Y:S05]  /*1c80*/  @!P0 BRA `(.L_x_995) ;  /* 0x0000000000048947 */ /* 0x000fea0003800000 */
[----:B------:R-:W-:Y:S01]  /*1c90*/  BPT.TRAP 0x1 ;  /* 0x000000040000795c */ /* 0x000fe20000300000 */
.L_x_995:
[----:B0-----:R-:W-:Y:S02]  /*1ca0*/  IMAD.U32 R3, RZ, RZ, UR38 ;  /* 0x00000026ff037e24 */ /* 0x001fe4000f8e00ff */
[----:B------:R-:W-:-:S03]  /*1cb0*/  IMAD.U32 R0, RZ, RZ, UR39 ;  /* 0x00000027ff007e24 */ /* 0x000fc6000f8e00ff */
[----:B------:R-:W-:Y:S02]  /*1cc0*/  LEA R3, R3, UR40, 0x3 ;  /* 0x0000002803037c11 */ /* 0x000fe4000f8e18ff */
[----:B------:R-:W-:-:S04]  /*1cd0*/  SHF.L.U32 R0, R0, 0x1f, RZ ;  /* 0x0000001f00007819 */ /* 0x000fc800000006ff */
[----:B------:R0:W1:Y:S01]  /*1ce0*/  SYNCS.PHASECHK.TRANS64.TRYWAIT P1, [R3+URZ+0x30830], R0 ;  /* 0x03083000030075a7 */ /* 0x000062000802017f */
[----:B------:R-:W-:Y:S05]  /*1cf0*/  @!P0 BRA `(.L_x_996) ;  /* 0x0000000000048947 */ /* 0x000fea0003800000 */
[----:B------:R-:W-:Y:S01]  /*1d00*/  BPT.TRAP 0x1 ;  /* 0x000000040000795c */ /* 0x000fe20000300000 */
.L_x_996:
[----:B-1----:R-:W-:Y:S05]  /*1d10*/  @P1 BRA `(.L_x_997) ;  /* 0x0000000000081947 */ /* 0x002fea0003800000 */
[----:B------:R-:W1:Y:S02]  /*1d20*/  SYNCS.PHASECHK.TRANS64.TRYWAIT P1, [R3+URZ+0x30830], R0 ;  /* 0x03083000030075a7 */ /* 0x000e64000802017f */
[----:B-1----:R-:W-:Y:S05]  /*1d30*/  @!P1 BRA `(.L_x_998) ;  /* 0x0000012c00389947 */ /* 0x002fea0003800000 */
.L_x_997:
[----:B------:R-:W-:Y:S05]  /*1d40*/  WARPSYNC.ALL ;  /* 0x0000000000007948 */ /* 0x000fea0003800000 */
[----:B------:R-:W-:Y:S01]  /*1d50*/  UIADD3 UR4, UR40, 0x20400, URZ ;  /* 0x0002040028047890 */ /* 0x000fe2000fffe03f */
[----:B------:R-:W-:Y:S01]  /*1d60*/  WARPGROUP.ARRIVE ;  /* 0x00000000000079c5 */ /* 0x000fe20000000000 */
[----:B------:R-:W-:Y:S01]  /*1d70*/  UMOV UR9, 0x40000040 ;  /* 0x4000004000097882 */ /* 0x000fe20000000000 */
[----:B------:R-:W-:Y:S01]  /*1d80*/  UMOV UR11, 0x40000040 ;  /* 0x40000040000b7882 */ /* 0x000fe20000000000 */
[----:B------:R-:W-:Y:S01]  /*1d90*/  USHF.R.U32.HI UR4, URZ, 0x4, UR4 ;  /* 0x000000043f047899 */ /* 0x000fe20008011604 */
[----:B------:R-:W-:Y:S01]  /*1da0*/  IMAD.U32 R17, RZ, RZ, UR9 ;  /* 0x00000009ff117e24 */ /* 0x000fe2000f8e00ff */
[----:B------:R-:W-:Y:S01]  /*1db0*/  UMOV UR57, 0x40000040 ;  /* 0x4000004000397882 */ /* 0x000fe20000000000 */
[----:B------:R-:W-:Y:S01]  /*1dc0*/  UMOV UR59, 0x40000040 ;  /* 0x40000040003b7882 */ /* 0x000fe20000000000 */
[----:B------:R-:W-:Y:S01]  /*1dd0*/  ULOP3.LUT UR4, UR4, 0x3fff, URZ, 0xc0, !UPT ;  /* 0x00003fff04047892 */ /* 0x000fe2000f8ec03f */
[----:B------:R-:W-:Y:S01]  /*1de0*/  UMOV UR53, 0x40000040 ;  /* 0x4000004000357882 */ /* 0x000fe20000000000 */
[----:B------:R-:W-:-:S02]  /*1df0*/  UMOV UR55, 0x40000040 ;  /* 0x4000004000377882 */ /* 0x000fc40000000000 */
[----:B------:R-:W-:Y:S02]  /*1e00*/  ULOP3.LUT UR61, UR4, 0x10000, URZ, 0xfc, !UPT ;  /* 0x00010000043d7892 */ /* 0x000fe4000f8efc3f */
[----:B------:R-:W-:Y:S02]  /*1e10*/  ULOP3.LUT UR4, UR44, 0x10000, URZ, 0xfc, !UPT ;  /* 0x000100002c047892 */ /* 0x000fe4000f8efc3f */
[----:B------:R-:W-:Y:S02]  /*1e20*/  ULEA UR5, UR38, UR61, 0xb ;  /* 0x0000003d26057291 */ /* 0x000fe4000f8e583f */
[----:B------:R-:W-:Y:S02]  /*1e30*/  UIADD3 UR6, UR4, 0x2, URZ ;  /* 0x0000000204067890 */ /* 0x000fe4000fffe03f */
[----:B------:R-:W-:Y:S01]  /*1e40*/  UIADD3 UR7, UR5, 0x2, URZ ;  /* 0x0000000205077890 */ /* 0x000fe2000fffe03f */
[----:B------:R-:W-:Y:S02]  /*1e50*/  UMOV UR8, UR4 ;  /* 0x0000000400087c82 */ /* 0x000fe40008000000 */
[----:B------:R-:W-:Y:S01]  /*1e60*/  UMOV UR10, UR5 ;  /* 0x00000005000a7c82 */ /* 0x000fe20008000000 */
[----:B------:R-:W-:Y:S01]  /*1e70*/  IMAD.U32 R16, RZ, RZ, UR8 ;  /* 0x00000008ff107e24 */ /* 0x000fe2000f8e00ff */
[----:B------:R-:W-:Y:S01]  /*1e80*/  HGMMA.64x64x16.F32.BF16 R24, gdesc[UR8], RZ, !UPT, gsb0 ;  /* 0x00e00000081879f0 */ /* 0x000fe2000c0018ff */
[----:B------:R-:W-:Y:S01]  /*1e90*/  UMOV UR8, UR6 ;  /* 0x0000000600087c82 */ /* 0x000fe20008000000 */
[----:B------:R-:W-:Y:S01]  /*1ea0*/  UMOV UR9, 0x40000040 ;  /* 0x4000004000097882 */ /* 0x000fe20000000000 */
[----:B------:R-:W-:Y:S01]  /*1eb0*/  UMOV UR10, UR7 ;  /* 0x00000007000a7c82 */ /* 0x000fe20008000000 */
[----:B------:R-:W-:Y:S01]  /*1ec0*/  UMOV UR11, 0x40000040 ;  /* 0x40000040000b7882 */ /* 0x000fe20000000000 */
[----:B------:R-:W-:Y:S01]  /*1ed0*/  UIADD3 UR6, UR4, 0x4, URZ ;  /* 0x0000000404067890 */ /* 0x000fe2000fffe03f */
[----:B------:R-:W-:Y:S01]  /*1ee0*/  IMAD.U32 R14, RZ, RZ, UR8 ;  /* 0x00000008ff0e7e24 */ /* 0x000fe2000f8e00ff */
[----:B------:R-:W-:Y:S01]  /*1ef0*/  UIADD3 UR7, UR5, 0x4, URZ ;  /* 0x0000000405077890 */ /* 0x000fe2000fffe03f */
[----:B------:R-:W-:Y:S01]  /*1f00*/  MOV R15, UR9 ;  /* 0x00000009000f7c02 */ /* 0x000fe20008000f00 */
[----:B------:R-:W-:-:S02]  /*1f10*/  UIADD3 UR56, UR4, 0x404, URZ ;  /* 0x0000040404387890 */ /* 0x000fc4000fffe03f */
[----:B------:R-:W-:Y:S02]  /*1f20*/  UIADD3 UR58, UR5, 0x204, URZ ;  /* 0x00000204053a7890 */ /* 0x000fe4000fffe03f */
[----:B------:R-:W-:Y:S02]  /*1f30*/  UIADD3 UR52, UR4, 0x406, URZ ;  /* 0x0000040604347890 */ /* 0x000fe4000fffe03f */
[----:B------:R-:W-:Y:S02]  /*1f40*/  UIADD3 UR54, UR5, 0x206, URZ ;  /* 0x0000020605367890 */ /* 0x000fe4000fffe03f */
[----:B------:R-:W-:Y:S02]  /*1f50*/  UIADD3 UR12, UR4, 0x802, URZ ;  /* 0x00000802040c7890 */ /* 0x000fe4000fffe03f */
[----:B------:R-:W-:Y:S01]  /*1f60*/  UIADD3 UR14, UR5, 0x402, URZ ;  /* 0x00000402050e7890 */ /* 0x000fe2000fffe03f */
[----:B------:R-:W-:Y:S01]  /*1f70*/  UMOV UR13, 0x40000040 ;  /* 0x40000040000d7882 */ /* 0x000fe20000000000 */
[----:B------:R-:W-:Y:S01]  /*1f80*/  UMOV UR15, 0x40000040 ;  /* 0x40000040000f7882 */ /* 0x000fe20000000000 */
[----:B------:R-:W-:-:S02]  /*1f90*/  UIADD3 UR16, UR4, 0x804, URZ ;  /* 0x0000080404107890 */ /* 0x000fc4000fffe03f */
[----:B------:R-:W-:Y:S01]  /*1fa0*/  UIADD3 UR18, UR5, 0x404, URZ ;  /* 0x0000040405127890 */ /* 0x000fe2000fffe03f */
[----:B------:R-:W-:Y:S01]  /*1fb0*/  UMOV UR17, 0x40000040 ;  /* 0x4000004000117882 */ /* 0x000fe20000000000 */
[----:B------:R-:W-:Y:S01]  /*1fc0*/  UMOV UR19, 0x40000040 ;  /* 0x4000004000137882 */ /* 0x000fe20000000000 */
[----:B------:R-:W-:Y:S02]  /*1fd0*/  UIADD3 UR20, UR4, 0x806, URZ ;  /* 0x0000080604147890 */ /* 0x000fe4000fffe03f */
[----:B------:R-:W-:Y:S01]  /*1fe0*/  UIADD3 UR22, UR5, 0x406, URZ ;  /* 0x0000040605167890 */ /* 0x000fe2000fffe03f */
[----:B------:R-:W-:Y:S01]  /*1ff0*/  UMOV UR21, 0x40000040 ;  /* 0x4000004000157882 */ /* 0x000fe20000000000 */
[----:B------:R-:W-:Y:S01]  /*2000*/  UMOV UR23, 0x40000040 ;  /* 0x4000004000177882 */ /* 0x000fe20000000000 */
        /* <DEDUP_REMOVED lines=16> */
[----:B------:R-:W-:-:S02]  /*2110*/  WARPGROUP.DEPBAR.LE gsb0, 0x0 ;  /* 0x00008000000079c5 */ /* 0x000fc40000010000 */
[----:B------:R-:W-:-:S06]  /*2120*/  WARPGROUP.ARRIVE ;  /* 0x00000000000079c5 */ /* 0x000fcc0000000000 */
[----:B------:R-:W-:Y:S01]  /*2130*/  HGMMA.64x64x16.F32.BF16 R24, gdesc[UR8], R24, gsb0 ;  /* 0x00e00000081879f0 */ /* 0x000fe20008001818 */
[----:B------:R-:W-:Y:S01]  /*2140*/  UMOV UR8, UR6 ;  /* 0x0000000600087c82 */ /* 0x000fe20008000000 */
[----:B------:R-:W-:Y:S01]  /*2150*/  UMOV UR9, 0x40000040 ;  /* 0x4000004000097882 */ /* 0x000fe20000000000 */
[----:B------:R-:W-:Y:S01]  /*2160*/  UMOV UR10, UR7 ;  /* 0x00000007000a7c82 */ /* 0x000fe20008000000 */
[----:B------:R-:W-:Y:S01]  /*2170*/  UMOV UR11, 0x40000040 ;  /* 0x40000040000b7882 */ /* 0x000fe20000000000 */
[----:B------:R-:W-:Y:S01]  /*2180*/  UIADD3 UR6, UR4, 0x6, URZ ;  /* 0x0000000604067890 */ /* 0x000fe2000fffe03f */
[----:B------:R-:W-:Y:S01]  /*2190*/  IMAD.U32 R12, RZ, RZ, UR8 ;  /* 0x00000008ff0c7e24 */ /* 0x000fe2000f8e00ff */
[----:B------:R-:W-:Y:S01]  /*21a0*/  UIADD3 UR7, UR5, 0x6, URZ ;  /* 0x0000000605077890 */ /* 0x000fe2000fffe03f */
[----:B------:R-:W-:Y:S01]  /*21b0*/  IMAD.U32 R13, RZ, RZ, UR9 ;  /* 0x00000009ff0d7e24 */ /* 0x000fe2000f8e00ff */
[----:B------:R-:W-:Y:S02]  /*21c0*/  WARPGROUP.DEPBAR.LE gsb0, 0x0 ;  /* 0x00008000000079c5 */ /* 0x000fe40000010000 */
        /* <DEDUP_REMOVED lines=28> */
[----:B------:R-:W-:Y:S01]  /*2390*/  MOV R6, UR8 ;  /* 0x0000000800067c02 */ /* 0x000fe20008000f00 */
[----:B------:R-:W-:Y:S01]  /*23a0*/  IMAD.U32 R7, RZ, RZ, UR9 ;  /* 0x00000009ff077e24 */ /* 0x000fe2000f8e00ff */
[----:B------:R-:W-:Y:S02]  /*23b0*/  WARPGROUP.DEPBAR.LE gsb0, 0x0 ;  /* 0x00008000000079c5 */ /* 0x000fe40000010000 */
[----:B------:R-:W-:-:S06]  /*23c0*/  WARPGROUP.ARRIVE ;  /* 0x00000000000079c5 */ /* 0x000fcc0000000000 */
[----:B------:R-:W-:Y:S01]  /*23d0*/  HGMMA.64x64x16.F32.BF16 R24, gdesc[UR8], R24, gsb0 ;  /* 0x00e00000081879f0 */ /* 0x000fe20008001818 */
[----:B------:R-:W-:Y:S02]  /*23e0*/  UIADD3 UR8, UR4, 0x800, URZ ;  /* 0x0000080004087890 */ /* 0x000fe4000fffe03f */
[----:B------:R-:W-:Y:S01]  /*23f0*/  UIADD3 UR10, UR5, 0x400, URZ ;  /* 0x00000400050a7890 */ /* 0x000fe2000fffe03f */
[----:B------:R-:W-:Y:S01]  /*2400*/  UMOV UR9, 0x40000040 ;  /* 0x4000004000097882 */ /* 0x000fe20000000000 */
[----:B------:R-:W-:Y:S01]  /*2410*/  UMOV UR11, 0x40000040 ;  /* 0x40000040000b7882 */ /* 0x000fe20000000000 */
[----:B------:R-:W-:Y:S02]  /*2420*/  WARPGROUP.DEPBAR.LE gsb0, 0x0 ;  /* 0x00008000000079c5 */ /* 0x000fe40000010000 */
[----:B------:R-:W-:-:S06]  /*2430*/  WARPGROUP.ARRIVE ;  /* 0x00000000000079c5 */ /* 0x000fcc0000000000 */
[----:B------:R-:W-:Y:S03]  /*2440*/  HGMMA.64x64x16.F32.BF16 R24, gdesc[UR56], R24, gsb0 ;  /* 0x00e00000381879f0 */ /* 0x000fe60008001818 */
        /* <DEDUP_REMOVED lines=28> */
[----:B------:R-:W-:Y:S05]  /*2610*/  @!P0 BRA `(.L_x_999) ;  /* 0x0000000000048947 */ /* 0x000fea0003800000 */
[----:B------:R-:W-:Y:S01]  /*2620*/  BPT.TRAP 0x1 ;  /* 0x000000040000795c */ /* 0x000fe20000300000 */
.L_x_999:
[----:B------:R-:W-:Y:S01]  /*2630*/  R2UR UR4, R22 ;  /* 0x00000000160472ca */ /* 0x000fe200000e0000 */
[----:B------:R-:W2:Y:S01]  /*2640*/  S2UR UR10, SR_CgaCtaId ;  /* 0x00000000000a79c3 */ /* 0x000ea20000008800 */
[----:B01----:R-:W-:Y:S01]  /*2650*/  VIADD R0, R200, UR60 ;  /* 0x0000003cc8007c36 */ /* 0x003fe20008000000 */
[----:B------:R-:W-:Y:S01]  /*2660*/  ULDC UR5, c[0x0][0x9d8] ;  /* 0x0002760000057ab9 */ /* 0x000fe20000000800 */
[----:B------:R-:W-:Y:S02]  /*2670*/  IMAD.MOV.U32 R5, RZ, RZ, -0x40 ;  /* 0xffffffc0ff057424 */ /* 0x000fe400078e00ff */
[----:B------:R-:W-:Y:S01]  /*2680*/  FMUL.FTZ R31, R31, UR5 ;  /* 0x000000051f1f7c20 */ /* 0x000fe20008410000 */
[----:B------:R-:W-:Y:S01]  /*2690*/  IMAD.MOV.U32 R2, RZ, RZ, R0 ;  /* 0x000000ffff027224 */ /* 0x000fe200078e0000 */
[----:B------:R-:W-:Y:S01]  /*26a0*/  UISETP.NE.AND UP0, UPT, UR43, URZ, UPT ;  /* 0x0000003f2b00728c */ /* 0x000fe2000bf05270 */
[----:B------:R-:W-:Y:S01]  /*26b0*/  FMUL.FTZ R24, R24, UR5 ;  /* 0x0000000518187c20 */ /* 0x000fe20008410000 */
[----:B------:R-:W0:Y:S01]  /*26c0*/  LDC R154, c[0x0][0x2f0] ;  /* 0x0000bc00ff9a7b82 */ /* 0x000e220000000800 */
[----:B------:R1:W3:Y:S01]  /*26d0*/  MUFU.TANH R20, R31 ;  /* 0x0000001f00147308 */ /* 0x0002e20000002400 */
[----:B------:R-:W-:Y:S01]  /*26e0*/  FMUL.FTZ R25, R25, UR5 ;  /* 0x0000000519197c20 */ /* 0x000fe20008410000 */
[----:B------:R-:W-:Y:S01]  /*26f0*/  FMUL.FTZ R27, R27, UR5 ;  /* 0x000000051b1b7c20 */ /* 0x000fe20008410000 */
[----:B------:R-:W-:Y:S01]  /*2700*/  UISETP.NE.AND UP1, UPT, UR4, URZ, UPT ;  /* 0x0000003f0400728c */ /* 0x000fe2000bf25270 */
[----:B------:R-:W-:Y:S01]  /*2710*/  R2UR UR4, R3 ;  /* 0x00000000030472ca */ /* 0x000fe200000e0000 */
[----:B------:R-:W-:Y:S01]  /*2720*/  FMUL.FTZ R28, R28, UR5 ;  /* 0x000000051c1c7c20 */ /* 0x000fe20008410000 */
[----:B------:R-:W-:Y:S01]  /*2730*/  FMUL.FTZ R29, R29, UR5 ;  /* 0x000000051d1d7c20 */ /* 0x000fe20008410000 */
[----:B------:R-:W4:Y:S01]  /*2740*/  LDC R153, c[0x0][0x288] ;  /* 0x0000a200ff997b82 */ /* 0x000f220000000800 */
[----:B------:R-:W-:Y:S01]  /*2750*/  FMUL.FTZ R32, R32, UR5 ;  /* 0x0000000520207c20 */ /* 0x000fe20008410000 */
[----:B------:R-:W-:Y:S01]  /*2760*/  PLOP3.LUT P1, PT, PT, PT, UP1, 0x80, 0x0 ;  /* 0x000000000000781c */ /* 0x000fe20003f2f018 */
[----:B-1----:R-:W-:Y:S01]  /*2770*/  IMAD R31, R102, R5, 0x40 ;  /* 0x00000040661f7424 */ /* 0x002fe200078e0205 */
[----:B------:R-:W-:Y:S01]  /*2780*/  PLOP3.LUT P2, PT, PT, PT, UP1, 0x80, 0x0 ;  /* 0x000000000000781c */ /* 0x000fe20003f4f018 */
[----:B------:R-:W-:Y:S01]  /*2790*/  FMUL.FTZ R33, R33, UR5 ;  /* 0x0000000521217c20 */ /* 0x000fe20008410000 */
[----:B------:R-:W-:Y:S01]  /*27a0*/  FMUL.FTZ R35, R35, UR5 ;  /* 0x0000000523237c20 */ /* 0x000fe20008410000 */
[----:B------:R-:W-:Y:S01]  /*27b0*/  @UP1 ULDC UR6, c[0x0][0x44c] ;  /* 0x0001130000061ab9 */ /* 0x000fe20000000800 */
[----:B------:R-:W-:Y:S01]  /*27c0*/  @UP1 ULDC UR7, c[0x0][0x450] ;  /* 0x0001140000071ab9 */ /* 0x000fe20000000800 */
[----:B------:R-:W-:Y:S01]  /*27d0*/  FMUL.FTZ R36, R36, UR5 ;  /* 0x0000000524247c20 */ /* 0x000fe20008410000 */
[----:B------:R-:W-:Y:S01]  /*27e0*/  UIADD3 UR4, UR4, 0x30840, URZ ;  /* 0x0003084004047890 */ /* 0x000fe2000fffe03f */
[----:B------:R-:W-:Y:S01]  /*27f0*/  FMUL.FTZ R37, R37, UR5 ;  /* 0x0000000525257c20 */ /* 0x000fe20008410000 */
[----:B------:R-:W-:Y:S01]  /*2800*/  FMUL.FTZ R38, R38, UR5 ;  /* 0x0000000526267c20 */ /* 0x000fe20008410000 */
[----:B------:R-:W-:Y:S01]  /*2810*/  FMUL.FTZ R40, R40, UR5 ;  /* 0x0000000528287c20 */ /* 0x000fe20008410000 */
[----:B--2---:R-:W-:Y:S01]  /*2820*/  UPRMT UR4, UR10, 0x654, UR4 ;  /* 0x000006540a047896 */ /* 0x004fe20008000004 */
[----:B------:R-:W-:-:S04]  /*2830*/  @P1 IMAD.HI.U32 R3, R0, UR6, RZ ;  /* 0x0000000600031c27 */ /* 0x000fc8000f8e00ff */
[----:B------:R-:W-:Y:S01]  /*2840*/  FMUL.FTZ R41, R41, UR5 ;  /* 0x0000000529297c20 */ /* 0x000fe20008410000 */
[----:B------:R-:W-:Y:S01]  /*2850*/  FMUL.FTZ R42, R42, UR5 ;  /* 0x000000052a2a7c20 */ /* 0x000fe20008410000 */
[----:B------:R-:W-:Y:S01]  /*2860*/  FMUL.FTZ R43, R43, UR5 ;  /* 0x000000052b2b7c20 */ /* 0x000fe20008410000 */
[----:B------:R-:W-:Y:S01]  /*2870*/  VIADD R0, R31, 0x1 ;  /* 0x000000011f007836 */ /* 0x000fe20000000000 */
[----:B------:R-:W-:Y:S01]  /*2880*/  @P2 SHF.R.U32.HI R2, RZ, UR7, R3 ;  /* 0x00000007ff022c19 */ /* 0x000fe20008011603 */
[----:B------:R-:W-:Y:S01]  /*2890*/  FMUL.FTZ R44, R44, UR5 ;  /* 0x000000052c2c7c20 */ /* 0x000fe20008410000 */
[----:B------:R-:W-:Y:S01]  /*28a0*/  FMUL.FTZ R45, R45, UR5 ;  /* 0x000000052d2d7c20 */ /* 0x000fe20008410000 */
[----:B------:R-:W-:Y:S01]  /*28b0*/  FMUL.FTZ R46, R46, UR5 ;  /* 0x000000052e2e7c20 */ /* 0x000fe20008410000 */
[----:B------:R-:W-:Y:S01]  /*28c0*/  FMUL.FTZ R47, R47, UR5 ;  /* 0x000000052f2f7c20 */ /* 0x000fe20008410000 */
[----:B------:R-:W1:Y:S01]  /*28d0*/  SHFL.IDX PT, R5, R2, RZ, 0x1c1f ;  /* 0x001c1fff02057589 */ /* 0x000e6200000e0000 */
[----:B------:R-:W-:Y:S01]  /*28e0*/  FMUL.FTZ R48, R48, UR5 ;  /* 0x0000000530307c20 */ /* 0x000fe20008410000 */
[----:B------:R-:W-:Y:S01]  /*28f0*/  FMUL.FTZ R49, R49, UR5 ;  /* 0x0000000531317c20 */ /* 0x000fe20008410000 */
[----:B------:R-:W-:Y:S01]  /*2900*/  FMUL.FTZ R50, R50, UR5 ;  /* 0x0000000532327c20 */ /* 0x000fe20008410000 */
[----:B------:R-:W-:Y:S01]  /*2910*/  FMUL.FTZ R51, R51, UR5 ;  /* 0x0000000533337c20 */ /* 0x000fe20008410000 */
[----:B------:R-:W-:Y:S01]  /*2920*/  FMUL.FTZ R52, R52, UR5 ;  /* 0x0000000534347c20 */ /* 0x000fe20008410000 */
[----:B------:R-:W-:Y:S01]  /*2930*/  FMUL.FTZ R53, R53, UR5 ;  /* 0x0000000535357c20 */ /* 0x000fe20008410000 */
[----:B------:R-:W-:Y:S01]  /*2940*/  FMUL.FTZ R54, R54, UR5 ;  /* 0x0000000536367c20 */ /* 0x000fe20008410000 */
[----:B------:R-:W-:Y:S01]  /*2950*/  FMUL.FTZ R55, R55, UR5 ;  /* 0x0000000537377c20 */ /* 0x000fe20008410000 */
[----:B------:R-:W-:Y:S01]  /*2960*/  IMAD R3, R19, -0x2, R0 ;  /* 0xfffffffe13037824 */ /* 0x000fe200078e0200 */
[----:B------:R-:W-:Y:S01]  /*2970*/  PLOP3.LUT P1, PT, PT, PT, UP0, 0x40, 0x0 ;  /* 0x000000000000781c */ /* 0x000fe20003f2e808 */
[----:B------:R-:W2:Y:S01]  /*2980*/  MUFU.TANH R24, R24 ;  /* 0x0000001800187308 */ /* 0x000ea20000002400 */
[----:B------:R-:W-:Y:S01]  /*2990*/  ULDC UR7, c[0x0][0x9dc] ;  /* 0x0002770000077ab9 */ /* 0x000fe20000000800 */
[----:B0-----:R-:W-:-:S02]  /*29a0*/  IMAD R4, R154, UR42, R3 ;  /* 0x0000002a9a047c24 */ /* 0x001fc4000f8e0203 */
[----:B------:R-:W-:Y:S01]  /*29b0*/  FMUL.FTZ R26, R26, UR5 ;  /* 0x000000051a1a7c20 */ /* 0x000fe20008410000 */
[----:B------:R-:W-:Y:S01]  /*29c0*/  SYNCS.ARRIVE.TRANS64.RED.A1T0 RZ, [UR4], RZ ;  /* 0x000000ffffff79a7 */ /* 0x000fe20008100404 */
[----:B------:R-:W-:Y:S01]  /*29d0*/  FMUL.FTZ R34, R34, UR5 ;  /* 0x0000000522227c20 */ /* 0x000fe20008410000 */
[----:B------:R-:W-:Y:S01]  /*29e0*/  ULOP3.LUT UR4, URZ, UR7, URZ, 0x33, !UPT ;  /* 0x000000073f047292 */ /* 0x000fe2000f8e333f */
[----:B------:R-:W-:Y:S01]  /*29f0*/  FMUL.FTZ R39, R39, UR5 ;  /* 0x0000000527277c20 */ /* 0x000fe20008410000 */
[----:B------:R-:W0:Y:S01]  /*2a00*/  MUFU.TANH R25, R25 ;  /* 0x0000001900197308 */ /* 0x000e220000002400 */
[----:B------:R-:W-:Y:S01]  /*2a10*/  IMAD R0, R154, UR42, R31 ;  /* 0x0000002a9a007c24 */ /* 0x000fe2000f8e021f */
[----:B------:R-:W-:Y:S01]  /*2a20*/  ULDC UR6, c[0x0][0x9e0] ;  /* 0x0002780000067ab9 */ /* 0x000fe20000000800 */
[----:B----4-:R-:W-:Y:S02]  /*2a30*/  IMAD.IADD R4, R4, 0x1, -R153 ;  /* 0x0000000104047824 */ /* 0x010fe400078e0a99 */
[----:B------:R-:W-:-:S02]  /*2a40*/  FMUL.FTZ R30, R30, UR5 ;  /* 0x000000051e1e7c20 */ /* 0x000fc40008410000 */
[----:B------:R-:W-:Y:S01]  /*2a50*/  VIADD R57, R4, UR4 ;  /* 0x0000000404397c36 */ /* 0x000fe20008000000 */
[----:B------:R-:W4:Y:S03]  /*2a60*/  MUFU.TANH R27, R27 ;  /* 0x0000001b001b7308 */ /* 0x000f260000002400 */
[----:B-1----:R-:W-:-:S05]  /*2a70*/  IMAD.IADD R3, R57, 0x1, R5 ;  /* 0x0000000139037824 */ /* 0x002fca00078e0205 */
[----:B------:R-:W1:Y:S08]  /*2a80*/  MUFU.TANH R28, R28 ;  /* 0x0000001c001c7308 */ /* 0x000e700000002400 */
[----:B------:R-:W0:Y:S08]  /*2a90*/  MUFU.TANH R29, R29 ;  /* 0x0000001d001d7308 */ /* 0x000e300000002400 */
        /* <DEDUP_REMOVED lines=23> */
[----:B------:R5:W0:Y:S08]  /*2c10*/  MUFU.TANH R21, R34 ;  /* 0x0000002200157308 */ /* 0x000a300000002400 */
[----:B------:R3:W0:Y:S01]  /*2c20*/  MUFU.TANH R26, R39 ;  /* 0x00000027001a7308 */ /* 0x0006220000002400 */
[----:B-----5:R-:W-:-:S07]  /*2c30*/  IMAD R34, R19, -0x2, R0 ;  /* 0xfffffffe13227824 */ /* 0x020fce00078e0200 */
[----:B------:R5:W0:Y:S01]  /*2c40*/  MUFU.TANH R18, R30 ;  /* 0x0000001e00127308 */ /* 0x000a220000002400 */
[----:B---3--:R-:W-:-:S04]  /*2c50*/  IADD3 R39, R4, UR6, RZ ;  /* 0x0000000604277c10 */ /* 0x008fc8000fffe0ff */
[----:B------:R-:W-:Y:S02]  /*2c60*/  VIADDMNMX R0, R5, R39, R34, PT ;  /* 0x0000002705007246 */ /* 0x000fe40003800122 */
[----:B-----5:R-:W-:Y:S01]  /*2c70*/  LEA R30, R102, 0xffffffc0, 0x6 ;  /* 0xffffffc0661e7811 */ /* 0x020fe200078e30ff */
[----:B-12-4-:R-:W-:Y:S06]  /*2c80*/  @P1 BRA `(.L_x_1000) ;  /* 0x0000000000641947 */ /* 0x016fec0003800000 */
[----:B------:R-:W-:Y:S01]  /*2c90*/  IMAD R4, R154, UR42, R5 ;  /* 0x0000002a9a047c24 */ /* 0x000fe2000f8e0205 */
[----:B------:R-:W-:Y:S03]  /*2ca0*/  BSSY B0, `(.L_x_1001) ;  /* 0x0000013000007945 */ /* 0x000fe60003800000 */
[----:B------:R-:W-:-:S05]  /*2cb0*/  IMAD.IADD R5, R4, 0x1, -R153 ;  /* 0x0000000104057824 */ /* 0x000fca00078e0a99 */
[----:B------:R-:W-:-:S13]  /*2cc0*/  ISETP.GT.AND P1, PT, R5, -0x1, PT ;  /* 0xffffffff0500780c */ /* 0x000fda0003f24270 */
[----:B------:R-:W-:Y:S05]  /*2cd0*/  @P1 BRA `(.L_x_1002) ;  /* 0x0000000000241947 */ /* 0x000fea0003800000 */
[----:B------:R-:W-:Y:S01]  /*2ce0*/  ULDC UR4, c[0x0][0x9e4] ;  /* 0x0002790000047ab9 */ /* 0x000fe20000000800 */
[----:B------:R-:W-:Y:S01]  /*2cf0*/  LOP3.LUT R5, RZ, R5, RZ, 0x33, !PT ;  /* 0x00000005ff057212 */ /* 0x000fe200078e33ff */
[----:B------:R-:W-:-:S05]  /*2d00*/  IMAD.U32 R59, RZ, RZ, UR4 ;  /* 0x00000004ff3b7e24 */ /* 0x000fca000f8e00ff */
[----:B------:R-:W-:-:S13]  /*2d10*/  ISETP.NE.AND P1, PT, R59, 0x1, PT ;  /* 0x000000013b00780c */ /* 0x000fda0003f25270 */
[----:B------:R-:W1:Y:S02]  /*2d20*/  @P1 LDC.64 R60, c[0x0][0x9e8] ;  /* 0x00027a00ff3c1b82 */ /* 0x000e640000000a00 */
[----:B-1----:R-:W-:-:S05]  /*2d30*/  @P1 IMAD.HI.U32 R4, R5, R60, RZ ;  /* 0x0000003c05041227 */ /* 0x002fca00078e00ff */
[----:B------:R-:W-:-:S04]  /*2d40*/  @P1 SHF.R.U32.HI R5, RZ, R61, R4 ;  /* 0x0000003dff051219 */ /* 0x000fc80000011604 */
[----:B------:R-:W-:Y:S01]  /*2d50*/  LOP3.LUT R5, RZ, R5, RZ, 0x33, !PT ;  /* 0x00000005ff057212 */ /* 0x000fe200078e33ff */
[----:B------:R-:W-:Y:S06]  /*2d60*/  BRA `(.L_x_1003) ;  /* 0x0000000000187947 */ /* 0x000fec0003800000 */
.L_x_1002:
[----:B------:R-:W-:Y:S02]  /*2d70*/  ULDC UR4, c[0x0][0x9e4] ;  /* 0x0002790000047ab9 */ /* 0x000fe40000000800 */
[----:B------:R-:W-:-:S05]  /*2d80*/  IMAD.U32 R59, RZ, RZ, UR4 ;  /* 0x00000004ff3b7e24 */ /* 0x000fca000f8e00ff */
[----:B------:R-:W-:-:S13]  /*2d90*/  ISETP.NE.AND P1, PT, R59, 0x1, PT ;  /* 0x000000013b00780c */ /* 0x000fda0003f25270 */
[----:B------:R-:W1:Y:S02]  /*2da0*/  @P1 LDC.64 R60, c[0x0][0x9e8] ;  /* 0x00027a00ff3c1b82 */ /* 0x000e640000000a00 */
[----:B-1----:R-:W-:-:S05]  /*2db0*/  @P1 IMAD.HI.U32 R4, R5, R60, RZ ;  /* 0x0000003c05041227 */ /* 0x002fca00078e00ff */
[----:B------:R-:W-:-:S07]  /*2dc0*/  @P1 SHF.R.U32.HI R5, RZ, R61, R4 ;  /* 0x0000003dff051219 */ /* 0x000fce0000011604 */
.L_x_1003:
[----:B------:R-:W-:Y:S05]  /*2dd0*/  BSYNC B0 ;  /* 0x0000000000007941 */ /* 0x000fea0003800000 */
.L_x_1001:
[----:B------:R-:W-:-:S04]  /*2de0*/  IMAD R4, R5, R59, -R30 ;  /* 0x0000003b05047224 */ /* 0x000fc800078e0a1e */
[----:B------:R-:W-:-:S05]  /*2df0*/  IMAD R4, R19, -0x2, R4 ;  /* 0xfffffffe13047824 */ /* 0x000fca00078e0204 */
[----:B------:R-:W-:Y:S02]  /*2e00*/  VIADDMNMX R0, R4, R59, R0, PT ;  /* 0x0000003b04007246 */ /* 0x000fe40003800100 */
[----:B------:R-:W-:-:S07]  /*2e10*/  VIMNMX R3, R3, R4, !PT ;  /* 0x0000000403037248 */ /* 0x000fce0007fe0100 */
.L_x_1000:
[C---:B------:R-:W-:Y:S01]  /*2e20*/  ISETP.GE.AND P2, PT, R31.reuse, 0x9, PT ;  /* 0x000000091f00780c */ /* 0x040fe20003f46270 */
[----:B------:R-:W1:Y:S01]  /*2e30*/  SHFL.IDX PT, R2, R2, 0x1, 0x1c1f ;  /* 0x003c1f0002027f89 */ /* 0x000e6200000e0000 */
[----:B------:R-:W-:Y:S01]  /*2e40*/  ISETP.GE.AND P1, PT, R31, 0x2, PT ;  /* 0x000000021f00780c */ /* 0x000fe20003f26270 */
[----:B------:R-:W-:Y:S01]  /*2e50*/  UISETP.NE.AND UP0, UPT, UR43, URZ, UPT ;  /* 0x0000003f2b00728c */ /* 0x000fe2000bf05270 */
[C---:B------:R-:W-:Y:S02]  /*2e60*/  ISETP.GT.AND P3, PT, R3.reuse, 0x8, !P2 ;  /* 0x000000080300780c */ /* 0x040fe40005764270 */
[----:B------:R-:W-:Y:S02]  /*2e70*/  ISETP.GT.AND P4, PT, R3, 0x1, !P1 ;  /* 0x000000010300780c */ /* 0x000fe40004f84270 */
[----:B------:R-:W-:Y:S02]  /*2e80*/  ISETP.LT.OR P3, PT, R0, 0x9, P3 ;  /* 0x000000090000780c */ /* 0x000fe40001f61670 */
[----:B------:R-:W-:-:S02]  /*2e90*/  ISETP.GE.AND P5, PT, R31, 0x11, PT ;  /* 0x000000111f00780c */ /* 0x000fc40003fa6270 */
[----:B------:R-:W-:Y:S02]  /*2ea0*/  FSEL R61, R28, -INF , !P3 ;  /* 0xff8000001c3d7808 */ /* 0x000fe40005800000 */
[----:B------:R-:W-:Y:S02]  /*2eb0*/  ISETP.LT.OR P4, PT, R0, 0x2, P4 ;  /* 0x000000020000780c */ /* 0x000fe40002781670 */
[----:B------:R-:W-:Y:S02]  /*2ec0*/  ISETP.GT.AND P3, PT, R3, 0x10, !P5 ;  /* 0x000000100300780c */ /* 0x000fe40006f64270 */
[----:B------:R-:W-:Y:S02]  /*2ed0*/  ISETP.GE.AND P6, PT, R31, 0xa, PT ;  /* 0x0000000a1f00780c */ /* 0x000fe40003fc6270 */
[----:B0-----:R-:W-:Y:S02]  /*2ee0*/  FSEL R59, R25, -INF , !P4 ;  /* 0xff800000193b7808 */ /* 0x001fe40006000000 */
[----:B------:R-:W-:-:S02]  /*2ef0*/  P2R R60, PR, RZ, 0x20 ;  /* 0x00000020ff3c7803 */ /* 0x000fc40000000000 */
[----:B------:R-:W-:Y:S02]  /*2f00*/  ISETP.LT.OR P3, PT, R0, 0x11, P3 ;  /* 0x000000110000780c */ /* 0x000fe40001f61670 */
[----:B------:R-:W-:Y:S02]  /*2f10*/  ISETP.GT.AND P4, PT, R3, 0x9, !P6 ;  /* 0x000000090300780c */ /* 0x000fe40007784270 */
[----:B------:R-:W-:Y:S02]  /*2f20*/  ISETP.GE.AND P5, PT, R31, 0x12, PT ;  /* 0x000000121f00780c */ /* 0x000fe40003fa6270 */
[----:B------:R-:W-:Y:S02]  /*2f30*/  FSEL R65, R32, -INF , !P3 ;  /* 0xff80000020417808 */ /* 0x000fe40005800000 */
[----:B------:R-:W-:Y:S02]  /*2f40*/  ISETP.LT.OR P4, PT, R0, 0xa, P4 ;  /* 0x0000000a0000780c */ /* 0x000fe40002781670 */
[----:B------:R-:W-:-:S02]  /*2f50*/  ISETP.GT.AND P3, PT, R3, 0x11, !P5 ;  /* 0x000000110300780c */ /* 0x000fc40006f64270 */
[----:B------:R-:W-:Y:S02]  /*2f60*/  FSEL R63, R29, -INF , !P4 ;  /* 0xff8000001d3f7808 */ /* 0x000fe40006000000 */
[----:B------:R-:W-:Y:S02]  /*2f70*/  ISETP.LT.OR P3, PT, R0, 0x12, P3 ;  /* 0x000000120000780c */ /* 0x000fe40001f61670 */
[----:B------:R-:W-:Y:S02]  /*2f80*/  ISETP.GE.AND P4, PT, R31, 0x19, PT ;  /* 0x000000191f00780c */ /* 0x000fe40003f86270 */
[----:B------:R-:W-:Y:S02]  /*2f90*/  FSEL R67, R33, -INF , !P3 ;  /* 0xff80000021437808 */ /* 0x000fe40005800000 */
[----:B------:R-:W-:Y:S02]  /*2fa0*/  ISETP.GT.AND P3, PT, R3, 0x18, !P4 ;  /* 0x000000180300780c */ /* 0x000fe40006764270 */
[----:B------:R-:W-:-:S02]  /*2fb0*/  P2R R33, PR, RZ, 0x10 ;  /* 0x00000010ff217803 */ /* 0x000fc40000000000 */
[----:B------:R-:W-:Y:S02]  /*2fc0*/  ISETP.LT.OR P3, PT, R0, 0x19, P3 ;  /* 0x000000190000780c */ /* 0x000fe40001f61670 */
[----:B------:R-:W-:Y:S02]  /*2fd0*/  ISETP.GE.AND P4, PT, R31, 0x1a, PT ;  /* 0x0000001a1f00780c */ /* 0x000fe40003f86270 */
[----:B------:R-:W-:Y:S02]  /*2fe0*/  FSEL R69, R36, -INF , !P3 ;  /* 0xff80000024457808 */ /* 0x000fe40005800000 */
[----:B------:R-:W-:Y:S02]  /*2ff0*/  ISETP.GT.AND P3, PT, R3, 0x19, !P4 ;  /* 0x000000190300780c */ /* 0x000fe40006764270 */
[----:B------:R-:W-:Y:S02]  /*3000*/  P2R R36, PR, RZ, 0x10 ;  /* 0x00000010ff247803 */ /* 0x000fe40000000000 */
[----:B------:R-:W-:-:S02]  /*3010*/  ISETP.LT.OR P3, PT, R0, 0x1a, P3 ;  /* 0x0000001a0000780c */ /* 0x000fc40001f61670 */
[----:B------:R-:W-:Y:S02]  /*3020*/  ISETP.GE.AND P4, PT, R31, 0x21, PT ;  /* 0x000000211f00780c */ /* 0x000fe40003f86270 */
[----:B------:R-:W-:Y:S02]  /*3030*/  FSEL R71, R37, -INF , !P3 ;  /* 0xff80000025477808 */ /* 0x000fe40005800000 */
[----:B------:R-:W-:Y:S02]  /*3040*/  ISETP.GT.AND P3, PT, R3, 0x20, !P4 ;  /* 0x000000200300780c */ /* 0x000fe40006764270 */
[----:B------:R-:W-:Y:S02]  /*3050*/  P2R R62, PR, RZ, 0x10 ;  /* 0x00000010ff3e7803 */ /* 0x000fe40000000000 */
[----:B------:R-:W-:Y:S02]  /*3060*/  ISETP.LT.OR P3, PT, R0, 0x21, P3 ;  /* 0x000000210000780c */ /* 0x000fe40001f61670 */
[----:B------:R-:W-:-:S02]  /*3070*/  ISETP.GE.AND P4, PT, R31, 0x22, PT ;  /* 0x000000221f00780c */ /* 0x000fc40003f86270 */
[----:B------:R-:W-:Y:S02]  /*3080*/  FSEL R73, R40, -INF , !P3 ;  /* 0xff80000028497808 */ /* 0x000fe40005800000 */
[----:B------:R-:W-:Y:S02]  /*3090*/  ISETP.GT.AND P3, PT, R3, 0x21, !P4 ;  /* 0x000000210300780c */ /* 0x000fe40006764270 */
[----:B------:R-:W-:Y:S02]  /*30a0*/  P2R R40, PR, RZ, 0x10 ;  /* 0x00000010ff287803 */ /* 0x000fe40000000000 */
[----:B------:R-:W-:Y:S02]  /*30b0*/  ISETP.LT.OR P3, PT, R0, 0x22, P3 ;  /* 0x000000220000780c */ /* 0x000fe40001f61670 */
[----:B------:R-:W-:Y:S02]  /*30c0*/  ISETP.GE.AND P4, PT, R31, 0x29, PT ;  /* 0x000000291f00780c */ /* 0x000fe40003f86270 */
[----:B------:R-:W-:-:S02]  /*30d0*/  FSEL R75, R41, -INF , !P3 ;  /* 0xff800000294b7808 */ /* 0x000fc40005800000 */
[----:B------:R-:W-:Y:S02]  /*30e0*/  ISETP.GT.AND P3, PT, R3, 0x28, !P4 ;  /* 0x000000280300780c */ /* 0x000fe40006764270 */
[----:B------:R-:W-:Y:S02]  /*30f0*/  P2R R41, PR, RZ, 0x10 ;  /* 0x00000010ff297803 */ /* 0x000fe40000000000 */
[----:B------:R-:W-:Y:S02]  /*3100*/  ISETP.LT.OR P3, PT, R0, 0x29, P3 ;  /* 0x000000290000780c */ /* 0x000fe40001f61670 */
[----:B------:R-:W-:Y:S02]  /*3110*/  ISETP.GE.AND P4, PT, R31, 0x2a, PT ;  /* 0x0000002a1f00780c */ /* 0x000fe40003f86270 */
[----:B------:R-:W-:Y:S02]  /*3120*/  FSEL R77, R44, -INF , !P3 ;  /* 0xff8000002c4d7808 */ /* 0x000fe40005800000 */
[----:B------:R-:W-:-:S02]  /*3130*/  ISETP.GT.AND P3, PT, R3, 0x29, !P4 ;  /* 0x000000290300780c */ /* 0x000fc40006764270 */
[----:B------:R-:W-:Y:S02]  /*3140*/  P2R R44, PR, RZ, 0x10 ;  /* 0x00000010ff2c7803 */ /* 0x000fe40000000000 */
[----:B------:R-:W-:Y:S02]  /*3150*/  ISETP.LT.OR P3, PT, R0, 0x2a, P3 ;  /* 0x0000002a0000780c */ /* 0x000fe40001f61670 */
[----:B------:R-:W-:Y:S02]  /*3160*/  P2R R32, PR, RZ, 0x20 ;  /* 0x00000020ff207803 */ /* 0x000fe40000000000 */
[----:B------:R-:W-:Y:S02]  /*3170*/  FSEL R79, R45, -INF , !P3 ;  /* 0xff8000002d4f7808 */ /* 0x000fe40005800000 */
[----:B------:R-:W-:Y:S02]  /*3180*/  ISETP.GE.AND P3, PT, R31, 0x31, PT ;  /* 0x000000311f00780c */ /* 0x000fe40003f66270 */
[----:B------:R-:W-:-:S02]  /*3190*/  P2R R58, PR, RZ, 0x40 ;  /* 0x00000040ff3a7803 */ /* 0x000fc40000000000 */
[----:B------:R-:W-:-:S04]  /*31a0*/  ISETP.GT.AND P4, PT, R3, 0x30, !P3 ;  /* 0x000000300300780c */ /* 0x000fc80005f84270 */
[----:B------:R-:W-:-:S04]  /*31b0*/  ISETP.LT.OR P4, PT, R0, 0x31, P4 ;  /* 0x000000310000780c */ /* 0x000fc80002781670 */
[----:B------:R-:W-:Y:S02]  /*31c0*/  FSEL R81, R48, -INF , !P4 ;  /* 0xff80000030517808 */ /* 0x000fe40006000000 */
[----:B------:R-:W-:-:S04]  /*31d0*/  ISETP.GE.AND P4, PT, R31, 0x32, PT ;  /* 0x000000321f00780c */ /* 0x000fc80003f86270 */
        /* <DEDUP_REMOVED lines=8> */
[----:B------:R-:W-:Y:S02]  /*3260*/  P2R R4, PR, RZ, 0x40 ;  /* 0x00000040ff047803 */ /* 0x000fe40000000000 */
[----:B------:R-:W-:-:S04]  /*3270*/  ISETP.GT.AND P6, PT, R3, RZ, !P6 ;  /* 0x000000ff0300720c */ /* 0x000fc800077c4270 */
[----:B------:R-:W-:-:S04]  /*3280*/  ISETP.LT.OR P6, PT, R0, 0x1, P6 ;  /* 0x000000010000780c */ /* 0x000fc800037c1670 */
[----:B------:R-:W-:Y:S02]  /*3290*/  FSEL R37, R24, -INF , !P6 ;  /* 0xff80000018257808 */ /* 0x000fe40007000000 */
[----:B------:R-:W-:-:S04]  /*32a0*/  ISETP.GE.AND P6, PT, R31, 0x3a, PT ;  /* 0x0000003a1f00780c */ /* 0x000fc80003fc6270 */
[----:B------:R-:W-:Y:S02]  /*32b0*/  P2R R31, PR, RZ, 0x40 ;  /* 0x00000040ff1f7803 */ /* 0x000fe40000000000 */
[----:B------:R-:W-:Y:S01]  /*32c0*/  ISETP.GT.AND P6, PT, R3, 0x39, !P6 ;  /* 0x000000390300780c */ /* 0x000fe200077c4270 */
[----:B-1----:R-:W-:-:S03]  /*32d0*/  IMAD.IADD R3, R57, 0x1, R2 ;  /* 0x0000000139037824 */ /* 0x002fc600078e0202 */
[----:B------:R-:W-:Y:S02]  /*32e0*/  ISETP.LT.OR P6, PT, R0, 0x3a, P6 ;  /* 0x0000003a0000780c */ /* 0x000fe400037c1670 */
[----:B------:R-:W-:Y:S02]  /*32f0*/  VIADDMNMX R0, R2, R39, R34, PT ;  /* 0x0000002702007246 */ /* 0x000fe40003800122 */
[----:B------:R-:W-:Y:S02]  /*3300*/  FSEL R53, R53, -INF , !P6 ;  /* 0xff80000035357808 */ /* 0x000fe40007000000 */
[----:B------:R-:W-:-:S13]  /*3310*/  PLOP3.LUT P6, PT, PT, PT, UP0, 0x40, 0x0 ;  /* 0x000000000000781c */ /* 0x000fda0003fce808 */
[----:B------:R-:W-:Y:S05]  /*3320*/  @P6 BRA `(.L_x_1004) ;  /* 0x0000000000646947 */ /* 0x000fea0003800000 */
[----:B------:R-:W-:Y:S01]  /*3330*/  IMAD R2, R154, UR42, R2 ;  /* 0x0000002a9a027c24 */ /* 0x000fe2000f8e0202 */
[----:B------:R-:W-:Y:S04]  /*3340*/  BSSY B0, `(.L_x_1005) ;  /* 0x0000013000007945 */ /* 0x000fe80003800000 */
[----:B------:R-:W-:-:S04]  /*3350*/  IADD3 R5, R2, -R153, RZ ;  /* 0x8000009902057210 */ /* 0x000fc80007ffe0ff */
[----:B------:R-:W-:-:S13]  /*3360*/  ISETP.GT.AND P6, PT, R5, -0x1, PT ;  /* 0xffffffff0500780c */ /* 0x000fda0003fc4270 */
[----:B------:R-:W-:Y:S05]  /*3370*/  @P6 BRA `(.L_x_1006) ;  /* 0x0000000000246947 */ /* 0x000fea0003800000 */
[----:B------:R-:W-:Y:S01]  /*3380*/  ULDC UR4, c[0x0][0x9e4] ;  /* 0x0002790000047ab9 */ /* 0x000fe20000000800 */
[----:B------:R-:W-:Y:S01]  /*3390*/  LOP3.LUT R5, RZ, R5, RZ, 0x33, !PT ;  /* 0x00000005ff057212 */ /* 0x000fe200078e33ff */
[----:B------:R-:W-:-:S05]  /*33a0*/  IMAD.U32 R25, RZ, RZ, UR4 ;  /* 0x00000004ff197e24 */ /* 0x000fca000f8e00ff */
[----:B------:R-:W-:-:S13]  /*33b0*/  ISETP.NE.AND P6, PT, R25, 0x1, PT ;  /* 0x000000011900780c */ /* 0x000fda0003fc5270 */
[----:B------:R-:W0:Y:S02]  /*33c0*/  @P6 LDC.64 R28, c[0x0][0x9e8] ;  /* 0x00027a00ff1c6b82 */ /* 0x000e240000000a00 */
[----:B0-----:R-:W-:-:S05]  /*33d0*/  @P6 IMAD.HI.U32 R2, R5, R28, RZ ;  /* 0x0000001c05026227 */ /* 0x001fca00078e00ff */
[----:B------:R-:W-:-:S04]  /*33e0*/  @P6 SHF.R.U32.HI R5, RZ, R29, R2 ;  /* 0x0000001dff056219 */ /* 0x000fc80000011602 */
[----:B------:R-:W-:Y:S01]  /*33f0*/  LOP3.LUT R5, RZ, R5, RZ, 0x33, !PT ;  /* 0x00000005ff057212 */ /* 0x000fe200078e33ff */
[----:B------:R-:W-:Y:S06]  /*3400*/  BRA `(.L_x_1007) ;  /* 0x0000000000187947 */ /* 0x000fec0003800000 */
.L_x_1006:
[----:B------:R-:W-:Y:S02]  /*3410*/  ULDC UR4, c[0x0][0x9e4] ;  /* 0x0002790000047ab9 */ /* 0x000fe40000000800 */
[----:B------:R-:W-:-:S05]  /*3420*/  IMAD.U32 R25, RZ, RZ, UR4 ;  /* 0x00000004ff197e24 */ /* 0x000fca000f8e00ff */
[----:B------:R-:W-:-:S13]  /*3430*/  ISETP.NE.AND P6, PT, R25, 0x1, PT ;  /* 0x000000011900780c */ /* 0x000fda0003fc5270 */
[----:B------:R-:W0:Y:S02]  /*3440*/  @P6 LDC.64 R28, c[0x0][0x9e8] ;  /* 0x00027a00ff1c6b82 */ /* 0x000e240000000a00 */
[----:B0-----:R-:W-:-:S05]  /*3450*/  @P6 IMAD.HI.U32 R2, R5, R28, RZ ;  /* 0x0000001c05026227 */ /* 0x001fca00078e00ff */
[----:B------:R-:W-:-:S07]  /*3460*/  @P6 SHF.R.U32.HI R5, RZ, R29, R2 ;  /* 0x0000001dff056219 */ /* 0x000fce0000011602 */
.L_x_1007:
[----:B------:R-:W-:Y:S05]  /*3470*/  BSYNC B0 ;  /* 0x0000000000007941 */ /* 0x000fea0003800000 */
.L_x_1005:
[----:B------:R-:W-:-:S04]  /*3480*/  IMAD R2, R5, R25, -R30 ;  /* 0x0000001905027224 */ /* 0x000fc800078e0a1e */
[----:B------:R-:W-:-:S05]  /*3490*/  IMAD R2, R19, -0x2, R2 ;  /* 0xfffffffe13027824 */ /* 0x000fca00078e0202 */
[----:B------:R-:W-:Y:S02]  /*34a0*/  VIADDMNMX R0, R2, R25, R0, PT ;  /* 0x0000001902007246 */ /* 0x000fe40003800100 */
[----:B------:R-:W-:-:S07]  /*34b0*/  VIMNMX R3, R3, R2, !PT ;  /* 0x0000000203037248 */ /* 0x000fce0007fe0100 */
.L_x_1004:
[----:B------:R-:W-:Y:S01]  /*34c0*/  ISETP.GT.AND P1, PT, R3, 0x1, !P1 ;  /* 0x000000010300780c */ /* 0x000fe20004f24270 */
[----:B------:R-:W-:Y:S01]  /*34d0*/  ULDC UR10, c[0x0][0x988] ;  /* 0x00026200000a7ab9 */ /* 0x000fe20000000800 */
[----:B------:R-:W-:Y:S01]  /*34e0*/  ISETP.NE.AND P6, PT, R4, RZ, PT ;  /* 0x000000ff0400720c */ /* 0x000fe20003fc5270 */
[----:B------:R-:W-:Y:S01]  /*34f0*/  UISETP.NE.AND UP0, UPT, UR43, URZ, UPT ;  /* 0x0000003f2b00728c */ /* 0x000fe2000bf05270 */
[----:B------:R-:W-:Y:S01]  /*3500*/  ISETP.LT.OR P1, PT, R0, 0x2, P1 ;  /* 0x000000020000780c */ /* 0x000fe20000f21670 */
[----:B------:R-:W-:Y:S01]  /*3510*/  UMOV UR11, UR60 ;  /* 0x0000003c000b7c82 */ /* 0x000fe20008000000 */
[----:B------:R-:W-:Y:S01]  /*3520*/  FMNMX.FTZ R4, R37, R59, !PT ;  /* 0x0000003b25047209 */ /* 0x000fe20007810000 */
[----:B------:R-:W-:Y:S01]  /*3530*/  VIADD R220, R102, 0xfffffffe ;  /* 0xfffffffe66dc7836 */ /* 0x000fe20000000000 */
[----:B------:R-:W-:Y:S02]  /*3540*/  FSEL R5, R27, -INF , !P1 ;  /* 0xff8000001b057808 */ /* 0x000fe40004800000 */
[----:B------:R-:W-:-:S02]  /*3550*/  ISETP.NE.AND P1, PT, R58, RZ, PT ;  /* 0x000000ff3a00720c */ /* 0x000fc40003f25270 */
[----:B------:R-:W-:Y:S02]  /*3560*/  FMNMX.FTZ R4, R61, R4, !PT ;  /* 0x000000043d047209 */ /* 0x000fe40007810000 */
[----:B------:R-:W-:Y:S02]  /*3570*/  ISETP.GT.AND P1, PT, R3, 0x9, !P1 ;  /* 0x000000090300780c */ /* 0x000fe40004f24270 */
[----:B------:R-:W-:Y:S02]  /*3580*/  FMNMX.FTZ R4, R63, R4, !PT ;  /* 0x000000043f047209 */ /* 0x000fe40007810000 */
[----:B------:R-:W-:Y:S02]  /*3590*/  ISETP.LT.OR P1, PT, R0, 0xa, P1 ;  /* 0x0000000a0000780c */ /* 0x000fe40000f21670 */
[----:B------:R-:W-:Y:S02]  /*35a0*/  FMNMX.FTZ R4, R65, R4, !PT ;  /* 0x0000000441047209 */ /* 0x000fe40007810000 */
[----:B------:R-:W-:-:S02]  /*35b0*/  FSEL R20, R20, -INF , !P1 ;  /* 0xff80000014147808 */ /* 0x000fc40004800000 */
[----:B------:R-:W-:Y:S02]  /*35c0*/  ISETP.NE.AND P1, PT, R60, RZ, PT ;  /* 0x000000ff3c00720c */ /* 0x000fe40003f25270 */
[----:B------:R-:W-:Y:S02]  /*35d0*/  FMNMX.FTZ R4, R67, R4, !PT ;  /* 0x0000000443047209 */ /* 0x000fe40007810000 */
[----:B------:R-:W-:Y:S02]  /*35e0*/  ISETP.GT.AND P1, PT, R3, 0x10, !P1 ;  /* 0x000000100300780c */ /* 0x000fe40004f24270 */
[----:B------:R-:W-:Y:S02]  /*35f0*/  FMNMX.FTZ R4, R69, R4, !PT ;  /* 0x0000000445047209 */ /* 0x000fe40007810000 */
[----:B------:R-:W-:Y:S02]  /*3600*/  ISETP.LT.OR P1, PT, R0, 0x11, P1 ;  /* 0x000000110000780c */ /* 0x000fe40000f21670 */
[----:B------:R-:W-:-:S02]  /*3610*/  FMNMX.FTZ R4, R71, R4, !PT ;  /* 0x0000000447047209 */ /* 0x000fc40007810000 */
[----:B------:R-:W-:Y:S02]  /*3620*/  FSEL R21, R21, -INF , !P1 ;  /* 0xff80000015157808 */ /* 0x000fe40004800000 */
[----:B------:R-:W-:Y:S02]  /*3630*/  ISETP.NE.AND P1, PT, R32, RZ, PT ;  /* 0x000000ff2000720c */ /* 0x000fe40003f25270 */
[----:B------:R-:W-:Y:S02]  /*3640*/  FMNMX.FTZ R4, R73, R4, !PT ;  /* 0x0000000449047209 */ /* 0x000fe40007810000 */
[C---:B------:R-:W-:Y:S02]  /*3650*/  ISETP.GT.AND P1, PT, R3.reuse, 0x11, !P1 ;  /* 0x000000110300780c */ /* 0x040fe40004f24270 */
[----:B------:R-:W-:Y:S02]  /*3660*/  ISETP.GT.AND P2, PT, R3, 0x8, !P2 ;  /* 0x000000080300780c */ /* 0x000fe40005744270 */
[----:B------:R-:W-:-:S02]  /*3670*/  ISETP.LT.OR P1, PT, R0, 0x12, P1 ;  /* 0x000000120000780c */ /* 0x000fc40000f21670 */
[----:B------:R-:W-:Y:S02]  /*3680*/  FMNMX.FTZ R4, R75, R4, !PT ;  /* 0x000000044b047209 */ /* 0x000fe40007810000 */
[----:B------:R-:W-:Y:S02]  /*3690*/  FSEL R24, R35, -INF , !P1 ;  /* 0xff80000023187808 */ /* 0x000fe40004800000 */
[----:B------:R-:W-:Y:S02]  /*36a0*/  ISETP.NE.AND P1, PT, R33, RZ, PT ;  /* 0x000000ff2100720c */ /* 0x000fe40003f25270 */
[----:B------:R-:W-:Y:S02]  /*36b0*/  ISETP.LT.OR P2, PT, R0, 0x9, P2 ;  /* 0x000000090000780c */ /* 0x000fe40001741670 */
[----:B------:R-:W-:Y:S02]  /*36c0*/  ISETP.GT.AND P1, PT, R3, 0x18, !P1 ;  /* 0x000000180300780c */ /* 0x000fe40004f24270 */
[----:B------:R-:W-:-:S02]  /*36d0*/  FMNMX.FTZ R4, R77, R4, !PT ;  /* 0x000000044d047209 */ /* 0x000fc40007810000 */
[----:B------:R-:W-:Y:S02]  /*36e0*/  ISETP.LT.OR P1, PT, R0, 0x19, P1 ;  /* 0x000000190000780c */ /* 0x000fe40000f21670 */
[----:B------:R-:W-:Y:S02]  /*36f0*/  FSEL R18, R18, -INF , !P2 ;  /* 0xff80000012127808 */ /* 0x000fe40005000000 */
[----:B------:R-:W-:Y:S02]  /*3700*/  FSEL R25, R38, -INF , !P1 ;  /* 0xff80000026197808 */ /* 0x000fe40004800000 */
[----:B------:R-:W-:Y:S02]  /*3710*/  ISETP.NE.AND P1, PT, R36, RZ, PT ;  /* 0x000000ff2400720c */ /* 0x000fe40003f25270 */
[----:B------:R-:W-:Y:S02]  /*3720*/  FMNMX.FTZ R4, R79, R4, !PT ;  /* 0x000000044f047209 */ /* 0x000fe40007810000 */
[----:B------:R-:W-:-:S02]  /*3730*/  ISETP.GT.AND P1, PT, R3, 0x19, !P1 ;  /* 0x000000190300780c */ /* 0x000fc40004f24270 */
[----:B------:R-:W-:Y:S02]  /*3740*/  ISETP.NE.AND P2, PT, R40, RZ, PT ;  /* 0x000000ff2800720c */ /* 0x000fe40003f45270 */
[----:B------:R-:W-:Y:S02]  /*3750*/  ISETP.LT.OR P1, PT, R0, 0x1a, P1 ;  /* 0x0000001a0000780c */ /* 0x000fe40000f21670 */
[----:B------:R-:W-:Y:S02]  /*3760*/  FMNMX.FTZ R4, R81, R4, !PT ;  /* 0x0000000451047209 */ /* 0x000fe40007810000 */
[----:B------:R-:W-:Y:S02]  /*3770*/  FSEL R26, R26, -INF , !P1 ;  /* 0xff8000001a1a7808 */ /* 0x000fe40004800000 */
[----:B------:R-:W-:Y:S02]  /*3780*/  ISETP.NE.AND P1, PT, R62, RZ, PT ;  /* 0x000000ff3e00720c */ /* 0x000fe40003f25270 */
[----:B------:R-:W-:-:S02]  /*3790*/  FMNMX.FTZ R4, R49, R4, !PT ;  /* 0x0000000431047209 */ /* 0x000fc40007810000 */
[----:B------:R-:W-:Y:S02]  /*37a0*/  ISETP.GT.AND P1, PT, R3, 0x20, !P1 ;  /* 0x000000200300780c */ /* 0x000fe40004f24270 */
[----:B------:R-:W-:Y:S02]  /*37b0*/  FMNMX.FTZ R4, R83, R4, !PT ;  /* 0x0000000453047209 */ /* 0x000fe40007810000 */
[----:B------:R-:W-:Y:S02]  /*37c0*/  ISETP.LT.OR P1, PT, R0, 0x21, P1 ;  /* 0x000000210000780c */ /* 0x000fe40000f21670 */
[C---:B------:R-:W-:Y:S02]  /*37d0*/  ISETP.GT.AND P3, PT, R3.reuse, 0x30, !P3 ;  /* 0x000000300300780c */ /* 0x040fe40005f64270 */
[----:B------:R-:W-:Y:S02]  /*37e0*/  FSEL R27, R42, -INF , !P1 ;  /* 0xff8000002a1b7808 */ /* 0x000fe40004800000 */
[----:B------:R-:W-:-:S02]  /*37f0*/  ISETP.GT.AND P1, PT, R3, 0x21, !P2 ;  /* 0x000000210300780c */ /* 0x000fc40005724270 */
[----:B------:R-:W-:Y:S02]  /*3800*/  ISETP.NE.AND P2, PT, R44, RZ, PT ;  /* 0x000000ff2c00720c */ /* 0x000fe40003f45270 */
[----:B------:R-:W-:Y:S02]  /*3810*/  ISETP.LT.OR P1, PT, R0, 0x22, P1 ;  /* 0x000000220000780c */ /* 0x000fe40000f21670 */
[----:B------:R-:W-:Y:S02]  /*3820*/  ISETP.GT.AND P2, PT, R3, 0x29, !P2 ;  /* 0x000000290300780c */ /* 0x000fe40005744270 */
[----:B------:R-:W-:Y:S02]  /*3830*/  FSEL R28, R43, -INF , !P1 ;  /* 0xff8000002b1c7808 */ /* 0x000fe40004800000 */
[----:B------:R-:W-:Y:S02]  /*3840*/  ISETP.GT.AND P1, PT, R3, RZ, !P6 ;  /* 0x000000ff0300720c */ /* 0x000fe40007724270 */
[----:B------:R-:W-:-:S02]  /*3850*/  ISETP.NE.AND P6, PT, R31, RZ, PT ;  /* 0x000000ff1f00720c */ /* 0x000fc40003fc5270 */
[----:B------:R-:W-:Y:S02]  /*3860*/  FMNMX.FTZ R31, R53, R4, !PT ;  /* 0x00000004351f7209 */ /* 0x000fe40007810000 */
[C---:B------:R-:W-:Y:S02]  /*3870*/  ISETP.LT.OR P1, PT, R0.reuse, 0x1, P1 ;  /* 0x000000010000780c */ /* 0x040fe40000f21670 */
[----:B------:R-:W-:Y:S01]  /*3880*/  ISETP.LT.OR P2, PT, R0, 0x2a, P2 ;  /* 0x0000002a0000780c */ /* 0x000fe20001741670 */
[----:B------:R-:W0:Y:S01]  /*3890*/  SHFL.BFLY PT, R4, R31, 0x2, 0x1f ;  /* 0x0c401f001f047f89 */ /* 0x000e2200000e0000 */
[----:B------:R-:W-:Y:S02]  /*38a0*/  FSEL R2, R56, -INF , !P1 ;  /* 0xff80000038027808 */ /* 0x000fe40004800000 */
[----:B------:R-:W-:Y:S02]  /*38b0*/  ISETP.NE.AND P1, PT, R41, RZ, PT ;  /* 0x000000ff2900720c */ /* 0x000fe40003f25270 */
[----:B------:R-:W-:-:S02]  /*38c0*/  FMNMX.FTZ R29, R2, R5, !PT ;  /* 0x00000005021d7209 */ /* 0x000fc40007810000 */
[C---:B------:R-:W-:Y:S02]  /*38d0*/  ISETP.GT.AND P1, PT, R3.reuse, 0x28, !P1 ;  /* 0x000000280300780c */ /* 0x040fe40004f24270 */
[----:B------:R-:W-:Y:S02]  /*38e0*/  FMNMX.FTZ R29, R18, R29, !PT ;  /* 0x0000001d121d7209 */ /* 0x000fe40007810000 */
[C---:B------:R-:W-:Y:S02]  /*38f0*/  ISETP.LT.OR P1, PT, R0.reuse, 0x29, P1 ;  /* 0x000000290000780c */ /* 0x040fe40000f21670 */
[C---:B------:R-:W-:Y:S02]  /*3900*/  ISETP.GT.AND P4, PT, R3.reuse, 0x31, !P4 ;  /* 0x000000310300780c */ /* 0x040fe40006784270 */
[----:B------:R-:W-:Y:S02]  /*3910*/  ISETP.GT.AND P5, PT, R3, 0x38, !P5 ;  /* 0x000000380300780c */ /* 0x000fe40006fa4270 */
[----:B------:R-:W-:-:S02]  /*3920*/  ISETP.LT.OR P3, PT, R0, 0x31, P3 ;  /* 0x000000310000780c */ /* 0x000fc40001f61670 */
[C---:B------:R-:W-:Y:S02]  /*3930*/  ISETP.LT.OR P4, PT, R0.reuse, 0x32, P4 ;  /* 0x000000320000780c */ /* 0x040fe40002781670 */
[----:B------:R-:W-:Y:S02]  /*3940*/  ISETP.LT.OR P5, PT, R0, 0x39, P5 ;  /* 0x000000390000780c */ /* 0x000fe40002fa1670 */
[----:B------:R-:W-:Y:S02]  /*3950*/  R2UR UR4, R22 ;  /* 0x00000000160472ca */ /* 0x000fe400000e0000 */
[----:B0-----:R-:W-:Y:S02]  /*3960*/  FMNMX.FTZ R32, R31, R4, !PT ;  /* 0x000000041f207209 */ /* 0x001fe40007810000 */
[----:B------:R-:W-:-:S03]  /*3970*/  FMNMX.FTZ R4, R20, R29, !PT ;  /* 0x0000001d14047209 */ /* 0x000fc60007810000 */
[----:B------:R-:W0:Y:S01]  /*3980*/  SHFL.BFLY PT, R33, R32, 0x1, 0x1f ;  /* 0x0c201f0020217f89 */ /* 0x000e2200000e0000 */
[----:B------:R-:W-:-:S04]  /*3990*/  FMNMX.FTZ R29, R21, R4, !PT ;  /* 0x00000004151d7209 */ /* 0x000fc80007810000 */
[----:B------:R-:W-:Y:S01]  /*39a0*/  FMNMX.FTZ R30, R24, R29, !PT ;  /* 0x0000001d181e7209 */ /* 0x000fe20007810000 */
[----:B------:R-:W-:Y:S01]  /*39b0*/  UISETP.NE.AND UP1, UPT, UR4, URZ, UPT ;  /* 0x0000003f0400728c */ /* 0x000fe2000bf25270 */
[----:B------:R-:W-:Y:S02]  /*39c0*/  FSEL R29, R46, -INF , !P1 ;  /* 0xff8000002e1d7808 */ /* 0x000fe40004800000 */
[----:B------:R-:W-:-:S04]  /*39d0*/  FMNMX.FTZ R31, R25, R30, !PT ;  /* 0x0000001e191f7209 */ /* 0x000fc80007810000 */
[----:B------:R-:W-:-:S04]  /*39e0*/  FMNMX.FTZ R30, R26, R31, !PT ;  /* 0x0000001f1a1e7209 */ /* 0x000fc80007810000 */
[----:B------:R-:W-:Y:S01]  /*39f0*/  FMNMX.FTZ R31, R27, R30, !PT ;  /* 0x0000001e1b1f7209 */ /* 0x000fe20007810000 */
[----:B------:R-:W-:Y:S01]  /*3a00*/  @UP1 ULDC UR4, c[0x0][0x44c] ;  /* 0x0001130000041ab9 */ /* 0x000fe20000000800 */
[----:B------:R-:W-:Y:S01]  /*3a10*/  FSEL R30, R47, -INF , !P2 ;  /* 0xff8000002f1e7808 */ /* 0x000fe20005000000 */
[----:B------:R-:W-:Y:S01]  /*3a20*/  UIMAD.WIDE.U32 UR4, UR60, UR4, URZ ;  /* 0x000000043c0472a5 */ /* 0x000fe2000f8e003f */
[----:B------:R-:W-:Y:S01]  /*3a30*/  @UP1 ULDC UR14, c[0x0][0x450] ;  /* 0x00011400000e1ab9 */ /* 0x000fe20000000800 */
[----:B0-----:R-:W-:Y:S02]  /*3a40*/  FMNMX.FTZ R4, R32, R33, !PT ;  /* 0x0000002120047209 */ /* 0x001fe40007810000 */
[----:B------:R-:W-:Y:S02]  /*3a50*/  @UP1 USHF.R.U32.HI UR11, URZ, UR14, UR5 ;  /* 0x0000000e3f0b1299 */ /* 0x000fe40008011605 */
[C---:B------:R-:W-:Y:S01]  /*3a60*/  FSETP.NEU.FTZ.AND P1, PT, R4.reuse, -INF , PT ;  /* 0xff8000000400780b */ /* 0x040fe20003f3d000 */
[----:B------:R-:W-:Y:S01]  /*3a70*/  FMUL.FTZ R32, R4, UR10 ;  /* 0x0000000a04207c20 */ /* 0x000fe20008410000 */
[----:B------:R-:W-:-:S04]  /*3a80*/  UIADD3 UR41, UR41, UR11, URZ ;  /* 0x0000000b29297290 */ /* 0x000fc8000fffe03f */
[----:B------:R-:W-:Y:S01]  /*3a90*/  FSEL R36, R32, RZ, P1 ;  /* 0x000000ff20247208 */ /* 0x000fe20000800000 */
[----:B------:R-:W-:Y:S01]  /*3aa0*/  UIADD3 UR6, UR41, UR6, URZ ;  /* 0x0000000629067290 */ /* 0x000fe2000fffe03f */
[----:B------:R-:W-:Y:S02]  /*3ab0*/  FMNMX.FTZ R32, R28, R31, !PT ;  /* 0x0000001f1c207209 */ /* 0x000fe40007810000 */
[----:B------:R-:W-:Y:S01]  /*3ac0*/  ISETP.GT.AND P1, PT, R3, 0x39, !P6 ;  /* 0x000000390300780c */ /* 0x000fe20007724270 */
[--C-:B------:R-:W-:Y:S01]  /*3ad0*/  FFMA.FTZ R35, R37, UR10, -R36.reuse ;  /* 0x0000000a25237c23 */ /* 0x100fe20008010824 */
[----:B------:R-:W-:Y:S01]  /*3ae0*/  FMNMX.FTZ R3, R29, R32, !PT ;  /* 0x000000201d037209 */ /* 0x000fe20007810000 */
[--C-:B------:R-:W-:Y:S01]  /*3af0*/  FFMA.FTZ R37, R59, UR10, -R36.reuse ;  /* 0x0000000a3b257c23 */ /* 0x100fe20008010824 */
[----:B------:R-:W-:Y:S01]  /*3b00*/  FSEL R31, R50, -INF , !P3 ;  /* 0xff800000321f7808 */ /* 0x000fe20005800000 */
[----:B------:R0:W-:Y:S01]  /*3b10*/  MUFU.EX2 R196, R35 ;  /* 0x0000002300c47308 */ /* 0x0001e20000000800 */
[----:B------:R-:W-:Y:S01]  /*3b20*/  FMNMX.FTZ R34, R30, R3, !PT ;  /* 0x000000031e227209 */ /* 0x000fe20007810000 */
[--C-:B------:R-:W-:Y:S01]  /*3b30*/  FFMA.FTZ R38, R63, UR10, -R36.reuse ;  /* 0x0000000a3f267c23 */ /* 0x100fe20008010824 */
[----:B------:R-:W-:Y:S01]  /*3b40*/  FSEL R32, R51, -INF , !P4 ;  /* 0xff80000033207808 */ /* 0x000fe20006000000 */
[--C-:B------:R-:W-:Y:S01]  /*3b50*/  FFMA.FTZ R40, R65, UR10, -R36.reuse ;  /* 0x0000000a41287c23 */ /* 0x100fe20008010824 */
[----:B------:R-:W-:Y:S01]  /*3b60*/  FMNMX.FTZ R3, R31, R34, !PT ;  /* 0x000000221f037209 */ /* 0x000fe20007810000 */
[--C-:B------:R-:W-:Y:S01]  /*3b70*/  FFMA.FTZ R41, R67, UR10, -R36.reuse ;  /* 0x0000000a43297c23 */ /* 0x100fe20008010824 */
[----:B------:R-:W-:Y:S01]  /*3b80*/  ISETP.LT.OR P1, PT, R0, 0x3a, P1 ;  /* 0x0000003a0000780c */ /* 0x000fe20000f21670 */
[----:B------:R-:W-:Y:S01]  /*3b90*/  MUFU.EX2 R37, R37 ;  /* 0x0000002500257308 */ /* 0x000fe20000000800 */
[----:B------:R-:W-:Y:S01]  /*3ba0*/  FSEL R0, R54, -INF , !P5 ;  /* 0xff80000036007808 */ /* 0x000fe20006800000 */
[--C-:B0-----:R-:W-:Y:S01]  /*3bb0*/  FFMA.FTZ R35, R61, UR10, -R36.reuse ;  /* 0x0000000a3d237c23 */ /* 0x101fe20008010824 */
[----:B------:R-:W-:Y:S01]  /*3bc0*/  FMNMX.FTZ R3, R32, R3, !PT ;  /* 0x0000000320037209 */ /* 0x000fe20007810000 */
[--C-:B------:R-:W-:Y:S01]  /*3bd0*/  FFMA.FTZ R42, R69, UR10, -R36.reuse ;  /* 0x0000000a452a7c23 */ /* 0x100fe20008010824 */
[----:B------:R-:W-:Y:S01]  /*3be0*/  FSEL R33, R55, -INF , !P1 ;  /* 0xff80000037217808 */ /* 0x000fe20004800000 */
        /* <DEDUP_REMOVED lines=8> */
[----:B------:R-:W-:-:S02]  /*3c70*/  FFMA.FTZ R49, R49, UR10, -R36 ;  /* 0x0000000a31317c23 */ /* 0x000fc40008010824 */
[----:B------:R-:W0:Y:S01]  /*3c80*/  SHFL.BFLY PT, R3, R34, 0x2, 0x1f ;  /* 0x0c401f0022037f89 */ /* 0x000e2200000e0000 */
[----:B------:R1:W-:Y:S08]  /*3c90*/  MUFU.EX2 R39, R38 ;  /* 0x0000002600277308 */ /* 0x0003f00000000800 */
[----:B------:R-:W-:Y:S01]  /*3ca0*/  MUFU.EX2 R40, R40 ;  /* 0x0000002800287308 */ /* 0x000fe20000000800 */
[----:B-1----:R-:W-:-:S07]  /*3cb0*/  FFMA.FTZ R38, R75, UR10, -R36 ;  /* 0x0000000a4b267c23 */ /* 0x002fce0008010824 */
[----:B------:R-:W1:Y:S01]  /*3cc0*/  MUFU.EX2 R41, R41 ;  /* 0x0000002900297308 */ /* 0x000e620000000800 */
[----:B0-----:R-:W-:-:S07]  /*3cd0*/  FMNMX.FTZ R35, R34, R3, !PT ;  /* 0x0000000322237209 */ /* 0x001fce0007810000 */
[----:B------:R-:W-:Y:S01]  /*3ce0*/  MUFU.EX2 R42, R42 ;  /* 0x0000002a002a7308 */ /* 0x000fe20000000800 */
[----:B------:R-:W0:Y:S07]  /*3cf0*/  SHFL.BFLY PT, R34, R35, 0x1, 0x1f ;  /* 0x0c201f0023227f89 */ /* 0x000e2e00000e0000 */
[----:B------:R-:W2:Y:S01]  /*3d00*/  MUFU.EX2 R43, R43 ;  /* 0x0000002b002b7308 */ /* 0x000ea20000000800 */
[----:B-1----:R-:W-:-:S07]  /*3d10*/  F2FP.BF16.F32.PACK_AB R192, R41, R40 ;  /* 0x0000002829c0723e */ /* 0x002fce00000010ff */
[----:B------:R-:W-:Y:S08]  /*3d20*/  MUFU.EX2 R44, R44 ;  /* 0x0000002c002c7308 */ /* 0x000ff00000000800 */
[----:B------:R-:W1:Y:S01]  /*3d30*/  MUFU.EX2 R45, R38 ;  /* 0x00000026002d7308 */ /* 0x000e620000000800 */
[----:B--2---:R-:W-:Y:S02]  /*3d40*/  F2FP.BF16.F32.PACK_AB R194, R43, R42 ;  /* 0x0000002a2bc2723e */ /* 0x004fe400000010ff */
[----:B0-----:R-:W-:Y:S01]  /*3d50*/  FMNMX.FTZ R3, R35, R34, !PT ;  /* 0x0000002223037209 */ /* 0x001fe20007810000 */
[--C-:B------:R-:W-:Y:S01]  /*3d60*/  FFMA.FTZ R34, R83, UR10, -R36.reuse ;  /* 0x0000000a53227c23 */ /* 0x100fe20008010824 */
[----:B------:R-:W-:Y:S01]  /*3d70*/  FFMA.FTZ R36, R53, UR10, -R36 ;  /* 0x0000000a35247c23 */ /* 0x000fe20008010824 */
[----:B------:R-:W-:Y:S01]  /*3d80*/  FADD.FTZ R53, R196, R37 ;  /* 0x00000025c4357221 */ /* 0x000fe20000010000 */
[C---:B------:R-:W-:Y:S01]  /*3d90*/  FSETP.NEU.FTZ.AND P1, PT, R3.reuse, -INF , PT ;  /* 0xff8000000300780b */ /* 0x040fe20003f3d000 */
[----:B------:R-:W-:Y:S01]  /*3da0*/  FMUL.FTZ R35, R3, UR10 ;  /* 0x0000000a03237c20 */ /* 0x000fe20008410000 */
[----:B------:R-:W-:Y:S01]  /*3db0*/  MUFU.EX2 R46, R46 ;  /* 0x0000002e002e7308 */ /* 0x000fe20000000800 */
[----:B------:R-:W-:-:S03]  /*3dc0*/  F2FP.BF16.F32.PACK_AB R196, R37, R196 ;  /* 0x000000c425c4723e */ /* 0x000fc600000010ff */
        /* <DEDUP_REMOVED lines=8> */
[--C-:B------:R-:W-:Y:S01]  /*3e50*/  FFMA.FTZ R24, R24, UR10, -R51.reuse ;  /* 0x0000000a18187c23 */ /* 0x100fe20008010833 */
[--C-:B------:R-:W-:Y:S01]  /*3e60*/  FFMA.FTZ R25, R25, UR10, -R51.reuse ;  /* 0x0000000a19197c23 */ /* 0x100fe20008010833 */
        /* <DEDUP_REMOVED lines=8> */
[----:B------:R-:W0:Y:S01]  /*3ef0*/  MUFU.EX2 R5, R5 ;  /* 0x0000000500057308 */ /* 0x000e220000000800 */
[--C-:B------:R-:W-:Y:S01]  /*3f00*/  FFMA.FTZ R0, R0, UR10, -R51.reuse ;  /* 0x0000000a00007c23 */ /* 0x100fe20008010833 */
[----:B------:R-:W-:Y:S01]  /*3f10*/  FFMA.FTZ R33, R33, UR10, -R51 ;  /* 0x0000000a21217c23 */ /* 0x000fe20008010833 */
[----:B-1----:R-:W-:-:S05]  /*3f20*/  F2FP.BF16.F32.PACK_AB R188, R45, R44 ;  /* 0x0000002c2dbc723e */ /* 0x002fca00000010ff */
[----:B------:R1:W2:Y:S08]  /*3f30*/  MUFU.EX2 R199, R18 ;  /* 0x0000001200c77308 */ /* 0x0002b00000000800 */
[----:B------:R-:W3:Y:S01]  /*3f40*/  MUFU.EX2 R20, R20 ;  /* 0x0000001400147308 */ /* 0x000ee20000000800 */
[----:B-1----:R-:W-:Y:S01]  /*3f50*/  FADD.FTZ R18, R198, R53 ;  /* 0x00000035c6127221 */ /* 0x002fe20000010000 */
[----:B------:R-:W-:-:S02]  /*3f60*/  F2FP.BF16.F32.PACK_AB R198, R39, R198 ;  /* 0x000000c627c6723e */ /* 0x000fc400000010ff */
[----:B0-----:R-:W-:Y:S01]  /*3f70*/  F2FP.BF16.F32.PACK_AB R197, R5, R2 ;  /* 0x0000000205c5723e */ /* 0x001fe200000010ff */
[----:B------:R-:W-:-:S03]  /*3f80*/  FADD.FTZ R53, R39, R18 ;  /* 0x0000001227357221 */ /* 0x000fc60000010000 */
[----:B------:R-:W0:Y:S01]  /*3f90*/  MUFU.EX2 R21, R21 ;  /* 0x0000001500157308 */ /* 0x000e220000000800 */
[----:B------:R-:W-:-:S04]  /*3fa0*/  FADD.FTZ R18, R40, R53 ;  /* 0x0000003528127221 */ /* 0x000fc80000010000 */
[----:B------:R-:W-:Y:S01]  /*3fb0*/  FADD.FTZ R53, R41, R18 ;  /* 0x0000001229357221 */ /* 0x000fe20000010000 */
[----:B------:R-:W-:Y:S02]  /*3fc0*/  FADD.FTZ R18, R2, R5 ;  /* 0x0000000502127221 */ /* 0x000fe40000010000 */
[----:B------:R-:W1:Y:S01]  /*3fd0*/  MUFU.EX2 R24, R24 ;  /* 0x0000001800187308 */ /* 0x000e620000000800 */
[----:B------:R-:W-:Y:S01]  /*3fe0*/  FADD.FTZ R36, R42, R53 ;  /* 0x000000352a247221 */ /* 0x000fe20000010000 */
[----:B--2---:R-:W-:Y:S01]  /*3ff0*/  FADD.FTZ R53, R199, R18 ;  /* 0x00000012c7357221 */ /* 0x004fe20000010000 */
[C---:B---3--:R-:W-:Y:S02]  /*4000*/  F2FP.BF16.F32.PACK_AB R199, R20.reuse, R199 ;  /* 0x000000c714c7723e */ /* 0x048fe400000010ff */
[----:B------:R-:W-:Y:S01]  /*4010*/  FADD.FTZ R55, R43, R36 ;  /* 0x000000242b377221 */ /* 0x000fe20000010000 */
[----:B------:R-:W-:Y:S02]  /*4020*/  FADD.FTZ R18, R20, R53 ;  /* 0x0000003514127221 */ /* 0x000fe40000010000 */
[----:B------:R-:W2:Y:S01]  /*4030*/  MUFU.EX2 R25, R25 ;  /* 0x0000001900197308 */ /* 0x000ea20000000800 */
[----:B------:R-:W-:Y:S01]  /*4040*/  FADD.FTZ R36, R44, R55 ;  /* 0x000000372c247221 */ /* 0x000fe20000010000 */
[----:B0-----:R-:W-:-:S03]  /*4050*/  FADD.FTZ R51, R21, R18 ;  /* 0x0000001215337221 */ /* 0x001fc60000010000 */
[----:B------:R-:W-:-:S03]  /*4060*/  FADD.FTZ R53, R45, R36 ;  /* 0x000000242d357221 */ /* 0x000fc60000010000 */
[----:B------:R-:W0:Y:S01]  /*4070*/  MUFU.EX2 R47, R47 ;  /* 0x0000002f002f7308 */ /* 0x000e220000000800 */
[----:B-1----:R-:W-:Y:S01]  /*4080*/  FADD.FTZ R18, R24, R51 ;  /* 0x0000003318127221 */ /* 0x002fe20000010000 */
[----:B------:R-:W-:Y:S01]  /*4090*/  FADD.FTZ R36, R46, R53 ;  /* 0x000000352e247221 */ /* 0x000fe20000010000 */
[----:B------:R-:W-:-:S05]  /*40a0*/  F2FP.BF16.F32.PACK_AB R193, R24, R21 ;  /* 0x0000001518c1723e */ /* 0x000fca00000010ff */
[----:B------:R-:W1:Y:S01]  /*40b0*/  MUFU.EX2 R26, R26 ;  /* 0x0000001a001a7308 */ /* 0x000e620000000800 */
[----:B--2---:R-:W-:-:S07]  /*40c0*/  FADD.FTZ R37, R25, R18 ;  /* 0x0000001219257221 */ /* 0x004fce0000010000 */
[----:B------:R-:W2:Y:S01]  /*40d0*/  MUFU.EX2 R48, R48 ;  /* 0x0000003000307308 */ /* 0x000ea20000000800 */
[C---:B0-----:R-:W-:Y:S01]  /*40e0*/  FADD.FTZ R51, R47.reuse, R36 ;  /* 0x000000242f337221 */ /* 0x041fe20000010000 */
[----:B------:R-:W-:-:S06]  /*40f0*/  F2FP.BF16.F32.PACK_AB R190, R47, R46 ;  /* 0x0000002e2fbe723e */ /* 0x000fcc00000010ff */
[----:B------:R-:W0:Y:S01]  /*4100*/  MUFU.EX2 R27, R27 ;  /* 0x0000001b001b7308 */ /* 0x000e220000000800 */
[C---:B-1----:R-:W-:Y:S01]  /*4110*/  FADD.FTZ R18, R26.reuse, R37 ;  /* 0x000000251a127221 */ /* 0x042fe20000010000 */
[----:B------:R-:W-:-:S06]  /*4120*/  F2FP.BF16.F32.PACK_AB R195, R26, R25 ;  /* 0x000000191ac3723e */ /* 0x000fcc00000010ff */
[----:B------:R-:W1:Y:S01]  /*4130*/  MUFU.EX2 R49, R49 ;  /* 0x0000003100317308 */ /* 0x000e620000000800 */
[----:B--2---:R-:W-:-:S07]  /*4140*/  FADD.FTZ R36, R48, R51 ;  /* 0x0000003330247221 */ /* 0x004fce0000010000 */
[----:B------:R-:W2:Y:S01]  /*4150*/  MUFU.EX2 R28, R28 ;  /* 0x0000001c001c7308 */ /* 0x000ea20000000800 */
[----:B0-----:R-:W-:-:S07]  /*4160*/  FADD.FTZ R37, R27, R18 ;  /* 0x000000121b257221 */ /* 0x001fce0000010000 */
[----:B------:R-:W0:Y:S01]  /*4170*/  MUFU.EX2 R29, R29 ;  /* 0x0000001d001d7308 */ /* 0x000e220000000800 */
[C---:B-1----:R-:W-:Y:S01]  /*4180*/  FADD.FTZ R39, R49.reuse, R36 ;  /* 0x0000002431277221 */ /* 0x042fe20000010000 */
[----:B------:R-:W-:-:S06]  /*4190*/  F2FP.BF16.F32.PACK_AB R184, R49, R48 ;  /* 0x0000003031b8723e */ /* 0x000fcc00000010ff */
[----:B------:R-:W1:Y:S01]  /*41a0*/  MUFU.EX2 R30, R30 ;  /* 0x0000001e001e7308 */ /* 0x000e620000000800 */
[C---:B--2---:R-:W-:Y:S01]  /*41b0*/  FADD.FTZ R36, R28.reuse, R37 ;  /* 0x000000251c247221 */ /* 0x044fe20000010000 */
[----:B------:R-:W-:-:S06]  /*41c0*/  F2FP.BF16.F32.PACK_AB R189, R28, R27 ;  /* 0x0000001b1cbd723e */ /* 0x000fcc00000010ff */
[----:B------:R-:W2:Y:S01]  /*41d0*/  MUFU.EX2 R31, R31 ;  /* 0x0000001f001f7308 */ /* 0x000ea20000000800 */
[----:B0-----:R-:W-:-:S07]  /*41e0*/  FADD.FTZ R5, R29, R36 ;  /* 0x000000241d057221 */ /* 0x001fce0000010000 */
[----:B------:R-:W0:Y:S01]  /*41f0*/  MUFU.EX2 R32, R32 ;  /* 0x0000002000207308 */ /* 0x000e220000000800 */
[C---:B-1----:R-:W-:Y:S01]  /*4200*/  FADD.FTZ R2, R30.reuse, R5 ;  /* 0x000000051e027221 */ /* 0x042fe20000010000 */
[----:B------:R-:W-:-:S06]  /*4210*/  F2FP.BF16.F32.PACK_AB R191, R30, R29 ;  /* 0x0000001d1ebf723e */ /* 0x000fcc00000010ff */
[----:B------:R-:W1:Y:S01]  /*4220*/  MUFU.EX2 R34, R34 ;  /* 0x0000002200227308 */ /* 0x000e620000000800 */
[----:B--2---:R-:W-:-:S07]  /*4230*/  FADD.FTZ R5, R31, R2 ;  /* 0x000000021f057221 */ /* 0x004fce0000010000 */
[----:B------:R-:W2:Y:S01]  /*4240*/  MUFU.EX2 R0, R0 ;  /* 0x0000000000007308 */ /* 0x000ea20000000800 */
[C---:B0-----:R-:W-:Y:S01]  /*4250*/  FADD.FTZ R5, R32.reuse, R5 ;  /* 0x0000000520057221 */ /* 0x041fe20000010000 */
[----:B------:R-:W-:-:S06]  /*4260*/  F2FP.BF16.F32.PACK_AB R185, R32, R31 ;  /* 0x0000001f20b9723e */ /* 0x000fcc00000010ff */
[----:B------:R-:W0:Y:S01]  /*4270*/  MUFU.EX2 R33, R33 ;  /* 0x0000002100217308 */ /* 0x000e220000000800 */
[----:B-1----:R-:W-:Y:S01]  /*4280*/  FADD.FTZ R18, R34, R39 ;  /* 0x0000002722127221 */ /* 0x002fe20000010000 */
[----:B------:R-:W-:-:S03]  /*4290*/  F2FP.BF16.F32.PACK_AB R186, R35, R34 ;  /* 0x0000002223ba723e */ /* 0x000fc600000010ff */
[----:B------:R-:W-:Y:S01]  /*42a0*/  FADD.FTZ R18, R35, R18 ;  /* 0x0000001223127221 */ /* 0x000fe20000010000 */
[----:B--2---:R-:W-:-:S04]  /*42b0*/  FADD.FTZ R2, R0, R5 ;  /* 0x0000000500027221 */ /* 0x004fc80000010000 */
[C---:B0-----:R-:W-:Y:S01]  /*42c0*/  FADD.FTZ R5, R33.reuse, R2 ;  /* 0x0000000221057221 */ /* 0x041fe20000010000 */
[----:B------:R-:W-:Y:S01]  /*42d0*/  F2FP.BF16.F32.PACK_AB R187, R33, R0 ;  /* 0x0000000021bb723e */ /* 0x000fe200000010ff */
[----:B------:R-:W-:Y:S06]  /*42e0*/  @P1 BRA `(.L_x_1008) ;  /* 0x00000000004c1947 */ /* 0x000fec0003800000 */
[----:B------:R-:W-:Y:S01]  /*42f0*/  ISETP.LT.AND P1, PT, RZ, UR41, PT ;  /* 0x00000029ff007c0c */ /* 0x000fe2000bf21270 */
[----:B------:R-:W-:-:S12]  /*4300*/  UIADD3 UR18, UR41, -0x1, URZ ;  /* 0xffffffff29127890 */ /* 0x000fd8000fffe03f */
[----:B------:R-:W-:Y:S05]  /*4310*/  @P1 BRA `(.L_x_1009) ;  /* 0x0000000000201947 */ /* 0x000fea0003800000 */
[----:B------:R-:W-:Y:S01]  /*4320*/  ULDC UR11, c[0x0][0x9e4] ;  /* 0x00027900000b7ab9 */ /* 0x000fe20000000800 */
[----:B------:R-:W-:Y:S02]  /*4330*/  UIADD3 UR18, -UR41, URZ, URZ ;  /* 0x0000003f29127290 */ /* 0x000fe4000fffe13f */
[----:B------:R-:W-:-:S11]  /*4340*/  UISETP.NE.AND UP0, UPT, UR11, 0x1, UPT ;  /* 0x000000010b00788c */ /* 0x000fd6000bf05270 */
[----:B------:R-:W-:Y:S02]  /*4350*/  @UP0 ULDC.64 UR4, c[0x0][0x9e8] ;  /* 0x00027a0000040ab9 */ /* 0x000fe40000000a00 */
[----:B------:R-:W-:-:S04]  /*4360*/  UIMAD.WIDE.U32 UR14, UR18, UR4, URZ ;  /* 0x00000004120e72a5 */ /* 0x000fc8000f8e003f */
[----:B------:R-:W-:-:S04]  /*4370*/  @UP0 USHF.R.U32.HI UR18, URZ, UR5, UR15 ;  /* 0x000000053f120299 */ /* 0x000fc8000801160f */
[----:B------:R-:W-:Y:S01]  /*4380*/  ULOP3.LUT UR18, URZ, UR18, URZ, 0x33, !UPT ;  /* 0x000000123f127292 */ /* 0x000fe2000f8e333f */
[----:B------:R-:W-:Y:S11]  /*4390*/  BRA `(.L_x_1010) ;  /* 0x0000000000147947 */ /* 0x000ff60003800000 */
.L_x_1009:
[----:B------:R-:W-:Y:S02]  /*43a0*/  ULDC UR11, c[0x0][0x9e4] ;  /* 0x00027900000b7ab9 */ /* 0x000fe40000000800 */
[----:B------:R-:W-:-:S11]  /*43b0*/  UISETP.NE.AND UP0, UPT, UR11, 0x1, UPT ;  /* 0x000000010b00788c */ /* 0x000fd6000bf05270 */
[----:B------:R-:W-:Y:S02]  /*43c0*/  @UP0 ULDC.64 UR4, c[0x0][0x9e8] ;  /* 0x00027a0000040ab9 */ /* 0x000fe40000000a00 */
[----:B------:R-:W-:-:S04]  /*43d0*/  UIMAD.WIDE.U32 UR14, UR18, UR4, URZ ;  /* 0x00000004120e72a5 */ /* 0x000fc8000f8e003f */
[----:B------:R-:W-:-:S12]  /*43e0*/  @UP0 USHF.R.U32.HI UR18, URZ, UR5, UR15 ;  /* 0x000000053f120299 */ /* 0x000fd8000801160f */
.L_x_1010:
[----:B------:R-:W-:-:S04]  /*43f0*/  UIMAD UR11, UR18, UR11, UR11 ;  /* 0x0000000b120b72a4 */ /* 0x000fc8000f8e020b */
[----:B------:R-:W-:-:S04]  /*4400*/  UISETP.LT.AND UP0, UPT, UR6, UR11, UPT ;  /* 0x0000000b0600728c */ /* 0x000fc8000bf01270 */
[----:B------:R-:W-:-:S12]  /*4410*/  USEL UR6, UR6, UR11, UP0 ;  /* 0x0000000b06067287 */ /* 0x000fd80008000000 */
.L_x_1008:
[----:B------:R-:W-:Y:S01]  /*4420*/  R2UR UR5, R201 ;  /* 0x00000000c90572ca */ /* 0x000fe200000e0000 */
[----:B------:R-:W-:Y:S01]  /*4430*/  USHF.R.S32.HI UR4, URZ, 0x1f, UR6 ;  /* 0x0000001f3f047899 */ /* 0x000fe20008011406 */
[----:B------:R-:W-:Y:S01]  /*4440*/  IMAD.MOV.U32 R2, RZ, RZ, 0x3f800000 ;  /* 0x3f800000ff027424 */ /* 0x000fe200078e00ff */
[----:B------:R-:W-:Y:S01]  /*4450*/  CS2R R150, SRZ ;  /* 0x0000000000967805 */ /* 0x000fe2000001ff00 */
[----:B------:R-:W-:Y:S01]  /*4460*/  IMAD.MOV.U32 R0, RZ, RZ, 0x3f800000 ;  /* 0x3f800000ff007424 */ /* 0x000fe200078e00ff */
        /* <DEDUP_REMOVED lines=8> */
[----:B------:R-:W-:Y:S01]  /*44f0*/  UISETP.LT.AND UP0, UPT, UR5, UR4, UPT ;  /* 0x000000040500728c */ /* 0x000fe2000bf01270 */
[----:B------:R-:W-:Y:S02]  /*4500*/  CS2R R136, SRZ ;  /* 0x0000000000887805 */ /* 0x000fe4000001ff00 */
[----:B------:R-:W-:Y:S02]  /*4510*/  CS2R R134, SRZ ;  /* 0x0000000000867805 */ /* 0x000fe4000001ff00 */
[----:B------:R-:W-:Y:S01]  /*4520*/  CS2R R132, SRZ ;  /* 0x0000000000847805 */ /* 0x000fe2000001ff00 */
[----:B------:R-:W-:Y:S01]  /*4530*/  USEL UR50, UR5, UR4, !UP0 ;  /* 0x0000000405327287 */ /* 0x000fe2000c000000 */
[----:B------:R-:W-:-:S02]  /*4540*/  CS2R R130, SRZ ;  /* 0x0000000000827805 */ /* 0x000fc4000001ff00 */
[----:B------:R-:W-:Y:S02]  /*4550*/  CS2R R128, SRZ ;  /* 0x0000000000807805 */ /* 0x000fe4000001ff00 */
[----:B------:R-:W-:Y:S02]  /*4560*/  CS2R R126, SRZ ;  /* 0x00000000007e7805 */ /* 0x000fe4000001ff00 */
[----:B------:R-:W-:Y:S02]  /*4570*/  CS2R R124, SRZ ;  /* 0x00000000007c7805 */ /* 0x000fe4000001ff00 */
[----:B------:R-:W-:Y:S02]  /*4580*/  CS2R R122, SRZ ;  /* 0x00000000007a7805 */ /* 0x000fe4000001ff00 */
[----:B------:R-:W-:Y:S02]  /*4590*/  ISETP.GE.AND P1, PT, R220, UR50, PT ;  /* 0x00000032dc007c0c */ /* 0x000fe4000bf26270 */
        /* <DEDUP_REMOVED lines=49> */
[----:B------:R-:W-:Y:S06]  /*48b0*/  @!P1 BRA `(.L_x_1011) ;  /* 0x0000002c003c9947 */ /* 0x000fec0003800000 */
[----:B------:R-:W-:Y:S01]  /*48c0*/  IMAD.MOV.U32 R20, RZ, RZ, R3 ;  /* 0x000000ffff147224 */ /* 0x000fe200078e0003 */
[----:B------:R-:W-:Y:S01]  /*48d0*/  MOV R21, R4 ;  /* 0x0000000400157202 */ /* 0x000fe20000000f00 */
[----:B------:R-:W-:Y:S01]  /*48e0*/  IMAD.MOV.U32 R2, RZ, RZ, 0x3f800000 ;  /* 0x3f800000ff027424 */ /* 0x000fe200078e00ff */
[----:B------:R-:W-:Y:S01]  /*48f0*/  UMOV UR41, UR39 ;  /* 0x0000002700297c82 */ /* 0x000fe20008000000 */
[----:B------:R-:W-:Y:S01]  /*4900*/  IMAD.MOV.U32 R151, RZ, RZ, RZ ;  /* 0x000000ffff977224 */ /* 0x000fe200078e00ff */
[----:B------:R-:W-:Y:S01]  /*4910*/  UMOV UR4, UR38 ;  /* 0x0000002600047c82 */ /* 0x000fe20008000000 */
[----:B------:R-:W-:Y:S01]  /*4920*/  ULDC UR51, c[0x0][0x9e4] ;  /* 0x0002790000337ab9 */ /* 0x000fe20000000800 */
[----:B------:R-:W-:Y:S01]  /*4930*/  ULDC UR55, c[0x0][0x9dc] ;  /* 0x0002770000377ab9 */ /* 0x000fe20000000800 */
[----:B------:R-:W-:Y:S01]  /*4940*/  ULDC UR5, c[0x0][0x9d8] ;  /* 0x0002760000057ab9 */ /* 0x000fe20000000800 */
[----:B------:R-:W-:-:S05]  /*4950*/  ULDC UR54, c[0x0][0x988] ;  /* 0x0002620000367ab9 */ /* 0x000fca0000000800 */
.L_x_1030:
[----:B------:R-:W-:-:S04]  /*4960*/  UISETP.NE.AND UP0, UPT, UR4, 0x1, UPT ;  /* 0x000000010400788c */ /* 0x000fc8000bf05270 */
[----:B------:R-:W-:-:S04]  /*4970*/  USEL UR39, URZ, 0x1, UP0 ;  /* 0x000000013f277887 */ /* 0x000fc80008000000 */
[----:B------:R-:W-:Y:S01]  /*4980*/  ULOP3.LUT UR39, UR41, UR39, URZ, 0x3c, !UPT ;  /* 0x0000002729277292 */ /* 0x000fe2000f8e3c3f */
[----:B------:R-:W-:Y:S11]  /*4990*/  @!P0 BRA `(.L_x_1012) ;  /* 0x0000000000048947 */ /* 0x000ff60003800000 */
[----:B------:R-:W-:Y:S01]  /*49a0*/  BPT.TRAP 0x1 ;  /* 0x000000040000795c */ /* 0x000fe20000300000 */
.L_x_1012:
[----:B------:R-:W-:Y:S01]  /*49b0*/  UIADD3 UR38, UR4, 0x1, URZ ;  /* 0x0000000104267890 */ /* 0x000fe2000fffe03f */
[----:B------:R-:W-:-:S03]  /*49c0*/  IMAD.U32 R3, RZ, RZ, UR39 ;  /* 0x00000027ff037e24 */ /* 0x000fc6000f8e00ff */
[----:B------:R-:W-:Y:S02]  /*49d0*/  UISETP.NE.AND UP0, UPT, UR38, 0x2, UPT ;  /* 0x000000022600788c */ /* 0x000fe4000bf05270 */
[----:B------:R-:W-:Y:S02]  /*49e0*/  SHF.L.U32 R3, R3, 0x1f, RZ ;  /* 0x0000001f03037819 */ /* 0x000fe400000006ff */
[----:B------:R-:W-:-:S04]  /*49f0*/  USEL UR38, UR38, URZ, UP0 ;  /* 0x0000003f26267287 */ /* 0x000fc80008000000 */
[----:B------:R-:W-:-:S09]  /*4a00*/  ULEA UR7, UR38, UR40, 0x3 ;  /* 0x0000002826077291 */ /* 0x000fd2000f8e183f */
[----:B------:R0:W1:Y:S01]  /*4a10*/  SYNCS.PHASECHK.TRANS64.TRYWAIT P1, [UR7+0x30830], R3 ;  /* 0x03083003ff0075a7 */ /* 0x0000620008020147 */
[----:B------:R-:W-:Y:S05]  /*4a20*/  @!P0 BRA `(.L_x_1013) ;  /* 0x0000000000048947 */ /* 0x000fea0003800000 */
[----:B------:R-:W-:Y:S01]  /*4a30*/  BPT.TRAP 0x1 ;  /* 0x000000040000795c */ /* 0x000fe20000300000 */
.L_x_1013:
[----:B-1----:R-:W-:Y:S05]  /*4a40*/  @P1 BRA `(.L_x_1014) ;  /* 0x0000000000081947 */ /* 0x002fea0003800000 */
[----:B------:R-:W1:Y:S02]  /*4a50*/  SYNCS.PHASECHK.TRANS64.TRYWAIT P1, [UR7+0x30830], R3 ;  /* 0x03083003ff0075a7 */ /* 0x000e640008020147 */
[----:B-1----:R-:W-:Y:S05]  /*4a60*/  @!P1 BRA `(.L_x_1015) ;  /* 0x0000010000009947 */ /* 0x002fea0003800000 */
.L_x_1014:
[----:B------:R-:W-:Y:S01]  /*4a70*/  R2UR UR44, R16 ;  /* 0x00000000102c72ca */ /* 0x000fe200000e0000 */
[----:B------:R-:W-:Y:S01]  /*4a80*/  ULEA UR6, UR38, UR61, 0xb ;  /* 0x0000003d26067291 */ /* 0x000fe2000f8e583f */
[----:B------:R-:W-:Y:S01]  /*4a90*/  R2UR UR45, R17 ;  /* 0x00000000112d72ca */ /* 0x000fe200000e0000 */
[----:B------:R-:W-:Y:S01]  /*4aa0*/  WARPGROUP.ARRIVE ;  /* 0x00000000000079c5 */ /* 0x000fe20000000000 */
[----:B------:R-:W-:Y:S01]  /*4ab0*/  UMOV UR47, 0x40000040 ;  /* 0x40000040002f7882 */ /* 0x000fe20000000000 */
[----:B------:R-:W-:Y:S01]  /*4ac0*/  UIADD3 UR10, UR6, 0x400, URZ ;  /* 0x00000400060a7890 */ /* 0x000fe2000fffe03f */
[-C--:B------:R-:W-:Y:S01]  /*4ad0*/  FMUL.FTZ R24, R24, R0.reuse ;  /* 0x0000000018187220 */ /* 0x080fe20000410000 */
[----:B------:R-:W-:Y:S01]  /*4ae0*/  UMOV UR11, 0x40000040 ;  /* 0x40000040000b7882 */ /* 0x000fe20000000000 */
[----:B------:R-:W-:Y:S01]  /*4af0*/  UMOV UR46, UR6 ;  /* 0x00000006002e7c82 */ /* 0x000fe20008000000 */
[----:B------:R-:W-:Y:S01]  /*4b00*/  UIADD3 UR14, UR6, 0x402, URZ ;  /* 0x00000402060e7890 */ /* 0x000fe2000fffe03f */
[-C--:B------:R-:W-:Y:S01]  /*4b10*/  FMUL.FTZ R25, R25, R0.reuse ;  /* 0x0000000019197220 */ /* 0x080fe20000410000 */
[----:B------:R-:W-:Y:S01]  /*4b20*/  UMOV UR15, 0x40000040 ;  /* 0x40000040000f7882 */ /* 0x000fe20000000000 */
[----:B------:R-:W-:Y:S01]  /*4b30*/  UIADD3 UR18, UR6, 0x404, URZ ;  /* 0x0000040406127890 */ /* 0x000fe2000fffe03f */
[-C--:B------:R-:W-:Y:S01]  /*4b40*/  FMUL.FTZ R28, R28, R0.reuse ;  /* 0x000000001c1c7220 */ /* 0x080fe20000410000 */
[----:B------:R-:W-:Y:S01]  /*4b50*/  UMOV UR19, 0x40000040 ;  /* 0x4000004000137882 */ /* 0x000fe20000000000 */
[----:B------:R-:W-:Y:S01]  /*4b60*/  HGMMA.64x64x16.F32.BF16 R152, gdesc[UR44], RZ, !UPT, gsb0 ;  /* 0x00e000002c9879f0 */ /* 0x000fe2000c0018ff */
[----:B------:R-:W-:Y:S01]  /*4b70*/  R2UR UR44, R14 ;  /* 0x000000000e2c72ca */ /* 0x000fe200000e0000 */
[----:B------:R-:W-:Y:S01]  /*4b80*/  UIADD3 UR46, UR6, 0x2, URZ ;  /* 0x00000002062e7890 */ /* 0x000fe2000fffe03f */
[----:B------:R-:W-:Y:S01]  /*4b90*/  R2UR UR45, R15 ;  /* 0x000000000f2d72ca */ /* 0x000fe200000e0000 */
[----:B------:R-:W-:Y:S01]  /*4ba0*/  UMOV UR47, 0x40000040 ;  /* 0x40000040002f7882 */ /* 0x000fe20000000000 */
        /* <DEDUP_REMOVED lines=78> */
[----:B------:R-:W-:Y:S01]  /*5090*/  HGMMA.64x64x16.F32.BF16 R152, gdesc[UR44], R152, gsb0 ;  /* 0x00e000002c9879f0 */ /* 0x000fe20008001898 */
[----:B------:R-:W-:Y:S01]  /*50a0*/  R2UR UR44, R12 ;  /* 0x000000000c2c72ca */ /* 0x000fe200000e0000 */
[----:B------:R-:W-:Y:S01]  /*50b0*/  UIADD3 UR46, UR6, 0x4, URZ ;  /* 0x00000004062e7890 */ /* 0x000fe2000fffe03f */
[----:B------:R-:W-:Y:S01]  /*50c0*/  R2UR UR45, R13 ;  /* 0x000000000d2d72ca */ /* 0x000fe200000e0000 */
        /* <DEDUP_REMOVED lines=60> */
[----:B------:R-:W-:Y:S01]  /*5490*/  HGMMA.64x64x16.F32.BF16 R152, gdesc[UR44], R152, gsb0 ;  /* 0x00e000002c9879f0 */ /* 0x000fe20008001898 */
[----:B------:R-:W-:Y:S01]  /*54a0*/  R2UR UR44, R10 ;  /* 0x000000000a2c72ca */ /* 0x000fe200000e0000 */
[----:B------:R-:W-:Y:S01]  /*54b0*/  UIADD3 UR46, UR6, 0x6, URZ ;  /* 0x00000006062e7890 */ /* 0x000fe2000fffe03f */
[----:B------:R-:W-:Y:S01]  /*54c0*/  R2UR UR45, R11 ;  /* 0x000000000b2d72ca */ /* 0x000fe200000e0000 */
[----:B------:R-:W-:Y:S01]  /*54d0*/  UMOV UR47, 0x40000040 ;  /* 0x40000040002f7882 */ /* 0x000fe20000000000 */
[----:B------:R-:W-:Y:S02]  /*54e0*/  WARPGROUP.DEPBAR.LE gsb0, 0x0 ;  /* 0x00008000000079c5 */ /* 0x000fe40000010000 */
[----:B------:R-:W-:-:S09]  /*54f0*/  WARPGROUP.ARRIVE ;  /* 0x00000000000079c5 */ /* 0x000fd20000000000 */
        /* <DEDUP_REMOVED lines=15> */
[----:B------:R-:W-:Y:S01]  /*55f0*/  UIADD3 UR46, UR6, 0x204, URZ ;  /* 0x00000204062e7890 */ /* 0x000fe2000fffe03f */
[----:B------:R-:W-:Y:S01]  /*5600*/  UMOV UR47, 0x40000040 ;  /* 0x40000040002f7882 */ /* 0x000fe20000000000 */
[----:B------:R-:W-:Y:S01]  /*5610*/  UMOV UR44, UR56 ;  /* 0x00000038002c7c82 */ /* 0x000fe20008000000 */
[----:B------:R-:W-:Y:S01]  /*5620*/  UMOV UR45, UR57 ;  /* 0x00000039002d7c82 */ /* 0x000fe20008000000 */
[----:B------:R-:W-:Y:S02]  /*5630*/  WARPGROUP.DEPBAR.LE gsb0, 0x0 ;  /* 0x00008000000079c5 */ /* 0x000fe40000010000 */
[----:B------:R-:W-:-:S06]  /*5640*/  WARPGROUP.ARRIVE ;  /* 0x00000000000079c5 */ /* 0x000fcc0000000000 */
        /* <DEDUP_REMOVED lines=9> */
[----:B------:R-:W-:Y:S01]  /*56e0*/  UMOV UR44, UR48 ;  /* 0x00000030002c7c82 */ /* 0x000fe20008000000 */
[----:B------:R-:W-:Y:S01]  /*56f0*/  UMOV UR45, UR49 ;  /* 0x00000031002d7c82 */ /* 0x000fe20008000000 */
        /* <DEDUP_REMOVED lines=28> */
.L_x_1016:
[----:B------:R-:W-:Y:S01]  /*58c0*/  ULEA UR6, UR4, UR40, 0x3 ;  /* 0x0000002804067291 */ /* 0x000fe2000f8e183f */
[----:B------:R-:W-:-:S05]  /*58d0*/  IMAD.U32 R0, RZ, RZ, UR41 ;  /* 0x00000029ff007e24 */ /* 0x000fca000f8e00ff */
[----:B------:R-:W-:-:S04]  /*58e0*/  SHF.L.U32 R0, R0, 0x1f, RZ ;  /* 0x0000001f00007819 */ /* 0x000fc800000006ff */
[----:B------:R2:W3:Y:S01]  /*58f0*/  SYNCS.PHASECHK.TRANS64.TRYWAIT P1, [UR6+0x30850], R0 ;  /* 0x03085000ff0075a7 */ /* 0x0004e20008020146 */
[----:B------:R-:W-:Y:S05]  /*5900*/  @!P0 BRA `(.L_x_1017) ;  /* 0x0000000000048947 */ /* 0x000fea0003800000 */
[----:B------:R-:W-:Y:S01]  /*5910*/  BPT.TRAP 0x1 ;  /* 0x000000040000795c */ /* 0x000fe20000300000 */
.L_x_1017:
[----:B---3--:R-:W-:Y:S05]  /*5920*/  @P1 BRA `(.L_x_1018) ;  /* 0x0000000000081947 */ /* 0x008fea0003800000 */
[----:B------:R-:W3:Y:S02]  /*5930*/  SYNCS.PHASECHK.TRANS64.TRYWAIT P1, [UR6+0x30850], R0 ;  /* 0x03085000ff0075a7 */ /* 0x000ee40008020146 */
[----:B---3--:R-:W-:Y:S05]  /*5940*/  @!P1 BRA `(.L_x_1019) ;  /* 0x000000f000609947 */ /* 0x008fea0003800000 */
.L_x_1018:
[----:B------:R-:W-:Y:S01]  /*5950*/  UIADD3 UR10, UR40, 0x400, URZ ;  /* 0x00000400280a7890 */ /* 0x000fe2000fffe03f */
[----:B------:R-:W-:Y:S01]  /*5960*/  WARPGROUP.ARRIVE ;  /* 0x00000000000079c5 */ /* 0x000fe20000000000 */
[----:B------:R-:W-:Y:S02]  /*5970*/  UMOV UR11, 0x40000040 ;  /* 0x40000040000b7882 */ /* 0x000fe40000000000 */
[----:B------:R-:W-:-:S04]  /*5980*/  USHF.R.U32.HI UR10, URZ, 0x4, UR10 ;  /* 0x000000043f0a7899 */ /* 0x000fc8000801160a */
[----:B------:R-:W-:-:S04]  /*5990*/  ULOP3.LUT UR10, UR10, 0x3fff, URZ, 0xc0, !UPT ;  /* 0x00003fff0a0a7892 */ /* 0x000fc8000f8ec03f */
[----:B------:R-:W-:-:S04]  /*59a0*/  ULOP3.LUT UR10, UR10, 0x2000000, URZ, 0xfc, !UPT ;  /* 0x020000000a0a7892 */ /* 0x000fc8000f8efc3f */
[----:B------:R-:W-:-:S07]  /*59b0*/  ULEA UR4, UR4, UR10, 0xb ;  /* 0x0000000a04047291 */ /* 0x000fce000f8e583f */
        /* <DEDUP_REMOVED lines=23> */
.L_x_1020:
[----:B------:R-:W-:Y:S01]  /*5b30*/  R2UR UR4, R22 ;  /* 0x00000000160472ca */ /* 0x000fe200000e0000 */
[----:B------:R-:W3:Y:S01]  /*5b40*/  S2UR UR10, SR_CgaCtaId ;  /* 0x00000000000a79c3 */ /* 0x000ee20000008800 */
[----:B------:R-:W-:Y:S01]  /*5b50*/  FMUL.FTZ R186, R156, UR5 ;  /* 0x000000059cba7c20 */ /* 0x000fe20008410000 */
[----:B------:R-:W-:Y:S01]  /*5b60*/  FMUL.FTZ R156, R159, UR5 ;  /* 0x000000059f9c7c20 */ /* 0x000fe20008410000 */
[----:B------:R-:W-:Y:S01]  /*5b70*/  FMUL.FTZ R159, R166, UR5 ;  /* 0x00000005a69f7c20 */ /* 0x000fe20008410000 */
[----:B0-2---:R-:W-:Y:S01]  /*5b80*/  FMUL.FTZ R0, R154, UR5 ;  /* 0x000000059a007c20 */ /* 0x005fe20008410000 */
[----:B------:R-:W-:Y:S01]  /*5b90*/  FMUL.FTZ R166, R179, UR5 ;  /* 0x00000005b3a67c20 */ /* 0x000fe20008410000 */
[----:B------:R-:W-:Y:S02]  /*5ba0*/  VIADD R179, R200, UR60 ;  /* 0x0000003cc8b37c36 */ /* 0x000fe40008000000 */
[----:B-1----:R-:W-:Y:S01]  /*5bb0*/  FMUL.FTZ R4, R153, UR5 ;  /* 0x0000000599047c20 */ /* 0x002fe20008410000 */
[----:B------:R-:W0:Y:S01]  /*5bc0*/  LDC R154, c[0x0][0x2f0] ;  /* 0x0000bc00ff9a7b82 */ /* 0x000e220000000800 */
[----:B------:R-:W-:Y:S01]  /*5bd0*/  FMUL.FTZ R187, R161, UR5 ;  /* 0x00000005a1bb7c20 */ /* 0x000fe20008410000 */
[----:B------:R-:W-:Y:S01]  /*5be0*/  FMUL.FTZ R161, R170, UR5 ;  /* 0x00000005aaa17c20 */ /* 0x000fe20008410000 */
[----:B------:R-:W-:Y:S01]  /*5bf0*/  IMAD.SHL.U32 R170, R220, 0x40, RZ ;  /* 0x00000040dcaa7824 */ /* 0x000fe200078e00ff */
[----:B------:R-:W-:Y:S01]  /*5c00*/  UISETP.NE.AND UP1, UPT, UR4, URZ, UPT ;  /* 0x0000003f0400728c */ /* 0x000fe2000bf25270 */
[----:B------:R-:W-:Y:S01]  /*5c10*/  FMUL.FTZ R191, R169, UR5 ;  /* 0x00000005a9bf7c20 */ /* 0x000fe20008410000 */
[----:B------:R-:W-:Y:S01]  /*5c20*/  UIADD3 UR7, UR7, 0x30840, URZ ;  /* 0x0003084007077890 */ /* 0x000fe2000fffe03f */
[----:B------:R-:W-:Y:S01]  /*5c30*/  FMUL.FTZ R184, R152, UR5 ;  /* 0x0000000598b87c20 */ /* 0x000fe20008410000 */
[----:B------:R-:W1:Y:S01]  /*5c40*/  LDC R153, c[0x0][0x288] ;  /* 0x0000a200ff997b82 */ /* 0x000e620000000800 */
[----:B------:R-:W-:Y:S01]  /*5c50*/  FMUL.FTZ R152, R155, UR5 ;  /* 0x000000059b987c20 */ /* 0x000fe20008410000 */
[----:B------:R-:W-:Y:S01]  /*5c60*/  PLOP3.LUT P1, PT, PT, PT, UP1, 0x80, 0x0 ;  /* 0x000000000000781c */ /* 0x000fe20003f2f018 */
[----:B------:R-:W-:Y:S01]  /*5c70*/  FMUL.FTZ R185, R157, UR5 ;  /* 0x000000059db97c20 */ /* 0x000fe20008410000 */
[----:B------:R-:W-:Y:S01]  /*5c80*/  PLOP3.LUT P2, PT, PT, PT, UP1, 0x80, 0x0 ;  /* 0x000000000000781c */ /* 0x000fe20003f4f018 */
[----:B------:R-:W-:Y:S01]  /*5c90*/  FMUL.FTZ R155, R158, UR5 ;  /* 0x000000059e9b7c20 */ /* 0x000fe20008410000 */
[----:B------:R-:W-:Y:S01]  /*5ca0*/  UISETP.NE.AND UP0, UPT, UR43, URZ, UPT ;  /* 0x0000003f2b00728c */ /* 0x000fe2000bf05270 */
[----:B------:R-:W-:Y:S01]  /*5cb0*/  FMUL.FTZ R157, R162, UR5 ;  /* 0x00000005a29d7c20 */ /* 0x000fe20008410000 */
[----:B------:R-:W-:Y:S01]  /*5cc0*/  @UP1 ULDC UR4, c[0x0][0x44c] ;  /* 0x0001130000041ab9 */ /* 0x000fe20000000800 */
[----:B---3--:R-:W-:Y:S01]  /*5cd0*/  UPRMT UR7, UR10, 0x654, UR7 ;  /* 0x000006540a077896 */ /* 0x008fe20008000007 */
[----:B------:R-:W-:Y:S01]  /*5ce0*/  FMUL.FTZ R158, R163, UR5 ;  /* 0x00000005a39e7c20 */ /* 0x000fe20008410000 */
[----:B------:R-:W-:Y:S01]  /*5cf0*/  FMUL.FTZ R190, R164, UR5 ;  /* 0x00000005a4be7c20 */ /* 0x000fe20008410000 */
[----:B------:R-:W-:Y:S01]  /*5d00*/  FMUL.FTZ R188, R160, UR5 ;  /* 0x00000005a0bc7c20 */ /* 0x000fe20008410000 */
[----:B------:R-:W-:Y:S01]  /*5d10*/  FMUL.FTZ R162, R171, UR5 ;  /* 0x00000005aba27c20 */ /* 0x000fe20008410000 */
[----:B------:R-:W-:Y:S01]  /*5d20*/  FMUL.FTZ R163, R174, UR5 ;  /* 0x00000005aea37c20 */ /* 0x000fe20008410000 */
[----:B------:R-:W-:Y:S01]  /*5d30*/  @P1 IMAD.HI.U32 R2, R179, UR4, RZ ;  /* 0x00000004b3021c27 */ /* 0x000fe2000f8e00ff */
[----:B------:R-:W-:-:S03]  /*5d40*/  @UP1 ULDC UR4, c[0x0][0x450] ;  /* 0x0001140000041ab9 */ /* 0x000fc60000000800 */
[----:B------:R-:W-:Y:S01]  /*5d50*/  FMUL.FTZ R164, R175, UR5 ;  /* 0x00000005afa47c20 */ /* 0x000fe20008410000 */
[----:B------:R-:W-:Y:S01]  /*5d60*/  FMUL.FTZ R189, R165, UR5 ;  /* 0x00000005a5bd7c20 */ /* 0x000fe20008410000 */
[----:B------:R-:W-:Y:S01]  /*5d70*/  FMUL.FTZ R160, R167, UR5 ;  /* 0x00000005a7a07c20 */ /* 0x000fe20008410000 */
[----:B------:R-:W-:Y:S01]  /*5d80*/  @P2 SHF.R.U32.HI R179, RZ, UR4, R2 ;  /* 0x00000004ffb32c19 */ /* 0x000fe20008011602 */
[----:B------:R-:W-:Y:S01]  /*5d90*/  FMUL.FTZ R192, R168, UR5 ;  /* 0x00000005a8c07c20 */ /* 0x000fe20008410000 */
[----:B------:R-:W-:Y:S01]  /*5da0*/  IADD3 R2, -R170, 0x1, RZ ;  /* 0x00000001aa027810 */ /* 0x000fe20007ffe1ff */
[----:B------:R-:W-:Y:S01]  /*5db0*/  FMUL.FTZ R171, R172, UR5 ;  /* 0x00000005acab7c20 */ /* 0x000fe20008410000 */
[----:B------:R-:W-:Y:S01]  /*5dc0*/  FMUL.FTZ R174, R176, UR5 ;  /* 0x00000005b0ae7c20 */ /* 0x000fe20008410000 */
[----:B------:R-:W2:Y:S01]  /*5dd0*/  SHFL.IDX PT, R169, R179, RZ, 0x1c1f ;  /* 0x001c1fffb3a97589 */ /* 0x000ea200000e0000 */
[----:B------:R-:W-:Y:S01]  /*5de0*/  FMUL.FTZ R175, R177, UR5 ;  /* 0x00000005b1af7c20 */ /* 0x000fe20008410000 */
[----:B------:R-:W-:Y:S01]  /*5df0*/  FMUL.FTZ R172, R173, UR5 ;  /* 0x00000005adac7c20 */ /* 0x000fe20008410000 */
[----:B------:R-:W-:Y:S01]  /*5e00*/  FMUL.FTZ R165, R178, UR5 ;  /* 0x00000005b2a57c20 */ /* 0x000fe20008410000 */
[----:B------:R-:W-:Y:S01]  /*5e10*/  FMUL.FTZ R177, R180, UR5 ;  /* 0x00000005b4b17c20 */ /* 0x000fe20008410000 */
[----:B------:R-:W-:Y:S01]  /*5e20*/  FMUL.FTZ R176, R181, UR5 ;  /* 0x00000005b5b07c20 */ /* 0x000fe20008410000 */
[----:B------:R-:W-:Y:S01]  /*5e30*/  FMUL.FTZ R167, R182, UR5 ;  /* 0x00000005b6a77c20 */ /* 0x000fe20008410000 */
[----:B------:R-:W-:-:S02]  /*5e40*/  IMAD R3, R19, -0x2, R2 ;  /* 0xfffffffe13037824 */ /* 0x000fc400078e0202 */
[----:B------:R-:W-:Y:S01]  /*5e50*/  FMUL.FTZ R168, R183, UR5 ;  /* 0x00000005b7a87c20 */ /* 0x000fe20008410000 */
[----:B------:R-:W-:Y:S01]  /*5e60*/  PLOP3.LUT P1, PT, PT, PT, UP0, 0x40, 0x0 ;  /* 0x000000000000781c */ /* 0x000fe20003f2e808 */
[----:B------:R-:W-:Y:S01]  /*5e70*/  SYNCS.ARRIVE.TRANS64.RED.A1T0 RZ, [UR7], RZ ;  /* 0x000000ffffff79a7 */ /* 0x000fe20008100407 */
[----:B0-----:R-:W-:Y:S01]  /*5e80*/  IMAD R2, R154, UR42, R3 ;  /* 0x0000002a9a027c24 */ /* 0x001fe2000f8e0203 */
[----:B------:R-:W0:Y:S01]  /*5e90*/  MUFU.TANH R184, R184 ;  /* 0x000000b800b87308 */ /* 0x000e220000002400 */
[----:B------:R-:W-:Y:S01]  /*5ea0*/  UMOV UR7, UR55 ;  /* 0x0000003700077c82 */ /* 0x000fe20008000000 */
[----:B------:R-:W-:Y:S01]  /*5eb0*/  ULDC UR10, c[0x0][0x9e0] ;  /* 0x00027800000a7ab9 */ /* 0x000fe20000000800 */
[----:B------:R-:W-:Y:S01]  /*5ec0*/  ULOP3.LUT UR4, URZ, UR7, URZ, 0x33, !UPT ;  /* 0x000000073f047292 */ /* 0x000fe2000f8e333f */
[----:B-1----:R-:W-:-:S04]  /*5ed0*/  IADD3 R2, R2, -R153, RZ ;  /* 0x8000009902027210 */ /* 0x002fc80007ffe0ff */
[----:B------:R-:W1:Y:S01]  /*5ee0*/  MUFU.TANH R4, R4 ;  /* 0x0000000400047308 */ /* 0x000e620000002400 */
[C---:B------:R-:W-:Y:S02]  /*5ef0*/  VIADD R173, R2.reuse, UR10 ;  /* 0x0000000a02ad7c36 */ /* 0x040fe40008000000 */
[----:B------:R-:W-:Y:S02]  /*5f00*/  VIADD R178, R2, UR4 ;  /* 0x0000000402b27c36 */ /* 0x000fe40008000000 */
[--C-:B--2---:R-:W-:Y:S02]  /*5f10*/  IMAD.IADD R180, R173, 0x1, R169.reuse ;  /* 0x00000001adb47824 */ /* 0x104fe400078e02a9 */
[----:B------:R-:W-:Y:S01]  /*5f20*/  IMAD.IADD R181, R178, 0x1, R169 ;  /* 0x00000001b2b57824 */ /* 0x000fe200078e02a9 */
[----:B------:R-:W2:Y:S08]  /*5f30*/  MUFU.TANH R0, R0 ;  /* 0x0000000000007308 */ /* 0x000eb00000002400 */
[----:B------:R-:W3:Y:S08]  /*5f40*/  MUFU.TANH R152, R152 ;  /* 0x0000009800987308 */ /* 0x000ef00000002400 */
[----:B------:R-:W4:Y:S08]  /*5f50*/  MUFU.TANH R186, R186 ;  /* 0x000000ba00ba7308 */ /* 0x000f300000002400 */
        /* <DEDUP_REMOVED lines=26> */
[----:B------:R-:W0:Y:S01]  /*6100*/  MUFU.TANH R168, R168 ;  /* 0x000000a800a87308 */ /* 0x000e220000002400 */
[----:B-1234-:R-:W-:Y:S05]  /*6110*/  @P1 BRA `(.L_x_1021) ;  /* 0x00000000005c1947 */ /* 0x01efea0003800000 */
[----:B------:R-:W-:Y:S01]  /*6120*/  IMAD R2, R154, UR42, R169 ;  /* 0x0000002a9a027c24 */ /* 0x000fe2000f8e02a9 */
[----:B------:R-:W-:Y:S03]  /*6130*/  BSSY B0, `(.L_x_1022) ;  /* 0x0000011000007945 */ /* 0x000fe60003800000 */
[----:B------:R-:W-:-:S05]  /*6140*/  IMAD.IADD R169, R2, 0x1, -R153 ;  /* 0x0000000102a97824 */ /* 0x000fca00078e0a99 */
[----:B------:R-:W-:-:S13]  /*6150*/  ISETP.GT.AND P1, PT, R169, -0x1, PT ;  /* 0xffffffffa900780c */ /* 0x000fda0003f24270 */
[----:B------:R-:W-:Y:S05]  /*6160*/  @P1 BRA `(.L_x_1023) ;  /* 0x0000000000201947 */ /* 0x000fea0003800000 */
[----:B------:R-:W-:Y:S01]  /*6170*/  IMAD.U32 R183, RZ, RZ, UR51 ;  /* 0x00000033ffb77e24 */ /* 0x000fe2000f8e00ff */
[----:B------:R-:W-:-:S04]  /*6180*/  LOP3.LUT R169, RZ, R169, RZ, 0x33, !PT ;  /* 0x000000a9ffa97212 */ /* 0x000fc800078e33ff */
[----:B------:R-:W-:-:S13]  /*6190*/  ISETP.NE.AND P1, PT, R183, 0x1, PT ;  /* 0x00000001b700780c */ /* 0x000fda0003f25270 */
[----:B------:R-:W1:Y:S02]  /*61a0*/  @P1 LDC.64 R2, c[0x0][0x9e8] ;  /* 0x00027a00ff021b82 */ /* 0x000e640000000a00 */
[----:B-1----:R-:W-:-:S05]  /*61b0*/  @P1 IMAD.HI.U32 R2, R169, R2, RZ ;  /* 0x00000002a9021227 */ /* 0x002fca00078e00ff */
[----:B------:R-:W-:-:S04]  /*61c0*/  @P1 SHF.R.U32.HI R169, RZ, R3, R2 ;  /* 0x00000003ffa91219 */ /* 0x000fc80000011602 */
[----:B------:R-:W-:Y:S01]  /*61d0*/  LOP3.LUT R169, RZ, R169, RZ, 0x33, !PT ;  /* 0x000000a9ffa97212 */ /* 0x000fe200078e33ff */
[----:B------:R-:W-:Y:S06]  /*61e0*/  BRA `(.L_x_1024) ;  /* 0x0000000000147947 */ /* 0x000fec0003800000 */
.L_x_1023:
[----:B------:R-:W-:-:S04]  /*61f0*/  MOV R183, UR51 ;  /* 0x0000003300b77c02 */ /* 0x000fc80008000f00 */
[----:B------:R-:W-:-:S13]  /*6200*/  ISETP.NE.AND P1, PT, R183, 0x1, PT ;  /* 0x00000001b700780c */ /* 0x000fda0003f25270 */
[----:B------:R-:W1:Y:S02]  /*6210*/  @P1 LDC.64 R2, c[0x0][0x9e8] ;  /* 0x00027a00ff021b82 */ /* 0x000e640000000a00 */
[----:B-1----:R-:W-:-:S05]  /*6220*/  @P1 IMAD.HI.U32 R2, R169, R2, RZ ;  /* 0x00000002a9021227 */ /* 0x002fca00078e00ff */
[----:B------:R-:W-:-:S07]  /*6230*/  @P1 SHF.R.U32.HI R169, RZ, R3, R2 ;  /* 0x00000003ffa91219 */ /* 0x000fce0000011602 */
.L_x_1024:
[----:B------:R-:W-:Y:S05]  /*6240*/  BSYNC B0 ;  /* 0x0000000000007941 */ /* 0x000fea0003800000 */
.L_x_1022:
[----:B------:R-:W-:-:S04]  /*6250*/  IMAD R2, R169, R183, -R170 ;  /* 0x000000b7a9027224 */ /* 0x000fc800078e0aaa */
[----:B------:R-:W-:-:S05]  /*6260*/  IMAD R2, R19, -0x2, R2 ;  /* 0xfffffffe13027824 */ /* 0x000fca00078e0202 */
[----:B------:R-:W-:Y:S02]  /*6270*/  VIADDMNMX R180, R2, R183, R180, PT ;  /* 0x000000b702b47246 */ /* 0x000fe400038001b4 */
[----:B------:R-:W-:-:S07]  /*6280*/  VIMNMX R181, R181, R2, !PT ;  /* 0x00000002b5b57248 */ /* 0x000fce0007fe0100 */
.L_x_1021:
[----:B------:R-:W-:Y:S01]  /*6290*/  ISETP.GT.AND P1, PT, R220, -0x1, PT ;  /* 0xffffffffdc00780c */ /* 0x000fe20003f24270 */
[----:B------:R-:W1:Y:S01]  /*62a0*/  SHFL.IDX PT, R179, R179, 0x1, 0x1c1f ;  /* 0x003c1f00b3b37f89 */ /* 0x000e6200000e0000 */
[----:B------:R-:W-:Y:S02]  /*62b0*/  UISETP.NE.AND UP0, UPT, UR43, URZ, UPT ;  /* 0x0000003f2b00728c */ /* 0x000fe4000bf05270 */
[C---:B------:R-:W-:Y:S02]  /*62c0*/  ISETP.GT.AND P4, PT, R181.reuse, 0x1, P1 ;  /* 0x00000001b500780c */ /* 0x040fe40000f84270 */
[----:B------:R-:W-:Y:S02]  /*62d0*/  ISETP.GT.AND P5, PT, R181, RZ, P1 ;  /* 0x000000ffb500720c */ /* 0x000fe40000fa4270 */
[C---:B------:R-:W-:Y:S02]  /*62e0*/  ISETP.LT.OR P4, PT, R180.reuse, 0x2, P4 ;  /* 0x00000002b400780c */ /* 0x040fe40002781670 */
[----:B------:R-:W-:-:S02]  /*62f0*/  ISETP.LT.OR P5, PT, R180, 0x1, P5 ;  /* 0x00000001b400780c */ /* 0x000fc40002fa1670 */
[----:B------:R-:W-:Y:S02]  /*6300*/  FSEL R169, R4, -INF , !P4 ;  /* 0xff80000004a97808 */ /* 0x000fe40006000000 */
[C---:B------:R-:W-:Y:S02]  /*6310*/  ISETP.GT.AND P4, PT, R181.reuse, 0x18, P1 ;  /* 0x00000018b500780c */ /* 0x040fe40000f84270 */
[----:B0-----:R-:W-:Y:S02]  /*6320*/  FSEL R184, R184, -INF , !P5 ;  /* 0xff800000b8b87808 */ /* 0x001fe40006800000 */
[----:B------:R-:W-:Y:S02]  /*6330*/  ISETP.LT.OR P4, PT, R180, 0x19, P4 ;  /* 0x00000019b400780c */ /* 0x000fe40002781670 */
[C---:B------:R-:W-:Y:S02]  /*6340*/  ISETP.GT.AND P6, PT, R181.reuse, 0x8, P1 ;  /* 0x00000008b500780c */ /* 0x040fe40000fc4270 */
[----:B------:R-:W-:-:S02]  /*6350*/  ISETP.GT.AND P2, PT, R181, 0x9, P1 ;  /* 0x00000009b500780c */ /* 0x000fc40000f44270 */
[----:B------:R-:W-:Y:S01]  /*6360*/  ISETP.GT.AND P3, PT, R181, 0x10, P1 ;  /* 0x00000010b500780c */ /* 0x000fe20000f64270 */
[--C-:B-1----:R-:W-:Y:S01]  /*6370*/  IMAD.IADD R173, R173, 0x1, R179.reuse ;  /* 0x00000001adad7824 */ /* 0x102fe200078e02b3 */
[C---:B------:R-:W-:Y:S01]  /*6380*/  ISETP.GT.AND P5, PT, R181.reuse, 0x11, P1 ;  /* 0x00000011b500780c */ /* 0x040fe20000fa4270 */
[----:B------:R-:W-:Y:S01]  /*6390*/  IMAD.IADD R178, R178, 0x1, R179 ;  /* 0x00000001b2b27824 */ /* 0x000fe200078e02b3 */
[----:B------:R-:W-:Y:S02]  /*63a0*/  FSEL R190, R190, -INF , !P4 ;  /* 0xff800000bebe7808 */ /* 0x000fe40006000000 */
[----:B------:R-:W-:Y:S02]  /*63b0*/  ISETP.GT.AND P4, PT, R181, 0x29, P1 ;  /* 0x00000029b500780c */ /* 0x000fe40000f84270 */
[C---:B------:R-:W-:Y:S02]  /*63c0*/  ISETP.LT.OR P6, PT, R180.reuse, 0x9, P6 ;  /* 0x00000009b400780c */ /* 0x040fe400037c1670 */
[----:B------:R-:W-:-:S02]  /*63d0*/  ISETP.LT.OR P2, PT, R180, 0xa, P2 ;  /* 0x0000000ab400780c */ /* 0x000fc40001741670 */
[C---:B------:R-:W-:Y:S02]  /*63e0*/  ISETP.LT.OR P3, PT, R180.reuse, 0x11, P3 ;  /* 0x00000011b400780c */ /* 0x040fe40001f61670 */
[C---:B------:R-:W-:Y:S02]  /*63f0*/  ISETP.LT.OR P5, PT, R180.reuse, 0x12, P5 ;  /* 0x00000012b400780c */ /* 0x040fe40002fa1670 */
[----:B------:R-:W-:Y:S02]  /*6400*/  ISETP.LT.OR P4, PT, R180, 0x2a, P4 ;  /* 0x0000002ab400780c */ /* 0x000fe40002781670 */
[----:B------:R-:W-:Y:S02]  /*6410*/  FSEL R186, R186, -INF , !P6 ;  /* 0xff800000baba7808 */ /* 0x000fe40007000000 */
[----:B------:R-:W-:Y:S02]  /*6420*/  FSEL R185, R185, -INF , !P2 ;  /* 0xff800000b9b97808 */ /* 0x000fe40005000000 */
[----:B------:R-:W-:-:S02]  /*6430*/  FSEL R188, R188, -INF , !P3 ;  /* 0xff800000bcbc7808 */ /* 0x000fc40005800000 */
[----:B------:R-:W-:Y:S02]  /*6440*/  FSEL R187, R187, -INF , !P5 ;  /* 0xff800000bbbb7808 */ /* 0x000fe40006800000 */
[C---:B------:R-:W-:Y:S02]  /*6450*/  ISETP.GT.AND P6, PT, R181.reuse, 0x19, P1 ;  /* 0x00000019b500780c */ /* 0x040fe40000fc4270 */
[C---:B------:R-:W-:Y:S02]  /*6460*/  ISETP.GT.AND P2, PT, R181.reuse, 0x20, P1 ;  /* 0x00000020b500780c */ /* 0x040fe40000f44270 */
[C---:B------:R-:W-:Y:S02]  /*6470*/  ISETP.GT.AND P3, PT, R181.reuse, 0x21, P1 ;  /* 0x00000021b500780c */ /* 0x040fe40000f64270 */
[----:B------:R-:W-:Y:S02]  /*6480*/  ISETP.GT.AND P5, PT, R181, 0x28, P1 ;  /* 0x00000028b500780c */ /* 0x000fe40000fa4270 */
[----:B------:R-:W-:-:S02]  /*6490*/  FSEL R172, R172, -INF , !P4 ;  /* 0xff800000acac7808 */ /* 0x000fc40006000000 */
[----:B------:R-:W-:Y:S02]  /*64a0*/  PLOP3.LUT P4, PT, PT, PT, UP0, 0x40, 0x0 ;  /* 0x000000000000781c */ /* 0x000fe40003f8e808 */
[C---:B------:R-:W-:Y:S02]  /*64b0*/  ISETP.LT.OR P6, PT, R180.reuse, 0x1a, P6 ;  /* 0x0000001ab400780c */ /* 0x040fe400037c1670 */
[C---:B------:R-:W-:Y:S02]  /*64c0*/  ISETP.LT.OR P2, PT, R180.reuse, 0x21, P2 ;  /* 0x00000021b400780c */ /* 0x040fe40001741670 */
[C---:B------:R-:W-:Y:S02]  /*64d0*/  ISETP.LT.OR P3, PT, R180.reuse, 0x22, P3 ;  /* 0x00000022b400780c */ /* 0x040fe40001f61670 */
[----:B------:R-:W-:Y:S02]  /*64e0*/  ISETP.LT.OR P5, PT, R180, 0x29, P5 ;  /* 0x00000029b400780c */ /* 0x000fe40002fa1670 */
[----:B------:R-:W-:-:S02]  /*64f0*/  FSEL R189, R189, -INF , !P6 ;  /* 0xff800000bdbd7808 */ /* 0x000fc40007000000 */
[----:B------:R-:W-:Y:S02]  /*6500*/  FSEL R192, R192, -INF , !P2 ;  /* 0xff800000c0c07808 */ /* 0x000fe40005000000 */
[----:B------:R-:W-:Y:S02]  /*6510*/  FSEL R191, R191, -INF , !P3 ;  /* 0xff800000bfbf7808 */ /* 0x000fe40005800000 */
[----:B------:R-:W-:Y:S02]  /*6520*/  FSEL R171, R171, -INF , !P5 ;  /* 0xff800000abab7808 */ /* 0x000fe40006800000 */
[C---:B------:R-:W-:Y:S02]  /*6530*/  ISETP.GT.AND P6, PT, R181.reuse, 0x30, P1 ;  /* 0x00000030b500780c */ /* 0x040fe40000fc4270 */
[C---:B------:R-:W-:Y:S02]  /*6540*/  ISETP.GT.AND P2, PT, R181.reuse, 0x31, P1 ;  /* 0x00000031b500780c */ /* 0x040fe40000f44270 */
[----:B------:R-:W-:-:S02]  /*6550*/  ISETP.GT.AND P3, PT, R181, 0x38, P1 ;  /* 0x00000038b500780c */ /* 0x000fc40000f64270 */
[----:B------:R-:W-:Y:S02]  /*6560*/  ISETP.GT.AND P5, PT, R181, 0x39, P1 ;  /* 0x00000039b500780c */ /* 0x000fe40000fa4270 */
[C---:B------:R-:W-:Y:S02]  /*6570*/  ISETP.LT.OR P6, PT, R180.reuse, 0x31, P6 ;  /* 0x00000031b400780c */ /* 0x040fe400037c1670 */
[C---:B------:R-:W-:Y:S02]  /*6580*/  ISETP.LT.OR P2, PT, R180.reuse, 0x32, P2 ;  /* 0x00000032b400780c */ /* 0x040fe40001741670 */
[C---:B------:R-:W-:Y:S02]  /*6590*/  ISETP.LT.OR P3, PT, R180.reuse, 0x39, P3 ;  /* 0x00000039b400780c */ /* 0x040fe40001f61670 */
[----:B------:R-:W-:Y:S02]  /*65a0*/  ISETP.LT.OR P5, PT, R180, 0x3a, P5 ;  /* 0x0000003ab400780c */ /* 0x000fe40002fa1670 */
[----:B------:R-:W-:-:S02]  /*65b0*/  FSEL R174, R174, -INF , !P6 ;  /* 0xff800000aeae7808 */ /* 0x000fc40007000000 */
[----:B------:R-:W-:Y:S02]  /*65c0*/  FSEL R175, R175, -INF , !P2 ;  /* 0xff800000afaf7808 */ /* 0x000fe40005000000 */
[----:B------:R-:W-:Y:S02]  /*65d0*/  FSEL R177, R177, -INF , !P3 ;  /* 0xff800000b1b17808 */ /* 0x000fe40005800000 */
[----:B------:R-:W-:Y:S01]  /*65e0*/  FSEL R176, R176, -INF , !P5 ;  /* 0xff800000b0b07808 */ /* 0x000fe20006800000 */
[----:B------:R-:W-:Y:S06]  /*65f0*/  @P4 BRA `(.L_x_1025) ;  /* 0x00000000005c4947 */ /* 0x000fec0003800000 */
        /* <DEDUP_REMOVED lines=8> */
[----:B------:R-:W0:Y:S02]  /*6680*/  @P2 LDC.64 R2, c[0x0][0x9e8] ;  /* 0x00027a00ff022b82 */ /* 0x000e240000000a00 */
[----:B0-----:R-:W-:-:S05]  /*6690*/  @P2 IMAD.HI.U32 R2, R179, R2, RZ ;  /* 0x00000002b3022227 */ /* 0x001fca00078e00ff */
[----:B------:R-:W-:-:S04]  /*66a0*/  @P2 SHF.R.U32.HI R179, RZ, R3, R2 ;  /* 0x00000003ffb32219 */ /* 0x000fc80000011602 */
[----:B------:R-:W-:Y:S01]  /*66b0*/  LOP3.LUT R179, RZ, R179, RZ, 0x33, !PT ;  /* 0x000000b3ffb37212 */ /* 0x000fe200078e33ff */
[----:B------:R-:W-:Y:S06]  /*66c0*/  BRA `(.L_x_1028) ;  /* 0x0000000000147947 */ /* 0x000fec0003800000 */
.L_x_1027:
[----:B------:R-:W-:-:S05]  /*66d0*/  IMAD.U32 R4, RZ, RZ, UR51 ;  /* 0x00000033ff047e24 */ /* 0x000fca000f8e00ff */
[----:B------:R-:W-:-:S13]  /*66e0*/  ISETP.NE.AND P2, PT, R4, 0x1, PT ;  /* 0x000000010400780c */ /* 0x000fda0003f45270 */
[----:B------:R-:W0:Y:S02]  /*66f0*/  @P2 LDC.64 R2, c[0x0][0x9e8] ;  /* 0x00027a00ff022b82 */ /* 0x000e240000000a00 */
[----:B0-----:R-:W-:-:S05]  /*6700*/  @P2 IMAD.HI.U32 R2, R179, R2, RZ ;  /* 0x00000002b3022227 */ /* 0x001fca00078e00ff */
[----:B------:R-:W-:-:S07]  /*6710*/  @P2 SHF.R.U32.HI R179, RZ, R3, R2 ;  /* 0x00000003ffb32219 */ /* 0x000fce0000011602 */
.L_x_1028:
[----:B------:R-:W-:Y:S05]  /*6720*/  BSYNC B0 ;  /* 0x0000000000007941 */ /* 0x000fea0003800000 */
.L_x_1026:
[----:B------:R-:W-:-:S04]  /*6730*/  IMAD R170, R179, R4, -R170 ;  /* 0x00000004b3aa7224 */ /* 0x000fc800078e0aaa */
[----:B------:R-:W-:-:S05]  /*6740*/  IMAD R170, R19, -0x2, R170 ;  /* 0xfffffffe13aa7824 */ /* 0x000fca00078e02aa */
[----:B------:R-:W-:Y:S02]  /*6750*/  VIADDMNMX R173, R170, R4, R173, PT ;  /* 0x00000004aaad7246 */ /* 0x000fe400038001ad */
[----:B------:R-:W-:-:S07]  /*6760*/  VIMNMX R178, R178, R170, !PT ;  /* 0x000000aab2b27248 */ /* 0x000fce0007fe0100 */
.L_x_1025:
[----:B------:R-:W-:Y:S01]  /*6770*/  FMNMX.FTZ R2, R184, R21, !PT ;  /* 0x00000015b8027209 */ /* 0x000fe20007810000 */
[----:B------:R-:W-:Y:S01]  /*6780*/  UMOV UR10, UR54 ;  /* 0x00000036000a7c82 */ /* 0x000fe20008000000 */
[C---:B------:R-:W-:Y:S02]  /*6790*/  ISETP.GT.AND P3, PT, R178.reuse, RZ, P1 ;  /* 0x000000ffb200720c */ /* 0x040fe40000f64270 */
[----:B------:R-:W-:Y:S02]  /*67a0*/  FMNMX.FTZ R3, R169, R2, !PT ;  /* 0x00000002a9037209 */ /* 0x000fe40007810000 */
[----:B------:R-:W-:Y:S02]  /*67b0*/  ISETP.GT.AND P4, PT, R178, 0x1, P1 ;  /* 0x00000001b200780c */ /* 0x000fe40000f84270 */
[----:B------:R-:W-:Y:S02]  /*67c0*/  FMNMX.FTZ R2, R186, R3, !PT ;  /* 0x00000003ba027209 */ /* 0x000fe40007810000 */
[----:B------:R-:W-:-:S02]  /*67d0*/  ISETP.LT.OR P3, PT, R173, 0x1, P3 ;  /* 0x00000001ad00780c */ /* 0x000fc40001f61670 */
[----:B------:R-:W-:Y:S02]  /*67e0*/  FMNMX.FTZ R3, R185, R2, !PT ;  /* 0x00000002b9037209 */ /* 0x000fe40007810000 */
[----:B------:R-:W-:Y:S02]  /*67f0*/  ISETP.GT.AND P6, PT, R178, 0x8, P1 ;  /* 0x00000008b200780c */ /* 0x000fe40000fc4270 */
[----:B------:R-:W-:Y:S02]  /*6800*/  FMNMX.FTZ R2, R188, R3, !PT ;  /* 0x00000003bc027209 */ /* 0x000fe40007810000 */
[----:B------:R-:W-:Y:S02]  /*6810*/  ISETP.LT.OR P4, PT, R173, 0x2, P4 ;  /* 0x00000002ad00780c */ /* 0x000fe40002781670 */
[----:B------:R-:W-:Y:S02]  /*6820*/  FMNMX.FTZ R3, R187, R2, !PT ;  /* 0x00000002bb037209 */ /* 0x000fe40007810000 */
[----:B------:R-:W-:-:S02]  /*6830*/  ISETP.GT.AND P2, PT, R178, 0x9, P1 ;  /* 0x00000009b200780c */ /* 0x000fc40000f44270 */
[----:B------:R-:W-:Y:S02]  /*6840*/  FMNMX.FTZ R2, R190, R3, !PT ;  /* 0x00000003be027209 */ /* 0x000fe40007810000 */
[----:B------:R-:W-:Y:S02]  /*6850*/  ISETP.LT.OR P6, PT, R173, 0x9, P6 ;  /* 0x00000009ad00780c */ /* 0x000fe400037c1670 */
[----:B------:R-:W-:Y:S02]  /*6860*/  FMNMX.FTZ R3, R189, R2, !PT ;  /* 0x00000002bd037209 */ /* 0x000fe40007810000 */
[----:B------:R-:W-:Y:S02]  /*6870*/  FSEL R152, R152, -INF , !P4 ;  /* 0xff80000098987808 */ /* 0x000fe40006000000 */
        /* <DEDUP_REMOVED lines=9> */
[----:B------:R-:W-:Y:S02]  /*6910*/  FSEL R156, R156, -INF , !P2 ;  /* 0xff8000009c9c7808 */ /* 0x000fe40005000000 */
[----:B------:R-:W-:Y:S02]  /*6920*/  FMNMX.FTZ R2, R175, R2, !PT ;  /* 0x00000002af027209 */ /* 0x000fe40007810000 */
[----:B------:R-:W-:Y:S02]  /*6930*/  ISETP.LT.OR P5, PT, R173, 0x11, P5 ;  /* 0x00000011ad00780c */ /* 0x000fe40002fa1670 */
[----:B------:R-:W-:Y:S02]  /*6940*/  FMNMX.FTZ R3, R177, R2, !PT ;  /* 0x00000002b1037209 */ /* 0x000fe40007810000 */
[----:B------:R-:W-:-:S02]  /*6950*/  ISETP.GT.AND P6, PT, R178, 0x18, P1 ;  /* 0x00000018b200780c */ /* 0x000fc40000fc4270 */
[----:B------:R-:W-:Y:S02]  /*6960*/  FMNMX.FTZ R3, R176, R3, !PT ;  /* 0x00000003b0037209 */ /* 0x000fe40007810000 */
[----:B------:R-:W-:Y:S02]  /*6970*/  ISETP.LT.OR P4, PT, R173, 0x12, P4 ;  /* 0x00000012ad00780c */ /* 0x000fe40002781670 */
[----:B------:R-:W-:Y:S01]  /*6980*/  FSEL R157, R157, -INF , !P5 ;  /* 0xff8000009d9d7808 */ /* 0x000fe20006800000 */
[----:B------:R-:W0:Y:S01]  /*6990*/  SHFL.BFLY PT, R2, R3, 0x2, 0x1f ;  /* 0x0c401f0003027f89 */ /* 0x000e2200000e0000 */
[----:B------:R-:W-:Y:S02]  /*69a0*/  ISETP.GT.AND P2, PT, R178, 0x19, P1 ;  /* 0x00000019b200780c */ /* 0x000fe40000f44270 */
[----:B------:R-:W-:Y:S02]  /*69b0*/  ISETP.LT.OR P6, PT, R173, 0x19, P6 ;  /* 0x00000019ad00780c */ /* 0x000fe400037c1670 */
[----:B------:R-:W-:-:S02]  /*69c0*/  FSEL R158, R158, -INF , !P4 ;  /* 0xff8000009e9e7808 */ /* 0x000fc40006000000 */
[----:B------:R-:W-:Y:S02]  /*69d0*/  FSEL R159, R159, -INF , !P6 ;  /* 0xff8000009f9f7808 */ /* 0x000fe40007000000 */
[C---:B------:R-:W-:Y:S02]  /*69e0*/  ISETP.LT.OR P2, PT, R173.reuse, 0x1a, P2 ;  /* 0x0000001aad00780c */ /* 0x040fe40001741670 */
[----:B------:R-:W-:Y:S02]  /*69f0*/  ISETP.GT.AND P5, PT, R178, 0x21, P1 ;  /* 0x00000021b200780c */ /* 0x000fe40000fa4270 */
[----:B------:R-:W-:Y:S02]  /*6a00*/  FSEL R160, R160, -INF , !P2 ;  /* 0xff800000a0a07808 */ /* 0x000fe40005000000 */
[----:B------:R-:W-:Y:S02]  /*6a10*/  ISETP.GT.AND P4, PT, R178, 0x28, P1 ;  /* 0x00000028b200780c */ /* 0x000fe40000f84270 */
[----:B------:R-:W-:-:S02]  /*6a20*/  ISETP.LT.OR P5, PT, R173, 0x22, P5 ;  /* 0x00000022ad00780c */ /* 0x000fc40002fa1670 */
[----:B------:R-:W-:Y:S02]  /*6a30*/  ISETP.GT.AND P6, PT, R178, 0x29, P1 ;  /* 0x00000029b200780c */ /* 0x000fe40000fc4270 */
[----:B------:R-:W-:Y:S02]  /*6a40*/  ISETP.LT.OR P4, PT, R173, 0x29, P4 ;  /* 0x00000029ad00780c */ /* 0x000fe40002781670 */
[----:B------:R-:W-:Y:S02]  /*6a50*/  FSEL R162, R162, -INF , !P5 ;  /* 0xff800000a2a27808 */ /* 0x000fe40006800000 */
[----:B0-----:R-:W-:Y:S02]  /*6a60*/  FMNMX.FTZ R2, R3, R2, !PT ;  /* 0x0000000203027209 */ /* 0x001fe40007810000 */
[----:B------:R-:W-:Y:S02]  /*6a70*/  ISETP.GT.AND P2, PT, R178, 0x30, P1 ;  /* 0x00000030b200780c */ /* 0x000fe40000f44270 */
[----:B------:R-:W-:Y:S01]  /*6a80*/  FSEL R170, R163, -INF , !P4 ;  /* 0xff800000a3aa7808 */ /* 0x000fe20006000000 */
[----:B------:R-:W0:Y:S01]  /*6a90*/  SHFL.BFLY PT, R179, R2, 0x1, 0x1f ;  /* 0x0c201f0002b37f89 */ /* 0x000e2200000e0000 */
[----:B------:R-:W-:-:S02]  /*6aa0*/  ISETP.LT.OR P6, PT, R173, 0x2a, P6 ;  /* 0x0000002aad00780c */ /* 0x000fc400037c1670 */
[----:B------:R-:W-:Y:S02]  /*6ab0*/  ISETP.GT.AND P5, PT, R178, 0x31, P1 ;  /* 0x00000031b200780c */ /* 0x000fe40000fa4270 */
[C---:B------:R-:W-:Y:S02]  /*6ac0*/  ISETP.LT.OR P2, PT, R173.reuse, 0x31, P2 ;  /* 0x00000031ad00780c */ /* 0x040fe40001741670 */
[----:B------:R-:W-:Y:S02]  /*6ad0*/  FSEL R164, R164, -INF , !P6 ;  /* 0xff800000a4a47808 */ /* 0x000fe40007000000 */
[----:B------:R-:W-:Y:S02]  /*6ae0*/  ISETP.GT.AND P4, PT, R178, 0x38, P1 ;  /* 0x00000038b200780c */ /* 0x000fe40000f84270 */
[----:B------:R-:W-:Y:S02]  /*6af0*/  ISETP.LT.OR P5, PT, R173, 0x32, P5 ;  /* 0x00000032ad00780c */ /* 0x000fe40002fa1670 */
[----:B------:R-:W-:-:S02]  /*6b00*/  FSEL R165, R165, -INF , !P2 ;  /* 0xff800000a5a57808 */ /* 0x000fc40005000000 */
[----:B------:R-:W-:Y:S02]  /*6b10*/  ISETP.LT.OR P4, PT, R173, 0x39, P4 ;  /* 0x00000039ad00780c */ /* 0x000fe40002781670 */
[----:B------:R-:W-:Y:S02]  /*6b20*/  FSEL R166, R166, -INF , !P5 ;  /* 0xff800000a6a67808 */ /* 0x000fe40006800000 */
[----:B0-----:R-:W-:Y:S02]  /*6b30*/  FMNMX.FTZ R4, R2, R179, !PT ;  /* 0x000000b302047209 */ /* 0x001fe40007810000 */
[----:B------:R-:W-:Y:S02]  /*6b40*/  FSEL R179, R0, -INF , !P3 ;  /* 0xff80000000b37808 */ /* 0x000fe40005800000 */
[----:B------:R-:W-:Y:S02]  /*6b50*/  ISETP.GT.AND P3, PT, R178, 0x20, P1 ;  /* 0x00000020b200780c */ /* 0x000fe40000f64270 */
[----:B------:R-:W-:-:S02]  /*6b60*/  FMNMX.FTZ R3, R179, R20, !PT ;  /* 0x00000014b3037209 */ /* 0x000fc40007810000 */
[----:B------:R-:W-:Y:S02]  /*6b70*/  ISETP.LT.OR P3, PT, R173, 0x21, P3 ;  /* 0x00000021ad00780c */ /* 0x000fe40001f61670 */
[----:B------:R-:W-:Y:S02]  /*6b80*/  FMNMX.FTZ R0, R152, R3, !PT ;  /* 0x0000000398007209 */ /* 0x000fe40007810000 */
[----:B------:R-:W-:Y:S02]  /*6b90*/  FSEL R161, R161, -INF , !P3 ;  /* 0xff800000a1a17808 */ /* 0x000fe40005800000 */
[----:B------:R-:W-:Y:S02]  /*6ba0*/  FMNMX.FTZ R3, R155, R0, !PT ;  /* 0x000000009b037209 */ /* 0x000fe40007810000 */
[----:B------:R-:W-:Y:S02]  /*6bb0*/  ISETP.GT.AND P1, PT, R178, 0x39, P1 ;  /* 0x00000039b200780c */ /* 0x000fe40000f24270 */
[----:B------:R-:W-:-:S02]  /*6bc0*/  FMNMX.FTZ R0, R156, R3, !PT ;  /* 0x000000039c007209 */ /* 0x000fc40007810000 */
[----:B------:R-:W-:Y:S02]  /*6bd0*/  ISETP.LT.OR P1, PT, R173, 0x3a, P1 ;  /* 0x0000003aad00780c */ /* 0x000fe40000f21670 */
[----:B------:R-:W-:Y:S01]  /*6be0*/  FMNMX.FTZ R3, R157, R0, !PT ;  /* 0x000000009d037209 */ /* 0x000fe20007810000 */
[----:B------:R-:W-:Y:S01]  /*6bf0*/  FMUL.FTZ R0, R4, UR10 ;  /* 0x0000000a04007c20 */ /* 0x000fe20008410000 */
[----:B------:R-:W-:Y:S02]  /*6c00*/  FSEL R178, R167, -INF , !P4 ;  /* 0xff800000a7b27808 */ /* 0x000fe40006000000 */
[----:B------:R-:W-:Y:S02]  /*6c10*/  FMNMX.FTZ R2, R158, R3, !PT ;  /* 0x000000039e027209 */ /* 0x000fe40007810000 */
[----:B------:R-:W-:Y:S02]  /*6c20*/  FSEL R180, R168, -INF , !P1 ;  /* 0xff800000a8b47808 */ /* 0x000fe40004800000 */
[----:B------:R-:W-:-:S02]  /*6c30*/  FMNMX.FTZ R3, R159, R2, !PT ;  /* 0x000000029f037209 */ /* 0x000fc40007810000 */
[----:B------:R-:W-:Y:S02]  /*6c40*/  FSETP.NEU.FTZ.AND P3, PT, R4, -INF , PT ;  /* 0xff8000000400780b */ /* 0x000fe40003f7d000 */
[----:B------:R-:W-:Y:S02]  /*6c50*/  FMNMX.FTZ R2, R160, R3, !PT ;  /* 0x00000003a0027209 */ /* 0x000fe40007810000 */
[----:B------:R-:W-:Y:S02]  /*6c60*/  FSEL R0, R0, RZ, P3 ;  /* 0x000000ff00007208 */ /* 0x000fe40001800000 */
[----:B------:R-:W-:-:S03]  /*6c70*/  FMNMX.FTZ R3, R161, R2, !PT ;  /* 0x00000002a1037209 */ /* 0x000fc60007810000 */
[--C-:B------:R-:W-:Y:S01]  /*6c80*/  FFMA.FTZ R196, R169, UR10, -R0.reuse ;  /* 0x0000000aa9c47c23 */ /* 0x100fe20008010800 */
[----:B------:R-:W-:Y:S01]  /*6c90*/  FMNMX.FTZ R3, R162, R3, !PT ;  /* 0x00000003a2037209 */ /* 0x000fe20007810000 */
[--C-:B------:R-:W-:Y:S01]  /*6ca0*/  FFMA.FTZ R169, R175, UR10, -R0.reuse ;  /* 0x0000000aafa97c23 */ /* 0x100fe20008010800 */
[--C-:B------:R-:W-:Y:S01]  /*6cb0*/  FFMA.FTZ R194, R190, UR10, -R0.reuse ;  /* 0x0000000abec27c23 */ /* 0x100fe20008010800 */
[--C-:B------:R-:W-:Y:S01]  /*6cc0*/  FFMA.FTZ R190, R171, UR10, -R0.reuse ;  /* 0x0000000aabbe7c23 */ /* 0x100fe20008010800 */
[----:B------:R-:W-:Y:S01]  /*6cd0*/  FMNMX.FTZ R3, R170, R3, !PT ;  /* 0x00000003aa037209 */ /* 0x000fe20007810000 */
[--C-:B------:R-:W-:Y:S01]  /*6ce0*/  FFMA.FTZ R171, R172, UR10, -R0.reuse ;  /* 0x0000000aacab7c23 */ /* 0x100fe20008010800 */
[----:B------:R-:W-:Y:S01]  /*6cf0*/  FSEL R172, R4, RZ, P3 ;  /* 0x000000ff04ac7208 */ /* 0x000fe20001800000 */
[--C-:B------:R-:W-:Y:S01]  /*6d00*/  FFMA.FTZ R184, R184, UR10, -R0.reuse ;  /* 0x0000000ab8b87c23 */ /* 0x100fe20008010800 */
[----:B------:R-:W-:Y:S01]  /*6d10*/  FMNMX.FTZ R2, R164, R3, !PT ;  /* 0x00000003a4027209 */ /* 0x000fe20007810000 */
[--C-:B------:R-:W-:Y:S01]  /*6d20*/  FFMA.FTZ R198, R186, UR10, -R0.reuse ;  /* 0x0000000abac67c23 */ /* 0x100fe20008010800 */
[--C-:B------:R-:W-:Y:S01]  /*6d30*/  FFMA.FTZ R167, R188, UR10, -R0.reuse ;  /* 0x0000000abca77c23 */ /* 0x100fe20008010800 */
[----:B------:R-:W-:Y:S01]  /*6d40*/  FADD.FTZ R172, -R172, R21 ;  /* 0x00000015acac7221 */ /* 0x000fe20000010100 */
[----:B------:R-:W-:Y:S01]  /*6d50*/  FMNMX.FTZ R3, R165, R2, !PT ;  /* 0x00000002a5037209 */ /* 0x000fe20007810000 */
[----:B------:R0:W-:Y:S01]  /*6d60*/  MUFU.EX2 R163, R184 ;  /* 0x000000b800a37308 */ /* 0x0001e20000000800 */
[--C-:B------:R-:W-:Y:S01]  /*6d70*/  FFMA.FTZ R183, R185, UR10, -R0.reuse ;  /* 0x0000000ab9b77c23 */ /* 0x100fe20008010800 */
[----:B------:R-:W-:Y:S01]  /*6d80*/  FMUL.FTZ R172, R172, UR10 ;  /* 0x0000000aacac7c20 */ /* 0x000fe20008410000 */
[----:B------:R-:W-:Y:S01]  /*6d90*/  FMNMX.FTZ R3, R166, R3, !PT ;  /* 0x00000003a6037209 */ /* 0x000fe20007810000 */
[--C-:B------:R-:W-:Y:S01]  /*6da0*/  FFMA.FTZ R168, R187, UR10, -R0.reuse ;  /* 0x0000000abba87c23 */ /* 0x100fe20008010800 */
[--C-:B------:R-:W-:Y:S01]  /*6db0*/  FFMA.FTZ R181, R189, UR10, -R0.reuse ;  /* 0x0000000abdb57c23 */ /* 0x100fe20008010800 */
[--C-:B------:R-:W-:Y:S01]  /*6dc0*/  FFMA.FTZ R188, R192, UR10, -R0.reuse ;  /* 0x0000000ac0bc7c23 */ /* 0x100fe20008010800 */
[----:B------:R-:W-:Y:S01]  /*6dd0*/  FMNMX.FTZ R3, R178, R3, !PT ;  /* 0x00000003b2037209 */ /* 0x000fe20007810000 */
[--C-:B------:R-:W-:Y:S01]  /*6de0*/  FFMA.FTZ R173, R191, UR10, -R0.reuse ;  /* 0x0000000abfad7c23 */ /* 0x100fe20008010800 */
[--C-:B0-----:R-:W-:Y:S01]  /*6df0*/  FFMA.FTZ R184, R174, UR10, -R0.reuse ;  /* 0x0000000aaeb87c23 */ /* 0x101fe20008010800 */
[--C-:B------:R-:W-:Y:S01]  /*6e00*/  FFMA.FTZ R186, R177, UR10, -R0.reuse ;  /* 0x0000000ab1ba7c23 */ /* 0x100fe20008010800 */
[----:B------:R-:W-:Y:S01]  /*6e10*/  FMNMX.FTZ R3, R180, R3, !PT ;  /* 0x00000003b4037209 */ /* 0x000fe20007810000 */
[----:B------:R-:W-:Y:S01]  /*6e20*/  FFMA.FTZ R176, R176, UR10, -R0 ;  /* 0x0000000ab0b07c23 */ /* 0x000fe20008010800 */
[----:B------:R-:W-:Y:S03]  /*6e30*/  MUFU.EX2 R196, R196 ;  /* 0x000000c400c47308 */ /* 0x000fe60000000800 */
[----:B------:R-:W0:Y:S05]  /*6e40*/  SHFL.BFLY PT, R2, R3, 0x2, 0x1f ;  /* 0x0c401f0003027f89 */ /* 0x000e2a00000e0000 */
[----:B------:R-:W1:Y:S08]  /*6e50*/  MUFU.EX2 R0, R172 ;  /* 0x000000ac00007308 */ /* 0x000e700000000800 */
[----:B------:R-:W2:Y:S08]  /*6e60*/  MUFU.EX2 R198, R198 ;  /* 0x000000c600c67308 */ /* 0x000eb00000000800 */
[----:B------:R-:W3:Y:S01]  /*6e70*/  MUFU.EX2 R183, R183 ;  /* 0x000000b700b77308 */ /* 0x000ee20000000800 */
[----:B0-----:R-:W-:-:S05]  /*6e80*/  FMNMX.FTZ R2, R3, R2, !PT ;  /* 0x0000000203027209 */ /* 0x001fca0007810000 */
[----:B------:R-:W0:Y:S02]  /*6e90*/  SHFL.BFLY PT, R3, R2, 0x1, 0x1f ;  /* 0x0c201f0002037f89 */ /* 0x000e2400000e0000 */
[----:B------:R-:W-:Y:S08]  /*6ea0*/  MUFU.EX2 R167, R167 ;  /* 0x000000a700a77308 */ /* 0x000ff00000000800 */
[----:B------:R-:W-:Y:S08]  /*6eb0*/  MUFU.EX2 R168, R168 ;  /* 0x000000a800a87308 */ /* 0x000ff00000000800 */
[----:B------:R-:W-:Y:S01]  /*6ec0*/  MUFU.EX2 R194, R194 ;  /* 0x000000c200c27308 */ /* 0x000fe20000000800 */
[----:B0-----:R-:W-:-:S07]  /*6ed0*/  FMNMX.FTZ R3, R2, R3, !PT ;  /* 0x0000000302037209 */ /* 0x001fce0007810000 */
[----:B------:R-:W-:Y:S01]  /*6ee0*/  MUFU.EX2 R181, R181 ;  /* 0x000000b500b57308 */ /* 0x000fe20000000800 */
[C---:B------:R-:W-:Y:S01]  /*6ef0*/  FSETP.NEU.FTZ.AND P1, PT, R3.reuse, -INF , PT ;  /* 0xff8000000300780b */ /* 0x040fe20003f3d000 */
[----:B------:R-:W-:-:S06]  /*6f00*/  FMUL.FTZ R175, R3, UR10 ;  /* 0x0000000a03af7c20 */ /* 0x000fcc0008410000 */
[----:B------:R-:W-:Y:S01]  /*6f10*/  MUFU.EX2 R188, R188 ;  /* 0x000000bc00bc7308 */ /* 0x000fe20000000800 */
[----:B------:R-:W-:-:S05]  /*6f20*/  FSEL R175, R175, RZ, P1 ;  /* 0x000000ffafaf7208 */ /* 0x000fca0000800000 */
[--C-:B------:R-:W-:Y:S01]  /*6f30*/  FFMA.FTZ R199, R155, UR10, -R175.reuse ;  /* 0x0000000a9bc77c23 */ /* 0x100fe200080108af */
[----:B------:R-:W-:Y:S01]  /*6f40*/  FSEL R155, R3, RZ, P1 ;  /* 0x000000ff039b7208 */ /* 0x000fe20000800000 */
[--C-:B------:R-:W-:Y:S01]  /*6f50*/  FFMA.FTZ R197, R179, UR10, -R175.reuse ;  /* 0x0000000ab3c57c23 */ /* 0x100fe200080108af */
[--C-:B------:R-:W-:Y:S01]  /*6f60*/  FFMA.FTZ R152, R152, UR10, -R175.reuse ;  /* 0x0000000a98987c23 */ /* 0x100fe200080108af */
[--C-:B------:R-:W-:Y:S01]  /*6f70*/  FFMA.FTZ R156, R156, UR10, -R175.reuse ;  /* 0x0000000a9c9c7c23 */ /* 0x100fe200080108af */
[--C-:B------:R-:W-:Y:S01]  /*6f80*/  FFMA.FTZ R193, R157, UR10, -R175.reuse ;  /* 0x0000000a9dc17c23 */ /* 0x100fe200080108af */
[----:B------:R-:W-:Y:S01]  /*6f90*/  FADD.FTZ R155, -R155, R20 ;  /* 0x000000149b9b7221 */ /* 0x000fe20000010100 */
[----:B------:R-:W-:Y:S01]  /*6fa0*/  MUFU.EX2 R199, R199 ;  /* 0x000000c700c77308 */ /* 0x000fe20000000800 */
[----:B------:R-:W-:Y:S01]  /*6fb0*/  FFMA.FTZ R158, R158, UR10, -R175 ;  /* 0x0000000a9e9e7c23 */ /* 0x000fe200080108af */
[----:B-1----:R-:W-:Y:S01]  /*6fc0*/  FFMA.FTZ R157, R0, R18, R163 ;  /* 0x00000012009d7223 */ /* 0x002fe200000100a3 */
[----:B------:R-:W-:Y:S01]  /*6fd0*/  FMUL.FTZ R155, R155, UR10 ;  /* 0x0000000a9b9b7c20 */ /* 0x000fe20008410000 */
[--C-:B------:R-:W-:Y:S01]  /*6fe0*/  FFMA.FTZ R195, R159, UR10, -R175.reuse ;  /* 0x0000000a9fc37c23 */ /* 0x100fe200080108af */
[----:B------:R-:W-:Y:S01]  /*6ff0*/  FFMA.FTZ R20, R160, UR10, -R175 ;  /* 0x0000000aa0147c23 */ /* 0x000fe200080108af */
[----:B------:R-:W-:Y:S01]  /*7000*/  FADD.FTZ R157, R196, R157 ;  /* 0x0000009dc49d7221 */ /* 0x000fe20000010000 */
[--C-:B------:R-:W-:Y:S01]  /*7010*/  FFMA.FTZ R160, R162, UR10, -R175.reuse ;  /* 0x0000000aa2a07c23 */ /* 0x100fe200080108af */
[----:B------:R-:W-:Y:S01]  /*7020*/  MUFU.EX2 R197, R197 ;  /* 0x000000c500c57308 */ /* 0x000fe20000000800 */
[----:B------:R-:W-:Y:S01]  /*7030*/  FFMA.FTZ R162, R164, UR10, -R175 ;  /* 0x0000000aa4a27c23 */ /* 0x000fe200080108af */
[----:B--2---:R-:W-:Y:S01]  /*7040*/  FADD.FTZ R164, R198, R157 ;  /* 0x0000009dc6a47221 */ /* 0x004fe20000010000 */
[--C-:B------:R-:W-:Y:S01]  /*7050*/  FFMA.FTZ R189, R161, UR10, -R175.reuse ;  /* 0x0000000aa1bd7c23 */ /* 0x100fe200080108af */
[--C-:B------:R-:W-:Y:S01]  /*7060*/  FFMA.FTZ R191, R170, UR10, -R175.reuse ;  /* 0x0000000aaabf7c23 */ /* 0x100fe200080108af */
[--C-:B------:R-:W-:Y:S01]  /*7070*/  FFMA.FTZ R185, R165, UR10, -R175.reuse ;  /* 0x0000000aa5b97c23 */ /* 0x100fe200080108af */
[----:B---3--:R-:W-:Y:S01]  /*7080*/  FADD.FTZ R164, R183, R164 ;  /* 0x000000a4b7a47221 */ /* 0x008fe20000010000 */
[----:B------:R-:W-:Y:S01]  /*7090*/  FFMA.FTZ R187, R178, UR10, -R175 ;  /* 0x0000000ab2bb7c23 */ /* 0x000fe200080108af */
[----:B------:R-:W0:Y:S08]  /*70a0*/  MUFU.EX2 R2, R155 ;  /* 0x0000009b00027308 */ /* 0x000e300000000800 */
[----:B------:R-:W1:Y:S08]  /*70b0*/  MUFU.EX2 R152, R152 ;  /* 0x0000009800987308 */ /* 0x000e700000000800 */
[----:B------:R-:W2:Y:S01]  /*70c0*/  MUFU.EX2 R156, R156 ;  /* 0x0000009c009c7308 */ /* 0x000ea20000000800 */
[----:B0-----:R-:W-:-:S07]  /*70d0*/  FFMA.FTZ R5, R2, R5, R197 ;  /* 0x0000000502057223 */ /* 0x001fce00000100c5 */
[----:B------:R-:W0:Y:S01]  /*70e0*/  MUFU.EX2 R193, R193 ;  /* 0x000000c100c17308 */ /* 0x000e220000000800 */
[----:B-1----:R-:W-:-:S04]  /*70f0*/  FADD.FTZ R18, R152, R5 ;  /* 0x0000000598127221 */ /* 0x002fc80000010000 */
[----:B------:R-:W-:-:S03]  /*7100*/  FADD.FTZ R5, R199, R18 ;  /* 0x00000012c7057221 */ /* 0x000fc60000010000 */
[----:B------:R-:W1:Y:S01]  /*7110*/  MUFU.EX2 R158, R158 ;  /* 0x0000009e009e7308 */ /* 0x000e620000000800 */
[----:B--2---:R-:W-:Y:S01]  /*7120*/  FADD.FTZ R18, R156, R5 ;  /* 0x000000059c127221 */ /* 0x004fe20000010000 */
[----:B------:R-:W-:Y:S01]  /*7130*/  FADD.FTZ R5, R167, R164 ;  /* 0x000000a4a7057221 */ /* 0x000fe20000010000 */
[----:B------:R-:W-:-:S03]  /*7140*/  FFMA.FTZ R164, R166, UR10, -R175 ;  /* 0x0000000aa6a47c23 */ /* 0x000fc600080108af */
[----:B------:R-:W-:Y:S02]  /*7150*/  FADD.FTZ R5, R168, R5 ;  /* 0x00000005a8057221 */ /* 0x000fe40000010000 */
[----:B------:R-:W2:Y:S01]  /*7160*/  MUFU.EX2 R195, R195 ;  /* 0x000000c300c37308 */ /* 0x000ea20000000800 */
[----:B0-----:R-:W-:Y:S01]  /*7170*/  FADD.FTZ R155, R193, R18 ;  /* 0x00000012c19b7221 */ /* 0x001fe20000010000 */
[----:B------:R-:W-:-:S06]  /*7180*/  FADD.FTZ R166, R194, R5 ;  /* 0x00000005c2a67221 */ /* 0x000fcc0000010000 */
[----:B------:R-:W0:Y:S01]  /*7190*/  MUFU.EX2 R20, R20 ;  /* 0x0000001400147308 */ /* 0x000e220000000800 */
[----:B-1----:R-:W-:Y:S01]  /*71a0*/  FADD.FTZ R18, R158, R155 ;  /* 0x0000009b9e127221 */ /* 0x002fe20000010000 */
[----:B------:R-:W-:-:S04]  /*71b0*/  FADD.FTZ R155, R181, R166 ;  /* 0x000000a6b59b7221 */ /* 0x000fc80000010000 */
[----:B------:R-:W-:Y:S02]  /*71c0*/  FADD.FTZ R166, R188, R155 ;  /* 0x0000009bbca67221 */ /* 0x000fe40000010000 */
[----:B------:R-:W1:Y:S01]  /*71d0*/  MUFU.EX2 R189, R189 ;  /* 0x000000bd00bd7308 */ /* 0x000e620000000800 */
[----:B--2---:R-:W-:-:S07]  /*71e0*/  FADD.FTZ R5, R195, R18 ;  /* 0x00000012c3057221 */ /* 0x004fce0000010000 */
[----:B------:R-:W2:Y:S01]  /*71f0*/  MUFU.EX2 R173, R173 ;  /* 0x000000ad00ad7308 */ /* 0x000ea20000000800 */
[----:B0-----:R-:W-:-:S07]  /*7200*/  FADD.FTZ R18, R20, R5 ;  /* 0x0000000514127221 */ /* 0x001fce0000010000 */
[----:B------:R-:W0:Y:S01]  /*7210*/  MUFU.EX2 R160, R160 ;  /* 0x000000a000a07308 */ /* 0x000e220000000800 */
[----:B-1----:R-:W-:-:S07]  /*7220*/  FADD.FTZ R5, R189, R18 ;  /* 0x00000012bd057221 */ /* 0x002fce0000010000 */
[----:B------:R-:W1:Y:S01]  /*7230*/  MUFU.EX2 R190, R190 ;  /* 0x000000be00be7308 */ /* 0x000e620000000800 */
[----:B--2---:R-:W-:Y:S01]  /*7240*/  FADD.FTZ R155, R173, R166 ;  /* 0x000000a6ad9b7221 */ /* 0x004fe20000010000 */
[----:B------:R-:W-:-:S06]  /*7250*/  FFMA.FTZ R166, R180, UR10, -R175 ;  /* 0x0000000ab4a67c23 */ /* 0x000fcc00080108af */
        /* <DEDUP_REMOVED lines=26> */
.L_x_1029:
[----:B------:R-:W0:Y:S01]  /*7400*/  S2UR UR4, SR_CgaCtaId ;  /* 0x00000000000479c3 */ /* 0x000e220000008800 */
[----:B------:R-:W-:Y:S01]  /*7410*/  UIADD3 UR6, UR6, 0x30860, URZ ;  /* 0x0003086006067890 */ /* 0x000fe2000fffe03f */
[----:B------:R-:W-:Y:S01]  /*7420*/  ISETP.GT.AND P1, PT, R220, UR50, PT ;  /* 0x00000032dc007c0c */ /* 0x000fe2000bf24270 */
[----:B------:R-:W-:Y:S01]  /*7430*/  UMOV UR41, UR39 ;  /* 0x0000002700297c82 */ /* 0x000fe20008000000 */
[----:B------:R-:W-:Y:S01]  /*7440*/  F2FP.BF16.F32.PACK_AB R195, R20, R195 ;  /* 0x000000c314c3723e */ /* 0x000fe200000010ff */
[----:B------:R-:W-:Y:S01]  /*7450*/  VIADD R220, R220, 0xffffffff ;  /* 0xffffffffdcdc7836 */ /* 0x000fe20000000000 */
[----:B------:R-:W-:Y:S01]  /*7460*/  F2FP.BF16.F32.PACK_AB R186, R21, R186 ;  /* 0x000000ba15ba723e */ /* 0x000fe200000010ff */
[----:B------:R-:W-:Y:S01]  /*7470*/  IMAD.MOV.U32 R21, RZ, RZ, R4 ;  /* 0x000000ffff157224 */ /* 0x000fe200078e0004 */
[----:B------:R-:W-:Y:S02]  /*7480*/  F2FP.BF16.F32.PACK_AB R196, R196, R163 ;  /* 0x000000a3c4c4723e */ /* 0x000fe400000010ff */
[----:B------:R-:W-:-:S02]  /*7490*/  F2FP.BF16.F32.PACK_AB R197, R152, R197 ;  /* 0x000000c598c5723e */ /* 0x000fc400000010ff */
[----:B------:R-:W-:Y:S02]  /*74a0*/  F2FP.BF16.F32.PACK_AB R198, R183, R198 ;  /* 0x000000c6b7c6723e */ /* 0x000fe400000010ff */
[----:B------:R-:W-:Y:S02]  /*74b0*/  F2FP.BF16.F32.PACK_AB R199, R156, R199 ;  /* 0x000000c79cc7723e */ /* 0x000fe400000010ff */
[----:B------:R-:W-:Y:S02]  /*74c0*/  F2FP.BF16.F32.PACK_AB R192, R168, R167 ;  /* 0x000000a7a8c0723e */ /* 0x000fe400000010ff */
[----:B------:R-:W-:Y:S02]  /*74d0*/  F2FP.BF16.F32.PACK_AB R193, R158, R193 ;  /* 0x000000c19ec1723e */ /* 0x000fe400000010ff */
[----:B------:R-:W-:Y:S02]  /*74e0*/  F2FP.BF16.F32.PACK_AB R194, R181, R194 ;  /* 0x000000c2b5c2723e */ /* 0x000fe400000010ff */
[----:B------:R-:W-:Y:S01]  /*74f0*/  F2FP.BF16.F32.PACK_AB R188, R173, R188 ;  /* 0x000000bcadbc723e */ /* 0x000fe200000010ff */
[----:B0-----:R-:W-:Y:S01]  /*7500*/  UPRMT UR6, UR4, 0x654, UR6 ;  /* 0x0000065404067896 */ /* 0x001fe20008000006 */
[----:B------:R-:W-:-:S02]  /*7510*/  F2FP.BF16.F32.PACK_AB R189, R160, R189 ;  /* 0x000000bda0bd723e */ /* 0x000fc400000010ff */
[----:B------:R-:W-:Y:S01]  /*7520*/  UMOV UR4, UR38 ;  /* 0x0000002600047c82 */ /* 0x000fe20008000000 */
[----:B------:R-:W-:Y:S02]  /*7530*/  F2FP.BF16.F32.PACK_AB R190, R171, R190 ;  /* 0x000000beabbe723e */ /* 0x000fe400000010ff */
[----:B------:R-:W-:Y:S02]  /*7540*/  F2FP.BF16.F32.PACK_AB R191, R162, R191 ;  /* 0x000000bfa2bf723e */ /* 0x000fe400000010ff */
[----:B------:R-:W-:Y:S01]  /*7550*/  F2FP.BF16.F32.PACK_AB R184, R169, R184 ;  /* 0x000000b8a9b8723e */ /* 0x000fe200000010ff */
[----:B------:R-:W-:Y:S01]  /*7560*/  SYNCS.ARRIVE.TRANS64.RED.A1T0 RZ, [UR6], RZ ;  /* 0x000000ffffff79a7 */ /* 0x000fe20008100406 */
[----:B------:R-:W-:Y:S02]  /*7570*/  F2FP.BF16.F32.PACK_AB R185, R164, R185 ;  /* 0x000000b9a4b9723e */ /* 0x000fe400000010ff */
[----:B------:R-:W-:Y:S02]  /*7580*/  F2FP.BF16.F32.PACK_AB R187, R166, R187 ;  /* 0x000000bba6bb723e */ /* 0x000fe400000010ff */
[----:B------:R-:W-:Y:S01]  /*7590*/  MOV R20, R3 ;  /* 0x0000000300147202 */ /* 0x000fe20000000f00 */
[----:B------:R-:W-:Y:S06]  /*75a0*/  @P1 BRA `(.L_x_1030) ;  /* 0xffffffd000ec1947 */ /* 0x000fec000383ffff */
.L_x_1011:
[----:B------:R-:W-:Y:S01]  /*75b0*/  R2UR UR4, R22 ;  /* 0x00000000160472ca */ /* 0x000fe200000e0000 */
[----:B------:R-:W-:Y:S01]  /*75c0*/  UISETP.NE.AND UP0, UPT, UR43, URZ, UPT ;  /* 0x0000003f2b00728c */ /* 0x000fe2000bf05270 */
[----:B------:R-:W-:Y:S01]  /*75d0*/  IADD3 R153, -R153, 0x1, RZ ;  /* 0x0000000199997810 */ /* 0x000fe20007ffe1ff */
[----:B------:R-:W-:-:S04]  /*75e0*/  UIADD3 UR6, UR60, 0x7f, URZ ;  /* 0x0000007f3c067890 */ /* 0x000fc8000fffe03f */
[----:B------:R-:W-:Y:S01]  /*75f0*/  PLOP3.LUT P1, PT, PT, PT, UP0, 0x40, 0x0 ;  /* 0x000000000000781c */ /* 0x000fe20003f2e808 */
[----:B------:R-:W-:-:S05]  /*7600*/  IMAD R20, R154, UR42, R153 ;  /* 0x0000002a9a147c24 */ /* 0x000fca000f8e0299 */
[----:B------:R-:W-:-:S11]  /*7610*/  UISETP.NE.AND UP1, UPT, UR4, URZ, UPT ;  /* 0x0000003f0400728c */ /* 0x000fd6000bf25270 */
[----:B------:R-:W-:Y:S01]  /*7620*/  @UP1 ULDC UR4, c[0x0][0x44c] ;  /* 0x0001130000041ab9 */ /* 0x000fe20000000800 */
[----:B------:R-:W-:Y:S01]  /*7630*/  @UP1 ULDC UR11, c[0x0][0x450] ;  /* 0x00011400000b1ab9 */ /* 0x000fe20000000800 */
[----:B------:R-:W-:-:S04]  /*7640*/  UIMAD.WIDE.U32 UR4, UR6, UR4, URZ ;  /* 0x00000004060472a5 */ /* 0x000fc8000f8e003f */
[----:B------:R-:W-:-:S06]  /*7650*/  @UP1 USHF.R.U32.HI UR6, URZ, UR11, UR5 ;  /* 0x0000000b3f061299 */ /* 0x000fcc0008011605 */
[----:B------:R-:W-:-:S04]  /*7660*/  VIADD R20, R20, UR6 ;  /* 0x0000000614147c36 */ /* 0x000fc80008000000 */
[----:B------:R-:W-:Y:S01]  /*7670*/  VIADD R152, R20, -UR7 ;  /* 0x8000000714987c36 */ /* 0x000fe20008000000 */
[----:B------:R-:W-:Y:S06]  /*7680*/  @P1 BRA `(.L_x_1031) ;  /* 0x0000000000481947 */ /* 0x000fec0003800000 */
[----:B------:R-:W-:-:S05]  /*7690*/  IMAD.MOV.U32 R153, RZ, RZ, R20 ;  /* 0x000000ffff997224 */ /* 0x000fca00078e0014 */
[----:B------:R-:W-:-:S13]  /*76a0*/  ISETP.GT.AND P1, PT, R153, -0x1, PT ;  /* 0xffffffff9900780c */ /* 0x000fda0003f24270 */
[----:B------:R-:W-:Y:S05]  /*76b0*/  @P1 BRA `(.L_x_1032) ;  /* 0x0000000000201947 */ /* 0x000fea0003800000 */
[----:B------:R-:W0:Y:S01]  /*76c0*/  LDC R154, c[0x0][0x9e4] ;  /* 0x00027900ff9a7b82 */ /* 0x000e220000000800 */
[----:B------:R-:W-:Y:S02]  /*76d0*/  LOP3.LUT R153, RZ, R153, RZ, 0x33, !PT ;  /* 0x00000099ff997212 */ /* 0x000fe400078e33ff */
[----:B0-----:R-:W-:-:S13]  /*76e0*/  ISETP.NE.AND P1, PT, R154, 0x1, PT ;  /* 0x000000019a00780c */ /* 0x001fda0003f25270 */
[----:B------:R-:W0:Y:S02]  /*76f0*/  @P1 LDC.64 R20, c[0x0][0x9e8] ;  /* 0x00027a00ff141b82 */ /* 0x000e240000000a00 */
[----:B0-----:R-:W-:-:S05]  /*7700*/  @P1 IMAD.HI.U32 R20, R153, R20, RZ ;  /* 0x0000001499141227 */ /* 0x001fca00078e00ff */
[----:B------:R-:W-:-:S04]  /*7710*/  @P1 SHF.R.U32.HI R153, RZ, R21, R20 ;  /* 0x00000015ff991219 */ /* 0x000fc80000011614 */
[----:B------:R-:W-:Y:S01]  /*7720*/  LOP3.LUT R153, RZ, R153, RZ, 0x33, !PT ;  /* 0x00000099ff997212 */ /* 0x000fe200078e33ff */
[----:B------:R-:W-:Y:S06]  /*7730*/  BRA `(.L_x_1033) ;  /* 0x0000000000147947 */ /* 0x000fec0003800000 */
.L_x_1032:
[----:B------:R-:W0:Y:S02]  /*7740*/  LDC R154, c[0x0][0x9e4] ;  /* 0x00027900ff9a7b82 */ /* 0x000e240000000800 */
[----:B0-----:R-:W-:-:S13]  /*7750*/  ISETP.NE.AND P1, PT, R154, 0x1, PT ;  /* 0x000000019a00780c */ /* 0x001fda0003f25270 */
[----:B------:R-:W0:Y:S02]  /*7760*/  @P1 LDC.64 R20, c[0x0][0x9e8] ;  /* 0x00027a00ff141b82 */ /* 0x000e240000000a00 */
[----:B0-----:R-:W-:-:S05]  /*7770*/  @P1 IMAD.HI.U32 R20, R153, R20, RZ ;  /* 0x0000001499141227 */ /* 0x001fca00078e00ff */
[----:B------:R-:W-:-:S07]  /*7780*/  @P1 SHF.R.U32.HI R153, RZ, R21, R20 ;  /* 0x00000015ff991219 */ /* 0x000fce0000011614 */
.L_x_1033:
[----:B------:R-:W-:-:S05]  /*7790*/  IMAD R153, R153, R154, RZ ;  /* 0x0000009a99997224 */ /* 0x000fca00078e02ff */
[----:B------:R-:W-:-:S07]  /*77a0*/  VIMNMX R152, R152, R153, !PT ;  /* 0x0000009998987248 */ /* 0x000fce0007fe0100 */
.L_x_1031:
[----:B------:R-:W-:Y:S01]  /*77b0*/  VIADD R152, R152, 0x3f ;  /* 0x0000003f98987836 */ /* 0x000fe20000000000 */
[----:B------:R-:W-:-:S04]  /*77c0*/  R2UR UR4, R201 ;  /* 0x00000000c90472ca */ /* 0x000fc800000e0000 */
[----:B------:R-:W-:-:S04]  /*77d0*/  SHF.R.S32.HI R21, RZ, 0x1f, R152 ;  /* 0x0000001fff157819 */ /* 0x000fc80000011498 */
[----:B------:R-:W-:-:S04]  /*77e0*/  LEA.HI R21, R21, R152, RZ, 0x6 ;  /* 0x0000009815157211 */ /* 0x000fc800078f30ff */
[----:B------:R-:W-:-:S04]  /*77f0*/  SHF.R.S32.HI R21, RZ, 0x6, R21 ;  /* 0x00000006ff157819 */ /* 0x000fc80000011415 */
[----:B------:R-:W-:-:S04]  /*7800*/  VIMNMX R221, R21, UR4, !PT ;  /* 0x0000000415dd7c48 */ /* 0x000fc8000ffe0100 */
[----:B------:R-:W-:-:S13]  /*7810*/  ISETP.GE.AND P1, PT, R220, R221, PT ;  /* 0x000000dddc00720c */ /* 0x000fda0003f26270 */
[----:B------:R-:W-:Y:S05]  /*7820*/  @!P1 BRA `(.L_x_1034) ;  /* 0x0000002000549947 */ /* 0x000fea0003800000 */
[----:B------:R-:W-:Y:S01]  /*7830*/  IMAD.MOV.U32 R20, RZ, RZ, R3 ;  /* 0x000000ffff147224 */ /* 0x000fe200078e0003 */
[----:B------:R-:W-:Y:S01]  /*7840*/  MOV R21, R4 ;  /* 0x0000000400157202 */ /* 0x000fe20000000f00 */
[----:B------:R-:W-:Y:S01]  /*7850*/  UMOV UR41, UR39 ;  /* 0x0000002700297c82 */ /* 0x000fe20008000000 */
[----:B------:R-:W-:Y:S01]  /*7860*/  UMOV UR4, UR38 ;  /* 0x0000002600047c82 */ /* 0x000fe20008000000 */
[----:B------:R-:W-:Y:S01]  /*7870*/  ULDC UR5, c[0x0][0x9d8] ;  /* 0x0002760000057ab9 */ /* 0x000fe20000000800 */
[----:B------:R-:W-:-:S05]  /*7880*/  ULDC UR50, c[0x0][0x988] ;  /* 0x0002620000327ab9 */ /* 0x000fca0000000800 */
.L_x_1045:
[----:B------:R-:W-:-:S04]  /*7890*/  UISETP.NE.AND UP0, UPT, UR4, 0x1, UPT ;  /* 0x000000010400788c */ /* 0x000fc8000bf05270 */
[----:B------:R-:W-:-:S04]  /*78a0*/  USEL UR39, URZ, 0x1, UP0 ;  /* 0x000000013f277887 */ /* 0x000fc80008000000 */
[----:B------:R-:W-:Y:S01]  /*78b0*/  ULOP3.LUT UR39, UR41, UR39, URZ, 0x3c, !UPT ;  /* 0x0000002729277292 */ /* 0x000fe2000f8e3c3f */
[----:B------:R-:W-:Y:S11]  /*78c0*/  @!P0 BRA `(.L_x_1035) ;  /* 0x0000000000048947 */ /* 0x000ff60003800000 */
[----:B------:R-:W-:Y:S01]  /*78d0*/  BPT.TRAP 0x1 ;  /* 0x000000040000795c */ /* 0x000fe20000300000 */
.L_x_1035:
        /* <DEDUP_REMOVED lines=9> */
.L_x_1036:
[----:B-1----:R-:W-:Y:S05]  /*7970*/  @P1 BRA `(.L_x_1037) ;  /* 0x0000000000081947 */ /* 0x002fea0003800000 */
[----:B------:R-:W1:Y:S02]  /*7980*/  SYNCS.PHASECHK.TRANS64.TRYWAIT P1, [UR7+0x30830], R3 ;  /* 0x03083003ff0075a7 */ /* 0x000e640008020147 */
[----:B-1----:R-:W-:Y:S05]  /*7990*/  @!P1 BRA `(.L_x_1038) ;  /* 0x000000d000649947 */ /* 0x002fea0003800000 */
.L_x_1037:
        /* <DEDUP_REMOVED lines=185> */
[----:B------:R-:W-:Y:S01]  /*8530*/  UMOV UR44, UR56 ;  /* 0x00000038002c7c82 */ /* 0x000fe20008000000 */
[----:B------:R-:W-:Y:S01]  /*8540*/  UMOV UR45, UR57 ;  /* 0x00000039002d7c82 */ /* 0x000fe20008000000 */
[----:B------:R-:W-:Y:S01]  /*8550*/  UMOV UR47, 0x40000040 ;  /* 0x40000040002f7882 */ /* 0x000fe20000000000 */
        /* <DEDUP_REMOVED lines=41> */
.L_x_1039:
[----:B------:R-:W-:Y:S01]  /*87f0*/  ULEA UR6, UR4, UR40, 0x3 ;  /* 0x0000002804067291 */ /* 0x000fe2000f8e183f */
[----:B------:R-:W-:-:S05]  /*8800*/  IMAD.U32 R0, RZ, RZ, UR41 ;  /* 0x00000029ff007e24 */ /* 0x000fca000f8e00ff */
[----:B------:R-:W-:-:S04]  /*8810*/  SHF.L.U32 R0, R0, 0x1f, RZ ;  /* 0x0000001f00007819 */ /* 0x000fc800000006ff */
[----:B------:R2:W3:Y:S01]  /*8820*/  SYNCS.PHASECHK.TRANS64.TRYWAIT P1, [UR6+0x30850], R0 ;  /* 0x03085000ff0075a7 */ /* 0x0004e20008020146 */
[----:B------:R-:W-:Y:S05]  /*8830*/  @!P0 BRA `(.L_x_1040) ;  /* 0x0000000000048947 */ /* 0x000fea0003800000 */
[----:B------:R-:W-:Y:S01]  /*8840*/  BPT.TRAP 0x1 ;  /* 0x000000040000795c */ /* 0x000fe20000300000 */
.L_x_1040:
[----:B---3--:R-:W-:Y:S05]  /*8850*/  @P1 BRA `(.L_x_1041) ;  /* 0x0000000000081947 */ /* 0x008fea0003800000 */
[----:B------:R-:W3:Y:S02]  /*8860*/  SYNCS.PHASECHK.TRANS64.TRYWAIT P1, [UR6+0x30850], R0 ;  /* 0x03085000ff0075a7 */ /* 0x000ee40008020146 */
[----:B---3--:R-:W-:Y:S05]  /*8870*/  @!P1 BRA `(.L_x_1042) ;  /* 0x000000c000c49947 */ /* 0x008fea0003800000 */
.L_x_1041:
        /* <DEDUP_REMOVED lines=30> */
.L_x_1043:
[----:B------:R-:W-:Y:S01]  /*8a60*/  FMUL.FTZ R152, R152, UR5 ;  /* 0x0000000598987c20 */ /* 0x000fe20008410000 */
[----:B------:R-:W-:Y:S01]  /*8a70*/  FMUL.FTZ R185, R154, UR5 ;  /* 0x000000059ab97c20 */ /* 0x000fe20008410000 */
[----:B------:R-:W-:Y:S01]  /*8a80*/  FMUL.FTZ R153, R153, UR5 ;  /* 0x0000000599997c20 */ /* 0x000fe20008410000 */
[----:B------:R-:W-:Y:S01]  /*8a90*/  FMUL.FTZ R154, R155, UR5 ;  /* 0x000000059b9a7c20 */ /* 0x000fe20008410000 */
[----:B------:R-:W-:Y:S01]  /*8aa0*/  FMUL.FTZ R184, R156, UR5 ;  /* 0x000000059cb87c20 */ /* 0x000fe20008410000 */
[----:B------:R-:W-:Y:S01]  /*8ab0*/  FMUL.FTZ R155, R158, UR5 ;  /* 0x000000059e9b7c20 */ /* 0x000fe20008410000 */
[----:B------:R-:W0:Y:S01]  /*8ac0*/  MUFU.TANH R152, R152 ;  /* 0x0000009800987308 */ /* 0x000e220000002400 */
[----:B------:R-:W-:Y:S01]  /*8ad0*/  FMUL.FTZ R186, R157, UR5 ;  /* 0x000000059dba7c20 */ /* 0x000fe20008410000 */
        /* <DEDUP_REMOVED lines=15> */
[----:B0-2---:R-:W-:Y:S01]  /*8bd0*/  FMNMX.FTZ R0, R152, R21, !PT ;  /* 0x0000001598007209 */ /* 0x005fe20007810000 */
[----:B------:R-:W-:Y:S01]  /*8be0*/  FMUL.FTZ R189, R172, UR5 ;  /* 0x00000005acbd7c20 */ /* 0x000fe20008410000 */
[----:B------:R-:W-:Y:S01]  /*8bf0*/  FMUL.FTZ R165, R174, UR5 ;  /* 0x00000005aea57c20 */ /* 0x000fe20008410000 */
[----:B------:R-:W-:Y:S01]  /*8c00*/  FMUL.FTZ R191, R173, UR5 ;  /* 0x00000005adbf7c20 */ /* 0x000fe20008410000 */
[----:B------:R-:W-:Y:S01]  /*8c10*/  FMUL.FTZ R166, R175, UR5 ;  /* 0x00000005afa67c20 */ /* 0x000fe20008410000 */
[----:B------:R-:W-:Y:S01]  /*8c20*/  FMUL.FTZ R174, R176, UR5 ;  /* 0x00000005b0ae7c20 */ /* 0x000fe20008410000 */
[----:B------:R-:W-:Y:S01]  /*8c30*/  FMUL.FTZ R169, R178, UR5 ;  /* 0x00000005b2a97c20 */ /* 0x000fe20008410000 */
[----:B------:R-:W0:Y:S01]  /*8c40*/  MUFU.TANH R154, R154 ;  /* 0x0000009a009a7308 */ /* 0x000e220000002400 */
[----:B-1----:R-:W-:Y:S01]  /*8c50*/  FMNMX.FTZ R3, R185, R20, !PT ;  /* 0x00000014b9037209 */ /* 0x002fe20007810000 */
[----:B------:R-:W-:Y:S01]  /*8c60*/  FMUL.FTZ R176, R177, UR5 ;  /* 0x00000005b1b07c20 */ /* 0x000fe20008410000 */
[----:B------:R-:W-:Y:S01]  /*8c70*/  FMUL.FTZ R170, R179, UR5 ;  /* 0x00000005b3aa7c20 */ /* 0x000fe20008410000 */
[----:B------:R-:W-:Y:S01]  /*8c80*/  FMUL.FTZ R178, R180, UR5 ;  /* 0x00000005b4b27c20 */ /* 0x000fe20008410000 */
[----:B------:R-:W-:Y:S01]  /*8c90*/  FMUL.FTZ R179, R181, UR5 ;  /* 0x00000005b5b37c20 */ /* 0x000fe20008410000 */
[----:B------:R-:W-:Y:S01]  /*8ca0*/  FMUL.FTZ R172, R183, UR5 ;  /* 0x00000005b7ac7c20 */ /* 0x000fe20008410000 */
[----:B------:R-:W-:Y:S01]  /*8cb0*/  UMOV UR10, UR50 ;  /* 0x00000032000a7c82 */ /* 0x000fe20008000000 */
[----:B------:R-:W1:Y:S01]  /*8cc0*/  MUFU.TANH R184, R184 ;  /* 0x000000b800b87308 */ /* 0x000e620000002400 */
[----:B---3--:R-:W-:Y:S01]  /*8cd0*/  FMNMX.FTZ R171, R153, R0, !PT ;  /* 0x0000000099ab7209 */ /* 0x008fe20007810000 */
[----:B------:R-:W2:Y:S01]  /*8ce0*/  S2UR UR4, SR_CgaCtaId ;  /* 0x00000000000479c3 */ /* 0x000ea20000008800 */
[----:B------:R-:W-:-:S05]  /*8cf0*/  UIADD3 UR7, UR7, 0x30840, URZ ;  /* 0x0003084007077890 */ /* 0x000fca000fffe03f */
[----:B------:R-:W3:Y:S01]  /*8d00*/  MUFU.TANH R155, R155 ;  /* 0x0000009b009b7308 */ /* 0x000ee20000002400 */
[----:B0-----:R-:W-:-:S07]  /*8d10*/  FMNMX.FTZ R0, R154, R3, !PT ;  /* 0x000000039a007209 */ /* 0x001fce0007810000 */
[----:B------:R-:W0:Y:S01]  /*8d20*/  MUFU.TANH R186, R186 ;  /* 0x000000ba00ba7308 */ /* 0x000e220000002400 */
[----:B-1----:R-:W-:-:S07]  /*8d30*/  FMNMX.FTZ R171, R184, R171, !PT ;  /* 0x000000abb8ab7209 */ /* 0x002fce0007810000 */
[----:B------:R-:W1:Y:S01]  /*8d40*/  MUFU.TANH R156, R156 ;  /* 0x0000009c009c7308 */ /* 0x000e620000002400 */
[----:B---3--:R-:W-:Y:S01]  /*8d50*/  FMNMX.FTZ R3, R155, R0, !PT ;  /* 0x000000009b037209 */ /* 0x008fe20007810000 */
[----:B--2---:R-:W-:-:S06]  /*8d60*/  UPRMT UR7, UR4, 0x654, UR7 ;  /* 0x0000065404077896 */ /* 0x004fcc0008000007 */
[----:B------:R-:W2:Y:S01]  /*8d70*/  MUFU.TANH R187, R187 ;  /* 0x000000bb00bb7308 */ /* 0x000ea20000002400 */
[----:B0-----:R-:W-:Y:S02]  /*8d80*/  FMNMX.FTZ R0, R186, R171, !PT ;  /* 0x000000abba007209 */ /* 0x001fe40007810000 */
[----:B------:R-:W-:Y:S05]  /*8d90*/  SYNCS.ARRIVE.TRANS64.RED.A1T0 RZ, [UR7], RZ ;  /* 0x000000ffffff79a7 */ /* 0x000fea0008100407 */
[----:B------:R-:W0:Y:S01]  /*8da0*/  MUFU.TANH R157, R157 ;  /* 0x0000009d009d7308 */ /* 0x000e220000002400 */
[----:B-1----:R-:W-:-:S07]  /*8db0*/  FMNMX.FTZ R2, R156, R3, !PT ;  /* 0x000000039c027209 */ /* 0x002fce0007810000 */
[----:B------:R-:W1:Y:S01]  /*8dc0*/  MUFU.TANH R188, R188 ;  /* 0x000000bc00bc7308 */ /* 0x000e620000002400 */
[----:B--2---:R-:W-:-:S07]  /*8dd0*/  FMNMX.FTZ R3, R187, R0, !PT ;  /* 0x00000000bb037209 */ /* 0x004fce0007810000 */
[----:B------:R-:W2:Y:S01]  /*8de0*/  MUFU.TANH R158, R158 ;  /* 0x0000009e009e7308 */ /* 0x000ea20000002400 */
[----:B0-----:R-:W-:-:S07]  /*8df0*/  FMNMX.FTZ R171, R157, R2, !PT ;  /* 0x000000029dab7209 */ /* 0x001fce0007810000 */
        /* <DEDUP_REMOVED lines=11> */
[----:B0-----:R-:W-:Y:S01]  /*8eb0*/  FMNMX.FTZ R2, R160, R171, !PT ;  /* 0x000000aba0027209 */ /* 0x001fe20007810000 */
[----:B------:R-:W-:-:S06]  /*8ec0*/  FMUL.FTZ R171, R182, UR5 ;  /* 0x00000005b6ab7c20 */ /* 0x000fcc0008410000 */
        /* <DEDUP_REMOVED lines=27> */
[----:B--2---:R-:W-:Y:S02]  /*9080*/  FMNMX.FTZ R3, R171, R0, !PT ;  /* 0x00000000ab037209 */ /* 0x004fe40007810000 */
[----:B0-----:R-:W-:Y:S02]  /*9090*/  FMNMX.FTZ R2, R179, R2, !PT ;  /* 0x00000002b3027209 */ /* 0x001fe40007810000 */
[----:B-1----:R-:W-:-:S03]  /*90a0*/  FMNMX.FTZ R0, R172, R3, !PT ;  /* 0x00000003ac007209 */ /* 0x002fc60007810000 */
[----:B------:R-:W0:Y:S04]  /*90b0*/  SHFL.BFLY PT, R3, R2, 0x2, 0x1f ;  /* 0x0c401f0002037f89 */ /* 0x000e2800000e0000 */
[----:B------:R-:W1:Y:S01]  /*90c0*/  SHFL.BFLY PT, R175, R0, 0x2, 0x1f ;  /* 0x0c401f0000af7f89 */ /* 0x000e6200000e0000 */
[----:B0-----:R-:W-:Y:S02]  /*90d0*/  FMNMX.FTZ R173, R2, R3, !PT ;  /* 0x0000000302ad7209 */ /* 0x001fe40007810000 */
[----:B-1----:R-:W-:-:S03]  /*90e0*/  FMNMX.FTZ R175, R0, R175, !PT ;  /* 0x000000af00af7209 */ /* 0x002fc60007810000 */
[----:B------:R-:W0:Y:S04]  /*90f0*/  SHFL.BFLY PT, R4, R173, 0x1, 0x1f ;  /* 0x0c201f00ad047f89 */ /* 0x000e2800000e0000 */
[----:B------:R-:W1:Y:S01]  /*9100*/  SHFL.BFLY PT, R180, R175, 0x1, 0x1f ;  /* 0x0c201f00afb47f89 */ /* 0x000e6200000e0000 */
[----:B0-----:R-:W-:Y:S02]  /*9110*/  FMNMX.FTZ R4, R173, R4, !PT ;  /* 0x00000004ad047209 */ /* 0x001fe40007810000 */
[----:B-1----:R-:W-:-:S03]  /*9120*/  FMNMX.FTZ R3, R175, R180, !PT ;  /* 0x000000b4af037209 */ /* 0x002fc60007810000 */
[C---:B------:R-:W-:Y:S01]  /*9130*/  FADD.FTZ R21, -R4.reuse, R21 ;  /* 0x0000001504157221 */ /* 0x040fe20000010100 */
[----:B------:R-:W-:Y:S01]  /*9140*/  FMUL.FTZ R181, R4, UR10 ;  /* 0x0000000a04b57c20 */ /* 0x000fe20008410000 */
[C---:B------:R-:W-:Y:S01]  /*9150*/  FADD.FTZ R2, -R3.reuse, R20 ;  /* 0x0000001403027221 */ /* 0x040fe20000010100 */
[----:B------:R-:W-:Y:S01]  /*9160*/  FMUL.FTZ R20, R3, UR10 ;  /* 0x0000000a03147c20 */ /* 0x000fe20008410000 */
[----:B------:R-:W-:Y:S01]  /*9170*/  FMUL.FTZ R177, R21, UR10 ;  /* 0x0000000a15b17c20 */ /* 0x000fe20008410000 */
[--C-:B------:R-:W-:Y:S01]  /*9180*/  FFMA.FTZ R21, R152, UR10, -R181.reuse ;  /* 0x0000000a98157c23 */ /* 0x100fe200080108b5 */
[----:B------:R-:W-:Y:S01]  /*9190*/  FMUL.FTZ R2, R2, UR10 ;  /* 0x0000000a02027c20 */ /* 0x000fe20008410000 */
        /* <DEDUP_REMOVED lines=21> */
[--C-:B------:R-:W-:Y:S01]  /*92f0*/  FFMA.FTZ R167, R168, UR10, -R181.reuse ;  /* 0x0000000aa8a77c23 */ /* 0x100fe200080108b5 */
[--C-:B------:R-:W-:Y:S01]  /*9300*/  FFMA.FTZ R160, R162, UR10, -R20.reuse ;  /* 0x0000000aa2a07c23 */ /* 0x100fe20008010814 */
[--C-:B------:R-:W-:Y:S01]  /*9310*/  FFMA.FTZ R163, R191, UR10, -R181.reuse ;  /* 0x0000000abfa37c23 */ /* 0x100fe200080108b5 */
[--C-:B------:R-:W-:Y:S01]  /*9320*/  FFMA.FTZ R191, R165, UR10, -R20.reuse ;  /* 0x0000000aa5bf7c23 */ /* 0x100fe20008010814 */
[--C-:B------:R-:W-:Y:S01]  /*9330*/  FFMA.FTZ R162, R166, UR10, -R20.reuse ;  /* 0x0000000aa6a27c23 */ /* 0x100fe20008010814 */
[--C-:B------:R-:W-:Y:S01]  /*9340*/  FFMA.FTZ R184, R174, UR10, -R181.reuse ;  /* 0x0000000aaeb87c23 */ /* 0x100fe200080108b5 */
[----:B------:R-:W1:Y:S01]  /*9350*/  MUFU.EX2 R197, R197 ;  /* 0x000000c500c57308 */ /* 0x000e620000000800 */
[--C-:B------:R-:W-:Y:S01]  /*9360*/  FFMA.FTZ R185, R169, UR10, -R20.reuse ;  /* 0x0000000aa9b97c23 */ /* 0x100fe20008010814 */
[--C-:B------:R-:W-:Y:S01]  /*9370*/  FFMA.FTZ R153, R176, UR10, -R181.reuse ;  /* 0x0000000ab0997c23 */ /* 0x100fe200080108b5 */
[----:B------:R-:W-:Y:S01]  /*9380*/  FFMA.FTZ R187, R171, UR10, -R20 ;  /* 0x0000000aabbb7c23 */ /* 0x000fe20008010814 */
[----:B------:R-:W-:-:S04]  /*9390*/  FFMA.FTZ R179, R179, UR10, -R181 ;  /* 0x0000000ab3b37c23 */ /* 0x000fc800080108b5 */
[----:B------:R-:W2:Y:S01]  /*93a0*/  MUFU.EX2 R196, R196 ;  /* 0x000000c400c47308 */ /* 0x000ea20000000800 */
[----:B0-----:R-:W-:-:S07]  /*93b0*/  FFMA.FTZ R155, R0, R18, R21 ;  /* 0x00000012009b7223 */ /* 0x001fce0000010015 */
[----:B------:R-:W0:Y:S01]  /*93c0*/  MUFU.EX2 R152, R152 ;  /* 0x0000009800987308 */ /* 0x000e220000000800 */
[----:B-1----:R-:W-:-:S07]  /*93d0*/  FFMA.FTZ R5, R2, R5, R197 ;  /* 0x0000000502057223 */ /* 0x002fce00000100c5 */
[----:B------:R-:W1:Y:S01]  /*93e0*/  MUFU.EX2 R198, R198 ;  /* 0x000000c600c67308 */ /* 0x000e620000000800 */
[----:B--2---:R-:W-:-:S07]  /*93f0*/  FADD.FTZ R155, R196, R155 ;  /* 0x0000009bc49b7221 */ /* 0x004fce0000010000 */
[----:B------:R-:W2:Y:S01]  /*9400*/  MUFU.EX2 R199, R199 ;  /* 0x000000c700c77308 */ /* 0x000ea20000000800 */
[----:B0-----:R-:W-:-:S07]  /*9410*/  FADD.FTZ R18, R152, R5 ;  /* 0x0000000598127221 */ /* 0x001fce0000010000 */
[----:B------:R0:W3:Y:S01]  /*9420*/  MUFU.EX2 R177, R186 ;  /* 0x000000ba00b17308 */ /* 0x0000e20000000800 */
[----:B-1----:R-:W-:-:S07]  /*9430*/  FADD.FTZ R164, R198, R155 ;  /* 0x0000009bc6a47221 */ /* 0x002fce0000010000 */
[----:B------:R-:W1:Y:S01]  /*9440*/  MUFU.EX2 R154, R154 ;  /* 0x0000009a009a7308 */ /* 0x000e620000000800 */
[----:B--2---:R-:W-:Y:S01]  /*9450*/  FADD.FTZ R5, R199, R18 ;  /* 0x00000012c7057221 */ /* 0x004fe20000010000 */
[----:B0-----:R-:W-:-:S06]  /*9460*/  FFMA.FTZ R186, R178, UR10, -R181 ;  /* 0x0000000ab2ba7c23 */ /* 0x001fcc00080108b5 */
[----:B------:R-:W0:Y:S01]  /*9470*/  MUFU.EX2 R192, R192 ;  /* 0x000000c000c07308 */ /* 0x000e220000000800 */
[----:B---3--:R-:W-:-:S07]  /*9480*/  FADD.FTZ R155, R177, R164 ;  /* 0x000000a4b19b7221 */ /* 0x008fce0000010000 */
        /* <DEDUP_REMOVED lines=8> */
[--C-:B------:R-:W-:Y:S01]  /*9510*/  FFMA.FTZ R164, R170, UR10, -R20.reuse ;  /* 0x0000000aaaa47c23 */ /* 0x100fe20008010814 */
[----:B------:R-:W-:-:S05]  /*9520*/  FFMA.FTZ R20, R172, UR10, -R20 ;  /* 0x0000000aac147c23 */ /* 0x000fca0008010814 */
        /* <DEDUP_REMOVED lines=37> */
[----:B0-----:R-:W-:Y:S01]  /*9780*/  FADD.FTZ R5, R187, R18 ;  /* 0x00000012bb057221 */ /* 0x001fe20000010000 */
[----:B--2---:R-:W-:-:S03]  /*9790*/  FADD.FTZ R18, R179, R166 ;  /* 0x000000a6b3127221 */ /* 0x004fc60000010000 */
[----:B-1----:R-:W-:Y:S01]  /*97a0*/  FADD.FTZ R5, R20, R5 ;  /* 0x0000000514057221 */ /* 0x002fe20000010000 */
[----:B------:R-:W-:Y:S06]  /*97b0*/  @!P0 BRA `(.L_x_1044) ;  /* 0x0000000000048947 */ /* 0x000fec0003800000 */
[----:B------:R-:W-:Y:S01]  /*97c0*/  BPT.TRAP 0x1 ;  /* 0x000000040000795c */ /* 0x000fe20000300000 */
.L_x_1044:
[----:B------:R-:W0:Y:S01]  /*97d0*/  S2UR UR4, SR_CgaCtaId ;  /* 0x00000000000479c3 */ /* 0x000e220000008800 */
[----:B------:R-:W-:Y:S01]  /*97e0*/  UIADD3 UR6, UR6, 0x30860, URZ ;  /* 0x0003086006067890 */ /* 0x000fe2000fffe03f */
[----:B------:R-:W-:Y:S01]  /*97f0*/  ISETP.GT.AND P1, PT, R220, R221, PT ;  /* 0x000000dddc00720c */ /* 0x000fe20003f24270 */
[----:B------:R-:W-:Y:S01]  /*9800*/  UMOV UR41, UR39 ;  /* 0x0000002700297c82 */ /* 0x000fe20008000000 */
[----:B------:R-:W-:Y:S01]  /*9810*/  F2FP.BF16.F32.PACK_AB R196, R196, R21 ;  /* 0x00000015c4c4723e */ /* 0x000fe200000010ff */
[----:B------:R-:W-:Y:S01]  /*9820*/  VIADD R220, R220, 0xffffffff ;  /* 0xffffffffdcdc7836 */ /* 0x000fe20000000000 */
[----:B------:R-:W-:Y:S01]  /*9830*/  F2FP.BF16.F32.PACK_AB R187, R20, R187 ;  /* 0x000000bb14bb723e */ /* 0x000fe200000010ff */
[----:B------:R-:W-:Y:S01]  /*9840*/  IMAD.MOV.U32 R20, RZ, RZ, R3 ;  /* 0x000000ffff147224 */ /* 0x000fe200078e0003 */
        /* <DEDUP_REMOVED lines=17> */
[----:B------:R-:W-:Y:S01]  /*9960*/  F2FP.BF16.F32.PACK_AB R186, R179, R186 ;  /* 0x000000bab3ba723e */ /* 0x000fe200000010ff */
[----:B------:R-:W-:Y:S06]  /*9970*/  @P1 BRA `(.L_x_1045) ;  /* 0xffffffdc00c41947 */ /* 0x000fec000383ffff */
.L_x_1034:
[----:B------:R-:W-:-:S13]  /*9980*/  R2UR UR4, R201 ;  /* 0x00000000c90472ca */ /* 0x000fda00000e0000 */
[----:B------:R-:W-:-:S13]  /*9990*/  ISETP.GE.AND P1, PT, R220, UR4, PT ;  /* 0x00000004dc007c0c */ /* 0x000fda000bf26270 */
[----:B------:R-:W-:Y:S05]  /*99a0*/  @!P1 BRA `(.L_x_1046) ;  /* 0x0000002c00349947 */ /* 0x000fea0003800000 */
[----:B------:R-:W-:Y:S01]  /*99b0*/  IMAD.MOV.U32 R21, RZ, RZ, R3 ;  /* 0x000000ffff157224 */ /* 0x000fe200078e0003 */
[----:B------:R-:W-:Y:S01]  /*99c0*/  MOV R20, R4 ;  /* 0x0000000400147202 */ /* 0x000fe20000000f00 */
[----:B------:R-:W-:Y:S01]  /*99d0*/  UMOV UR7, UR39 ;  /* 0x0000002700077c82 */ /* 0x000fe20008000000 */
[----:B------:R-:W-:Y:S01]  /*99e0*/  UMOV UR4, UR38 ;  /* 0x0000002600047c82 */ /* 0x000fe20008000000 */
[----:B------:R-:W-:Y:S01]  /*99f0*/  ULDC UR41, c[0x0][0x9e4] ;  /* 0x0002790000297ab9 */ /* 0x000fe20000000800 */
[----:B------:R-:W-:Y:S01]  /*9a00*/  ULDC UR51, c[0x0][0x9dc] ;  /* 0x0002770000337ab9 */ /* 0x000fe20000000800 */
[----:B------:R-:W-:Y:S01]  /*9a10*/  ULDC UR50, c[0x0][0x288] ;  /* 0x0000a20000327ab9 */ /* 0x000fe20000000800 */
[----:B------:R-:W-:Y:S01]  /*9a20*/  ULDC UR5, c[0x0][0x9d8] ;  /* 0x0002760000057ab9 */ /* 0x000fe20000000800 */
[----:B------:R-:W-:-:S05]  /*9a30*/  ULDC UR54, c[0x0][0x988] ;  /* 0x0002620000367ab9 */ /* 0x000fca0000000800 */
.L_x_1065:
[----:B------:R-:W-:-:S04]  /*9a40*/  UIADD3 UR38, UR4, 0x1, URZ ;  /* 0x0000000104267890 */ /* 0x000fc8000fffe03f */
[----:B------:R-:W-:-:S04]  /*9a50*/  UISETP.NE.AND UP0, UPT, UR38, 0x2, UPT ;  /* 0x000000022600788c */ /* 0x000fc8000bf05270 */
[----:B------:R-:W-:Y:S02]  /*9a60*/  USEL UR39, URZ, 0x1, UP0 ;  /* 0x000000013f277887 */ /* 0x000fe40008000000 */
[----:B------:R-:W-:Y:S02]  /*9a70*/  USEL UR38, UR38, URZ, UP0 ;  /* 0x0000003f26267287 */ /* 0x000fe40008000000 */
[----:B------:R-:W-:Y:S01]  /*9a80*/  ULOP3.LUT UR39, UR7, UR39, URZ, 0x3c, !UPT ;  /* 0x0000002707277292 */ /* 0x000fe2000f8e3c3f */
[----:B------:R-:W-:Y:S11]  /*9a90*/  @!P0 BRA `(.L_x_1047) ;  /* 0x0000000000048947 */ /* 0x000ff60003800000 */
[----:B------:R-:W-:Y:S01]  /*9aa0*/  BPT.TRAP 0x1 ;  /* 0x000000040000795c */ /* 0x000fe20000300000 */
.L_x_1047:
[----:B------:R-:W-:Y:S01]  /*9ab0*/  ULEA UR6, UR38, UR40, 0x3 ;  /* 0x0000002826067291 */ /* 0x000fe2000f8e183f */
[----:B------:R-:W-:-:S05]  /*9ac0*/  IMAD.U32 R3, RZ, RZ, UR39 ;  /* 0x00000027ff037e24 */ /* 0x000fca000f8e00ff */
[----:B------:R-:W-:-:S04]  /*9ad0*/  SHF.L.U32 R3, R3, 0x1f, RZ ;  /* 0x0000001f03037819 */ /* 0x000fc800000006ff */
[----:B------:R0:W1:Y:S01]  /*9ae0*/  SYNCS.PHASECHK.TRANS64.TRYWAIT P1, [UR6+0x30830], R3 ;  /* 0x03083003ff0075a7 */ /* 0x0000620008020146 */
[----:B------:R-:W-:Y:S05]  /*9af0*/  @!P0 BRA `(.L_x_1048) ;  /* 0x0000000000048947 */ /* 0x000fea0003800000 */
[----:B------:R-:W-:Y:S01]  /*9b00*/  BPT.TRAP 0x1 ;  /* 0x000000040000795c */ /* 0x000fe20000300000 */
.L_x_1048:
[----:B-1----:R-:W-:Y:S05]  /*9b10*/  @P1 BRA `(.L_x_1049) ;  /* 0x0000000000081947 */ /* 0x002fea0003800000 */
[----:B------:R-:W1:Y:S02]  /*9b20*/  SYNCS.PHASECHK.TRANS64.TRYWAIT P1, [UR6+0x30830], R3 ;  /* 0x03083003ff0075a7 */ /* 0x000e640008020146 */
[----:B-1----:R-:W-:Y:S05]  /*9b30*/  @!P1 BRA `(.L_x_1050) ;  /* 0x000000b0002c9947 */ /* 0x002fea0003800000 */
.L_x_1049:
        /* <DEDUP_REMOVED lines=229> */
.L_x_1051:
[----:B------:R-:W-:Y:S01]  /*a990*/  ULEA UR11, UR4, UR40, 0x3 ;  /* 0x00000028040b7291 */ /* 0x000fe2000f8e183f */
[----:B------:R-:W-:-:S05]  /*a9a0*/  IMAD.U32 R0, RZ, RZ, UR7 ;  /* 0x00000007ff007e24 */ /* 0x000fca000f8e00ff */
[----:B------:R-:W-:-:S04]  /*a9b0*/  SHF.L.U32 R0, R0, 0x1f, RZ ;  /* 0x0000001f00007819 */ /* 0x000fc800000006ff */
[----:B------:R2:W3:Y:S01]  /*a9c0*/  SYNCS.PHASECHK.TRANS64.TRYWAIT P1, [UR11+0x30850], R0 ;  /* 0x03085000ff0075a7 */ /* 0x0004e2000802014b */
[----:B------:R-:W-:Y:S05]  /*a9d0*/  @!P0 BRA `(.L_x_1052) ;  /* 0x0000000000048947 */ /* 0x000fea0003800000 */
[----:B------:R-:W-:Y:S01]  /*a9e0*/  BPT.TRAP 0x1 ;  /* 0x000000040000795c */ /* 0x000fe20000300000 */
.L_x_1052:
[----:B---3--:R-:W-:Y:S05]  /*a9f0*/  @P1 BRA `(.L_x_1053) ;  /* 0x0000000000081947 */ /* 0x008fea0003800000 */
[----:B------:R-:W3:Y:S02]  /*aa00*/  SYNCS.PHASECHK.TRANS64.TRYWAIT P1, [UR11+0x30850], R0 ;  /* 0x03085000ff0075a7 */ /* 0x000ee4000802014b */
[----:B---3--:R-:W-:Y:S05]  /*aa10*/  @!P1 BRA `(.L_x_1054) ;  /* 0x000000a0008c9947 */ /* 0x008fea0003800000 */
.L_x_1053:
        /* <DEDUP_REMOVED lines=30> */
.L_x_1055:
[----:B------:R-:W-:Y:S01]  /*ac00*/  R2UR UR4, R22 ;  /* 0x00000000160472ca */ /* 0x000fe200000e0000 */
[----:B------:R-:W3:Y:S01]  /*ac10*/  S2UR UR7, SR_CgaCtaId ;  /* 0x00000000000779c3 */ /* 0x000ee20000008800 */
[----:B------:R-:W-:Y:S01]  /*ac20*/  FMUL.FTZ R186, R156, UR5 ;  /* 0x000000059cba7c20 */ /* 0x000fe20008410000 */
[----:B------:R-:W-:Y:S01]  /*ac30*/  FMUL.FTZ R156, R163, UR5 ;  /* 0x00000005a39c7c20 */ /* 0x000fe20008410000 */
[----:B------:R-:W-:Y:S01]  /*ac40*/  FMUL.FTZ R163, R178, UR5 ;  /* 0x00000005b2a37c20 */ /* 0x000fe20008410000 */
[----:B------:R-:W-:Y:S02]  /*ac50*/  VIADD R192, R200, UR60 ;  /* 0x0000003cc8c07c36 */ /* 0x000fe40008000000 */
[----:B0-2---:R-:W-:Y:S01]  /*ac60*/  FMUL.FTZ R0, R154, UR5 ;  /* 0x000000059a007c20 */ /* 0x005fe20008410000 */
[----:B------:R-:W-:Y:S01]  /*ac70*/  FMUL.FTZ R154, R159, UR5 ;  /* 0x000000059f9a7c20 */ /* 0x000fe20008410000 */
[----:B------:R-:W-:Y:S01]  /*ac80*/  FMUL.FTZ R159, R170, UR5 ;  /* 0x00000005aa9f7c20 */ /* 0x000fe20008410000 */
[----:B------:R-:W0:Y:S01]  /*ac90*/  LDC R178, c[0x0][0x2f0] ;  /* 0x0000bc00ffb27b82 */ /* 0x000e220000000800 */
[----:B------:R-:W-:-:S02]  /*aca0*/  IMAD.SHL.U32 R170, R220, 0x40, RZ ;  /* 0x00000040dcaa7824 */ /* 0x000fc400078e00ff */
[----:B------:R-:W-:Y:S01]  /*acb0*/  FMUL.FTZ R191, R168, UR5 ;  /* 0x00000005a8bf7c20 */ /* 0x000fe20008410000 */
[----:B------:R-:W-:Y:S01]  /*acc0*/  FMUL.FTZ R184, R152, UR5 ;  /* 0x0000000598b87c20 */ /* 0x000fe20008410000 */
[----:B------:R-:W-:Y:S01]  /*acd0*/  UISETP.NE.AND UP1, UPT, UR4, URZ, UPT ;  /* 0x0000003f0400728c */ /* 0x000fe2000bf25270 */
[----:B------:R-:W-:Y:S01]  /*ace0*/  FMUL.FTZ R152, R155, UR5 ;  /* 0x000000059b987c20 */ /* 0x000fe20008410000 */
[----:B------:R-:W-:Y:S01]  /*acf0*/  ULEA UR4, UR38, UR40, 0x3 ;  /* 0x0000002826047291 */ /* 0x000fe2000f8e183f */
[----:B------:R-:W-:Y:S01]  /*ad00*/  FMUL.FTZ R188, R160, UR5 ;  /* 0x00000005a0bc7c20 */ /* 0x000fe20008410000 */
[----:B------:R-:W-:Y:S01]  /*ad10*/  UISETP.NE.AND UP0, UPT, UR43, URZ, UPT ;  /* 0x0000003f2b00728c */ /* 0x000fe2000bf05270 */
[----:B------:R-:W-:Y:S01]  /*ad20*/  FMUL.FTZ R187, R161, UR5 ;  /* 0x00000005a1bb7c20 */ /* 0x000fe20008410000 */
[----:B------:R-:W-:Y:S01]  /*ad30*/  PLOP3.LUT P1, PT, PT, PT, UP1, 0x80, 0x0 ;  /* 0x000000000000781c */ /* 0x000fe20003f2f018 */
[----:B------:R-:W-:Y:S01]  /*ad40*/  UIADD3 UR4, UR4, 0x30840, URZ ;  /* 0x0003084004047890 */ /* 0x000fe2000fffe03f */
[----:B------:R-:W-:Y:S01]  /*ad50*/  PLOP3.LUT P2, PT, PT, PT, UP1, 0x80, 0x0 ;  /* 0x000000000000781c */ /* 0x000fe20003f4f018 */
[----:B------:R-:W-:Y:S01]  /*ad60*/  FMUL.FTZ R155, R162, UR5 ;  /* 0x00000005a29b7c20 */ /* 0x000fe20008410000 */
[----:B-1----:R-:W-:Y:S01]  /*ad70*/  FMUL.FTZ R4, R153, UR5 ;  /* 0x0000000599047c20 */ /* 0x002fe20008410000 */
[----:B------:R-:W-:Y:S01]  /*ad80*/  @UP1 ULDC UR6, c[0x0][0x44c] ;  /* 0x0001130000061ab9 */ /* 0x000fe20000000800 */
[----:B---3--:R-:W-:Y:S01]  /*ad90*/  UPRMT UR4, UR7, 0x654, UR4 ;  /* 0x0000065407047896 */ /* 0x008fe20008000004 */
[----:B------:R-:W-:Y:S01]  /*ada0*/  FMUL.FTZ R185, R157, UR5 ;  /* 0x000000059db97c20 */ /* 0x000fe20008410000 */
        /* <DEDUP_REMOVED lines=25> */
[----:B------:R-:W2:Y:S01]  /*af40*/  MUFU.TANH R184, R184 ;  /* 0x000000b800b87308 */ /* 0x000ea20000002400 */
[----:B0-----:R-:W-:Y:S01]  /*af50*/  IMAD R3, R178, UR42, R3 ;  /* 0x0000002ab2037c24 */ /* 0x001fe2000f8e0203 */
[----:B------:R-:W-:Y:S01]  /*af60*/  SYNCS.ARRIVE.TRANS64.RED.A1T0 RZ, [UR4], RZ ;  /* 0x000000ffffff79a7 */ /* 0x000fe20008100404 */
[----:B------:R-:W-:Y:S02]  /*af70*/  ULOP3.LUT UR4, URZ, UR51, URZ, 0x33, !UPT ;  /* 0x000000333f047292 */ /* 0x000fe4000f8e333f */
[----:B------:R-:W-:Y:S01]  /*af80*/  VIADD R3, R3, -UR50 ;  /* 0x8000003203037c36 */ /* 0x000fe20008000000 */
[----:B------:R-:W-:Y:S02]  /*af90*/  ULDC UR6, c[0x0][0x9e0] ;  /* 0x0002780000067ab9 */ /* 0x000fe40000000800 */
[----:B------:R-:W0:Y:S01]  /*afa0*/  MUFU.TANH R4, R4 ;  /* 0x0000000400047308 */ /* 0x000e220000002400 */
[C---:B------:R-:W-:Y:S01]  /*afb0*/  VIADD R173, R3.reuse, UR6 ;  /* 0x0000000603ad7c36 */ /* 0x040fe20008000000 */
[----:B------:R-:W-:-:S03]  /*afc0*/  IADD3 R179, R3, UR4, RZ ;  /* 0x0000000403b37c10 */ /* 0x000fc6000fffe0ff */
[----:B-1----:R-:W-:-:S03]  /*afd0*/  IMAD.IADD R180, R173, 0x1, R168 ;  /* 0x00000001adb47824 */ /* 0x002fc600078e02a8 */
[----:B------:R-:W1:Y:S01]  /*afe0*/  MUFU.TANH R0, R0 ;  /* 0x0000000000007308 */ /* 0x000e620000002400 */
[----:B------:R-:W-:-:S07]  /*aff0*/  IMAD.IADD R181, R179, 0x1, R168 ;  /* 0x00000001b3b57824 */ /* 0x000fce00078e02a8 */
        /* <DEDUP_REMOVED lines=32> */
[----:B------:R-:W-:-:S05]  /*b200*/  VIADD R167, R2, -UR50 ;  /* 0x8000003202a77c36 */ /* 0x000fca0008000000 */
        /* <DEDUP_REMOVED lines=10> */
.L_x_1058:
[----:B------:R-:W-:-:S05]  /*b2b0*/  IMAD.U32 R183, RZ, RZ, UR41 ;  /* 0x00000029ffb77e24 */ /* 0x000fca000f8e00ff */
[----:B------:R-:W-:-:S13]  /*b2c0*/  ISETP.NE.AND P1, PT, R183, 0x1, PT ;  /* 0x00000001b700780c */ /* 0x000fda0003f25270 */
[----:B------:R-:W1:Y:S02]  /*b2d0*/  @P1 LDC.64 R2, c[0x0][0x9e8] ;  /* 0x00027a00ff021b82 */ /* 0x000e640000000a00 */
[----:B-1----:R-:W-:-:S05]  /*b2e0*/  @P1 IMAD.HI.U32 R2, R167, R2, RZ ;  /* 0x00000002a7021227 */ /* 0x002fca00078e00ff */
[----:B------:R-:W-:-:S07]  /*b2f0*/  @P1 SHF.R.U32.HI R167, RZ, R3, R2 ;  /* 0x00000003ffa71219 */ /* 0x000fce0000011602 */
.L_x_1059:
[----:B------:R-:W-:Y:S05]  /*b300*/  BSYNC B0 ;  /* 0x0000000000007941 */ /* 0x000fea0003800000 */
.L_x_1057:
[----:B------:R-:W-:-:S04]  /*b310*/  IMAD R2, R167, R183, -R170 ;  /* 0x000000b7a7027224 */ /* 0x000fc800078e0aaa */
[----:B------:R-:W-:-:S05]  /*b320*/  IMAD R2, R19, -0x2, R2 ;  /* 0xfffffffe13027824 */ /* 0x000fca00078e0202 */
[----:B------:R-:W-:Y:S02]  /*b330*/  VIADDMNMX R180, R2, R183, R180, PT ;  /* 0x000000b702b47246 */ /* 0x000fe400038001b4 */
[----:B------:R-:W-:-:S07]  /*b340*/  VIMNMX R181, R181, R2, !PT ;  /* 0x00000002b5b57248 */ /* 0x000fce0007fe0100 */
.L_x_1056:
[----:B------:R-:W-:Y:S01]  /*b350*/  ISETP.GT.AND P1, PT, R220, -0x1, PT ;  /* 0xffffffffdc00780c */ /* 0x000fe20003f24270 */
[----:B------:R-:W1:Y:S01]  /*b360*/  SHFL.IDX PT, R192, R192, 0x1, 0x1c1f ;  /* 0x003c1f00c0c07f89 */ /* 0x000e6200000e0000 */
[----:B------:R-:W-:Y:S02]  /*b370*/  UISETP.NE.AND UP0, UPT, UR43, URZ, UPT ;  /* 0x0000003f2b00728c */ /* 0x000fe4000bf05270 */
[C---:B------:R-:W-:Y:S02]  /*b380*/  ISETP.GT.AND P4, PT, R181.reuse, 0x1, P1 ;  /* 0x00000001b500780c */ /* 0x040fe40000f84270 */
[----:B------:R-:W-:Y:S02]  /*b390*/  ISETP.GT.AND P5, PT, R181, RZ, P1 ;  /* 0x000000ffb500720c */ /* 0x000fe40000fa4270 */
[C---:B------:R-:W-:Y:S02]  /*b3a0*/  ISETP.LT.OR P4, PT, R180.reuse, 0x2, P4 ;  /* 0x00000002b400780c */ /* 0x040fe40002781670 */
[----:B------:R-:W-:-:S02]  /*b3b0*/  ISETP.LT.OR P5, PT, R180, 0x1, P5 ;  /* 0x00000001b400780c */ /* 0x000fc40002fa1670 */
[----:B0-----:R-:W-:Y:S02]  /*b3c0*/  FSEL R168, R4, -INF , !P4 ;  /* 0xff80000004a87808 */ /* 0x001fe40006000000 */
[C---:B------:R-:W-:Y:S02]  /*b3d0*/  ISETP.GT.AND P4, PT, R181.reuse, 0x18, P1 ;  /* 0x00000018b500780c */ /* 0x040fe40000f84270 */
[----:B------:R-:W-:Y:S02]  /*b3e0*/  FSEL R167, R184, -INF , !P5 ;  /* 0xff800000b8a77808 */ /* 0x000fe40006800000 */
[----:B------:R-:W-:Y:S02]  /*b3f0*/  ISETP.LT.OR P4, PT, R180, 0x19, P4 ;  /* 0x00000019b400780c */ /* 0x000fe40002781670 */
[C---:B------:R-:W-:Y:S02]  /*b400*/  ISETP.GT.AND P6, PT, R181.reuse, 0x8, P1 ;  /* 0x00000008b500780c */ /* 0x040fe40000fc4270 */
[----:B------:R-:W-:-:S02]  /*b410*/  ISETP.GT.AND P2, PT, R181, 0x9, P1 ;  /* 0x00000009b500780c */ /* 0x000fc40000f44270 */
[----:B------:R-:W-:Y:S01]  /*b420*/  ISETP.GT.AND P3, PT, R181, 0x10, P1 ;  /* 0x00000010b500780c */ /* 0x000fe20000f64270 */
[----:B-1----:R-:W-:Y:S01]  /*b430*/  IMAD.IADD R173, R173, 0x1, R192 ;  /* 0x00000001adad7824 */ /* 0x002fe200078e02c0 */
[C---:B------:R-:W-:Y:S02]  /*b440*/  ISETP.GT.AND P5, PT, R181.reuse, 0x11, P1 ;  /* 0x00000011b500780c */ /* 0x040fe40000fa4270 */
        /* <DEDUP_REMOVED lines=33> */
[----:B------:R-:W-:-:S02]  /*b660*/  IADD3 R179, R179, R192, RZ ;  /* 0x000000c0b3b37210 */ /* 0x000fc40007ffe0ff */
[----:B------:R-:W-:Y:S02]  /*b670*/  FSEL R175, R175, -INF , !P6 ;  /* 0xff800000afaf7808 */ /* 0x000fe40007000000 */
[----:B------:R-:W-:Y:S02]  /*b680*/  FSEL R174, R174, -INF , !P2 ;  /* 0xff800000aeae7808 */ /* 0x000fe40005000000 */
[----:B------:R-:W-:Y:S02]  /*b690*/  FSEL R177, R177, -INF , !P3 ;  /* 0xff800000b1b17808 */ /* 0x000fe40005800000 */
[----:B------:R-:W-:Y:S01]  /*b6a0*/  FSEL R176, R176, -INF , !P5 ;  /* 0xff800000b0b07808 */ /* 0x000fe20006800000 */
[----:B------:R-:W-:Y:S06]  /*b6b0*/  @P4 BRA `(.L_x_1060) ;  /* 0x00000000005c4947 */ /* 0x000fec0003800000 */
        /* <DEDUP_REMOVED lines=13> */
.L_x_1062:
[----:B------:R-:W-:-:S05]  /*b790*/  IMAD.U32 R4, RZ, RZ, UR41 ;  /* 0x00000029ff047e24 */ /* 0x000fca000f8e00ff */
[----:B------:R-:W-:-:S13]  /*b7a0*/  ISETP.NE.AND P2, PT, R4, 0x1, PT ;  /* 0x000000010400780c */ /* 0x000fda0003f45270 */
[----:B------:R-:W0:Y:S02]  /*b7b0*/  @P2 LDC.64 R2, c[0x0][0x9e8] ;  /* 0x00027a00ff022b82 */ /* 0x000e240000000a00 */
[----:B0-----:R-:W-:-:S05]  /*b7c0*/  @P2 IMAD.HI.U32 R2, R181, R2, RZ ;  /* 0x00000002b5022227 */ /* 0x001fca00078e00ff */
[----:B------:R-:W-:-:S07]  /*b7d0*/  @P2 SHF.R.U32.HI R181, RZ, R3, R2 ;  /* 0x00000003ffb52219 */ /* 0x000fce0000011602 */
.L_x_1063:
[----:B------:R-:W-:Y:S05]  /*b7e0*/  BSYNC B0 ;  /* 0x0000000000007941 */ /* 0x000fea0003800000 */
.L_x_1061:
[----:B------:R-:W-:-:S04]  /*b7f0*/  IMAD R170, R181, R4, -R170 ;  /* 0x00000004b5aa7224 */ /* 0x000fc800078e0aaa */
[----:B------:R-:W-:-:S05]  /*b800*/  IMAD R170, R19, -0x2, R170 ;  /* 0xfffffffe13aa7824 */ /* 0x000fca00078e02aa */
[----:B------:R-:W-:Y:S02]  /*b810*/  VIADDMNMX R173, R170, R4, R173, PT ;  /* 0x00000004aaad7246 */ /* 0x000fe400038001ad */
[----:B------:R-:W-:-:S07]  /*b820*/  VIMNMX R179, R179, R170, !PT ;  /* 0x000000aab3b37248 */ /* 0x000fce0007fe0100 */
.L_x_1060:
        /* <DEDUP_REMOVED lines=39> */
[----:B------:R-:W-:Y:S02]  /*baa0*/  ISETP.LT.OR P2, PT, R173, 0x1a, P2 ;  /* 0x0000001aad00780c */ /* 0x000fe40001741670 */
[C---:B------:R-:W-:Y:S02]  /*bab0*/  ISETP.GT.AND P5, PT, R179.reuse, 0x21, P1 ;  /* 0x00000021b300780c */ /* 0x040fe40000fa4270 */
        /* <DEDUP_REMOVED lines=8> */
[----:B------:R-:W-:Y:S01]  /*bb40*/  ISETP.LT.OR P6, PT, R173, 0x2a, P6 ;  /* 0x0000002aad00780c */ /* 0x000fe200037c1670 */
[----:B------:R-:W0:Y:S01]  /*bb50*/  SHFL.BFLY PT, R181, R2, 0x1, 0x1f ;  /* 0x0c201f0002b57f89 */ /* 0x000e2200000e0000 */
[----:B------:R-:W-:-:S02]  /*bb60*/  ISETP.GT.AND P5, PT, R179, 0x31, P1 ;  /* 0x00000031b300780c */ /* 0x000fc40000fa4270 */
[C---:B------:R-:W-:Y:S02]  /*bb70*/  ISETP.LT.OR P2, PT, R173.reuse, 0x31, P2 ;  /* 0x00000031ad00780c */ /* 0x040fe40001741670 */
[----:B------:R-:W-:Y:S02]  /*bb80*/  FSEL R162, R162, -INF , !P6 ;  /* 0xff800000a2a27808 */ /* 0x000fe40007000000 */
[----:B------:R-:W-:Y:S02]  /*bb90*/  ISETP.LT.OR P5, PT, R173, 0x32, P5 ;  /* 0x00000032ad00780c */ /* 0x000fe40002fa1670 */
[----:B------:R-:W-:Y:S02]  /*bba0*/  FSEL R163, R163, -INF , !P2 ;  /* 0xff800000a3a37808 */ /* 0x000fe40005000000 */
[----:B------:R-:W-:Y:S02]  /*bbb0*/  FSEL R164, R164, -INF , !P5 ;  /* 0xff800000a4a47808 */ /* 0x000fe40006800000 */
[----:B0-----:R-:W-:-:S02]  /*bbc0*/  FMNMX.FTZ R4, R2, R181, !PT ;  /* 0x000000b502047209 */ /* 0x001fc40007810000 */
[----:B------:R-:W-:Y:S02]  /*bbd0*/  FSEL R2, R0, -INF , !P3 ;  /* 0xff80000000027808 */ /* 0x000fe40005800000 */
[----:B------:R-:W-:Y:S02]  /*bbe0*/  ISETP.GT.AND P3, PT, R179, 0x20, P1 ;  /* 0x00000020b300780c */ /* 0x000fe40000f64270 */
[----:B------:R-:W-:Y:S02]  /*bbf0*/  FMNMX.FTZ R3, R2, R21, !PT ;  /* 0x0000001502037209 */ /* 0x000fe40007810000 */
[----:B------:R-:W-:Y:S02]  /*bc00*/  ISETP.LT.OR P3, PT, R173, 0x21, P3 ;  /* 0x00000021ad00780c */ /* 0x000fe40001f61670 */
[----:B------:R-:W-:Y:S02]  /*bc10*/  FMNMX.FTZ R0, R152, R3, !PT ;  /* 0x0000000398007209 */ /* 0x000fe40007810000 */
[----:B------:R-:W-:-:S02]  /*bc20*/  FSEL R159, R159, -INF , !P3 ;  /* 0xff8000009f9f7808 */ /* 0x000fc40005800000 */
[----:B------:R-:W-:Y:S02]  /*bc30*/  FMNMX.FTZ R3, R153, R0, !PT ;  /* 0x0000000099037209 */ /* 0x000fe40007810000 */
[----:B------:R-:W-:Y:S02]  /*bc40*/  FSETP.NEU.FTZ.AND P3, PT, R4, -INF , PT ;  /* 0xff8000000400780b */ /* 0x000fe40003f7d000 */
[----:B------:R-:W-:-:S04]  /*bc50*/  FMNMX.FTZ R0, R154, R3, !PT ;  /* 0x000000039a007209 */ /* 0x000fc80007810000 */
[----:B------:R-:W-:Y:S01]  /*bc60*/  FMNMX.FTZ R3, R155, R0, !PT ;  /* 0x000000009b037209 */ /* 0x000fe20007810000 */
[----:B------:R-:W-:-:S03]  /*bc70*/  FMUL.FTZ R0, R4, UR10 ;  /* 0x0000000a04007c20 */ /* 0x000fc60008410000 */
[----:B------:R-:W-:Y:S02]  /*bc80*/  FMNMX.FTZ R170, R156, R3, !PT ;  /* 0x000000039caa7209 */ /* 0x000fe40007810000 */
[----:B------:R-:W-:Y:S02]  /*bc90*/  FSEL R0, R0, RZ, P3 ;  /* 0x000000ff00007208 */ /* 0x000fe40001800000 */
[----:B------:R-:W-:-:S03]  /*bca0*/  FMNMX.FTZ R3, R157, R170, !PT ;  /* 0x000000aa9d037209 */ /* 0x000fc60007810000 */
[--C-:B------:R-:W-:Y:S01]  /*bcb0*/  FFMA.FTZ R178, R167, UR10, -R0.reuse ;  /* 0x0000000aa7b27c23 */ /* 0x100fe20008010800 */
[----:B------:R-:W-:Y:S01]  /*bcc0*/  FMNMX.FTZ R170, R158, R3, !PT ;  /* 0x000000039eaa7209 */ /* 0x000fe20007810000 */
[--C-:B------:R-:W-:Y:S01]  /*bcd0*/  FFMA.FTZ R196, R168, UR10, -R0.reuse ;  /* 0x0000000aa8c47c23 */ /* 0x100fe20008010800 */
[----:B------:R-:W-:Y:S01]  /*bce0*/  FSEL R167, R161, -INF , !P4 ;  /* 0xff800000a1a77808 */ /* 0x000fe20006000000 */
[--C-:B------:R-:W-:Y:S01]  /*bcf0*/  FFMA.FTZ R184, R175, UR10, -R0.reuse ;  /* 0x0000000aafb87c23 */ /* 0x100fe20008010800 */
[----:B------:R-:W-:Y:S01]  /*bd00*/  FMNMX.FTZ R3, R159, R170, !PT ;  /* 0x000000aa9f037209 */ /* 0x000fe20007810000 */
[--C-:B------:R-:W-:Y:S01]  /*bd10*/  FFMA.FTZ R194, R190, UR10, -R0.reuse ;  /* 0x0000000abec27c23 */ /* 0x100fe20008010800 */
[----:B------:R-:W-:Y:S01]  /*bd20*/  ISETP.GT.AND P4, PT, R179, 0x38, P1 ;  /* 0x00000038b300780c */ /* 0x000fe20000f84270 */
[--C-:B------:R-:W-:Y:S01]  /*bd30*/  FFMA.FTZ R190, R171, UR10, -R0.reuse ;  /* 0x0000000aabbe7c23 */ /* 0x100fe20008010800 */
[----:B------:R-:W-:Y:S01]  /*bd40*/  FMNMX.FTZ R168, R160, R3, !PT ;  /* 0x00000003a0a87209 */ /* 0x000fe20007810000 */
[--C-:B------:R-:W-:Y:S01]  /*bd50*/  FFMA.FTZ R198, R186, UR10, -R0.reuse ;  /* 0x0000000abac67c23 */ /* 0x100fe20008010800 */
[----:B------:R-:W-:Y:S01]  /*bd60*/  ISETP.GT.AND P1, PT, R179, 0x39, P1 ;  /* 0x00000039b300780c */ /* 0x000fe20000f24270 */
[--C-:B------:R-:W-:Y:S01]  /*bd70*/  FFMA.FTZ R192, R188, UR10, -R0.reuse ;  /* 0x0000000abcc07c23 */ /* 0x100fe20008010800 */
[----:B------:R-:W-:Y:S01]  /*bd80*/  FMNMX.FTZ R3, R167, R168, !PT ;  /* 0x000000a8a7037209 */ /* 0x000fe20007810000 */
[--C-:B------:R-:W-:Y:S01]  /*bd90*/  FFMA.FTZ R183, R185, UR10, -R0.reuse ;  /* 0x0000000ab9b77c23 */ /* 0x100fe20008010800 */
[----:B------:R-:W-:Y:S01]  /*bda0*/  ISETP.LT.OR P4, PT, R173, 0x39, P4 ;  /* 0x00000039ad00780c */ /* 0x000fe20002781670 */
[--C-:B------:R-:W-:Y:S01]  /*bdb0*/  FFMA.FTZ R181, R187, UR10, -R0.reuse ;  /* 0x0000000abbb57c23 */ /* 0x100fe20008010800 */
[----:B------:R-:W-:Y:S01]  /*bdc0*/  FMNMX.FTZ R168, R162, R3, !PT ;  /* 0x00000003a2a87209 */ /* 0x000fe20007810000 */
[--C-:B------:R-:W-:Y:S01]  /*bdd0*/  FFMA.FTZ R179, R189, UR10, -R0.reuse ;  /* 0x0000000abdb37c23 */ /* 0x100fe20008010800 */
[----:B------:R-:W-:Y:S01]  /*bde0*/  ISETP.LT.OR P1, PT, R173, 0x3a, P1 ;  /* 0x0000003aad00780c */ /* 0x000fe20000f21670 */
[--C-:B------:R-:W-:Y:S01]  /*bdf0*/  FFMA.FTZ R173, R169, UR10, -R0.reuse ;  /* 0x0000000aa9ad7c23 */ /* 0x100fe20008010800 */
[----:B------:R-:W-:Y:S01]  /*be00*/  FMNMX.FTZ R3, R163, R168, !PT ;  /* 0x000000a8a3037209 */ /* 0x000fe20007810000 */
[--C-:B------:R-:W-:Y:S01]  /*be10*/  FFMA.FTZ R188, R191, UR10, -R0.reuse ;  /* 0x0000000abfbc7c23 */ /* 0x100fe20008010800 */
[----:B------:R-:W-:Y:S01]  /*be20*/  FSEL R168, R165, -INF , !P4 ;  /* 0xff800000a5a87808 */ /* 0x000fe20006000000 */
[--C-:B------:R-:W-:Y:S01]  /*be30*/  FFMA.FTZ R169, R172, UR10, -R0.reuse ;  /* 0x0000000aaca97c23 */ /* 0x100fe20008010800 */
[----:B------:R-:W-:Y:S01]  /*be40*/  FMNMX.FTZ R3, R164, R3, !PT ;  /* 0x00000003a4037209 */ /* 0x000fe20007810000 */
[--C-:B------:R-:W-:Y:S01]  /*be50*/  FFMA.FTZ R165, R174, UR10, -R0.reuse ;  /* 0x0000000aaea57c23 */ /* 0x100fe20008010800 */
[----:B------:R-:W-:Y:S01]  /*be60*/  FSEL R166, R166, -INF , !P1 ;  /* 0xff800000a6a67808 */ /* 0x000fe20004800000 */
[--C-:B------:R-:W-:Y:S01]  /*be70*/  FFMA.FTZ R186, R177, UR10, -R0.reuse ;  /* 0x0000000ab1ba7c23 */ /* 0x100fe20008010800 */
[----:B------:R-:W-:Y:S01]  /*be80*/  FMNMX.FTZ R3, R168, R3, !PT ;  /* 0x00000003a8037209 */ /* 0x000fe20007810000 */
[----:B------:R-:W-:Y:S01]  /*be90*/  FFMA.FTZ R176, R176, UR10, -R0 ;  /* 0x0000000ab0b07c23 */ /* 0x000fe20008010800 */
[----:B------:R-:W-:Y:S01]  /*bea0*/  FSEL R171, R4, RZ, P3 ;  /* 0x000000ff04ab7208 */ /* 0x000fe20001800000 */
[----:B------:R-:W-:Y:S01]  /*beb0*/  MUFU.EX2 R161, R178 ;  /* 0x000000b200a17308 */ /* 0x000fe20000000800 */
[----:B------:R-:W-:-:S03]  /*bec0*/  FMNMX.FTZ R3, R166, R3, !PT ;  /* 0x00000003a6037209 */ /* 0x000fc60007810000 */
[----:B------:R-:W-:Y:S02]  /*bed0*/  FADD.FTZ R0, -R171, R20 ;  /* 0x00000014ab007221 */ /* 0x000fe40000010100 */
[----:B------:R-:W0:Y:S02]  /*bee0*/  SHFL.BFLY PT, R170, R3, 0x2, 0x1f ;  /* 0x0c401f0003aa7f89 */ /* 0x000e2400000e0000 */
[----:B------:R-:W-:Y:S01]  /*bef0*/  FMUL.FTZ R0, R0, UR10 ;  /* 0x0000000a00007c20 */ /* 0x000fe20008410000 */
[----:B------:R-:W-:Y:S08]  /*bf00*/  MUFU.EX2 R196, R196 ;  /* 0x000000c400c47308 */ /* 0x000ff00000000800 */
[----:B------:R-:W1:Y:S08]  /*bf10*/  MUFU.EX2 R0, R0 ;  /* 0x0000000000007308 */ /* 0x000e700000000800 */
[----:B------:R-:W2:Y:S01]  /*bf20*/  MUFU.EX2 R198, R198 ;  /* 0x000000c600c67308 */ /* 0x000ea20000000800 */
[----:B0-----:R-:W-:-:S07]  /*bf30*/  FMNMX.FTZ R170, R3, R170, !PT ;  /* 0x000000aa03aa7209 */ /* 0x001fce0007810000 */
[----:B------:R-:W0:Y:S01]  /*bf40*/  MUFU.EX2 R183, R183 ;  /* 0x000000b700b77308 */ /* 0x000e220000000800 */
[----:B------:R-:W3:Y:S07]  /*bf50*/  SHFL.BFLY PT, R3, R170, 0x1, 0x1f ;  /* 0x0c201f00aa037f89 */ /* 0x000eee00000e0000 */
[----:B------:R-:W4:Y:S08]  /*bf60*/  MUFU.EX2 R192, R192 ;  /* 0x000000c000c07308 */ /* 0x000f300000000800 */
[----:B------:R-:W5:Y:S08]  /*bf70*/  MUFU.EX2 R181, R181 ;  /* 0x000000b500b57308 */ /* 0x000f700000000800 */
[----:B------:R-:W5:Y:S01]  /*bf80*/  MUFU.EX2 R194, R194 ;  /* 0x000000c200c27308 */ /* 0x000f620000000800 */
[----:B---3--:R-:W-:-:S04]  /*bf90*/  FMNMX.FTZ R3, R170, R3, !PT ;  /* 0x00000003aa037209 */ /* 0x008fc80007810000 */
[C---:B------:R-:W-:Y:S01]  /*bfa0*/  FSETP.NEU.FTZ.AND P1, PT, R3.reuse, -INF , PT ;  /* 0xff8000000300780b */ /* 0x040fe20003f3d000 */
[----:B------:R-:W-:Y:S02]  /*bfb0*/  FMUL.FTZ R175, R3, UR10 ;  /* 0x0000000a03af7c20 */ /* 0x000fe40008410000 */
[----:B------:R-:W3:Y:S03]  /*bfc0*/  MUFU.EX2 R179, R179 ;  /* 0x000000b300b37308 */ /* 0x000ee60000000800 */
[----:B------:R-:W-:-:S05]  /*bfd0*/  FSEL R175, R175, RZ, P1 ;  /* 0x000000ffafaf7208 */ /* 0x000fca0000800000 */
[----:B------:R-:W-:Y:S01]  /*bfe0*/  MUFU.EX2 R188, R188 ;  /* 0x000000bc00bc7308 */ /* 0x000fe20000000800 */
[--C-:B------:R-:W-:Y:S01]  /*bff0*/  FFMA.FTZ R197, R2, UR10, -R175.reuse ;  /* 0x0000000a02c57c23 */ /* 0x100fe200080108af */
[----:B------:R-:W-:Y:S01]  /*c000*/  FSEL R2, R3, RZ, P1 ;  /* 0x000000ff03027208 */ /* 0x000fe20000800000 */
[--C-:B------:R-:W-:Y:S01]  /*c010*/  FFMA.FTZ R20, R152, UR10, -R175.reuse ;  /* 0x0000000a98147c23 */ /* 0x100fe200080108af */
[--C-:B------:R-:W-:Y:S01]  /*c020*/  FFMA.FTZ R199, R153, UR10, -R175.reuse ;  /* 0x0000000a99c77c23 */ /* 0x100fe200080108af */
[--C-:B------:R-:W-:Y:S01]  /*c030*/  FFMA.FTZ R152, R154, UR10, -R175.reuse ;  /* 0x0000000a9a987c23 */ /* 0x100fe200080108af */
[----:B------:R-:W-:Y:S01]  /*c040*/  FFMA.FTZ R193, R155, UR10, -R175 ;  /* 0x0000000a9bc17c23 */ /* 0x000fe200080108af */
        /* <DEDUP_REMOVED lines=15> */
[----:B0-----:R-:W-:Y:S01]  /*c140*/  FADD.FTZ R21, R183, R162 ;  /* 0x000000a2b7157221 */ /* 0x001fe20000010000 */
[--C-:B------:R-:W-:Y:S01]  /*c150*/  FFMA.FTZ R187, R168, UR10, -R175.reuse ;  /* 0x0000000aa8bb7c23 */ /* 0x100fe200080108af */
[----:B------:R-:W0:Y:S01]  /*c160*/  MUFU.EX2 R2, R2 ;  /* 0x0000000200027308 */ /* 0x000e220000000800 */
[----:B------:R-:W-:Y:S01]  /*c170*/  FFMA.FTZ R166, R166, UR10, -R175 ;  /* 0x0000000aa6a67c23 */ /* 0x000fe200080108af */
[----:B----4-:R-:W-:-:S04]  /*c180*/  FADD.FTZ R162, R192, R21 ;  /* 0x00000015c0a27221 */ /* 0x010fc80000010000 */
[----:B-----5:R-:W-:Y:S01]  /*c190*/  FADD.FTZ R21, R181, R162 ;  /* 0x000000a2b5157221 */ /* 0x020fe20000010000 */
[----:B------:R-:W-:Y:S01]  /*c1a0*/  FFMA.FTZ R162, R164, UR10, -R175 ;  /* 0x0000000aa4a27c23 */ /* 0x000fe200080108af */
[----:B------:R-:W1:Y:S02]  /*c1b0*/  MUFU.EX2 R199, R199 ;  /* 0x000000c700c77308 */ /* 0x000e640000000800 */
[----:B------:R-:W-:-:S04]  /*c1c0*/  FADD.FTZ R164, R194, R21 ;  /* 0x00000015c2a47221 */ /* 0x000fc80000010000 */
[----:B---3--:R-:W-:Y:S02]  /*c1d0*/  FADD.FTZ R21, R179, R164 ;  /* 0x000000a4b3157221 */ /* 0x008fe40000010000 */
[----:B------:R-:W2:Y:S01]  /*c1e0*/  MUFU.EX2 R152, R152 ;  /* 0x0000009800987308 */ /* 0x000ea20000000800 */
[----:B0-----:R-:W-:Y:S01]  /*c1f0*/  FFMA.FTZ R5, R2, R5, R197 ;  /* 0x0000000502057223 */ /* 0x001fe200000100c5 */
[----:B------:R-:W-:-:S03]  /*c200*/  FADD.FTZ R164, R188, R21 ;  /* 0x00000015bca47221 */ /* 0x000fc60000010000 */
[----:B------:R-:W-:-:S03]  /*c210*/  FADD.FTZ R18, R20, R5 ;  /* 0x0000000514127221 */ /* 0x000fc60000010000 */
        /* <DEDUP_REMOVED lines=42> */
.L_x_1064:
[----:B------:R-:W0:Y:S01]  /*c4c0*/  S2UR UR6, SR_CgaCtaId ;  /* 0x00000000000679c3 */ /* 0x000e220000008800 */
[----:B------:R-:W-:Y:S01]  /*c4d0*/  R2UR UR4, R201 ;  /* 0x00000000c90472ca */ /* 0x000fe200000e0000 */
[----:B------:R-:W-:Y:S01]  /*c4e0*/  UIADD3 UR11, UR11, 0x30860, URZ ;  /* 0x000308600b0b7890 */ /* 0x000fe2000fffe03f */
[----:B------:R-:W-:Y:S01]  /*c4f0*/  F2FP.BF16.F32.PACK_AB R197, R20, R197 ;  /* 0x000000c514c5723e */ /* 0x000fe200000010ff */
        /* <DEDUP_REMOVED lines=8> */
[C---:B------:R-:W-:Y:S01]  /*c580*/  ISETP.GT.AND P1, PT, R220.reuse, UR4, PT ;  /* 0x00000004dc007c0c */ /* 0x040fe2000bf24270 */
[----:B------:R-:W-:Y:S01]  /*c590*/  UMOV UR4, UR38 ;  /* 0x0000002600047c82 */ /* 0x000fe20008000000 */
[----:B------:R-:W-:Y:S01]  /*c5a0*/  F2FP.BF16.F32.PACK_AB R194, R179, R194 ;  /* 0x000000c2b3c2723e */ /* 0x000fe200000010ff */
[----:B------:R-:W-:Y:S01]  /*c5b0*/  VIADD R220, R220, 0xffffffff ;  /* 0xffffffffdcdc7836 */ /* 0x000fe20000000000 */
        /* <DEDUP_REMOVED lines=9> */
[----:B------:R-:W-:Y:S02]  /*c650*/  F2FP.BF16.F32.PACK_AB R186, R171, R186 ;  /* 0x000000baabba723e */ /* 0x000fe400000010ff */
[----:B------:R-:W-:Y:S01]  /*c660*/  F2FP.BF16.F32.PACK_AB R187, R166, R187 ;  /* 0x000000bba6bb723e */ /* 0x000fe200000010ff */
[----:B------:R-:W-:Y:S06]  /*c670*/  @P1 BRA `(.L_x_1065) ;  /* 0xffffffd000f01947 */ /* 0x000fec000383ffff */
.L_x_1046:
        /* <DEDUP_REMOVED lines=131> */
.L_x_1066:
[----:B------:R-:W-:Y:S01]  /*ceb0*/  ULEA UR5, UR38, UR40, 0x3 ;  /* 0x0000002826057291 */ /* 0x000fe2000f8e183f */
[----:B------:R-:W-:-:S04]  /*cec0*/  MOV R0, UR39 ;  /* 0x0000002700007c02 */ /* 0x000fc80008000f00 */
[----:B------:R-:W-:-:S04]  /*ced0*/  SHF.L.U32 R0, R0, 0x1f, RZ ;  /* 0x0000001f00007819 */ /* 0x000fc800000006ff */
[----:B------:R0:W1:Y:S01]  /*cee0*/  SYNCS.PHASECHK.TRANS64.TRYWAIT P1, [UR5+0x30850], R0 ;  /* 0x03085000ff0075a7 */ /* 0x0000620008020145 */
[----:B------:R-:W-:Y:S05]  /*cef0*/  @!P0 BRA `(.L_x_1067) ;  /* 0x0000000000048947 */ /* 0x000fea0003800000 */
[----:B------:R-:W-:Y:S01]  /*cf00*/  BPT.TRAP 0x1 ;  /* 0x000000040000795c */ /* 0x000fe20000300000 */
.L_x_1067:
[----:B-1----:R-:W-:Y:S05]  /*cf10*/  @P1 BRA `(.L_x_1068) ;  /* 0x0000000000081947 */ /* 0x002fea0003800000 */
[----:B------:R-:W1:Y:S02]  /*cf20*/  SYNCS.PHASECHK.TRANS64.TRYWAIT P1, [UR5+0x30850], R0 ;  /* 0x03085000ff0075a7 */ /* 0x000e640008020145 */
[----:B-1----:R-:W-:Y:S05]  /*cf30*/  @!P1 BRA `(.L_x_1069) ;  /* 0x0000007c005c9947 */ /* 0x002fea0003800000 */
.L_x_1068:
[----:B------:R-:W-:Y:S01]  /*cf40*/  UIADD3 UR40, UR40, 0x400, URZ ;  /* 0x0000040028287890 */ /* 0x000fe2000fffe03f */
[----:B------:R-:W-:Y:S01]  /*cf50*/  WARPGROUP.ARRIVE ;  /* 0x00000000000079c5 */ /* 0x000fe20000000000 */
[----:B------:R-:W-:Y:S01]  /*cf60*/  UMOV UR7, 0x40000040 ;  /* 0x4000004000077882 */ /* 0x000fe20000000000 */
[----:B-1----:R-:W1:Y:S01]  /*cf70*/  SHFL.BFLY PT, R7, R18, 0x2, 0x1f ;  /* 0x0c401f0012077f89 */ /* 0x002e6200000e0000 */
[----:B------:R-:W-:Y:S01]  /*cf80*/  USHF.R.U32.HI UR40, URZ, 0x4, UR40 ;  /* 0x000000043f287899 */ /* 0x000fe20008011628 */
[----:B------:R-:W-:Y:S02]  /*cf90*/  IMAD.MOV.U32 R6, RZ, RZ, RZ ;  /* 0x000000ffff067224 */ /* 0x000fe400078e00ff */
[----:B0-----:R-:W0:Y:S01]  /*cfa0*/  SHFL.BFLY PT, R0, R5, 0x2, 0x1f ;  /* 0x0c401f0005007f89 */ /* 0x001e2200000e0000 */
[----:B------:R-:W-:Y:S01]  /*cfb0*/  ULOP3.LUT UR40, UR40, 0x3fff, URZ, 0xc0, !UPT ;  /* 0x00003fff28287892 */ /* 0x000fe2000f8ec03f */
[----:B------:R-:W-:-:S03]  /*cfc0*/  IMAD.U32 R13, RZ, RZ, UR10 ;  /* 0x0000000aff0d7e24 */ /* 0x000fc6000f8e00ff */
[----:B------:R-:W-:-:S04]  /*cfd0*/  ULOP3.LUT UR4, UR40, 0x2000000, URZ, 0xfc, !UPT ;  /* 0x0200000028047892 */ /* 0x000fc8000f8efc3f */
[----:B------:R-:W-:-:S07]  /*cfe0*/  ULEA UR4, UR38, UR4, 0xb ;  /* 0x0000000426047291 */ /* 0x000fce000f8e583f */
[----:B------:R-:W-:Y:S02]  /*cff0*/  UMOV UR6, UR4 ;  /* 0x0000000400067c82 */ /* 0x000fe40008000000 */
[----:B------:R-:W-:Y:S01]  /*d000*/  HGMMA.64x256x16.F32.BF16 R24, R196, gdesc[UR4].tnspB, R24, gsb0 ;  /* 0x43e00004c4187df0 */ /* 0x000fe20008001818 */
[----:B------:R-:W-:Y:S01]  /*d010*/  UIADD3 UR6, UR4, 0x80, URZ ;  /* 0x0000008004067890 */ /* 0x000fe2000fffe03f */
[----:B-1----:R-:W-:Y:S01]  /*d020*/  FADD.FTZ R7, R7, R18 ;  /* 0x0000001207077221 */ /* 0x002fe20000010000 */
[----:B------:R-:W-:Y:S01]  /*d030*/  UMOV UR7, 0x40000040 ;  /* 0x4000004000077882 */ /* 0x000fe20000000000 */
[----:B0-----:R-:W-:Y:S01]  /*d040*/  FADD.FTZ R2, R0, R5 ;  /* 0x0000000500027221 */ /* 0x001fe20000010000 */
[----:B------:R-:W-:Y:S02]  /*d050*/  IMAD.MOV.U32 R5, RZ, RZ, RZ ;  /* 0x000000ffff057224 */ /* 0x000fe400078e00ff */
[----:B------:R-:W0:Y:S04]  /*d060*/  SHFL.BFLY PT, R0, R7, 0x1, 0x1f ;  /* 0x0c201f0007007f89 */ /* 0x000e2800000e0000 */
[----:B------:R-:W1:Y:S01]  /*d070*/  SHFL.BFLY PT, R9, R2, 0x1, 0x1f ;  /* 0x0c201f0002097f89 */ /* 0x000e6200000e0000 */
[----:B0-----:R-:W-:Y:S01]  /*d080*/  FADD.FTZ R11, R7, R0 ;  /* 0x00000000070b7221 */ /* 0x001fe20000010000 */
[----:B------:R-:W-:-:S02]  /*d090*/  IMAD.U32 R7, RZ, RZ, UR10 ;  /* 0x0000000aff077e24 */ /* 0x000fc4000f8e00ff */
        /* <DEDUP_REMOVED lines=18> */
[----:B------:R-:W-:Y:S01]  /*d1c0*/  UIADD3 UR6, UR4, 0x100, URZ ;  /* 0x0000010004067890 */ /* 0x000fe2000fffe03f */
[----:B------:R-:W-:Y:S01]  /*d1d0*/  UMOV UR7, 0x40000040 ;  /* 0x4000004000077882 */ /* 0x000fe20000000000 */
[----:B------:R-:W-:Y:S01]  /*d1e0*/  UIADD3 UR4, UR4, 0x180, URZ ;  /* 0x0000018004047890 */ /* 0x000fe2000fffe03f */
[----:B------:R-:W-:Y:S02]  /*d1f0*/  WARPGROUP.DEPBAR.LE gsb0, 0x0 ;  /* 0x00008000000079c5 */ /* 0x000fe40000010000 */
[----:B------:R-:W-:-:S15]  /*d200*/  WARPGROUP.ARRIVE ;  /* 0x00000000000079c5 */ /* 0x000fde0000000000 */
[----:B------:R-:W-:-:S07]  /*d210*/  NOP ;  /* 0x0000000000007918 */ /* 0x000fce0000000000 */
        /* <DEDUP_REMOVED lines=10> */
.L_x_1070:
[----:B------:R-:W0:Y:S01]  /*d2c0*/  S2UR UR7, SR_CgaCtaId ;  /* 0x00000000000779c3 */ /* 0x000e220000008800 */
[----:B------:R-:W-:Y:S01]  /*d2d0*/  R2UR UR6, R209 ;  /* 0x00000000d10672ca */ /* 0x000fe200000e0000 */
[----:B------:R-:W-:Y:S01]  /*d2e0*/  UIADD3 UR4, UR5, 0x30860, URZ ;  /* 0x0003086005047890 */ /* 0x000fe2000fffe03f */
[-C--:B------:R-:W-:Y:S01]  /*d2f0*/  FMUL.FTZ R172, R32, R6.reuse ;  /* 0x0000000620ac7220 */ /* 0x080fe20000410000 */
[----:B------:R-:W-:Y:S01]  /*d300*/  UIADD3 UR38, UR38, 0x1, URZ ;  /* 0x0000000126267890 */ /* 0x000fe2000fffe03f */
[-C--:B------:R-:W-:Y:S01]  /*d310*/  FMUL.FTZ R173, R36, R6.reuse ;  /* 0x0000000624ad7220 */ /* 0x080fe20000410000 */
[-C--:B------:R-:W-:Y:S01]  /*d320*/  FMUL.FTZ R174, R40, R6.reuse ;  /* 0x0000000628ae7220 */ /* 0x080fe20000410000 */
[-C--:B------:R-:W-:Y:S01]  /*d330*/  FMUL.FTZ R175, R44, R6.reuse ;  /* 0x000000062caf7220 */ /* 0x080fe20000410000 */
[----:B------:R-:W-:Y:S01]  /*d340*/  UISETP.NE.AND UP0, UPT, UR38, 0x2, UPT ;  /* 0x000000022600788c */ /* 0x000fe2000bf05270 */
[-C--:B------:R-:W-:Y:S01]  /*d350*/  FMUL.FTZ R176, R48, R6.reuse ;  /* 0x0000000630b07220 */ /* 0x080fe20000410000 */
[-C--:B------:R-:W-:Y:S01]  /*d360*/  FMUL.FTZ R177, R52, R6.reuse ;  /* 0x0000000634b17220 */ /* 0x080fe20000410000 */
[-C--:B------:R-:W-:Y:S01]  /*d370*/  FMUL.FTZ R178, R56, R6.reuse ;  /* 0x0000000638b27220 */ /* 0x080fe20000410000 */
[-C--:B------:R-:W-:Y:S01]  /*d380*/  FMUL.FTZ R179, R60, R6.reuse ;  /* 0x000000063cb37220 */ /* 0x080fe20000410000 */
[-C--:B------:R-:W-:Y:S01]  /*d390*/  FMUL.FTZ R180, R64, R6.reuse ;  /* 0x0000000640b47220 */ /* 0x080fe20000410000 */
        /* <DEDUP_REMOVED lines=10> */
[----:B0-----:R-:W-:Y:S01]  /*d440*/  UPRMT UR4, UR7, 0x654, UR4 ;  /* 0x0000065407047896 */ /* 0x001fe20008000004 */
        /* <DEDUP_REMOVED lines=107> */
[----:B------:R-:W-:Y:S01]  /*db00*/  MOV R209, UR6 ;  /* 0x0000000600d17c02 */ /* 0x000fe20008000f00 */
[-C--:B------:R-:W-:Y:S01]  /*db10*/  FMUL.FTZ R162, R143, R5.reuse ;  /* 0x000000058fa27220 */ /* 0x080fe20000410000 */
[----:B------:R-:W-:Y:S01]  /*db20*/  PLOP3.LUT P0, PT, PT, PT, PT, 0x8, 0x0 ;  /* 0x000000000000781c */ /* 0x000fe20003f0e170 */
[-C--:B------:R-:W-:Y:S01]  /*db30*/  FMUL.FTZ R163, R146, R5.reuse ;  /* 0x0000000592a37220 */ /* 0x080fe20000410000 */
[-C--:B------:R-:W-:Y:S01]  /*db40*/  FMUL.FTZ R164, R147, R5.reuse ;  /* 0x0000000593a47220 */ /* 0x080fe20000410000 */
[-C--:B------:R-:W-:Y:S01]  /*db50*/  FMUL.FTZ R165, R150, R5.reuse ;  /* 0x0000000596a57220 */ /* 0x080fe20000410000 */
[----:B------:R-:W-:Y:S01]  /*db60*/  FMUL.FTZ R167, R151, R5 ;  /* 0x0000000597a77220 */ /* 0x000fe20000410000 */
[----:B------:R-:W-:-:S02]  /*db70*/  USEL UR38, UR38, URZ, UP0 ;  /* 0x0000003f26267287 */ /* 0x000fc40008000000 */
[----:B------:R-:W-:-:S12]  /*db80*/  ULOP3.LUT UR39, UR39, UR4, URZ, 0x3c, !UPT ;  /* 0x0000000427277292 */ /* 0x000fd8000f8e3c3f */
.L_x_992:
[----:B------:R-:W0:Y:S01]  /*db90*/  S2R R5, SR_CgaCtaId ;  /* 0x0000000000057919 */ /* 0x000e220000008800 */
[----:B------:R-:W-:Y:S01]  /*dba0*/  MOV R196, 0x400 ;  /* 0x0000040000c47802 */ /* 0x000fe20000000f00 */
[----:B------:R-:W-:Y:S01]  /*dbb0*/  BSSY B0, `(.L_x_1071) ;  /* 0x0000297000007945 */ /* 0x000fe20003800000 */
[----:B------:R-:W-:Y:S02]  /*dbc0*/  BAR.SYNC.DEFER_BLOCKING 0x5, 0x180 ;  /* 0x0146000000007b1d */ /* 0x000fe40000010000 */
[----:B0-----:R-:W-:-:S05]  /*dbd0*/  LEA R196, R5, R196, 0x18 ;  /* 0x000000c405c47211 */ /* 0x001fca00078ec0ff */
[----:B------:R-:W0:Y:S02]  /*dbe0*/  LDS R4, [R196+0x308d0] ;  /* 0x0308d000c4047984 */ /* 0x000e240000000800 */
[----:B0-----:R-:W-:Y:S01]  /*dbf0*/  R2UR UR4, R4 ;  /* 0x00000000040472ca */ /* 0x001fe200000e0000 */
[----:B------:R-:W-:Y:S06]  /*dc00*/  BAR.ARV 0x4, 0x180 ;  /* 0x0106000000007b1d */ /* 0x000fec0000002000 */
[----:B------:R-:W-:Y:S08]  /*dc10*/  @P0 BRA `(.L_x_1072) ;  /* 0x0000001c00540947 */ /* 0x000ff00003800000 */
[----:B------:R-:W0:Y:S01]  /*dc20*/  S2R R5, SR_SWINHI ;  /* 0x0000000000057919 */ /* 0x000e220000002f00 */
[----:B------:R-:W1:Y:S01]  /*dc30*/  LDC R197, c[0x0][0xbe8] ;  /* 0x0002fa00ffc57b82 */ /* 0x000e620000000800 */
[----:B------:R-:W-:Y:S01]  /*dc40*/  F2FP.BF16.F32.PACK_AB R24, R25, R24 ;  /* 0x000000181918723e */ /* 0x000fe200000010ff */
[----:B------:R-:W-:Y:S01]  /*dc50*/  ULDC.64 UR8, c[0x0][0xb90] ;  /* 0x0002e40000087ab9 */ /* 0x000fe20000000a00 */
[----:B------:R-:W-:Y:S02]  /*dc60*/  F2FP.BF16.F32.PACK_AB R25, R27, R26 ;  /* 0x0000001a1b19723e */ /* 0x000fe400000010ff */
[----:B------:R-:W-:Y:S02]  /*dc70*/  F2FP.BF16.F32.PACK_AB R27, R31, R30 ;  /* 0x0000001e1f1b723e */ /* 0x000fe400000010ff */
[----:B------:R-:W-:Y:S02]  /*dc80*/  R2UR UR11, R206 ;  /* 0x00000000ce0b72ca */ /* 0x000fe400000e0000 */
[----:B------:R-:W-:-:S02]  /*dc90*/  R2UR UR13, R207 ;  /* 0x00000000cf0d72ca */ /* 0x000fc400000e0000 */
[----:B------:R-:W-:Y:S02]  /*dca0*/  F2FP.BF16.F32.PACK_AB R26, R29, R28 ;  /* 0x0000001c1d1a723e */ /* 0x000fe400000010ff */
[----:B------:R-:W-:Y:S02]  /*dcb0*/  F2FP.BF16.F32.PACK_AB R136, R137, R136 ;  /* 0x000000888988723e */ /* 0x000fe400000010ff */
[----:B------:R-:W-:Y:S02]  /*dcc0*/  F2FP.BF16.F32.PACK_AB R137, R100, R96 ;  /* 0x000000606489723e */ /* 0x000fe400000010ff */
[----:B------:R-:W-:Y:S02]  /*dcd0*/  F2FP.BF16.F32.PACK_AB R144, R145, R144 ;  /* 0x000000909190723e */ /* 0x000fe400000010ff */
[----:B------:R-:W-:Y:S01]  /*dce0*/  F2FP.BF16.F32.PACK_AB R145, R164, R163 ;  /* 0x000000a3a491723e */ /* 0x000fe200000010ff */
[----:B------:R-:W-:Y:S02]  /*dcf0*/  USHF.R.S32.HI UR10, URZ, 0x1f, UR11 ;  /* 0x0000001f3f0a7899 */ /* 0x000fe4000801140b */
[----:B------:R-:W-:-:S02]  /*dd00*/  UIMAD.WIDE.U32 UR6, UR11, UR8, URZ ;  /* 0x000000080b0672a5 */ /* 0x000fc4000f8e003f */
[----:B------:R-:W-:Y:S02]  /*dd10*/  UIMAD UR5, UR10, UR8, URZ ;  /* 0x000000080a0572a4 */ /* 0x000fe4000f8e023f */
[----:B------:R-:W-:Y:S02]  /*dd20*/  USHF.R.S32.HI UR12, URZ, 0x1f, UR13 ;  /* 0x0000001f3f0c7899 */ /* 0x000fe4000801140d */
[----:B------:R-:W-:Y:S01]  /*dd30*/  UIMAD UR5, UR11, UR9, UR5 ;  /* 0x000000090b0572a4 */ /* 0x000fe2000f8e0205 */
[----:B------:R-:W-:Y:S02]  /*dd40*/  MOV R158, R196 ;  /* 0x000000c4009e7202 */ /* 0x000fe40000000f00 */
[----:B0-----:R-:W-:Y:S01]  /*dd50*/  MOV R159, R5 ;  /* 0x00000005009f7202 */ /* 0x001fe20000000f00 */
[----:B------:R-:W-:Y:S01]  /*dd60*/  IMAD R5, R208, 0x40, R23 ;  /* 0x00000040d0057824 */ /* 0x000fe200078e0217 */
[----:B------:R-:W-:Y:S01]  /*dd70*/  ULDC.64 UR8, c[0x0][0xb98] ;  /* 0x0002e60000087ab9 */ /* 0x000fe20000000a00 */
[----:B------:R-:W-:Y:S01]  /*dd80*/  UIADD3 UR7, UR7, UR5, URZ ;  /* 0x0000000507077290 */ /* 0x000fe2000fffe03f */
[----:B------:R-:W-:Y:S01]  /*dd90*/  IMAD.WIDE R16, R213, 0x2, R158 ;  /* 0x00000002d5107825 */ /* 0x000fe200078e029e */
[----:B------:R-:W-:-:S02]  /*dda0*/  UIMAD UR5, UR12, UR8, URZ ;  /* 0x000000080c0572a4 */ /* 0x000fc4000f8e023f */
[----:B------:R-:W-:Y:S01]  /*ddb0*/  UIMAD.WIDE.U32 UR6, UR13, UR8, UR6 ;  /* 0x000000080d0672a5 */ /* 0x000fe2000f8e0006 */
[----:B------:R-:W-:Y:S01]  /*ddc0*/  IMAD.WIDE R158, R5, 0x2, R158 ;  /* 0x00000002059e7825 */ /* 0x000fe200078e029e */
[C---:B------:R-:W-:Y:S01]  /*ddd0*/  IADD3 R7, P3, R16.reuse, 0xc060, RZ ;  /* 0x0000c06010077810 */ /* 0x040fe20007f7e0ff */
[----:B------:R-:W-:Y:S01]  /*dde0*/  UIMAD UR5, UR13, UR9, UR5 ;  /* 0x000000090d0572a4 */ /* 0x000fe2000f8e0205 */
[C---:B------:R-:W-:Y:S02]  /*ddf0*/  IADD3 R119, P4, R16.reuse, 0xc040, RZ ;  /* 0x0000c04010777810 */ /* 0x040fe40007f9e0ff */
[----:B------:R-:W-:Y:S01]  /*de00*/  LOP3.LUT R4, R7, 0x380, RZ, 0xc0, !PT ;  /* 0x0000038007047812 */ /* 0x000fe200078ec0ff */
[----:B------:R-:W-:Y:S01]  /*de10*/  IMAD.X R5, RZ, RZ, R17, P3 ;  /* 0x000000ffff057224 */ /* 0x000fe200018e0611 */
[----:B------:R-:W-:Y:S01]  /*de20*/  IADD3 R117, P5, R16, 0xc020, RZ ;  /* 0x0000c02010757810 */ /* 0x000fe20007fbe0ff */
[----:B------:R-:W-:Y:S01]  /*de30*/  ULDC.64 UR8, c[0x0][0xae8] ;  /* 0x0002ba0000087ab9 */ /* 0x000fe20000000a00 */
[----:B------:R-:W-:-:S02]  /*de40*/  SHF.R.U64 R4, R4, 0x3, RZ ;  /* 0x0000000304047819 */ /* 0x000fc400000012ff */
[C---:B------:R-:W-:Y:S01]  /*de50*/  IADD3 R115, P6, R16.reuse, 0xc000, RZ ;  /* 0x0000c00010737810 */ /* 0x040fe20007fde0ff */
[--C-:B------:R-:W-:Y:S01]  /*de60*/  IMAD.X R9, RZ, RZ, R17.reuse, P5 ;  /* 0x000000ffff097224 */ /* 0x100fe200028e0611 */
[C---:B------:R-:W-:Y:S02]  /*de70*/  IADD3 R113, P0, R16.reuse, 0x8060, RZ ;  /* 0x0000806010717810 */ /* 0x040fe40007f1e0ff */
[C---:B------:R-:W-:Y:S01]  /*de80*/  IADD3 R111, P2, R16.reuse, 0x8040, RZ ;  /* 0x00008040106f7810 */ /* 0x040fe20007f5e0ff */
[--C-:B------:R-:W-:Y:S01]  /*de90*/  IMAD.X R11, RZ, RZ, R17.reuse, P6 ;  /* 0x000000ffff0b7224 */ /* 0x100fe200030e0611 */
[C---:B------:R-:W-:Y:S01]  /*dea0*/  IADD3 R102, P3, R16.reuse, 0x8020, RZ ;  /* 0x0000802010667810 */ /* 0x040fe20007f7e0ff */
[--C-:B------:R-:W-:Y:S01]  /*deb0*/  IMAD.X R13, RZ, RZ, R17.reuse, P0 ;  /* 0x000000ffff0d7224 */ /* 0x100fe200000e0611 */
[C---:B------:R-:W-:Y:S01]  /*dec0*/  LOP3.LUT R161, R16.reuse, 0x380, RZ, 0xc0, !PT ;  /* 0x0000038010a17812 */ /* 0x040fe200078ec0ff */
[--C-:B------:R-:W-:Y:S01]  /*ded0*/  IMAD.X R135, RZ, RZ, R17.reuse, P2 ;  /* 0x000000ffff877224 */ /* 0x100fe200010e0611 */
[----:B------:R-:W-:Y:S01]  /*dee0*/  IADD3 R103, P1, R16, 0x20, RZ ;  /* 0x0000002010677810 */ /* 0x000fe20007f3e0ff */
[--C-:B------:R-:W-:Y:S01]  /*def0*/  IMAD.X R139, RZ, RZ, R17.reuse, P3 ;  /* 0x000000ffff8b7224 */ /* 0x100fe200018e0611 */
[----:B------:R-:W-:Y:S01]  /*df00*/  LOP3.LUT R4, R4, R7, RZ, 0x3c, !PT ;  /* 0x0000000704047212 */ /* 0x000fe200078e3cff */
[----:B------:R-:W-:Y:S01]  /*df10*/  IMAD.X R7, RZ, RZ, R17, P4 ;  /* 0x000000ffff077224 */ /* 0x000fe200020e0611 */
[----:B------:R-:W-:-:S02]  /*df20*/  IADD3 R109, P4, R16, 0x8000, RZ ;  /* 0x00008000106d7810 */ /* 0x000fc40007f9e0ff */
[C---:B------:R-:W-:Y:S02]  /*df30*/  IADD3 R104, P5, R16.reuse, 0x4060, RZ ;  /* 0x0000406010687810 */ /* 0x040fe40007fbe0ff */
[C---:B------:R-:W-:Y:S01]  /*df40*/  IADD3 R105, P6, R16.reuse, 0x40, RZ ;  /* 0x0000004010697810 */ /* 0x040fe20007fde0ff */
[--C-:B------:R-:W-:Y:S01]  /*df50*/  IMAD.X R143, RZ, RZ, R17.reuse, P4 ;  /* 0x000000ffff8f7224 */ /* 0x100fe200020e0611 */
[C---:B------:R-:W-:Y:S01]  /*df60*/  IADD3 R107, P0, R16.reuse, 0x4040, RZ ;  /* 0x00004040106b7810 */ /* 0x040fe20007f1e0ff */
[--C-:B------:R-:W-:Y:S01]  /*df70*/  IMAD.X R147, RZ, RZ, R17.reuse, P5 ;  /* 0x000000ffff937224 */ /* 0x100fe200028e0611 */
[----:B------:R-:W-:Y:S01]  /*df80*/  IADD3.X R15, RZ, R17, RZ, P1, !PT ;  /* 0x00000011ff0f7210 */ /* 0x000fe20000ffe4ff */
[--C-:B------:R-:W-:Y:S01]  /*df90*/  IMAD.X R151, RZ, RZ, R17.reuse, P6 ;  /* 0x000000ffff977224 */ /* 0x100fe200030e0611 */
[C---:B------:R-:W-:Y:S01]  /*dfa0*/  IADD3 R21, P2, R16.reuse, 0x4000, RZ ;  /* 0x0000400010157810 */ /* 0x040fe20007f5e0ff */
[----:B------:R-:W-:Y:S01]  /*dfb0*/  IMAD.X R153, RZ, RZ, R17, P0 ;  /* 0x000000ffff997224 */ /* 0x000fe200000e0611 */
[----:B------:R-:W-:-:S02]  /*dfc0*/  IADD3 R20, P3, R16, 0x60, RZ ;  /* 0x0000006010147810 */ /* 0x000fc40007f7e0ff */
[----:B------:R-:W-:Y:S01]  /*dfd0*/  SHF.R.U64 R161, R161, 0x3, RZ ;  /* 0x00000003a1a17819 */ /* 0x000fe200000012ff */
[--C-:B------:R-:W-:Y:S01]  /*dfe0*/  IMAD.X R131, RZ, RZ, R17.reuse, P2 ;  /* 0x000000ffff837224 */ /* 0x100fe200010e0611 */
[----:B------:R-:W-:Y:S01]  /*dff0*/  IADD3 R22, P1, R16, 0x4020, RZ ;  /* 0x0000402010167810 */ /* 0x000fe20007f3e0ff */
[--C-:B------:R-:W-:Y:S01]  /*e000*/  IMAD.X R157, RZ, RZ, R17.reuse, P3 ;  /* 0x000000ffff9d7224 */ /* 0x100fe200018e0611 */
[----:B------:R-:W-:Y:S01]  /*e010*/  LOP3.LUT R160, R161, R16, RZ, 0x3c, !PT ;  /* 0x00000010a1a07212 */ /* 0x000fe200078e3cff */
[----:B------:R-:W-:Y:S01]  /*e020*/  IMAD.MOV.U32 R161, RZ, RZ, R17 ;  /* 0x000000ffffa17224 */ /* 0x000fe200078e0011 */
[----:B------:R-:W-:Y:S02]  /*e030*/  IADD3.X R155, RZ, R17, RZ, P1, !PT ;  /* 0x00000011ff9b7210 */ /* 0x000fe40000ffe4ff */
[----:B------:R-:W-:Y:S02]  /*e040*/  LOP3.LUT R17, R102, 0x380, RZ, 0xc0, !PT ;  /* 0x0000038066117812 */ /* 0x000fe400078ec0ff */
[----:B------:R-:W-:-:S02]  /*e050*/  LOP3.LUT R16, R109, 0x380, RZ, 0xc0, !PT ;  /* 0x000003806d107812 */ /* 0x000fc400078ec0ff */
[----:B------:R-:W-:Y:S02]  /*e060*/  SHF.R.U64 R17, R17, 0x3, RZ ;  /* 0x0000000311117819 */ /* 0x000fe400000012ff */
[----:B------:R-:W-:Y:S02]  /*e070*/  SHF.R.U64 R16, R16, 0x3, RZ ;  /* 0x0000000310107819 */ /* 0x000fe400000012ff */
[----:B------:R-:W-:Y:S02]  /*e080*/  LOP3.LUT R14, R103, 0x380, RZ, 0xc0, !PT ;  /* 0x00000380670e7812 */ /* 0x000fe400078ec0ff */
[----:B------:R-:W-:Y:S02]  /*e090*/  LOP3.LUT R138, R17, R102, RZ, 0x3c, !PT ;  /* 0x00000066118a7212 */ /* 0x000fe400078e3cff */
[----:B------:R-:W-:Y:S02]  /*e0a0*/  LOP3.LUT R17, R22, 0x380, RZ, 0xc0, !PT ;  /* 0x0000038016117812 */ /* 0x000fe400078ec0ff */
[----:B------:R-:W-:-:S02]  /*e0b0*/  LOP3.LUT R106, R111, 0x380, RZ, 0xc0, !PT ;  /* 0x000003806f6a7812 */ /* 0x000fc400078ec0ff */
[----:B------:R-:W-:Y:S02]  /*e0c0*/  LOP3.LUT R142, R16, R109, RZ, 0x3c, !PT ;  /* 0x0000006d108e7212 */ /* 0x000fe400078e3cff */
[----:B------:R-:W-:Y:S02]  /*e0d0*/  SHF.R.U64 R14, R14, 0x3, RZ ;  /* 0x000000030e0e7819 */ /* 0x000fe400000012ff */
[----:B------:R-:W-:Y:S02]  /*e0e0*/  LOP3.LUT R16, R105, 0x380, RZ, 0xc0, !PT ;  /* 0x0000038069107812 */ /* 0x000fe400078ec0ff */
[----:B------:R-:W-:Y:S02]  /*e0f0*/  SHF.R.U64 R17, R17, 0x3, RZ ;  /* 0x0000000311117819 */ /* 0x000fe400000012ff */
[----:B------:R-:W-:Y:S02]  /*e100*/  SHF.R.U64 R106, R106, 0x3, RZ ;  /* 0x000000036a6a7819 */ /* 0x000fe400000012ff */
[----:B------:R-:W-:-:S02]  /*e110*/  LOP3.LUT R14, R14, R103, RZ, 0x3c, !PT ;  /* 0x000000670e0e7212 */ /* 0x000fc400078e3cff */
[----:B------:R-:W-:Y:S02]  /*e120*/  SHF.R.U64 R16, R16, 0x3, RZ ;  /* 0x0000000310107819 */ /* 0x000fe400000012ff */
[----:B------:R-:W-:Y:S02]  /*e130*/  LOP3.LUT R103, R104, 0x380, RZ, 0xc0, !PT ;  /* 0x0000038068677812 */ /* 0x000fe400078ec0ff */
[----:B------:R-:W-:Y:S02]  /*e140*/  LOP3.LUT R154, R17, R22, RZ, 0x3c, !PT ;  /* 0x00000016119a7212 */ /* 0x000fe400078e3cff */
[----:B------:R-:W-:Y:S02]  /*e150*/  IADD3 R22, P4, R158, 0x2000, RZ ;  /* 0x000020009e167810 */ /* 0x000fe40007f9e0ff */
[----:B------:R-:W-:Y:S02]  /*e160*/  LOP3.LUT R134, R106, R111, RZ, 0x3c, !PT ;  /* 0x0000006f6a867212 */ /* 0x000fe400078e3cff */
[----:B------:R-:W-:-:S02]  /*e170*/  LOP3.LUT R150, R16, R105, RZ, 0x3c, !PT ;  /* 0x0000006910967212 */ /* 0x000fc400078e3cff */
[----:B------:R-:W-:Y:S02]  /*e180*/  IADD3 R111, P2, R158, 0x7000, RZ ;  /* 0x000070009e6f7810 */ /* 0x000fe40007f5e0ff */
[----:B------:R-:W-:Y:S02]  /*e190*/  SHF.R.U64 R103, R103, 0x3, RZ ;  /* 0x0000000367677819 */ /* 0x000fe400000012ff */
[----:B------:R-:W-:Y:S02]  /*e1a0*/  LOP3.LUT R105, R20, 0x380, RZ, 0xc0, !PT ;  /* 0x0000038014697812 */ /* 0x000fe400078ec0ff */
[----:B------:R-:W-:Y:S02]  /*e1b0*/  LOP3.LUT R17, R22, 0x380, RZ, 0xc0, !PT ;  /* 0x0000038016117812 */ /* 0x000fe400078ec0ff */
[----:B------:R-:W-:Y:S02]  /*e1c0*/  LOP3.LUT R12, R113, 0x380, RZ, 0xc0, !PT ;  /* 0x00000380710c7812 */ /* 0x000fe400078ec0ff */
[----:B------:R-:W-:-:S02]  /*e1d0*/  LOP3.LUT R110, R111, 0x380, RZ, 0xc0, !PT ;  /* 0x000003806f6e7812 */ /* 0x000fc400078ec0ff */
[----:B------:R-:W-:Y:S02]  /*e1e0*/  LOP3.LUT R146, R103, R104, RZ, 0x3c, !PT ;  /* 0x0000006867927212 */ /* 0x000fe400078e3cff */
[----:B------:R-:W-:Y:S02]  /*e1f0*/  SHF.R.U64 R105, R105, 0x3, RZ ;  /* 0x0000000369697819 */ /* 0x000fe400000012ff */
[----:B------:R-:W-:Y:S02]  /*e200*/  IADD3 R103, P3, R158, 0x1000, RZ ;  /* 0x000010009e677810 */ /* 0x000fe40007f7e0ff */
[----:B------:R-:W-:Y:S02]  /*e210*/  SHF.R.U64 R17, R17, 0x3, RZ ;  /* 0x0000000311117819 */ /* 0x000fe400000012ff */
[----:B------:R-:W-:Y:S02]  /*e220*/  SHF.R.U64 R12, R12, 0x3, RZ ;  /* 0x000000030c0c7819 */ /* 0x000fe400000012ff */
[----:B------:R-:W-:-:S02]  /*e230*/  SHF.R.U64 R110, R110, 0x3, RZ ;  /* 0x000000036e6e7819 */ /* 0x000fc400000012ff */
[----:B------:R-:W-:Y:S02]  /*e240*/  LOP3.LUT R156, R105, R20, RZ, 0x3c, !PT ;  /* 0x00000014699c7212 */ /* 0x000fe400078e3cff */
[----:B------:R-:W-:Y:S01]  /*e250*/  LOP3.LUT R20, R17, R22, RZ, 0x3c, !PT ;  /* 0x0000001611147212 */ /* 0x000fe200078e3cff */
[--C-:B------:R-:W-:Y:S01]  /*e260*/  IMAD.X R17, RZ, RZ, R159.reuse, P3 ;  /* 0x000000ffff117224 */ /* 0x100fe200018e069f */
[----:B------:R-:W-:Y:S02]  /*e270*/  LOP3.LUT R12, R12, R113, RZ, 0x3c, !PT ;  /* 0x000000710c0c7212 */ /* 0x000fe400078e3cff */
[----:B------:R-:W-:Y:S02]  /*e280*/  IADD3 R113, P3, R158, 0x8000, RZ ;  /* 0x000080009e717810 */ /* 0x000fe40007f7e0ff */
[----:B------:R-:W-:Y:S01]  /*e290*/  LOP3.LUT R110, R110, R111, RZ, 0x3c, !PT ;  /* 0x0000006f6e6e7212 */ /* 0x000fe200078e3cff */
[----:B------:R-:W-:Y:S01]  /*e2a0*/  IMAD.X R111, RZ, RZ, R159, P2 ;  /* 0x000000ffff6f7224 */ /* 0x000fe200010e069f */
[----:B------:R-:W-:-:S02]  /*e2b0*/  IADD3 R127, P2, R158, 0xe000, RZ ;  /* 0x0000e0009e7f7810 */ /* 0x000fc40007f5e0ff */
[----:B------:R-:W-:Y:S02]  /*e2c0*/  LOP3.LUT R112, R113, 0x380, RZ, 0xc0, !PT ;  /* 0x0000038071707812 */ /* 0x000fe400078ec0ff */
[----:B------:R-:W-:Y:S02]  /*e2d0*/  LOP3.LUT R126, R127, 0x380, RZ, 0xc0, !PT ;  /* 0x000003807f7e7812 */ /* 0x000fe400078ec0ff */
[----:B------:R-:W-:Y:S02]  /*e2e0*/  SHF.R.U64 R112, R112, 0x3, RZ ;  /* 0x0000000370707819 */ /* 0x000fe400000012ff */
[----:B------:R-:W-:Y:S02]  /*e2f0*/  SHF.R.U64 R126, R126, 0x3, RZ ;  /* 0x000000037e7e7819 */ /* 0x000fe400000012ff */
[----:B------:R-:W-:Y:S02]  /*e300*/  LOP3.LUT R102, R107, 0x380, RZ, 0xc0, !PT ;  /* 0x000003806b667812 */ /* 0x000fe400078ec0ff */
[----:B------:R-:W-:Y:S01]  /*e310*/  LOP3.LUT R112, R112, R113, RZ, 0x3c, !PT ;  /* 0x0000007170707212 */ /* 0x000fe200078e3cff */
[--C-:B------:R-:W-:Y:S01]  /*e320*/  IMAD.X R113, RZ, RZ, R159.reuse, P3 ;  /* 0x000000ffff717224 */ /* 0x100fe200018e069f */
[----:B------:R-:W-:Y:S01]  /*e330*/  MOV R199, R160 ;  /* 0x000000a000c77202 */ /* 0x000fe20000000f00 */
[----:B------:R-:W-:Y:S01]  /*e340*/  BAR.SYNC.DEFER_BLOCKING 0x1, 0x100 ;  /* 0x0044000000007b1d */ /* 0x000fe20000010000 */
[----:B------:R-:W-:Y:S01]  /*e350*/  LOP3.LUT R126, R126, R127, RZ, 0x3c, !PT ;  /* 0x0000007f7e7e7212 */ /* 0x000fe200078e3cff */
[----:B------:R-:W-:Y:S01]  /*e360*/  IMAD.X R127, RZ, RZ, R159, P2 ;  /* 0x000000ffff7f7224 */ /* 0x000fe200010e069f */
[----:B------:R-:W-:-:S02]  /*e370*/  IADD3 R161, P3, R158, 0xf000, RZ ;  /* 0x0000f0009ea17810 */ /* 0x000fc40007f7e0ff */
[----:B------:R-:W-:Y:S02]  /*e380*/  SHF.R.U64 R102, R102, 0x3, RZ ;  /* 0x0000000366667819 */ /* 0x000fe400000012ff */
[----:B-1----:R-:W-:Y:S01]  /*e390*/  ISETP.NE.AND P2, PT, R197, 0x1, PT ;  /* 0x00000001c500780c */ /* 0x002fe20003f45270 */
[----:B------:R-:W-:Y:S01]  /*e3a0*/  IMAD.X R31, RZ, RZ, R159, P3 ;  /* 0x000000ffff1f7224 */ /* 0x000fe200018e069f */
[----:B------:R-:W-:Y:S02]  /*e3b0*/  LOP3.LUT R16, R103, 0x380, RZ, 0xc0, !PT ;  /* 0x0000038067107812 */ /* 0x000fe400078ec0ff */
[----:B------:R-:W-:Y:S02]  /*e3c0*/  LOP3.LUT R22, R161, 0x380, RZ, 0xc0, !PT ;  /* 0x00000380a1167812 */ /* 0x000fe400078ec0ff */
[----:B------:R-:W-:Y:S02]  /*e3d0*/  LOP3.LUT R152, R102, R107, RZ, 0x3c, !PT ;  /* 0x0000006b66987212 */ /* 0x000fe400078e3cff */
[----:B------:R-:W-:-:S02]  /*e3e0*/  LOP3.LUT R102, R21, 0x380, RZ, 0xc0, !PT ;  /* 0x0000038015667812 */ /* 0x000fc400078ec0ff */
[----:B------:R-:W-:Y:S02]  /*e3f0*/  SHF.R.U64 R16, R16, 0x3, RZ ;  /* 0x0000000310107819 */ /* 0x000fe400000012ff */
[----:B------:R-:W-:Y:S02]  /*e400*/  SHF.R.U64 R22, R22, 0x3, RZ ;  /* 0x0000000316167819 */ /* 0x000fe400000012ff */
[----:B------:R-:W-:Y:S02]  /*e410*/  SHF.R.U64 R102, R102, 0x3, RZ ;  /* 0x0000000366667819 */ /* 0x000fe400000012ff */
[----:B------:R-:W-:Y:S01]  /*e420*/  LOP3.LUT R16, R16, R103, RZ, 0x3c, !PT ;  /* 0x0000006710107212 */ /* 0x000fe200078e3cff */
[----:B------:R0:W-:Y:S01]  /*e430*/  STSM.16.M88.4 [R199], R24 ;  /* 0x00000018c7007844 */ /* 0x0001e20000000200 */
[C---:B------:R-:W-:Y:S02]  /*e440*/  IADD3 R103, P5, R158.reuse, 0x3000, RZ ;  /* 0x000030009e677810 */ /* 0x040fe40007fbe0ff */
[----:B------:R-:W-:-:S02]  /*e450*/  IADD3 R105, P6, R158, 0x4000, RZ ;  /* 0x000040009e697810 */ /* 0x000fc40007fde0ff */
[C---:B------:R-:W-:Y:S02]  /*e460*/  IADD3 R107, P0, R158.reuse, 0x5000, RZ ;  /* 0x000050009e6b7810 */ /* 0x040fe40007f1e0ff */
[----:B------:R-:W-:Y:S02]  /*e470*/  IADD3 R109, P1, R158, 0x6000, RZ ;  /* 0x000060009e6d7810 */ /* 0x000fe40007f3e0ff */
[----:B------:R-:W-:Y:S02]  /*e480*/  LOP3.LUT R30, R22, R161, RZ, 0x3c, !PT ;  /* 0x000000a1161e7212 */ /* 0x000fe400078e3cff */
[----:B------:R-:W-:Y:S02]  /*e490*/  MOV R161, R4 ;  /* 0x0000000400a17202 */ /* 0x000fe40000000f00 */
[----:B------:R-:W-:Y:S02]  /*e4a0*/  F2FP.BF16.F32.PACK_AB R5, R35, R34 ;  /* 0x000000222305723e */ /* 0x000fe400000010ff */
[----:B------:R-:W-:Y:S01]  /*e4b0*/  LOP3.LUT R130, R102, R21, RZ, 0x3c, !PT ;  /* 0x0000001566827212 */ /* 0x000fe200078e3cff */
[----:B------:R-:W1:Y:S01]  /*e4c0*/  @P2 LDC R34, c[0x0][0xbec] ;  /* 0x0002fb00ff222b82 */ /* 0x000e620000000800 */
[----:B------:R-:W-:Y:S01]  /*e4d0*/  LOP3.LUT R102, R103, 0x380, RZ, 0xc0, !PT ;  /* 0x0000038067667812 */ /* 0x000fe200078ec0ff */
[----:B------:R-:W-:Y:S01]  /*e4e0*/  IMAD.X R21, RZ, RZ, R159, P4 ;  /* 0x000000ffff157224 */ /* 0x000fe200020e069f */
[----:B------:R-:W-:-:S02]  /*e4f0*/  LOP3.LUT R104, R105, 0x380, RZ, 0xc0, !PT ;  /* 0x0000038069687812 */ /* 0x000fc400078ec0ff */
[----:B------:R-:W-:Y:S02]  /*e500*/  LOP3.LUT R106, R107, 0x380, RZ, 0xc0, !PT ;  /* 0x000003806b6a7812 */ /* 0x000fe400078ec0ff */
[----:B------:R-:W-:Y:S01]  /*e510*/  LOP3.LUT R108, R109, 0x380, RZ, 0xc0, !PT ;  /* 0x000003806d6c7812 */ /* 0x000fe200078ec0ff */
[----:B------:R-:W2:Y:S01]  /*e520*/  @P2 LDC R35, c[0x0][0xbf0] ;  /* 0x0002fc00ff232b82 */ /* 0x000ea20000000800 */
[----:B------:R-:W-:Y:S02]  /*e530*/  LOP3.LUT R6, R119, 0x380, RZ, 0xc0, !PT ;  /* 0x0000038077067812 */ /* 0x000fe400078ec0ff */
[----:B------:R-:W-:Y:S02]  /*e540*/  LOP3.LUT R8, R117, 0x380, RZ, 0xc0, !PT ;  /* 0x0000038075087812 */ /* 0x000fe400078ec0ff */
[----:B------:R-:W-:Y:S02]  /*e550*/  LOP3.LUT R10, R115, 0x380, RZ, 0xc0, !PT ;  /* 0x00000380730a7812 */ /* 0x000fe400078ec0ff */
[----:B------:R-:W-:-:S02]  /*e560*/  SHF.R.U64 R102, R102, 0x3, RZ ;  /* 0x0000000366667819 */ /* 0x000fc400000012ff */
[----:B------:R-:W-:Y:S02]  /*e570*/  SHF.R.U64 R104, R104, 0x3, RZ ;  /* 0x0000000368687819 */ /* 0x000fe400000012ff */
[----:B------:R-:W-:Y:S02]  /*e580*/  SHF.R.U64 R106, R106, 0x3, RZ ;  /* 0x000000036a6a7819 */ /* 0x000fe400000012ff */
[----:B------:R-:W-:Y:S02]  /*e590*/  SHF.R.U64 R108, R108, 0x3, RZ ;  /* 0x000000036c6c7819 */ /* 0x000fe400000012ff */
[----:B------:R-:W-:Y:S02]  /*e5a0*/  SHF.R.U64 R6, R6, 0x3, RZ ;  /* 0x0000000306067819 */ /* 0x000fe400000012ff */
[----:B------:R-:W-:Y:S02]  /*e5b0*/  SHF.R.U64 R8, R8, 0x3, RZ ;  /* 0x0000000308087819 */ /* 0x000fe400000012ff */
[----:B------:R-:W-:-:S02]  /*e5c0*/  SHF.R.U64 R10, R10, 0x3, RZ ;  /* 0x000000030a0a7819 */ /* 0x000fc400000012ff */
[----:B------:R-:W-:Y:S01]  /*e5d0*/  LOP3.LUT R102, R102, R103, RZ, 0x3c, !PT ;  /* 0x0000006766667212 */ /* 0x000fe200078e3cff */
[--C-:B------:R-:W-:Y:S01]  /*e5e0*/  IMAD.X R103, RZ, RZ, R159.reuse, P5 ;  /* 0x000000ffff677224 */ /* 0x100fe200028e069f */
[----:B------:R-:W-:Y:S02]  /*e5f0*/  LOP3.LUT R104, R104, R105, RZ, 0x3c, !PT ;  /* 0x0000006968687212 */ /* 0x000fe400078e3cff */
[----:B------:R-:W-:Y:S01]  /*e600*/  LOP3.LUT R106, R106, R107, RZ, 0x3c, !PT ;  /* 0x0000006b6a6a7212 */ /* 0x000fe200078e3cff */
[--C-:B------:R-:W-:Y:S01]  /*e610*/  IMAD.X R107, RZ, RZ, R159.reuse, P0 ;  /* 0x000000ffff6b7224 */ /* 0x100fe200000e069f */
[----:B------:R-:W-:Y:S01]  /*e620*/  LOP3.LUT R108, R108, R109, RZ, 0x3c, !PT ;  /* 0x0000006d6c6c7212 */ /* 0x000fe200078e3cff */
[----:B------:R-:W-:Y:S01]  /*e630*/  IMAD.X R109, RZ, RZ, R159, P1 ;  /* 0x000000ffff6d7224 */ /* 0x000fe200008e069f */
[----:B------:R-:W-:Y:S02]  /*e640*/  LOP3.LUT R6, R6, R119, RZ, 0x3c, !PT ;  /* 0x0000007706067212 */ /* 0x000fe400078e3cff */
[----:B------:R-:W-:-:S02]  /*e650*/  LOP3.LUT R8, R8, R117, RZ, 0x3c, !PT ;  /* 0x0000007508087212 */ /* 0x000fc400078e3cff */
[----:B------:R-:W-:Y:S02]  /*e660*/  LOP3.LUT R10, R10, R115, RZ, 0x3c, !PT ;  /* 0x000000730a0a7212 */ /* 0x000fe400078e3cff */
[----:B------:R-:W-:Y:S02]  /*e670*/  IADD3.X R105, RZ, R159, RZ, P6, !PT ;  /* 0x0000009fff697210 */ /* 0x000fe400037fe4ff */
[C---:B------:R-:W-:Y:S02]  /*e680*/  IADD3 R115, P4, R158.reuse, 0x9000, RZ ;  /* 0x000090009e737810 */ /* 0x040fe40007f9e0ff */
[C---:B------:R-:W-:Y:S02]  /*e690*/  IADD3 R117, P5, R158.reuse, 0xa000, RZ ;  /* 0x0000a0009e757810 */ /* 0x040fe40007fbe0ff */
[C---:B------:R-:W-:Y:S02]  /*e6a0*/  IADD3 R119, P6, R158.reuse, 0xb000, RZ ;  /* 0x0000b0009e777810 */ /* 0x040fe40007fde0ff */
[----:B------:R-:W-:-:S02]  /*e6b0*/  IADD3 R121, P0, R158, 0xc000, RZ ;  /* 0x0000c0009e797810 */ /* 0x000fc40007f1e0ff */
[----:B------:R-:W-:Y:S02]  /*e6c0*/  IADD3 R123, P1, R158, 0xd000, RZ ;  /* 0x0000d0009e7b7810 */ /* 0x000fe40007f3e0ff */
[----:B------:R-:W-:Y:S02]  /*e6d0*/  LOP3.LUT R114, R115, 0x380, RZ, 0xc0, !PT ;  /* 0x0000038073727812 */ /* 0x000fe400078ec0ff */
[----:B------:R-:W-:Y:S02]  /*e6e0*/  LOP3.LUT R116, R117, 0x380, RZ, 0xc0, !PT ;  /* 0x0000038075747812 */ /* 0x000fe400078ec0ff */
[----:B------:R-:W-:Y:S02]  /*e6f0*/  LOP3.LUT R118, R119, 0x380, RZ, 0xc0, !PT ;  /* 0x0000038077767812 */ /* 0x000fe400078ec0ff */
[----:B------:R-:W-:Y:S02]  /*e700*/  LOP3.LUT R120, R121, 0x380, RZ, 0xc0, !PT ;  /* 0x0000038079787812 */ /* 0x000fe400078ec0ff */
[----:B------:R-:W-:-:S02]  /*e710*/  LOP3.LUT R122, R123, 0x380, RZ, 0xc0, !PT ;  /* 0x000003807b7a7812 */ /* 0x000fc400078ec0ff */
[----:B------:R-:W-:Y:S02]  /*e720*/  LOP3.LUT R29, R158, 0x380, RZ, 0xc0, !PT ;  /* 0x000003809e1d7812 */ /* 0x000fe400078ec0ff */
[----:B------:R-:W-:Y:S02]  /*e730*/  MOV R160, R6 ;  /* 0x0000000600a07202 */ /* 0x000fe40000000f00 */
[----:B------:R-:W-:Y:S02]  /*e740*/  SHF.R.U64 R114, R114, 0x3, RZ ;  /* 0x0000000372727819 */ /* 0x000fe400000012ff */
[----:B------:R-:W-:Y:S02]  /*e750*/  SHF.R.U64 R116, R116, 0x3, RZ ;  /* 0x0000000374747819 */ /* 0x000fe400000012ff */
[----:B------:R-:W-:Y:S02]  /*e760*/  SHF.R.U64 R118, R118, 0x3, RZ ;  /* 0x0000000376767819 */ /* 0x000fe400000012ff */
[----:B------:R-:W-:-:S02]  /*e770*/  SHF.R.U64 R120, R120, 0x3, RZ ;  /* 0x0000000378787819 */ /* 0x000fc400000012ff */
[----:B------:R-:W-:Y:S02]  /*e780*/  SHF.R.U64 R122, R122, 0x3, RZ ;  /* 0x000000037a7a7819 */ /* 0x000fe400000012ff */
[----:B------:R-:W-:Y:S02]  /*e790*/  SHF.R.U64 R29, R29, 0x3, RZ ;  /* 0x000000031d1d7819 */ /* 0x000fe400000012ff */
[----:B------:R-:W-:Y:S01]  /*e7a0*/  F2FP.BF16.F32.PACK_AB R6, R37, R173 ;  /* 0x000000ad2506723e */ /* 0x000fe200000010ff */
[----:B------:R-:W-:Y:S01]  /*e7b0*/  VIADD R37, R200, UR60 ;  /* 0x0000003cc8257c36 */ /* 0x000fe20008000000 */
[----:B------:R-:W-:Y:S01]  /*e7c0*/  LOP3.LUT R114, R114, R115, RZ, 0x3c, !PT ;  /* 0x0000007372727212 */ /* 0x000fe200078e3cff */
[--C-:B------:R-:W-:Y:S01]  /*e7d0*/  IMAD.X R115, RZ, RZ, R159.reuse, P4 ;  /* 0x000000ffff737224 */ /* 0x100fe200020e069f */
[----:B------:R-:W-:Y:S01]  /*e7e0*/  LOP3.LUT R116, R116, R117, RZ, 0x3c, !PT ;  /* 0x0000007574747212 */ /* 0x000fe200078e3cff */
[----:B------:R-:W-:Y:S01]  /*e7f0*/  IMAD.X R117, RZ, RZ, R159, P5 ;  /* 0x000000ffff757224 */ /* 0x000fe200028e069f */
[----:B------:R-:W-:Y:S01]  /*e800*/  LOP3.LUT R118, R118, R119, RZ, 0x3c, !PT ;  /* 0x0000007776767212 */ /* 0x000fe200078e3cff */
[----:B-1----:R-:W-:Y:S01]  /*e810*/  @P2 IMAD.HI.U32 R34, R37, R34, RZ ;  /* 0x0000002225222227 */ /* 0x002fe200078e00ff */
[----:B------:R-:W-:-:S02]  /*e820*/  LOP3.LUT R120, R120, R121, RZ, 0x3c, !PT ;  /* 0x0000007978787212 */ /* 0x000fc400078e3cff */
[----:B------:R-:W-:Y:S01]  /*e830*/  LOP3.LUT R122, R122, R123, RZ, 0x3c, !PT ;  /* 0x0000007b7a7a7212 */ /* 0x000fe200078e3cff */
[--C-:B------:R-:W-:Y:S01]  /*e840*/  IMAD.X R121, RZ, RZ, R159.reuse, P0 ;  /* 0x000000ffff797224 */ /* 0x100fe200000e069f */
[----:B------:R-:W-:Y:S01]  /*e850*/  LOP3.LUT R28, R29, R158, RZ, 0x3c, !PT ;  /* 0x0000009e1d1c7212 */ /* 0x000fe200078e3cff */
[--C-:B------:R-:W-:Y:S01]  /*e860*/  IMAD.X R123, RZ, RZ, R159.reuse, P1 ;  /* 0x000000ffff7b7224 */ /* 0x100fe200008e069f */
[----:B------:R-:W-:Y:S01]  /*e870*/  IADD3.X R119, RZ, R159, RZ, P6, !PT ;  /* 0x0000009fff777210 */ /* 0x000fe200037fe4ff */
[----:B------:R-:W-:Y:S01]  /*e880*/  IMAD.MOV.U32 R29, RZ, RZ, R159 ;  /* 0x000000ffff1d7224 */ /* 0x000fe200078e009f */
[----:B------:R-:W-:Y:S02]  /*e890*/  MOV R159, R8 ;  /* 0x00000008009f7202 */ /* 0x000fe40000000f00 */
[----:B------:R-:W-:Y:S02]  /*e8a0*/  MOV R158, R10 ;  /* 0x0000000a009e7202 */ /* 0x000fe40000000f00 */
[----:B------:R-:W-:-:S02]  /*e8b0*/  MOV R198, R14 ;  /* 0x0000000e00c67202 */ /* 0x000fc40000000f00 */
[----:B------:R-:W-:Y:S02]  /*e8c0*/  F2FP.BF16.F32.PACK_AB R4, R33, R172 ;  /* 0x000000ac2104723e */ /* 0x000fe400000010ff */
[----:B------:R-:W-:Y:S02]  /*e8d0*/  F2FP.BF16.F32.PACK_AB R7, R39, R38 ;  /* 0x000000262707723e */ /* 0x000fe400000010ff */
[----:B------:R-:W-:Y:S02]  /*e8e0*/  MOV R22, R12 ;  /* 0x0000000c00167202 */ /* 0x000fe40000000f00 */
[----:B------:R-:W-:Y:S01]  /*e8f0*/  MOV R150, R150 ;  /* 0x0000009600967202 */ /* 0x000fe20000000f00 */
[----:B------:R1:W-:Y:S01]  /*e900*/  STSM.16.M88.4 [R198], R4 ;  /* 0x00000004c6007844 */ /* 0x0003e20000000200 */
[----:B------:R-:W-:Y:S02]  /*e910*/  F2FP.BF16.F32.PACK_AB R8, R41, R174 ;  /* 0x000000ae2908723e */ /* 0x000fe400000010ff */
[----:B------:R-:W-:-:S02]  /*e920*/  F2FP.BF16.F32.PACK_AB R9, R43, R42 ;  /* 0x0000002a2b09723e */ /* 0x000fc400000010ff */
[----:B------:R-:W-:Y:S02]  /*e930*/  F2FP.BF16.F32.PACK_AB R10, R45, R175 ;  /* 0x000000af2d0a723e */ /* 0x000fe400000010ff */
[----:B------:R-:W-:Y:S02]  /*e940*/  F2FP.BF16.F32.PACK_AB R11, R47, R46 ;  /* 0x0000002e2f0b723e */ /* 0x000fe400000010ff */
[----:B------:R-:W-:Y:S02]  /*e950*/  MOV R156, R156 ;  /* 0x0000009c009c7202 */ /* 0x000fe40000000f00 */
[----:B------:R-:W-:Y:S01]  /*e960*/  F2FP.BF16.F32.PACK_AB R12, R49, R176 ;  /* 0x000000b0310c723e */ /* 0x000fe200000010ff */
[----:B------:R3:W-:Y:S01]  /*e970*/  STSM.16.M88.4 [R150], R8 ;  /* 0x0000000896007844 */ /* 0x0007e20000000200 */
[----:B------:R-:W-:Y:S02]  /*e980*/  F2FP.BF16.F32.PACK_AB R13, R51, R50 ;  /* 0x00000032330d723e */ /* 0x000fe400000010ff */
[----:B------:R-:W-:-:S02]  /*e990*/  F2FP.BF16.F32.PACK_AB R14, R53, R177 ;  /* 0x000000b1350e723e */ /* 0x000fc400000010ff */
[----:B------:R-:W-:Y:S02]  /*e9a0*/  F2FP.BF16.F32.PACK_AB R15, R55, R54 ;  /* 0x00000036370f723e */ /* 0x000fe400000010ff */
[----:B------:R-:W-:Y:S02]  /*e9b0*/  MOV R130, R130 ;  /* 0x0000008200827202 */ /* 0x000fe40000000f00 */
[----:B0-----:R-:W-:Y:S01]  /*e9c0*/  F2FP.BF16.F32.PACK_AB R24, R57, R178 ;  /* 0x000000b23918723e */ /* 0x001fe200000010ff */
[----:B------:R-:W-:Y:S01]  /*e9d0*/  STSM.16.M88.4 [R156], R12 ;  /* 0x0000000c9c007844 */ /* 0x000fe20000000200 */
[----:B------:R-:W-:Y:S02]  /*e9e0*/  F2FP.BF16.F32.PACK_AB R25, R59, R58 ;  /* 0x0000003a3b19723e */ /* 0x000fe400000010ff */
[----:B------:R-:W-:Y:S02]  /*e9f0*/  F2FP.BF16.F32.PACK_AB R26, R61, R179 ;  /* 0x000000b33d1a723e */ /* 0x000fe400000010ff */
[----:B------:R-:W-:-:S02]  /*ea00*/  F2FP.BF16.F32.PACK_AB R27, R63, R62 ;  /* 0x0000003e3f1b723e */ /* 0x000fc400000010ff */
[----:B------:R-:W-:Y:S02]  /*ea10*/  MOV R33, R37 ;  /* 0x0000002500217202 */ /* 0x000fe40000000f00 */
[----:B--2---:R-:W-:Y:S01]  /*ea20*/  @P2 SHF.R.U32.HI R33, RZ, R35, R34 ;  /* 0x00000023ff212219 */ /* 0x004fe20000011622 */
[----:B------:R0:W-:Y:S01]  /*ea30*/  STSM.16.M88.4 [R130], R24 ;  /* 0x0000001882007844 */ /* 0x0001e20000000200 */
[----:B------:R-:W-:Y:S02]  /*ea40*/  MOV R154, R154 ;  /* 0x0000009a009a7202 */ /* 0x000fe40000000f00 */
[----:B-1----:R-:W-:Y:S02]  /*ea50*/  F2FP.BF16.F32.PACK_AB R4, R65, R180 ;  /* 0x000000b44104723e */ /* 0x002fe400000010ff */
[----:B------:R-:W-:Y:S02]  /*ea60*/  F2FP.BF16.F32.PACK_AB R5, R67, R66 ;  /* 0x000000424305723e */ /* 0x000fe400000010ff */
[----:B------:R-:W-:-:S02]  /*ea70*/  F2FP.BF16.F32.PACK_AB R6, R69, R181 ;  /* 0x000000b54506723e */ /* 0x000fc400000010ff */
[----:B------:R-:W-:Y:S01]  /*ea80*/  F2FP.BF16.F32.PACK_AB R7, R71, R70 ;  /* 0x000000464707723e */ /* 0x000fe200000010ff */
[----:B------:R-:W1:Y:S01]  /*ea90*/  @P2 LDC R69, c[0x0][0xbf0] ;  /* 0x0002fc00ff452b82 */ /* 0x000e620000000800 */
[----:B------:R-:W-:Y:S02]  /*eaa0*/  MOV R152, R152 ;  /* 0x0000009800987202 */ /* 0x000fe40000000f00 */
[----:B---3--:R-:W-:Y:S01]  /*eab0*/  F2FP.BF16.F32.PACK_AB R8, R73, R182 ;  /* 0x000000b64908723e */ /* 0x008fe200000010ff */
[----:B------:R-:W-:Y:S01]  /*eac0*/  STSM.16.M88.4 [R154], R4 ;  /* 0x000000049a007844 */ /* 0x000fe20000000200 */
[----:B------:R-:W-:Y:S01]  /*ead0*/  F2FP.BF16.F32.PACK_AB R9, R75, R74 ;  /* 0x0000004a4b09723e */ /* 0x000fe200000010ff */
[----:B0-----:R-:W-:Y:S01]  /*eae0*/  IMAD.MOV R24, RZ, RZ, -R33 ;  /* 0x000000ffff187224 */ /* 0x001fe200078e0a21 */
[----:B------:R-:W-:Y:S02]  /*eaf0*/  F2FP.BF16.F32.PACK_AB R10, R77, R183 ;  /* 0x000000b74d0a723e */ /* 0x000fe400000010ff */
[----:B------:R-:W-:Y:S01]  /*eb00*/  F2FP.BF16.F32.PACK_AB R11, R79, R78 ;  /* 0x0000004e4f0b723e */ /* 0x000fe200000010ff */
[----:B------:R-:W-:Y:S01]  /*eb10*/  IMAD R35, R197, R24, R37 ;  /* 0x00000018c5237224 */ /* 0x000fe200078e0225 */
[----:B------:R-:W-:-:S02]  /*eb20*/  MOV R146, R146 ;  /* 0x0000009200927202 */ /* 0x000fc40000000f00 */
[----:B------:R-:W-:Y:S01]  /*eb30*/  F2FP.BF16.F32.PACK_AB R12, R81, R184 ;  /* 0x000000b8510c723e */ /* 0x000fe200000010ff */
[----:B------:R0:W-:Y:S01]  /*eb40*/  STSM.16.M88.4 [R152], R8 ;  /* 0x0000000898007844 */ /* 0x0001e20000000200 */
        /* <DEDUP_REMOVED lines=8> */
[----:B------:R-:W-:Y:S01]  /*ebd0*/  F2FP.BF16.F32.PACK_AB R27, R95, R94 ;  /* 0x0000005e5f1b723e */ /* 0x000fe200000010ff */
[----:B0-----:R-:W-:Y:S01]  /*ebe0*/  IMAD.U32 R10, RZ, RZ, UR5 ;  /* 0x00000005ff0a7e24 */ /* 0x001fe2000f8e00ff */
[----:B------:R-:W-:Y:S01]  /*ebf0*/  SHF.R.S32.HI R9, RZ, 0x1f, R33 ;  /* 0x0000001fff097819 */ /* 0x000fe20000011421 */
[----:B------:R-:W-:Y:S01]  /*ec00*/  ULDC UR5, c[0x0][0xa88] ;  /* 0x0002a20000057ab9 */ /* 0x000fe20000000800 */
[----:B------:R-:W-:Y:S01]  /*ec10*/  SHF.R.S32.HI R8, RZ, 0x1f, R35 ;  /* 0x0000001fff087819 */ /* 0x000fe20000011423 */
[----:B------:R-:W-:Y:S01]  /*ec20*/  STSM.16.M88.4 [R142], R24 ;  /* 0x000000188e007844 */ /* 0x000fe20000000200 */
[----:B------:R-:W-:Y:S02]  /*ec30*/  MOV R138, R138 ;  /* 0x0000008a008a7202 */ /* 0x000fe40000000f00 */
[----:B------:R-:W-:-:S02]  /*ec40*/  F2FP.BF16.F32.PACK_AB R4, R97, R188 ;  /* 0x000000bc6104723e */ /* 0x000fc400000010ff */
[----:B------:R-:W-:Y:S01]  /*ec50*/  F2FP.BF16.F32.PACK_AB R5, R99, R98 ;  /* 0x000000626305723e */ /* 0x000fe200000010ff */
[----:B--2---:R-:W-:Y:S01]  /*ec60*/  VIADD R14, R212, UR60 ;  /* 0x0000003cd40e7c36 */ /* 0x004fe20008000000 */
[----:B------:R-:W-:Y:S02]  /*ec70*/  IADD3 R12, P0, R33, UR6, RZ ;  /* 0x00000006210c7c10 */ /* 0x000fe4000ff1e0ff */
[----:B------:R-:W-:Y:S02]  /*ec80*/  F2FP.BF16.F32.PACK_AB R6, R101, R189 ;  /* 0x000000bd6506723e */ /* 0x000fe400000010ff */
[----:B------:R-:W-:Y:S01]  /*ec90*/  IADD3.X R13, R9, UR7, R10, P0, !PT ;  /* 0x00000007090d7c10 */ /* 0x000fe200087fe40a */
[----:B------:R-:W-:Y:S01]  /*eca0*/  ULDC.64 UR6, c[0x0][0xb88] ;  /* 0x0002e20000067ab9 */ /* 0x000fe20000000a00 */
[----:B------:R-:W-:Y:S01]  /*ecb0*/  F2FP.BF16.F32.PACK_AB R7, R18, R3 ;  /* 0x000000031207723e */ /* 0x000fe200000010ff */
[----:B------:R-:W-:Y:S01]  /*ecc0*/  IMAD R8, R8, UR6, RZ ;  /* 0x0000000608087c24 */ /* 0x000fe2000f8e02ff */
[----:B------:R-:W-:Y:S01]  /*ecd0*/  LOP3.LUT P0, RZ, R210, 0x3, RZ, 0xc0, !PT ;  /* 0x00000003d2ff7812 */ /* 0x000fe2000780c0ff */
[C---:B------:R-:W-:Y:S01]  /*ece0*/  IMAD.WIDE.U32 R12, R35.reuse, UR6, R12 ;  /* 0x00000006230c7c25 */ /* 0x040fe2000f8e000c */
[----:B------:R-:W-:Y:S01]  /*ecf0*/  MOV R134, R134 ;  /* 0x0000008600867202 */ /* 0x000fe20000000f00 */
[----:B------:R0:W-:Y:S01]  /*ed00*/  STSM.16.M88.4 [R138], R4 ;  /* 0x000000048a007844 */ /* 0x0001e20000000200 */
[----:B------:R-:W-:Y:S01]  /*ed10*/  F2FP.BF16.F32.PACK_AB R9, R36, R32 ;  /* 0x000000202409723e */ /* 0x000fe200000010ff */
[----:B------:R-:W-:Y:S01]  /*ed20*/  IMAD R35, R35, UR7, R8 ;  /* 0x0000000723237c24 */ /* 0x000fe2000f8e0208 */
[----:B------:R-:W-:Y:S01]  /*ed30*/  ULDC.64 UR6, c[0x0][0xb50] ;  /* 0x0002d40000067ab9 */ /* 0x000fe20000000a00 */
[----:B------:R-:W-:Y:S01]  /*ed40*/  IMAD R3, R197, UR5, RZ ;  /* 0x00000005c5037c24 */ /* 0x000fe2000f8e02ff */
[----:B------:R-:W-:-:S02]  /*ed50*/  F2FP.BF16.F32.PACK_AB R8, R166, R190 ;  /* 0x000000bea608723e */ /* 0x000fc400000010ff */
[----:B------:R-:W-:Y:S02]  /*ed60*/  F2FP.BF16.F32.PACK_AB R10, R168, R191 ;  /* 0x000000bfa80a723e */ /* 0x000fe400000010ff */
[----:B------:R-:W-:Y:S02]  /*ed70*/  F2FP.BF16.F32.PACK_AB R11, R44, R40 ;  /* 0x000000282c0b723e */ /* 0x000fe400000010ff */
[----:B------:R-:W-:Y:S02]  /*ed80*/  LEA R18, P3, R12, UR6, 0x2 ;  /* 0x000000060c127c11 */ /* 0x000fe4000f8610ff */
[----:B------:R-:W-:Y:S01]  /*ed90*/  ISETP.GE.OR P1, PT, R14, R3, P0 ;  /* 0x000000030e00720c */ /* 0x000fe20000726670 */
[----:B------:R2:W-:Y:S01]  /*eda0*/  STSM.16.M88.4 [R134], R8 ;  /* 0x0000000886007844 */ /* 0x0005e20000000200 */
[----:B------:R-:W-:Y:S01]  /*edb0*/  F2FP.BF16.F32.PACK_AB R15, R92, R88 ;  /* 0x000000585c0f723e */ /* 0x000fe200000010ff */
[----:B0-----:R-:W-:Y:S01]  /*edc0*/  VIADD R4, R14, 0x8 ;  /* 0x000000080e047836 */ /* 0x001fe20000000000 */
[----:B------:R-:W-:Y:S01]  /*edd0*/  F2FP.BF16.F32.PACK_AB R6, R170, R193 ;  /* 0x000000c1aa06723e */ /* 0x000fe200000010ff */
[----:B------:R-:W-:Y:S01]  /*ede0*/  IMAD.IADD R5, R13, 0x1, R35 ;  /* 0x000000010d057824 */ /* 0x000fe200078e0223 */
[----:B------:R-:W-:Y:S01]  /*edf0*/  F2FP.BF16.F32.PACK_AB R7, R60, R56 ;  /* 0x000000383c07723e */ /* 0x000fe200000010ff */
[----:B------:R-:W-:Y:S01]  /*ee00*/  SHFL.IDX PT, R44, R18, RZ, 0x1c1f ;  /* 0x001c1fff122c7589 */ /* 0x000fe200000e0000 */
[----:B------:R-:W-:-:S02]  /*ee10*/  ISETP.GE.OR P0, PT, R4, R3, P0 ;  /* 0x000000030400720c */ /* 0x000fc40000706670 */
[----:B------:R-:W-:Y:S02]  /*ee20*/  LEA.HI.X R24, R12, UR7, R5, 0x2, P3 ;  /* 0x000000070c187c11 */ /* 0x000fe400098f1405 */
[----:B------:R-:W-:Y:S02]  /*ee30*/  F2FP.BF16.F32.PACK_AB R4, R169, R192 ;  /* 0x000000c0a904723e */ /* 0x000fe400000010ff */
[----:B------:R-:W-:Y:S01]  /*ee40*/  F2FP.BF16.F32.PACK_AB R5, R52, R48 ;  /* 0x000000303405723e */ /* 0x000fe200000010ff */
[----:B------:R-:W0:Y:S01]  /*ee50*/  SHFL.IDX PT, R45, R24, RZ, 0x1c1f ;  /* 0x001c1fff182d7589 */ /* 0x000e2200000e0000 */
[----:B------:R-:W-:Y:S02]  /*ee60*/  F2FP.BF16.F32.PACK_AB R12, R129, R195 ;  /* 0x000000c3810c723e */ /* 0x000fe400000010ff */
[----:B--2---:R-:W-:Y:S01]  /*ee70*/  F2FP.BF16.F32.PACK_AB R8, R171, R194 ;  /* 0x000000c2ab08723e */ /* 0x004fe200000010ff */
[----:B------:R-:W-:Y:S01]  /*ee80*/  STSM.16.M88.4 [R22], R4 ;  /* 0x0000000416007844 */ /* 0x000fe20000000200 */
[----:B------:R-:W-:-:S02]  /*ee90*/  F2FP.BF16.F32.PACK_AB R9, R68, R64 ;  /* 0x000000404409723e */ /* 0x000fc400000010ff */
[----:B------:R-:W-:Y:S01]  /*eea0*/  F2FP.BF16.F32.PACK_AB R10, R125, R124 ;  /* 0x0000007c7d0a723e */ /* 0x000fe200000010ff */
[----:B------:R-:W-:Y:S01]  /*eeb0*/  SHFL.IDX PT, R48, R18, 0x1, 0x1c1f ;  /* 0x003c1f0012307f89 */ /* 0x000fe200000e0000 */
[----:B------:R-:W-:Y:S02]  /*eec0*/  F2FP.BF16.F32.PACK_AB R11, R76, R72 ;  /* 0x000000484c0b723e */ /* 0x000fe400000010ff */
[----:B------:R-:W-:Y:S01]  /*eed0*/  F2FP.BF16.F32.PACK_AB R13, R84, R80 ;  /* 0x00000050540d723e */ /* 0x000fe200000010ff */
[----:B------:R-:W2:Y:S01]  /*eee0*/  SHFL.IDX PT, R49, R24, 0x1, 0x1c1f ;  /* 0x003c1f0018317f89 */ /* 0x000ea200000e0000 */
[----:B------:R-:W-:Y:S02]  /*eef0*/  F2FP.BF16.F32.PACK_AB R14, R133, R132 ;  /* 0x00000084850e723e */ /* 0x000fe400000010ff */
[----:B------:R-:W-:Y:S01]  /*ef00*/  F2FP.BF16.F32.PACK_AB R138, R141, R140 ;  /* 0x0000008c8d8a723e */ /* 0x000fe200000010ff */
[----:B------:R-:W-:Y:S01]  /*ef10*/  STSM.16.M88.4 [R158], R8 ;  /* 0x000000089e007844 */ /* 0x000fe20000000200 */
[----:B------:R-:W-:-:S02]  /*ef20*/  F2FP.BF16.F32.PACK_AB R139, R162, R128 ;  /* 0x00000080a28b723e */ /* 0x000fc400000010ff */
[----:B------:R-:W-:Y:S01]  /*ef30*/  F2FP.BF16.F32.PACK_AB R146, R149, R148 ;  /* 0x000000949592723e */ /* 0x000fe200000010ff */
[----:B------:R-:W-:Y:S01]  /*ef40*/  STSM.16.M88.4 [R159], R12 ;  /* 0x0000000c9f007844 */ /* 0x000fe20000000200 */
[----:B------:R-:W-:-:S03]  /*ef50*/  F2FP.BF16.F32.PACK_AB R147, R167, R165 ;  /* 0x000000a5a793723e */ /* 0x000fc600000010ff */
[----:B------:R-:W-:Y:S04]  /*ef60*/  STSM.16.M88.4 [R160], R136 ;  /* 0x00000088a0007844 */ /* 0x000fe80000000200 */
[----:B------:R-:W-:Y:S01]  /*ef70*/  STSM.16.M88.4 [R161], R144 ;  /* 0x00000090a1007844 */ /* 0x000fe20000000200 */
[----:B------:R-:W-:Y:S01]  /*ef80*/  BAR.SYNC.DEFER_BLOCKING 0x1, 0x100 ;  /* 0x0044000000007b1d */ /* 0x000fe20000010000 */
[----:B------:R-:W-:-:S05]  /*ef90*/  UIMAD UR5, UR10, UR8, URZ ;  /* 0x000000080a0572a4 */ /* 0x000fca000f8e023f */
[----:B0-----:R0:W-:Y:S04]  /*efa0*/  @!P1 ST.E desc[UR36][R44.64], R0 ;  /* 0x000000002c009985 */ /* 0x0011e8000c101924 */
[----:B--2---:R2:W-:Y:S04]  /*efb0*/  @!P0 ST.E desc[UR36][R48.64], R2 ;  /* 0x0000000230008985 */ /* 0x0045e8000c101924 */
[----:B------:R3:W5:Y:S01]  /*efc0*/  LD.E.128 R32, desc[UR36][R16.64] ;  /* 0x0000002410207980 */ /* 0x000762000c101d00 */
[----:B0-----:R-:W-:Y:S01]  /*efd0*/  IMAD R0, R205, 0x20, R208 ;  /* 0x00000020cd007824 */ /* 0x001fe200078e02d0 */
[----:B------:R-:W-:-:S02]  /*efe0*/  UIMAD.WIDE.U32 UR6, UR11, UR8, URZ ;  /* 0x000000080b0672a5 */ /* 0x000fc4000f8e003f */
[----:B------:R0:W5:Y:S01]  /*eff0*/  LD.E.128 R36, desc[UR36][R20.64] ;  /* 0x0000002414247980 */ /* 0x000162000c101d00 */
[----:B---3--:R-:W3:Y:S01]  /*f000*/  @P2 LDC R17, c[0x0][0xbec] ;  /* 0x0002fb00ff112b82 */ /* 0x008ee20000000800 */
[----:B------:R-:W-:Y:S01]  /*f010*/  IADD3 R18, R0, UR60, RZ ;  /* 0x0000003c00127c10 */ /* 0x000fe2000fffe0ff */
[----:B------:R-:W-:Y:S01]  /*f020*/  UIMAD UR5, UR11, UR9, UR5 ;  /* 0x000000090b0572a4 */ /* 0x000fe2000f8e0205 */
[----:B------:R4:W5:Y:S02]  /*f030*/  LD.E.128 R24, desc[UR36][R28.64] ;  /* 0x000000241c187980 */ /* 0x000964000c101d00 */
[----:B------:R-:W-:Y:S01]  /*f040*/  ULDC.64 UR10, c[0x0][0xaf0] ;  /* 0x0002bc00000a7ab9 */ /* 0x000fe20000000a00 */
[----:B------:R-:W-:Y:S01]  /*f050*/  UIADD3 UR7, UR7, UR5, URZ ;  /* 0x0000000507077290 */ /* 0x000fe2000fffe03f */
[----:B------:R-:W5:Y:S01]  /*f060*/  LD.E.128 R100, desc[UR36][R102.64] ;  /* 0x0000002466647980 */ /* 0x000f62000c101d00 */
[----:B------:R-:W-:Y:S01]  /*f070*/  UIMAD UR8, UR12, UR10, URZ ;  /* 0x0000000a0c0872a4 */ /* 0x000fe2000f8e023f */
[----:B0-----:R-:W-:Y:S01]  /*f080*/  IMAD.MOV.U32 R21, RZ, RZ, R18 ;  /* 0x000000ffff157224 */ /* 0x001fe200078e0012 */
[----:B------:R-:W-:Y:S01]  /*f090*/  UIMAD.WIDE.U32 UR6, UR13, UR10, UR6 ;  /* 0x0000000a0d0672a5 */ /* 0x000fe2000f8e0006 */
[----:B------:R4:W5:Y:S01]  /*f0a0*/  LD.E.128 R4, desc[UR36][R104.64] ;  /* 0x0000002468047980 */ /* 0x000962000c101d00 */
[----:B------:R-:W-:-:S03]  /*f0b0*/  UIMAD UR5, UR13, UR11, UR8 ;  /* 0x0000000b0d0572a4 */ /* 0x000fc6000f8e0208 */
[----:B------:R-:W-:Y:S01]  /*f0c0*/  ULDC.64 UR8, c[0x0][0xae0] ;  /* 0x0002b80000087ab9 */ /* 0x000fe20000000a00 */
[----:B------:R-:W-:Y:S01]  /*f0d0*/  UIADD3 UR5, UR7, UR5, URZ ;  /* 0x0000000507057290 */ /* 0x000fe2000fffe03f */
[----:B------:R4:W5:Y:S04]  /*f0e0*/  LD.E.128 R8, desc[UR36][R106.64] ;  /* 0x000000246a087980 */ /* 0x000968000c101d00 */
[----:B------:R4:W5:Y:S01]  /*f0f0*/  LD.E.128 R12, desc[UR36][R108.64] ;  /* 0x000000246c0c7980 */ /* 0x000962000c101d00 */
[----:B---3--:R-:W-:-:S03]  /*f100*/  @P2 IMAD.HI.U32 R0, R18, R17, RZ ;  /* 0x0000001112002227 */ /* 0x008fc600078e00ff */
[----:B------:R4:W5:Y:S02]  /*f110*/  LD.E.128 R40, desc[UR36][R110.64] ;  /* 0x000000246e287980 */ /* 0x000964000c101d00 */
[----:B-1----:R-:W-:Y:S02]  /*f120*/  @P2 SHF.R.U32.HI R21, RZ, R69, R0 ;  /* 0x00000045ff152219 */ /* 0x002fe40000011600 */
[----:B------:R4:W5:Y:S02]  /*f130*/  LD.E.128 R56, desc[UR36][R112.64] ;  /* 0x0000002470387980 */ /* 0x000964000c101d00 */
[--C-:B------:R-:W-:Y:S01]  /*f140*/  SHF.R.S32.HI R0, RZ, 0x1f, R21.reuse ;  /* 0x0000001fff007819 */ /* 0x100fe20000011415 */
[----:B--2---:R-:W-:Y:S01]  /*f150*/  IMAD.MOV R2, RZ, RZ, -R21 ;  /* 0x000000ffff027224 */ /* 0x004fe200078e0a15 */
[----:B------:R4:W5:Y:S01]  /*f160*/  LD.E.128 R44, desc[UR36][R114.64] ;  /* 0x00000024722c7980 */ /* 0x000962000c101d00 */
[----:B------:R-:W-:Y:S02]  /*f170*/  IMAD.U32 R17, RZ, RZ, UR7 ;  /* 0x00000007ff117e24 */ /* 0x000fe4000f8e00ff */
[----:B------:R-:W-:Y:S01]  /*f180*/  IMAD.U32 R16, RZ, RZ, UR6 ;  /* 0x00000006ff107e24 */ /* 0x000fe2000f8e00ff */
[----:B------:R4:W5:Y:S01]  /*f190*/  LD.E.128 R48, desc[UR36][R116.64] ;  /* 0x0000002474307980 */ /* 0x000962000c101d00 */
[----:B------:R-:W-:Y:S01]  /*f1a0*/  IMAD.U32 R17, RZ, RZ, UR5 ;  /* 0x00000005ff117e24 */ /* 0x000fe2000f8e00ff */
[----:B------:R-:W-:Y:S01]  /*f1b0*/  ULDC.64 UR6, c[0x0][0xad8] ;  /* 0x0002b60000067ab9 */ /* 0x000fe20000000a00 */
[----:B------:R-:W-:Y:S01]  /*f1c0*/  IMAD R0, R0, UR8, RZ ;  /* 0x0000000800007c24 */ /* 0x000fe2000f8e02ff */
[----:B------:R4:W5:Y:S01]  /*f1d0*/  LD.E.128 R52, desc[UR36][R118.64] ;  /* 0x0000002476347980 */ /* 0x000962000c101d00 */
[----:B------:R-:W-:-:S02]  /*f1e0*/  IMAD R197, R197, R2, R18 ;  /* 0x00000002c5c57224 */ /* 0x000fc400078e0212 */
[C---:B------:R-:W-:Y:S01]  /*f1f0*/  IMAD R69, R21.reuse, UR9, R0 ;  /* 0x0000000915457c24 */ /* 0x040fe2000f8e0200 */
[----:B------:R4:W5:Y:S01]  /*f200*/  LD.E.128 R64, desc[UR36][R120.64] ;  /* 0x0000002478407980 */ /* 0x000962000c101d00 */
[----:B------:R-:W-:Y:S01]  /*f210*/  IMAD.WIDE.U32 R16, R21, UR8, R16 ;  /* 0x0000000815107c25 */ /* 0x000fe2000f8e0010 */
[----:B------:R-:W-:Y:S02]  /*f220*/  SHF.R.S32.HI R0, RZ, 0x1f, R197 ;  /* 0x0000001fff007819 */ /* 0x000fe400000114c5 */
[----:B------:R4:W5:Y:S04]  /*f230*/  LD.E.128 R60, desc[UR36][R122.64] ;  /* 0x000000247a3c7980 */ /* 0x000968000c101d00 */
[----:B------:R-:W5:Y:S04]  /*f240*/  LD.E.128 R124, desc[UR36][R126.64] ;  /* 0x000000247e7c7980 */ /* 0x000f68000c101d00 */
[----:B------:R-:W5:Y:S01]  /*f250*/  LD.E.128 R28, desc[UR36][R30.64] ;  /* 0x000000241e1c7980 */ /* 0x000f62000c101d00 */
[----:B------:R-:W-:Y:S01]  /*f260*/  @!PT LDS RZ, [RZ] ;  /* 0x00000000fffff984 */ /* 0x000fe20000000800 */
[----:B------:R-:W-:Y:S01]  /*f270*/  @!PT LDS RZ, [RZ] ;  /* 0x00000000fffff984 */ /* 0x000fe20000000800 */
[----:B------:R-:W-:Y:S01]  /*f280*/  @!PT LDS RZ, [RZ] ;  /* 0x00000000fffff984 */ /* 0x000fe20000000800 */
[----:B------:R-:W-:Y:S01]  /*f290*/  @!PT LDS RZ, [RZ] ;  /* 0x00000000fffff984 */ /* 0x000fe20000000800 */
[----:B------:R0:W-:Y:S06]  /*f2a0*/  MEMBAR.ALL.CTA ;  /* 0x0000000000007992 */ /* 0x0001ec0000008000 */
[----:B0-----:R-:W0:Y:S01]  /*f2b0*/  FENCE.VIEW.ASYNC.S ;  /* 0x00000000000073c6 */ /* 0x001e220000000000 */
[----:B------:R-:W-:Y:S01]  /*f2c0*/  IADD3 R17, R17, R69, RZ ;  /* 0x0000004511117210 */ /* 0x000fe20007ffe0ff */
[----:B------:R-:W-:-:S02]  /*f2d0*/  IMAD R2, R0, UR6, RZ ;  /* 0x0000000600027c24 */ /* 0x000fc4000f8e02ff */
[----:B------:R-:W-:Y:S02]  /*f2e0*/  VIADD R22, R208, UR60 ;  /* 0x0000003cd0167c36 */ /* 0x000fe40008000000 */
[C---:B------:R-:W-:Y:S02]  /*f2f0*/  IMAD R21, R197.reuse, UR7, R2 ;  /* 0x00000007c5157c24 */ /* 0x040fe4000f8e0202 */
[----:B------:R-:W-:Y:S01]  /*f300*/  IMAD.WIDE.U32 R16, R197, UR6, R16 ;  /* 0x00000006c5107c25 */ /* 0x000fe2000f8e0010 */
[C---:B------:R-:W-:Y:S01]  /*f310*/  ISETP.GE.AND P2, PT, R22.reuse, R3, PT ;  /* 0x000000031600720c */ /* 0x040fe20003f46270 */
[----:B------:R-:W-:Y:S02]  /*f320*/  ULDC.64 UR6, c[0x0][0xa80] ;  /* 0x0002a00000067ab9 */ /* 0x000fe40000000a00 */
[----:B------:R-:W-:Y:S01]  /*f330*/  VIADD R0, R22, 0x20 ;  /* 0x0000002016007836 */ /* 0x000fe20000000000 */
[----:B------:R-:W-:Y:S01]  /*f340*/  LEA R2, P3, R16, UR6, 0x1 ;  /* 0x0000000610027c11 */ /* 0x000fe2000f8608ff */
[----:B------:R-:W-:-:S02]  /*f350*/  IMAD.IADD R17, R17, 0x1, R21 ;  /* 0x0000000111117824 */ /* 0x000fc400078e0215 */
[----:B------:R-:W-:Y:S01]  /*f360*/  VIADD R196, R196, 0x30820 ;  /* 0x00030820c4c47836 */ /* 0x000fe20000000000 */
[-C--:B------:R-:W-:Y:S01]  /*f370*/  ISETP.GE.AND P1, PT, R0, R3.reuse, PT ;  /* 0x000000030000720c */ /* 0x080fe20003f26270 */
[----:B------:R-:W-:Y:S01]  /*f380*/  VIADD R0, R22, 0x40 ;  /* 0x0000004016007836 */ /* 0x000fe20000000000 */
[----:B------:R-:W-:Y:S02]  /*f390*/  LEA.HI.X R18, R16, UR7, R17, 0x1, P3 ;  /* 0x0000000710127c11 */ /* 0x000fe400098f0c11 */
[----:B------:R-:W-:Y:S01]  /*f3a0*/  PRMT R196, RZ, 0x654, R196 ;  /* 0x00000654ffc47816 */ /* 0x000fe200000000c4 */
[----:B0-----:R4:W0:Y:S01]  /*f3b0*/  SHFL.IDX PT, R70, R2, RZ, 0x181f ;  /* 0x00181fff02467589 */ /* 0x00182200000e0000 */
[----:B------:R-:W-:Y:S01]  /*f3c0*/  ISETP.GE.AND P0, PT, R0, R3, PT ;  /* 0x000000030000720c */ /* 0x000fe20003f06270 */
[----:B------:R-:W-:Y:S01]  /*f3d0*/  BSSY B1, `(.L_x_1073) ;  /* 0x0000015000017945 */ /* 0x000fe20003800000 */
[----:B------:R4:W-:Y:S01]  /*f3e0*/  SYNCS.ARRIVE.TRANS64.RED.A1T0 RZ, [R196+URZ], RZ ;  /* 0x000000ffc4ff79a7 */ /* 0x0009e2000810043f */
[----:B------:R4:W1:Y:S02]  /*f3f0*/  SHFL.IDX PT, R0, R18, RZ, 0x181f ;  /* 0x00181fff12007589 */ /* 0x00086400000e0000 */
        /* <DEDUP_REMOVED lines=18> */
.L_x_1074:
[----:B------:R-:W-:Y:S05]  /*f520*/  BSYNC B1 ;  /* 0x0000000000017941 */ /* 0x000fea0003800000 */
.L_x_1073:
[----:B-1----:R1:W3:Y:S01]  /*f530*/  SHFL.IDX PT, R0, R18, 0x1, 0x181f ;  /* 0x00381f0012007f89 */ /* 0x0022e200000e0000 */
[----:B------:R-:W-:Y:S03]  /*f540*/  BSSY B1, `(.L_x_1075) ;  /* 0x0000014000017945 */ /* 0x000fe60003800000 */
[----:B--2---:R1:W2:Y:S01]  /*f550*/  SHFL.IDX PT, R20, R2, 0x1, 0x181f ;  /* 0x00381f0002147f89 */ /* 0x0042a200000e0000 */
[----:B------:R-:W-:Y:S05]  /*f560*/  @P1 BRA `(.L_x_1076) ;  /* 0x0000000000441947 */ /* 0x000fea0003800000 */
[----:B------:R-:W-:Y:S02]  /*f570*/  ULDC UR5, c[0x0][0xac8] ;  /* 0x0002b20000057ab9 */ /* 0x000fe40000000800 */
[----:B------:R-:W-:Y:S02]  /*f580*/  ISETP.GE.AND P4, PT, R23, UR5, PT ;  /* 0x0000000517007c0c */ /* 0x000fe4000bf86270 */
[----:B------:R-:W-:Y:S02]  /*f590*/  ISETP.GE.AND P3, PT, R203, UR5, PT ;  /* 0x00000005cb007c0c */ /* 0x000fe4000bf66270 */
[----:B------:R-:W-:Y:S02]  /*f5a0*/  ISETP.GE.AND P2, PT, R202, UR5, PT ;  /* 0x00000005ca007c0c */ /* 0x000fe4000bf46270 */
[----:B------:R-:W-:-:S07]  /*f5b0*/  ISETP.GE.AND P1, PT, R204, UR5, PT ;  /* 0x00000005cc007c0c */ /* 0x000fce000bf26270 */
[-C--:B--2--5:R-:W-:Y:S02]  /*f5c0*/  @!P4 LEA R4, P6, R23, R20.reuse, 0x1 ;  /* 0x000000141704c211 */ /* 0x0a4fe400078c08ff */
[----:B------:R-:W-:Y:S02]  /*f5d0*/  @!P3 LEA R6, P5, R203, R20, 0x1 ;  /* 0x00000014cb06b211 */ /* 0x000fe400078a08ff */
[----:B---3--:R-:W-:Y:S02]  /*f5e0*/  @!P4 LEA.HI.X R5, R23, R0, R218, 0x1, P6 ;  /* 0x000000001705c211 */ /* 0x008fe400030f0cda */
        /* <DEDUP_REMOVED lines=9> */
.L_x_1076:
[----:B------:R-:W-:Y:S05]  /*f680*/  BSYNC B1 ;  /* 0x0000000000017941 */ /* 0x000fea0003800000 */
.L_x_1075:
[----:B---3--:R3:W0:Y:S01]  /*f690*/  SHFL.IDX PT, R0, R18, 0x2, 0x181f ;  /* 0x00581f0012007f89 */ /* 0x00862200000e0000 */
[----:B------:R-:W-:Y:S03]  /*f6a0*/  BSSY B1, `(.L_x_1077) ;  /* 0x0000014000017945 */ /* 0x000fe60003800000 */
[----:B--2--5:R3:W2:Y:S01]  /*f6b0*/  SHFL.IDX PT, R10, R2, 0x2, 0x181f ;  /* 0x00581f00020a7f89 */ /* 0x0246a200000e0000 */
[----:B------:R-:W-:Y:S05]  /*f6c0*/  @P0 BRA `(.L_x_1078) ;  /* 0x0000000000440947 */ /* 0x000fea0003800000 */
[----:B------:R-:W-:Y:S02]  /*f6d0*/  ULDC UR5, c[0x0][0xac8] ;  /* 0x0002b20000057ab9 */ /* 0x000fe40000000800 */
[----:B------:R-:W-:Y:S02]  /*f6e0*/  ISETP.GE.AND P3, PT, R23, UR5, PT ;  /* 0x0000000517007c0c */ /* 0x000fe4000bf66270 */
[----:B------:R-:W-:Y:S02]  /*f6f0*/  ISETP.GE.AND P2, PT, R203, UR5, PT ;  /* 0x00000005cb007c0c */ /* 0x000fe4000bf46270 */
[----:B------:R-:W-:Y:S02]  /*f700*/  ISETP.GE.AND P1, PT, R202, UR5, PT ;  /* 0x00000005ca007c0c */ /* 0x000fe4000bf26270 */
[----:B------:R-:W-:-:S07]  /*f710*/  ISETP.GE.AND P0, PT, R204, UR5, PT ;  /* 0x00000005cc007c0c */ /* 0x000fce000bf06270 */
[-C--:B--2---:R-:W-:Y:S02]  /*f720*/  @!P3 LEA R4, P6, R23, R10.reuse, 0x1 ;  /* 0x0000000a1704b211 */ /* 0x084fe400078c08ff */
        /* <DEDUP_REMOVED lines=11> */
.L_x_1078:
[----:B------:R-:W-:Y:S05]  /*f7e0*/  BSYNC B1 ;  /* 0x0000000000017941 */ /* 0x000fea0003800000 */
.L_x_1077:
[----:B0-----:R-:W-:Y:S01]  /*f7f0*/  VIADD R0, R22, 0x60 ;  /* 0x0000006016007836 */ /* 0x001fe20000000000 */
[----:B-1-34-:R-:W0:Y:S04]  /*f800*/  SHFL.IDX PT, R18, R18, 0x3, 0x181f ;  /* 0x00781f0012127f89 */ /* 0x01ae2800000e0000 */
[----:B------:R-:W-:Y:S01]  /*f810*/  ISETP.GE.AND P0, PT, R0, R3, PT ;  /* 0x000000030000720c */ /* 0x000fe20003f06270 */
[----:B------:R1:W3:-:S12]  /*f820*/  SHFL.IDX PT, R8, R2, 0x3, 0x181f ;  /* 0x00781f0002087f89 */ /* 0x0002d800000e0000 */
[----:B-1----:R-:W-:Y:S05]  /*f830*/  @P0 BRA `(.L_x_1079) ;  /* 0x0000000c00380947 */ /* 0x002fea0003800000 */
[----:B------:R-:W-:Y:S02]  /*f840*/  ULDC UR5, c[0x0][0xac8] ;  /* 0x0002b20000057ab9 */ /* 0x000fe40000000800 */
[----:B------:R-:W-:Y:S02]  /*f850*/  ISETP.GE.AND P3, PT, R23, UR5, PT ;  /* 0x0000000517007c0c */ /* 0x000fe4000bf66270 */
[----:B------:R-:W-:Y:S02]  /*f860*/  ISETP.GE.AND P4, PT, R203, UR5, PT ;  /* 0x00000005cb007c0c */ /* 0x000fe4000bf86270 */
[----:B------:R-:W-:-:S09]  /*f870*/  ISETP.GE.AND P5, PT, R202, UR5, PT ;  /* 0x00000005ca007c0c */ /* 0x000fd2000bfa6270 */
[-C--:B---3--:R-:W-:Y:S02]  /*f880*/  @!P3 LEA R2, P0, R23, R8.reuse, 0x1 ;  /* 0x000000081702b211 */ /* 0x088fe400078008ff */
        /* <DEDUP_REMOVED lines=10> */
[----:B-1----:R-:W-:-:S04]  /*f930*/  LEA R2, P0, R204, R8, 0x1 ;  /* 0x00000008cc027211 */ /* 0x002fc800078008ff */
[----:B------:R-:W-:-:S05]  /*f940*/  LEA.HI.X R3, R204, R18, R215, 0x1, P0 ;  /* 0x00000012cc037211 */ /* 0x000fca00000f0cd7 */
[----:B------:R4:W-:Y:S01]  /*f950*/  ST.E.128 desc[UR36][R2.64], R28 ;  /* 0x0000001c02007985 */ /* 0x0009e2000c101d24 */
[----:B------:R-:W-:Y:S05]  /*f960*/  BRA `(.L_x_1079) ;  /* 0x0000000800ec7947 */ /* 0x000fea0003800000 */
.L_x_1072:
[----:B------:R-:W0:Y:S01]  /*f970*/  LDC R8, c[0x0][0xbe8] ;  /* 0x0002fa00ff087b82 */ /* 0x000e220000000800 */
[----:B------:R-:W-:Y:S01]  /*f980*/  R2UR UR6, R206 ;  /* 0x00000000ce0672ca */ /* 0x000fe200000e0000 */
[----:B------:R-:W-:Y:S01]  /*f990*/  BSSY B1, `(.L_x_1080) ;  /* 0x0000034000017945 */ /* 0x000fe20003800000 */
[----:B------:R-:W-:Y:S01]  /*f9a0*/  R2UR UR5, R207 ;  /* 0x00000000cf0572ca */ /* 0x000fe200000e0000 */
[----:B------:R-:W-:Y:S01]  /*f9b0*/  IMAD R6, R205, 0x20, R208 ;  /* 0x00000020cd067824 */ /* 0x000fe200078e02d0 */
[----:B------:R-:W-:-:S09]  /*f9c0*/  ISETP.GE.AND P0, PT, R219, 0x80, PT ;  /* 0x00000080db00780c */ /* 0x000fd20003f06270 */
[----:B------:R-:W-:Y:S02]  /*f9d0*/  USHF.R.S32.HI UR8, URZ, 0x1f, UR6 ;  /* 0x0000001f3f087899 */ /* 0x000fe40008011406 */
[----:B------:R-:W-:Y:S01]  /*f9e0*/  USHF.R.S32.HI UR9, URZ, 0x1f, UR5 ;  /* 0x0000001f3f097899 */ /* 0x000fe20008011405 */
[----:B0-----:R-:W-:-:S13]  /*f9f0*/  ISETP.NE.AND P1, PT, R8, 0x1, PT ;  /* 0x000000010800780c */ /* 0x001fda0003f25270 */
[----:B------:R-:W0:Y:S08]  /*fa00*/  @P1 LDC R9, c[0x0][0xbec] ;  /* 0x0002fb00ff091b82 */ /* 0x000e300000000800 */
[----:B------:R-:W1:Y:S01]  /*fa10*/  @P1 LDC R11, c[0x0][0xbf0] ;  /* 0x0002fc00ff0b1b82 */ /* 0x000e620000000800 */
[----:B------:R-:W-:Y:S05]  /*fa20*/  @P0 BRA `(.L_x_1081) ;  /* 0x0000000000a80947 */ /* 0x000fea0003800000 */
[----:B------:R-:W2:Y:S01]  /*fa30*/  S2R R4, SR_TID.X ;  /* 0x0000000000047919 */ /* 0x000ea20000002100 */
[----:B------:R-:W3:Y:S01]  /*fa40*/  LDC R3, c[0x0][0xbe8] ;  /* 0x0002fa00ff037b82 */ /* 0x000ee20000000800 */
[----:B------:R-:W-:Y:S01]  /*fa50*/  MOV R7, UR60 ;  /* 0x0000003c00077c02 */ /* 0x000fe20008000f00 */
[----:B------:R-:W-:Y:S02]  /*fa60*/  ULDC UR5, c[0x0][0xa88] ;  /* 0x0002a20000057ab9 */ /* 0x000fe40000000800 */
[----:B---3--:R-:W-:Y:S01]  /*fa70*/  IMAD R5, R3, UR5, RZ ;  /* 0x0000000503057c24 */ /* 0x008fe2000f8e02ff */
[----:B--2---:R-:W-:-:S04]  /*fa80*/  IADD3 R4, R7, -0x80, R4 ;  /* 0xffffff8007047810 */ /* 0x004fc80007ffe004 */
[----:B------:R-:W-:-:S13]  /*fa90*/  ISETP.GE.AND P0, PT, R4, R5, PT ;  /* 0x000000050400720c */ /* 0x000fda0003f06270 */
[----:B------:R-:W-:Y:S05]  /*faa0*/  @P0 BRA `(.L_x_1081) ;  /* 0x0000000000880947 */ /* 0x000fea0003800000 */
[----:B------:R-:W-:Y:S01]  /*fab0*/  ISETP.NE.AND P0, PT, R3, 0x1, PT ;  /* 0x000000010300780c */ /* 0x000fe20003f05270 */
[----:B------:R-:W-:Y:S01]  /*fac0*/  ULDC.64 UR10, c[0x0][0xb90] ;  /* 0x0002e400000a7ab9 */ /* 0x000fe20000000a00 */
[----:B------:R-:W-:Y:S01]  /*fad0*/  R2UR UR13, R206 ;  /* 0x00000000ce0d72ca */ /* 0x000fe200000e0000 */
[----:B------:R-:W-:Y:S01]  /*fae0*/  UIMAD UR5, UR8, UR10, URZ ;  /* 0x0000000a080572a4 */ /* 0x000fe2000f8e023f */
[----:B------:R-:W-:Y:S01]  /*faf0*/  R2UR UR12, R207 ;  /* 0x00000000cf0c72ca */ /* 0x000fe200000e0000 */
[----:B------:R-:W-:-:S08]  /*fb00*/  IMAD.MOV.U32 R2, RZ, RZ, R4 ;  /* 0x000000ffff027224 */ /* 0x000fd000078e0004 */
[----:B------:R-:W2:Y:S02]  /*fb10*/  @P0 LDC R5, c[0x0][0xbec] ;  /* 0x0002fb00ff050b82 */ /* 0x000ea40000000800 */
[----:B------:R-:W-:Y:S02]  /*fb20*/  UIMAD.WIDE.U32 UR6, UR13, UR10, URZ ;  /* 0x0000000a0d0672a5 */ /* 0x000fe4000f8e003f */
[----:B------:R-:W-:-:S03]  /*fb30*/  UIMAD UR5, UR13, UR11, UR5 ;  /* 0x0000000b0d0572a4 */ /* 0x000fc6000f8e0205 */
[----:B------:R-:W-:Y:S01]  /*fb40*/  ULDC.64 UR10, c[0x0][0xb98] ;  /* 0x0002e600000a7ab9 */ /* 0x000fe20000000a00 */
[----:B------:R-:W3:Y:S01]  /*fb50*/  @P0 LDC R7, c[0x0][0xbf0] ;  /* 0x0002fc00ff070b82 */ /* 0x000ee20000000800 */
[----:B------:R-:W-:Y:S02]  /*fb60*/  UIADD3 UR7, UR7, UR5, URZ ;  /* 0x0000000507077290 */ /* 0x000fe4000fffe03f */
[----:B------:R-:W-:Y:S02]  /*fb70*/  UIMAD UR5, UR9, UR10, URZ ;  /* 0x0000000a090572a4 */ /* 0x000fe4000f8e023f */
[----:B------:R-:W-:Y:S02]  /*fb80*/  UIMAD.WIDE.U32 UR6, UR12, UR10, UR6 ;  /* 0x0000000a0c0672a5 */ /* 0x000fe4000f8e0006 */
[----:B------:R-:W-:-:S03]  /*fb90*/  UIMAD UR5, UR12, UR11, UR5 ;  /* 0x0000000b0c0572a4 */ /* 0x000fc6000f8e0205 */
[----:B------:R-:W-:Y:S01]  /*fba0*/  ULDC.64 UR10, c[0x0][0xb88] ;  /* 0x0002e200000a7ab9 */ /* 0x000fe20000000a00 */
[----:B--2---:R-:W-:-:S05]  /*fbb0*/  @P0 IMAD.HI.U32 R0, R4, R5, RZ ;  /* 0x0000000504000227 */ /* 0x004fca00078e00ff */
[----:B---3--:R-:W-:-:S05]  /*fbc0*/  @P0 SHF.R.U32.HI R2, RZ, R7, R0 ;  /* 0x00000007ff020219 */ /* 0x008fca0000011600 */
[----:B------:R-:W-:-:S04]  /*fbd0*/  IMAD.MOV R5, RZ, RZ, -R2 ;  /* 0x000000ffff057224 */ /* 0x000fc800078e0a02 */
[----:B------:R-:W-:Y:S01]  /*fbe0*/  IMAD R5, R3, R5, R4 ;  /* 0x0000000503057224 */ /* 0x000fe200078e0204 */
[----:B------:R-:W-:Y:S01]  /*fbf0*/  SHF.R.S32.HI R3, RZ, 0x1f, R2 ;  /* 0x0000001fff037819 */ /* 0x000fe20000011402 */
[----:B------:R-:W-:Y:S01]  /*fc00*/  IMAD.U32 R4, RZ, RZ, UR5 ;  /* 0x00000005ff047e24 */ /* 0x000fe2000f8e00ff */
[----:B------:R-:W-:Y:S02]  /*fc10*/  IADD3 R2, P0, R2, UR6, RZ ;  /* 0x0000000602027c10 */ /* 0x000fe4000ff1e0ff */
[----:B------:R-:W-:Y:S02]  /*fc20*/  SHF.R.S32.HI R0, RZ, 0x1f, R5 ;  /* 0x0000001fff007819 */ /* 0x000fe40000011405 */
[----:B------:R-:W-:Y:S01]  /*fc30*/  IADD3.X R3, R3, UR7, R4, P0, !PT ;  /* 0x0000000703037c10 */ /* 0x000fe200087fe404 */
[----:B------:R-:W-:Y:S02]  /*fc40*/  ULDC.64 UR6, c[0x0][0xb50] ;  /* 0x0002d40000067ab9 */ /* 0x000fe40000000a00 */
[----:B------:R-:W-:-:S02]  /*fc50*/  IMAD R0, R0, UR10, RZ ;  /* 0x0000000a00007c24 */ /* 0x000fc4000f8e02ff */
[----:B------:R-:W-:-:S04]  /*fc60*/  IMAD.WIDE.U32 R2, R5, UR10, R2 ;  /* 0x0000000a05027c25 */ /* 0x000fc8000f8e0002 */
[----:B------:R-:W-:Y:S01]  /*fc70*/  IMAD R7, R5, UR11, R0 ;  /* 0x0000000b05077c24 */ /* 0x000fe2000f8e0200 */
[----:B------:R-:W-:-:S03]  /*fc80*/  LEA R4, P0, R2, UR6, 0x2 ;  /* 0x0000000602047c11 */ /* 0x000fc6000f8010ff */
[----:B------:R-:W-:-:S05]  /*fc90*/  IMAD.IADD R3, R3, 0x1, R7 ;  /* 0x0000000103037824 */ /* 0x000fca00078e0207 */
[----:B------:R-:W-:Y:S01]  /*fca0*/  LEA.HI.X R5, R2, UR7, R3, 0x2, P0 ;  /* 0x0000000702057c11 */ /* 0x000fe200080f1403 */
[----:B------:R-:W-:-:S05]  /*fcb0*/  IMAD.MOV.U32 R3, RZ, RZ, -0x800000 ;  /* 0xff800000ff037424 */ /* 0x000fca00078e00ff */
[----:B------:R2:W-:Y:S02]  /*fcc0*/  STG.E desc[UR36][R4.64], R3 ;  /* 0x0000000304007986 */ /* 0x0005e4000c101924 */
.L_x_1081:
[----:B------:R-:W-:Y:S05]  /*fcd0*/  BSYNC B1 ;  /* 0x0000000000017941 */ /* 0x000fea0003800000 */
.L_x_1080:
[----:B------:R-:W-:Y:S01]  /*fce0*/  R2UR UR13, R206 ;  /* 0x00000000ce0d72ca */ /* 0x000fe200000e0000 */
[----:B------:R-:W-:Y:S01]  /*fcf0*/  ULDC.64 UR10, c[0x0][0xae8] ;  /* 0x0002ba00000a7ab9 */ /* 0x000fe20000000a00 */
[----:B------:R-:W-:Y:S01]  /*fd00*/  R2UR UR12, R207 ;  /* 0x00000000cf0c72ca */ /* 0x000fe200000e0000 */
[----:B------:R-:W-:Y:S01]  /*fd10*/  UIMAD UR5, UR8, UR10, URZ ;  /* 0x0000000a080572a4 */ /* 0x000fe2000f8e023f */
[----:B------:R-:W-:Y:S01]  /*fd20*/  VIADD R6, R6, UR60 ;  /* 0x0000003c06067c36 */ /* 0x000fe20008000000 */
[----:B------:R-:W-:Y:S03]  /*fd30*/  BSSY B1, `(.L_x_1082) ;  /* 0x000003c000017945 */ /* 0x000fe60003800000 */
[----:B0-----:R-:W-:Y:S01]  /*fd40*/  @P1 IMAD.HI.U32 R0, R6, R9, RZ ;  /* 0x0000000906001227 */ /* 0x001fe200078e00ff */
[----:B--2---:R-:W-:-:S04]  /*fd50*/  MOV R5, R6 ;  /* 0x0000000600057202 */ /* 0x004fc80000000f00 */
[----:B------:R-:W-:Y:S01]  /*fd60*/  UIMAD.WIDE.U32 UR6, UR13, UR10, URZ ;  /* 0x0000000a0d0672a5 */ /* 0x000fe2000f8e003f */
[----:B-1----:R-:W-:Y:S01]  /*fd70*/  @P1 SHF.R.U32.HI R5, RZ, R11, R0 ;  /* 0x0000000bff051219 */ /* 0x002fe20000011600 */
[----:B------:R-:W-:-:S03]  /*fd80*/  UIMAD UR5, UR13, UR11, UR5 ;  /* 0x0000000b0d0572a4 */ /* 0x000fc6000f8e0205 */
[----:B------:R-:W-:Y:S01]  /*fd90*/  ULDC.64 UR10, c[0x0][0xaf0] ;  /* 0x0002bc00000a7ab9 */ /* 0x000fe20000000a00 */
[----:B------:R-:W-:Y:S01]  /*fda0*/  UIADD3 UR7, UR7, UR5, URZ ;  /* 0x0000000507077290 */ /* 0x000fe2000fffe03f */
[--C-:B------:R-:W-:Y:S01]  /*fdb0*/  SHF.R.S32.HI R0, RZ, 0x1f, R5.reuse ;  /* 0x0000001fff007819 */ /* 0x100fe20000011405 */
[----:B------:R-:W-:Y:S01]  /*fdc0*/  UIMAD UR5, UR9, UR10, URZ ;  /* 0x0000000a090572a4 */ /* 0x000fe2000f8e023f */
[----:B------:R-:W-:Y:S01]  /*fdd0*/  IMAD.MOV R7, RZ, RZ, -R5 ;  /* 0x000000ffff077224 */ /* 0x000fe200078e0a05 */
[----:B------:R-:W-:Y:S02]  /*fde0*/  UIMAD.WIDE.U32 UR6, UR12, UR10, UR6 ;  /* 0x0000000a0c0672a5 */ /* 0x000fe4000f8e0006 */
[----:B------:R-:W-:Y:S01]  /*fdf0*/  UIMAD UR5, UR12, UR11, UR5 ;  /* 0x0000000b0c0572a4 */ /* 0x000fe2000f8e0205 */
[----:B------:R-:W-:Y:S01]  /*fe00*/  IMAD R7, R8, R7, R6 ;  /* 0x0000000708077224 */ /* 0x000fe200078e0206 */
[----:B------:R-:W-:Y:S01]  /*fe10*/  ULDC.64 UR8, c[0x0][0xae0] ;  /* 0x0002b80000087ab9 */ /* 0x000fe20000000a00 */
[----:B------:R-:W-:Y:S01]  /*fe20*/  VIADD R6, R208, UR60 ;  /* 0x0000003cd0067c36 */ /* 0x000fe20008000000 */
[----:B------:R-:W-:Y:S01]  /*fe30*/  UIADD3 UR5, UR7, UR5, URZ ;  /* 0x0000000507057290 */ /* 0x000fe2000fffe03f */
[----:B------:R-:W-:-:S02]  /*fe40*/  IMAD R0, R0, UR8, RZ ;  /* 0x0000000800007c24 */ /* 0x000fc4000f8e02ff */
[----:B------:R-:W-:Y:S02]  /*fe50*/  IMAD.U32 R3, RZ, RZ, UR7 ;  /* 0x00000007ff037e24 */ /* 0x000fe4000f8e00ff */
[----:B------:R-:W-:Y:S01]  /*fe60*/  IMAD.U32 R2, RZ, RZ, UR6 ;  /* 0x00000006ff027e24 */ /* 0x000fe2000f8e00ff */
[----:B------:R-:W-:Y:S01]  /*fe70*/  ULDC.64 UR6, c[0x0][0xad8] ;  /* 0x0002b60000067ab9 */ /* 0x000fe20000000a00 */
[----:B------:R-:W-:Y:S01]  /*fe80*/  IMAD.U32 R3, RZ, RZ, UR5 ;  /* 0x00000005ff037e24 */ /* 0x000fe2000f8e00ff */
[----:B------:R-:W-:Y:S01]  /*fe90*/  ULDC UR5, c[0x0][0xa88] ;  /* 0x0002a20000057ab9 */ /* 0x000fe20000000800 */
[C---:B------:R-:W-:Y:S01]  /*fea0*/  IMAD R9, R5.reuse, UR9, R0 ;  /* 0x0000000905097c24 */ /* 0x040fe2000f8e0200 */
[----:B------:R-:W-:Y:S01]  /*feb0*/  SHF.R.S32.HI R0, RZ, 0x1f, R7 ;  /* 0x0000001fff007819 */ /* 0x000fe20000011407 */
[----:B------:R-:W-:-:S04]  /*fec0*/  IMAD.WIDE.U32 R2, R5, UR8, R2 ;  /* 0x0000000805027c25 */ /* 0x000fc8000f8e0002 */
[----:B------:R-:W-:Y:S02]  /*fed0*/  IMAD.IADD R3, R3, 0x1, R9 ;  /* 0x0000000103037824 */ /* 0x000fe400078e0209 */
[----:B------:R-:W-:Y:S01]  /*fee0*/  IMAD R4, R0, UR6, RZ ;  /* 0x0000000600047c24 */ /* 0x000fe2000f8e02ff */
[----:B------:R-:W-:Y:S01]  /*fef0*/  IADD3 R0, R6, 0x20, RZ ;  /* 0x0000002006007810 */ /* 0x000fe20007ffe0ff */
[----:B------:R-:W-:Y:S02]  /*ff00*/  IMAD R9, R8, UR5, RZ ;  /* 0x0000000508097c24 */ /* 0x000fe4000f8e02ff */
[C---:B------:R-:W-:Y:S02]  /*ff10*/  IMAD R5, R7.reuse, UR7, R4 ;  /* 0x0000000707057c24 */ /* 0x040fe4000f8e0204 */
[----:B------:R-:W-:Y:S01]  /*ff20*/  IMAD.WIDE.U32 R2, R7, UR6, R2 ;  /* 0x0000000607027c25 */ /* 0x000fe2000f8e0002 */
[-C--:B------:R-:W-:Y:S01]  /*ff30*/  ISETP.GE.AND P2, PT, R6, R9.reuse, PT ;  /* 0x000000090600720c */ /* 0x080fe20003f46270 */
[----:B------:R-:W-:Y:S01]  /*ff40*/  ULDC.64 UR6, c[0x0][0xa80] ;  /* 0x0002a00000067ab9 */ /* 0x000fe20000000a00 */
[----:B------:R-:W-:Y:S01]  /*ff50*/  ISETP.GE.AND P1, PT, R0, R9, PT ;  /* 0x000000090000720c */ /* 0x000fe20003f26270 */
[----:B------:R-:W-:Y:S01]  /*ff60*/  IMAD.IADD R3, R3, 0x1, R5 ;  /* 0x0000000103037824 */ /* 0x000fe200078e0205 */
[----:B------:R-:W-:Y:S01]  /*ff70*/  LEA R4, P3, R2, UR6, 0x1 ;  /* 0x0000000602047c11 */ /* 0x000fe2000f8608ff */
[----:B------:R-:W-:-:S03]  /*ff80*/  VIADD R0, R6, 0x40 ;  /* 0x0000004006007836 */ /* 0x000fc60000000000 */
[----:B------:R-:W-:Y:S02]  /*ff90*/  LEA.HI.X R5, R2, UR7, R3, 0x1, P3 ;  /* 0x0000000702057c11 */ /* 0x000fe400098f0c03 */
[----:B------:R-:W-:Y:S01]  /*ffa0*/  ISETP.GE.AND P0, PT, R0, R9, PT ;  /* 0x000000090000720c */ /* 0x000fe20003f06270 */
[----:B------:R0:W1:Y:S04]  /*ffb0*/  SHFL.IDX PT, R2, R4, RZ, 0x181f ;  /* 0x00181fff04027589 */ /* 0x00006800000e0000 */
[----:B------:R0:W2:Y:S01]  /*ffc0*/  SHFL.IDX PT, R0, R5, RZ, 0x181f ;  /* 0x00181fff05007589 */ /* 0x0000a200000e0000 */
[----:B------:R-:W-:Y:S07]  /*ffd0*/  @P2 BRA `(.L_x_1083) ;  /* 0x0000000000442947 */ /* 0x000fee0003800000 */
        /* <DEDUP_REMOVED lines=17> */
.L_x_1083:
[----:B------:R-:W-:Y:S05]  /*100f0*/  BSYNC B1 ;  /* 0x0000000000017941 */ /* 0x000fea0003800000 */
.L_x_1082:
        /* <DEDUP_REMOVED lines=21> */
.L_x_1085:
[----:B------:R-:W-:Y:S05]  /*10250*/  BSYNC B1 ;  /* 0x0000000000017941 */ /* 0x000fea0003800000 */
.L_x_1084:
        /* <DEDUP_REMOVED lines=21> */
.L_x_1087:
[----:B------:R-:W-:Y:S05]  /*103b0*/  BSYNC B1 ;  /* 0x0000000000017941 */ /* 0x000fea0003800000 */
.L_x_1086:
[----:B0-----:R-:W-:Y:S01]  /*103c0*/  VIADD R0, R6, 0x60 ;  /* 0x0000006006007836 */ /* 0x001fe20000000000 */
[----:B--2-4-:R-:W0:Y:S04]  /*103d0*/  SHFL.IDX PT, R5, R5, 0x3, 0x181f ;  /* 0x00781f0005057f89 */ /* 0x014e2800000e0000 */
[----:B------:R-:W-:Y:S01]  /*103e0*/  ISETP.GE.AND P0, PT, R0, R9, PT ;  /* 0x000000090000720c */ /* 0x000fe20003f06270 */
[----:B-1-3--:R1:W2:-:S12]  /*103f0*/  SHFL.IDX PT, R2, R4, 0x3, 0x181f ;  /* 0x00781f0004027f89 */ /* 0x00a29800000e0000 */
[----:B-1----:R-:W-:Y:S05]  /*10400*/  @P0 BRA `(.L_x_1079) ;  /* 0x0000000000440947 */ /* 0x002fea0003800000 */
[----:B------:R-:W-:Y:S02]  /*10410*/  ULDC UR5, c[0x0][0xac8] ;  /* 0x0002b20000057ab9 */ /* 0x000fe40000000800 */
        /* <DEDUP_REMOVED lines=16> */
.L_x_1079:
[----:B------:R-:W-:Y:S05]  /*10520*/  BSYNC B0 ;  /* 0x0000000000007941 */ /* 0x000fea0003800000 */
.L_x_1071:
[----:B------:R-:W-:Y:S02]  /*10530*/  ULDC UR5, c[0x0][0xc38] ;  /* 0x00030e0000057ab9 */ /* 0x000fe40000000800 */
[----:B------:R-:W-:-:S06]  /*10540*/  UISETP.GE.AND UP0, UPT, UR4, UR5, UPT ;  /* 0x000000050400728c */ /* 0x000fcc000bf06270 */
[----:B------:R-:W-:-:S13]  /*10550*/  PLOP3.LUT P0, PT, PT, PT, UP0, 0x80, 0x0 ;  /* 0x000000000000781c */ /* 0x000fda0003f0f008 */
[----:B------:R-:W-:Y:S05]  /*10560*/  @!P0 BRA `(.L_x_1088) ;  /* 0xffffff0400f08947 */ /* 0x000fea000383ffff */
[----:B------:R-:W-:Y:S05]  /*10570*/  EXIT ;  /* 0x000000000000794d */ /* 0x000fea0003800000 */
.L_x_982:
[----:B------:R-:W-:-:S08]  /*10580*/  NOP ;  /* 0x0000000000007918 */ /* 0x000fd00000000000 */
[----:B0-----:R-:W0:-:S00]  /*10590*/  USETMAXREG.DEALLOC.CTAPOOL 0x28 ;  /* 0x00000028000079c8 */ /* 0x001e0000080e0500 */
[----:B0-----:R-:W-:-:S06]  /*105a0*/  LOP3.LUT R0, R0, 0x3, RZ, 0xc0, !PT ;  /* 0x0000000300007812 */ /* 0x001fcc00078ec0ff */
[----:B------:R-:W0:Y:S01]  /*105b0*/  S2UR UR10, SR_CTAID.X ;  /* 0x00000000000a79c3 */ /* 0x000e220000002500 */
[----:B------:R-:W-:Y:S01]  /*105c0*/  LOP3.LUT R16, R16, 0xffff7fff, RZ, 0xc0, !PT ;  /* 0xffff7fff10107812 */ /* 0x000fe200078ec0ff */
[----:B------:R-:W-:Y:S01]  /*105d0*/  STL [R1], RZ ;  /* 0x000000ff01007387 */ /* 0x000fe20000100800 */
[----:B------:R-:W-:Y:S02]  /*105e0*/  IMAD.MOV.U32 R23, RZ, RZ, RZ ;  /* 0x000000ffff177224 */ /* 0x000fe400078e00ff */
[----:B------:R-:W-:Y:S01]  /*105f0*/  IMAD.MOV.U32 R25, RZ, RZ, 0x1 ;  /* 0x00000001ff197424 */ /* 0x000fe200078e00ff */
[----:B------:R1:W2:Y:S02]  /*10600*/  SHFL.IDX PT, R2, R0, RZ, 0x1f ;  /* 0x00001fff00027589 */ /* 0x0002a400000e0000 */
[----:B-1----:R-:W0:Y:S01]  /*10610*/  LDC R0, c[0x0][0xc38] ;  /* 0x00030e00ff007b82 */ /* 0x002e220000000800 */
[----:B--2---:R-:W-:-:S13]  /*10620*/  ISETP.NE.AND P0, PT, R2, RZ, PT ;  /* 0x000000ff0200720c */ /* 0x004fda0003f05270 */
[----:B------:R-:W-:Y:S01]  /*10630*/  @P0 LOP3.LUT R16, R16, 0x8000, RZ, 0xfc, !PT ;  /* 0x0000800010100812 */ /* 0x000fe200078efcff */
[----:B------:R-:W-:Y:S06]  /*10640*/  @P0 BAR.ARV 0x4, 0x180 ;  /* 0x0106000000000b1d */ /* 0x000fec0000002000 */
[----:B0-----:R-:W-:-:S13]  /*10650*/  ISETP.LE.AND P0, PT, R0, UR10, PT ;  /* 0x0000000a00007c0c */ /* 0x001fda000bf03270 */
[----:B------:R-:W-:Y:S05]  /*10660*/  @P0 BRA `(.L_x_1089) ;  /* 0x0000003c00e40947 */ /* 0x000fea0003800000 */
[----:B------:R-:W2:Y:S01]  /*10670*/  LDL R3, [R1+0x4] ;  /* 0x0000040001037983 */ /* 0x000ea20000100800 */
[C---:B------:R-:W-:Y:S01]  /*10680*/  IMAD.SHL.U32 R30, R5.reuse, 0x8, RZ ;  /* 0x00000008051e7824 */ /* 0x040fe200078e00ff */
[----:B------:R-:W-:Y:S01]  /*10690*/  ULDC.64 UR6, c[0x0][0x2f0] ;  /* 0x0000bc0000067ab9 */ /* 0x000fe20000000a00 */
[----:B------:R-:W-:Y:S01]  /*106a0*/  ULDC UR9, c[0x0][0x2b8] ;  /* 0x0000ae0000097ab9 */ /* 0x000fe20000000800 */
[----:B------:R-:W-:Y:S01]  /*106b0*/  LOP3.LUT R16, R16, 0xfffffff7, RZ, 0xc0, !PT ;  /* 0xfffffff710107812 */ /* 0x000fe200078ec0ff */
[----:B------:R-:W0:Y:S01]  /*106c0*/  S2UR UR8, SR_CgaCtaId ;  /* 0x00000000000879c3 */ /* 0x000e220000008800 */
[C---:B------:R-:W-:Y:S01]  /*106d0*/  LOP3.LUT R0, R30.reuse, 0x1f8, RZ, 0xc0, !PT ;  /* 0x000001f81e007812 */ /* 0x040fe200078ec0ff */
[----:B------:R-:W-:Y:S01]  /*106e0*/  ULDC.64 UR4, c[0x0][0x418] ;  /* 0x0001060000047ab9 */ /* 0x000fe20000000a00 */
[----:B------:R-:W-:Y:S01]  /*106f0*/  LOP3.LUT R37, R30, 0x38, RZ, 0xc0, !PT ;  /* 0x000000381e257812 */ /* 0x000fe200078ec0ff */
[----:B------:R-:W-:Y:S01]  /*10700*/  UISETP.NE.U32.AND UP0, UPT, UR4, URZ, UPT ;  /* 0x0000003f0400728c */ /* 0x000fe2000bf05070 */
[----:B------:R-:W-:Y:S01]  /*10710*/  LOP3.LUT R2, R5, 0x7f, RZ, 0xc0, !PT ;  /* 0x0000007f05027812 */ /* 0x000fe200078ec0ff */
[----:B------:R1:W-:Y:S01]  /*10720*/  STL [R1], RZ ;  /* 0x000000ff01007387 */ /* 0x0003e20000100800 */
[----:B------:R-:W-:Y:S01]  /*10730*/  ULDC UR4, c[0x0][0x424] ;  /* 0x0001090000047ab9 */ /* 0x000fe20000000800 */
[----:B------:R-:W-:Y:S01]  /*10740*/  UISETP.NE.AND.EX UP0, UPT, UR5, URZ, UPT, UP0 ;  /* 0x0000003f0500728c */ /* 0x000fe2000bf05300 */
[----:B------:R-:W-:Y:S01]  /*10750*/  SHF.R.U32.HI R36, RZ, 0x3, R2 ;  /* 0x00000003ff247819 */ /* 0x000fe20000011602 */
[----:B------:R-:W-:Y:S01]  /*10760*/  ULDC UR40, c[0x0][0x288] ;  /* 0x0000a20000287ab9 */ /* 0x000fe20000000800 */
[----:B------:R-:W-:Y:S01]  /*10770*/  UMOV UR5, 0x400 ;  /* 0x0000040000057882 */ /* 0x000fe20000000000 */
[----:B------:R-:W-:Y:S01]  /*10780*/  USEL UR4, UR4, 0x1, UP0 ;  /* 0x0000000104047887 */ /* 0x000fe20008000000 */
[----:B------:R-:W-:Y:S01]  /*10790*/  IMAD.U32 R34, RZ, RZ, UR10 ;  /* 0x0000000aff227e24 */ /* 0x000fe2000f8e00ff */
[----:B------:R-:W-:Y:S01]  /*107a0*/  ULDC UR39, c[0x0][0x448] ;  /* 0x0001120000277ab9 */ /* 0x000fe20000000800 */
[----:B------:R-:W-:Y:S01]  /*107b0*/  IMAD.MOV.U32 R25, RZ, RZ, 0x1 ;  /* 0x00000001ff197424 */ /* 0x000fe200078e00ff */
[----:B------:R-:W-:Y:S01]  /*107c0*/  UIMAD UR38, UR4, UR6, URZ ;  /* 0x00000006042672a4 */ /* 0x000fe2000f8e023f */
[----:B------:R-:W-:Y:S01]  /*107d0*/  IMAD.MOV.U32 R23, RZ, RZ, RZ ;  /* 0x000000ffff177224 */ /* 0x000fe200078e00ff */
[----:B------:R-:W-:-:S02]  /*107e0*/  UIMAD UR39, UR39, UR40, URZ ;  /* 0x00000028272772a4 */ /* 0x000fc4000f8e023f */
[----:B------:R-:W-:Y:S02]  /*107f0*/  UIADD3 UR4, UR38, 0x3f, URZ ;  /* 0x0000003f26047890 */ /* 0x000fe4000fffe03f */
[----:B------:R-:W-:Y:S02]  /*10800*/  UIADD3 UR49, UR38, 0x1, -UR40 ;  /* 0x0000000126317890 */ /* 0x000fe4000fffe828 */
[----:B0-----:R-:W-:Y:S02]  /*10810*/  ULEA UR8, UR8, UR5, 0x18 ;  /* 0x0000000508087291 */ /* 0x001fe4000f8ec03f */
[----:B------:R-:W-:Y:S01]  /*10820*/  USHF.R.S32.HI UR5, URZ, 0x1f, UR4 ;  /* 0x0000001f3f057899 */ /* 0x000fe20008011404 */
[----:B------:R-:W-:Y:S01]  /*10830*/  ULDC UR47, c[0x0][0xc] ;  /* 0x00000300002f7ab9 */ /* 0x000fe20000000800 */
[----:B------:R-:W-:Y:S02]  /*10840*/  UIADD3 UR40, UR38, -UR40, URZ ;  /* 0x8000002826287290 */ /* 0x000fe4000fffe03f */
[----:B------:R-:W-:Y:S01]  /*10850*/  IMAD.U32 R17, RZ, RZ, UR8 ;  /* 0x00000008ff117e24 */ /* 0x000fe2000f8e00ff */
[----:B------:R-:W-:-:S04]  /*10860*/  ULEA.HI UR5, UR5, UR4, URZ, 0x6 ;  /* 0x0000000405057291 */ /* 0x000fc8000f8f303f */
[----:B------:R-:W-:Y:S01]  /*10870*/  USHF.R.S32.HI UR41, URZ, 0x6, UR5 ;  /* 0x000000063f297899 */ /* 0x000fe20008011405 */
[----:B--2---:R-:W-:Y:S02]  /*10880*/  R2UR UR11, R3 ;  /* 0x00000000030b72ca */ /* 0x004fe400000e0000 */
[----:B------:R-:W-:Y:S02]  /*10890*/  LOP3.LUT R3, R0, 0x38, R5, 0x78, !PT ;  /* 0x0000003800037812 */ /* 0x000fe400078e7805 */
[----:B------:R-:W-:Y:S02]  /*108a0*/  LOP3.LUT R0, R37, 0x40, RZ, 0xfc, !PT ;  /* 0x0000004025007812 */ /* 0x000fe400078efcff */
[----:B------:R-:W-:Y:S02]  /*108b0*/  LOP3.LUT R30, R3, 0x200, R30, 0xf8, !PT ;  /* 0x00000200031e7812 */ /* 0x000fe400078ef81e */
[C---:B------:R-:W-:Y:S02]  /*108c0*/  ISETP.GE.AND P2, PT, R0.reuse, UR7, PT ;  /* 0x0000000700007c0c */ /* 0x040fe4000bf46270 */
[----:B------:R-:W-:Y:S01]  /*108d0*/  ISETP.GE.AND P1, PT, R0, UR9, PT ;  /* 0x0000000900007c0c */ /* 0x000fe2000bf26270 */
[----:B------:R-:W-:Y:S01]  /*108e0*/  IMAD R31, R30, 0x2, R17 ;  /* 0x000000021e1f7824 */ /* 0x000fe200078e0211 */
[----:B------:R-:W-:Y:S01]  /*108f0*/  ISETP.GE.AND P0, PT, R0, UR7, PT ;  /* 0x0000000700007c0c */ /* 0x000fe2000bf06270 */
[----:B------:R-:W-:Y:S01]  /*10900*/  ULOP3.LUT UR48, UR11, 0x2, URZ, 0xfc, !UPT ;  /* 0x000000020b307892 */ /* 0x000fe2000f8efc3f */
[----:B------:R-:W-:-:S02]  /*10910*/  LOP3.LUT R0, R37, 0x80, RZ, 0xfc, !PT ;  /* 0x0000008025007812 */ /* 0x000fc400078efcff */
[----:B------:R-:W-:-:S05]  /*10920*/  SHF.L.U32 R3, R5, 0x4, RZ ;  /* 0x0000000405037819 */ /* 0x000fca00000006ff */
[----:B------:R-:W-:Y:S02]  /*10930*/  @P2 LOP3.LUT R16, R16, 0x8, RZ, 0xfc, !PT ;  /* 0x0000000810102812 */ /* 0x000fe400078efcff */
[----:B------:R-:W-:Y:S02]  /*10940*/  ISETP.GE.AND P2, PT, R0, UR7, PT ;  /* 0x0000000700007c0c */ /* 0x000fe4000bf46270 */
[----:B------:R-:W-:-:S04]  /*10950*/  LOP3.LUT R16, R16, 0xffffdfff, RZ, 0xc0, !PT ;  /* 0xffffdfff10107812 */ /* 0x000fc800078ec0ff */
[----:B------:R-:W-:Y:S02]  /*10960*/  @P1 LOP3.LUT R16, R16, 0x2000, RZ, 0xfc, !PT ;  /* 0x0000200010101812 */ /* 0x000fe400078efcff */
[----:B------:R-:W-:Y:S02]  /*10970*/  ISETP.GE.AND P1, PT, R0, UR9, PT ;  /* 0x0000000900007c0c */ /* 0x000fe4000bf26270 */
[----:B------:R-:W-:-:S04]  /*10980*/  LOP3.LUT R16, R16, 0xffffff7f, RZ, 0xc0, !PT ;  /* 0xffffff7f10107812 */ /* 0x000fc800078ec0ff */
[----:B------:R-:W-:Y:S02]  /*10990*/  @P0 LOP3.LUT R16, R16, 0x80, RZ, 0xfc, !PT ;  /* 0x0000008010100812 */ /* 0x000fe400078efcff */
[----:B------:R-:W-:Y:S02]  /*109a0*/  ISETP.GE.AND P0, PT, R0, UR7, PT ;  /* 0x0000000700007c0c */ /* 0x000fe4000bf06270 */
[----:B------:R-:W-:Y:S02]  /*109b0*/  LOP3.LUT R16, R16, 0xfffffffb, RZ, 0xc0, !PT ;  /* 0xfffffffb10107812 */ /* 0x000fe400078ec0ff */
[----:B------:R-:W-:Y:S02]  /*109c0*/  LOP3.LUT R0, R36, 0x70, R3, 0xf8, !PT ;  /* 0x0000007024007812 */ /* 0x000fe400078ef803 */
[----:B------:R-:W-:Y:S02]  /*109d0*/  @P2 LOP3.LUT R16, R16, 0x4, RZ, 0xfc, !PT ;  /* 0x0000000410102812 */ /* 0x000fe400078efcff */
[----:B------:R-:W-:-:S02]  /*109e0*/  LOP3.LUT R0, R37, 0xc0, RZ, 0xfc, !PT ;  /* 0x000000c025007812 */ /* 0x000fc400078efcff */
[----:B------:R-:W-:Y:S02]  /*109f0*/  LOP3.LUT R16, R16, 0xffffefff, RZ, 0xc0, !PT ;  /* 0xffffefff10107812 */ /* 0x000fe400078ec0ff */
[----:B------:R-:W-:Y:S02]  /*10a00*/  ISETP.GE.AND P2, PT, R37, UR7, PT ;  /* 0x0000000725007c0c */ /* 0x000fe4000bf46270 */
[----:B------:R-:W-:Y:S02]  /*10a10*/  @P1 LOP3.LUT R16, R16, 0x1000, RZ, 0xfc, !PT ;  /* 0x0000100010101812 */ /* 0x000fe400078efcff */
[----:B------:R-:W-:Y:S02]  /*10a20*/  ISETP.GE.AND P1, PT, R0, UR9, PT ;  /* 0x0000000900007c0c */ /* 0x000fe4000bf26270 */
[----:B------:R-:W-:-:S04]  /*10a30*/  LOP3.LUT R16, R16, 0xffffffbf, RZ, 0xc0, !PT ;  /* 0xffffffbf10107812 */ /* 0x000fc800078ec0ff */
[----:B------:R-:W-:Y:S02]  /*10a40*/  @P0 LOP3.LUT R16, R16, 0x40, RZ, 0xfc, !PT ;  /* 0x0000004010100812 */ /* 0x000fe400078efcff */
[----:B------:R-:W-:Y:S02]  /*10a50*/  ISETP.GE.AND P0, PT, R0, UR7, PT ;  /* 0x0000000700007c0c */ /* 0x000fe4000bf06270 */
[----:B------:R-:W-:-:S11]  /*10a60*/  LOP3.LUT R16, R16, 0xfffffffd, RZ, 0xc0, !PT ;  /* 0xfffffffd10107812 */ /* 0x000fd600078ec0ff */
        /* <DEDUP_REMOVED lines=13> */
[----:B-1----:R-:W-:-:S07]  /*10b40*/  @P0 LOP3.LUT R16, R16, 0x4000, RZ, 0xfc, !PT ;  /* 0x0000400010100812 */ /* 0x002fce00078efcff */
.L_x_1144:
[----:B------:R-:W-:Y:S01]  /*10b50*/  ULDC UR7, c[0x0][0xc60] ;  /* 0x0003180000077ab9 */ /* 0x000fe20000000800 */
[C---:B------:R-:W-:Y:S01]  /*10b60*/  R2UR UR42, R34.reuse ;  /* 0x00000000222a72ca */ /* 0x040fe200000e0000 */
[----:B------:R-:W-:Y:S01]  /*10b70*/  UISETP.NE.AND UP0, UPT, UR7, 0x1, UPT ;  /* 0x000000010700788c */ /* 0x000fe2000bf05270 */
[----:B------:R-:W-:-:S10]  /*10b80*/  R2UR UR6, R34 ;  /* 0x00000000220672ca */ /* 0x000fd400000e0000 */
        /* <DEDUP_REMOVED lines=9> */
[----:B0----5:R-:W-:Y:S05]  /*10c20*/  @P0 BRA `(.L_x_1090) ;  /* 0x0000000000200947 */ /* 0x021fea0003800000 */
        /* <DEDUP_REMOVED lines=8> */
.L_x_1090:
[----:B------:R-:W-:Y:S01]  /*10cb0*/  ULDC UR8, c[0x0][0xc54] ;  /* 0x0003150000087ab9 */ /* 0x000fe20000000800 */
[----:B------:R-:W-:Y:S01]  /*10cc0*/  UMOV UR6, UR7 ;  /* 0x0000000700067c82 */ /* 0x000fe20008000000 */
[----:B------:R-:W-:-:S11]  /*10cd0*/  UISETP.NE.AND UP0, UPT, UR8, 0x1, UPT ;  /* 0x000000010800788c */ /* 0x000fd6000bf05270 */
[----:B------:R-:W-:Y:S02]  /*10ce0*/  @UP0 ULDC.64 UR10, c[0x0][0xc58] ;  /* 0x00031600000a0ab9 */ /* 0x000fe40000000a00 */
[----:B------:R-:W-:-:S04]  /*10cf0*/  UIMAD.WIDE.U32 UR4, UR7, UR10, URZ ;  /* 0x0000000a070472a5 */ /* 0x000fc8000f8e003f */
[----:B------:R-:W-:-:S04]  /*10d00*/  @UP0 USHF.R.U32.HI UR6, URZ, UR11, UR5 ;  /* 0x0000000b3f060299 */ /* 0x000fc80008011605 */
[----:B------:R-:W-:-:S12]  /*10d10*/  UIMAD UR4, UR6, UR8, URZ ;  /* 0x00000008060472a4 */ /* 0x000fd8000f8e023f */
.L_x_1091:
[----:B------:R-:W-:Y:S01]  /*10d20*/  ULDC UR5, c[0x0][0xc48] ;  /* 0x0003120000057ab9 */ /* 0x000fe20000000800 */
[----:B------:R-:W-:Y:S01]  /*10d30*/  ULDC.64 UR8, c[0x0][0xa28] ;  /* 0x00028a0000087ab9 */ /* 0x000fe20000000a00 */
[----:B------:R-:W-:Y:S01]  /*10d40*/  UISETP.NE.AND UP1, UPT, UR5, 0x1, UPT ;  /* 0x000000010500788c */ /* 0x000fe2000bf25270 */
[----:B------:R-:W-:Y:S01]  /*10d50*/  MOV R32, RZ ;  /* 0x000000ff00207202 */ /* 0x000fe20000000f00 */
[----:B------:R-:W-:Y:S02]  /*10d60*/  UIADD3 UR4, UR7, -UR4, URZ ;  /* 0x8000000407047290 */ /* 0x000fe4000fffe03f */
[----:B------:R-:W-:Y:S01]  /*10d70*/  UISETP.NE.U32.AND UP0, UPT, UR8, URZ, UPT ;  /* 0x0000003f0800728c */ /* 0x000fe2000bf05070 */
[----:B------:R-:W-:Y:S02]  /*10d80*/  ULDC UR5, c[0x0][0xc54] ;  /* 0x0003150000057ab9 */ /* 0x000fe40000000800 */
[----:B------:R-:W-:Y:S02]  /*10d90*/  UIMAD UR42, UR42, UR5, UR4 ;  /* 0x000000052a2a72a4 */ /* 0x000fe4000f8e0204 */
[----:B------:R-:W-:-:S02]  /*10da0*/  UISETP.NE.AND.EX UP0, UPT, UR9, URZ, UPT, UP0 ;  /* 0x0000003f0900728c */ /* 0x000fc4000bf05300 */
[----:B------:R-:W-:Y:S01]  /*10db0*/  @UP1 ULDC UR4, c[0x0][0xc4c] ;  /* 0x0003130000041ab9 */ /* 0x000fe20000000800 */
[----:B------:R-:W-:Y:S01]  /*10dc0*/  @UP1 ULDC UR7, c[0x0][0xc50] ;  /* 0x0003140000071ab9 */ /* 0x000fe20000000800 */
[----:B------:R-:W-:Y:S02]  /*10dd0*/  UIMAD.WIDE.U32 UR4, UR42, UR4, URZ ;  /* 0x000000042a0472a5 */ /* 0x000fe4000f8e003f */
[----:B------:R-:W-:Y:S01]  /*10de0*/  UMOV UR43, UR42 ;  /* 0x0000002a002b7c82 */ /* 0x000fe20008000000 */
[----:B------:R-:W-:Y:S01]  /*10df0*/  ULOP3.LUT UR6, UR6, 0x1ffffff, URZ, 0x3c, !UPT ;  /* 0x01ffffff06067892 */ /* 0x000fe2000f8e3c3f */
[----:B------:R-:W-:Y:S01]  /*10e00*/  PLOP3.LUT P0, PT, PT, PT, UP0, 0x80, 0x0 ;  /* 0x000000000000781c */ /* 0x000fe20003f0f008 */
[----:B------:R-:W-:-:S03]  /*10e10*/  @UP1 USHF.R.U32.HI UR43, URZ, UR7, UR5 ;  /* 0x000000073f2b1299 */ /* 0x000fc60008011605 */
[----:B------:R-:W-:Y:S02]  /*10e20*/  @UP0 ULDC.64 UR4, c[0x0][0xa28] ;  /* 0x00028a0000040ab9 */ /* 0x000fe40000000a00 */
[----:B------:R-:W-:-:S06]  /*10e30*/  @UP0 UIMAD.WIDE UR4, UR43, 0x4, UR4 ;  /* 0x000000042b0408a5 */ /* 0x000fcc000f8e0204 */
[----:B------:R-:W-:Y:S01]  /*10e40*/  IMAD.U32 R3, RZ, RZ, UR5 ;  /* 0x00000005ff037e24 */ /* 0x000fe2000f8e00ff */
[----:B------:R-:W-:Y:S01]  /*10e50*/  ULDC UR5, c[0x0][0x448] ;  /* 0x0001120000057ab9 */ /* 0x000fe20000000800 */
[----:B------:R-:W-:Y:S01]  /*10e60*/  IMAD.U32 R2, RZ, RZ, UR4 ;  /* 0x00000004ff027e24 */ /* 0x000fe2000f8e00ff */
[----:B------:R-:W-:Y:S01]  /*10e70*/  ULDC UR4, c[0x0][0xc3c] ;  /* 0x00030f0000047ab9 */ /* 0x000fe20000000800 */
[----:B------:R-:W-:Y:S02]  /*10e80*/  UISETP.NE.AND UP2, UPT, UR5, 0x1, UPT ;  /* 0x000000010500788c */ /* 0x000fe4000bf45270 */
[----:B------:R-:W-:Y:S01]  /*10e90*/  UIADD3 UR6, UR6, UR4, URZ ;  /* 0x0000000406067290 */ /* 0x000fe2000fffe03f */
[----:B------:R0:W5:Y:S01]  /*10ea0*/  @P0 LDG.E R32, desc[UR36][R2.64] ;  /* 0x0000002402200981 */ /* 0x000162000c1e1900 */
[----:B------:R-:W-:Y:S02]  /*10eb0*/  UP2UR UR50, UPR, URZ, 0x4 ;  /* 0x000000043f327883 */ /* 0x000fe40008000000 */
[----:B------:R-:W-:-:S04]  /*10ec0*/  USHF.L.U32 UR44, UR6, 0x7, URZ ;  /* 0x00000007062c7899 */ /* 0x000fc8000800063f */
[----:B------:R-:W-:Y:S01]  /*10ed0*/  UIADD3 UR6, UR44, 0x7f, URZ ;  /* 0x0000007f2c067890 */ /* 0x000fe2000fffe03f */
[----:B------:R-:W-:Y:S01]  /*10ee0*/  @UP2 ULDC UR4, c[0x0][0x44c] ;  /* 0x0001130000042ab9 */ /* 0x000fe20000000800 */
[----:B------:R-:W-:Y:S02]  /*10ef0*/  @UP2 ULDC UR7, c[0x0][0x450] ;  /* 0x0001140000072ab9 */ /* 0x000fe40000000800 */
[----:B------:R-:W-:-:S04]  /*10f00*/  UIMAD.WIDE.U32 UR4, UR6, UR4, URZ ;  /* 0x00000004060472a5 */ /* 0x000fc8000f8e003f */
[----:B------:R-:W-:-:S03]  /*10f10*/  @UP2 USHF.R.U32.HI UR6, URZ, UR7, UR5 ;  /* 0x000000073f062299 */ /* 0x000fc60008011605 */
[----:B------:R-:W-:Y:S01]  /*10f20*/  ULDC.64 UR4, c[0x0][0x9e0] ;  /* 0x0002780000047ab9 */ /* 0x000fe20000000a00 */
[----:B------:R-:W-:Y:S02]  /*10f30*/  UIADD3 UR6, UR49, UR6, URZ ;  /* 0x0000000631067290 */ /* 0x000fe4000fffe03f */
[----:B------:R-:W-:Y:S02]  /*10f40*/  UISETP.GE.AND UP0, UPT, UR5, 0x1, UPT ;  /* 0x000000010500788c */ /* 0x000fe4000bf06270 */
[----:B------:R-:W-:-:S04]  /*10f50*/  UIADD3 UR4, UR6, UR4, URZ ;  /* 0x0000000406047290 */ /* 0x000fc8000fffe03f */
[----:B------:R-:W-:-:S13]  /*10f60*/  PLOP3.LUT P0, PT, PT, PT, UP0, 0x40, 0x0 ;  /* 0x000000000000781c */ /* 0x000fda0003f0e808 */
[----:B0-----:R-:W-:Y:S05]  /*10f70*/  @P0 BRA `(.L_x_1092) ;  /* 0x0000000000440947 */ /* 0x001fea0003800000 */
        /* <DEDUP_REMOVED lines=10> */
.L_x_1093:
[----:B------:R-:W-:-:S11]  /*11020*/  UISETP.NE.AND UP1, UPT, UR5, 0x1, UPT ;  /* 0x000000010500788c */ /* 0x000fd6000bf25270 */
[----:B------:R-:W-:Y:S02]  /*11030*/  @UP1 ULDC.64 UR10, c[0x0][0x9e8] ;  /* 0x00027a00000a1ab9 */ /* 0x000fe40000000a00 */
[----:B------:R-:W-:-:S04]  /*11040*/  UIMAD.WIDE.U32 UR6, UR8, UR10, URZ ;  /* 0x0000000a080672a5 */ /* 0x000fc8000f8e003f */
[----:B------:R-:W-:-:S12]  /*11050*/  @UP1 USHF.R.U32.HI UR8, URZ, UR11, UR7 ;  /* 0x0000000b3f081299 */ /* 0x000fd80008011607 */
.L_x_1094:
[----:B------:R-:W-:-:S04]  /*11060*/  UIMAD UR8, UR8, UR5, UR5 ;  /* 0x00000005080872a4 */ /* 0x000fc8000f8e0205 */
[----:B------:R-:W-:-:S04]  /*11070*/  UISETP.LT.AND UP1, UPT, UR4, UR8, UPT ;  /* 0x000000080400728c */ /* 0x000fc8000bf21270 */
[----:B------:R-:W-:-:S12]  /*11080*/  USEL UR4, UR4, UR8, UP1 ;  /* 0x0000000804047287 */ /* 0x000fd80008800000 */
.L_x_1092:
[----:B------:R-:W-:Y:S01]  /*11090*/  UISETP.NE.AND UP1, UPT, UR50, URZ, UPT ;  /* 0x0000003f3200728c */ /* 0x000fe2000bf25270 */
[----:B------:R-:W-:Y:S01]  /*110a0*/  PLOP3.LUT P0, PT, PT, PT, UP0, 0x40, 0x0 ;  /* 0x000000000000781c */ /* 0x000fe20003f0e808 */
[----:B------:R-:W-:-:S04]  /*110b0*/  UIADD3 UR4, UR4, 0x3f, URZ ;  /* 0x0000003f04047890 */ /* 0x000fc8000fffe03f */
[----:B------:R-:W-:-:S04]  /*110c0*/  USHF.R.S32.HI UR8, URZ, 0x1f, UR4 ;  /* 0x0000001f3f087899 */ /* 0x000fc80008011404 */
[----:B------:R-:W-:Y:S01]  /*110d0*/  ULEA.HI UR8, UR8, UR4, URZ, 0x6 ;  /* 0x0000000408087291 */ /* 0x000fe2000f8f303f */
[----:B------:R-:W-:Y:S01]  /*110e0*/  @UP1 ULDC UR6, c[0x0][0x44c] ;  /* 0x0001130000061ab9 */ /* 0x000fe20000000800 */
[----:B------:R-:W-:Y:S01]  /*110f0*/  @UP1 ULDC UR9, c[0x0][0x450] ;  /* 0x0001140000091ab9 */ /* 0x000fe20000000800 */
[----:B------:R-:W-:Y:S02]  /*11100*/  UIMAD.WIDE.U32 UR6, UR44, UR6, URZ ;  /* 0x000000062c0672a5 */ /* 0x000fe4000f8e003f */
[----:B------:R-:W-:Y:S01]  /*11110*/  UMOV UR4, UR44 ;  /* 0x0000002c00047c82 */ /* 0x000fe20008000000 */
[----:B------:R-:W-:Y:S02]  /*11120*/  USHF.R.S32.HI UR8, URZ, 0x6, UR8 ;  /* 0x000000063f087899 */ /* 0x000fe40008011408 */
[----:B------:R-:W-:Y:S02]  /*11130*/  @UP1 USHF.R.U32.HI UR4, URZ, UR9, UR7 ;  /* 0x000000093f041299 */ /* 0x000fe40008011607 */
[----:B------:R-:W-:-:S02]  /*11140*/  UISETP.LT.AND UP1, UPT, UR41, UR8, UPT ;  /* 0x000000082900728c */ /* 0x000fc4000bf21270 */
[----:B------:R-:W-:Y:S01]  /*11150*/  UIADD3 UR4, UR40, UR4, URZ ;  /* 0x0000000428047290 */ /* 0x000fe2000fffe03f */
[----:B------:R-:W-:Y:S01]  /*11160*/  ULDC UR6, c[0x0][0x9dc] ;  /* 0x0002770000067ab9 */ /* 0x000fe20000000800 */
[----:B------:R-:W-:Y:S02]  /*11170*/  USEL UR45, UR41, UR8, UP1 ;  /* 0x00000008292d7287 */ /* 0x000fe40008800000 */
[----:B------:R-:W-:Y:S01]  /*11180*/  UIADD3 UR8, UR4, -UR6, URZ ;  /* 0x8000000604087290 */ /* 0x000fe2000fffe03f */
[----:B------:R-:W-:Y:S11]  /*11190*/  @P0 BRA `(.L_x_1095) ;  /* 0x0000000000440947 */ /* 0x000ff60003800000 */
        /* <DEDUP_REMOVED lines=10> */
.L_x_1096:
[----:B------:R-:W-:-:S11]  /*11240*/  UISETP.NE.AND UP0, UPT, UR5, 0x1, UPT ;  /* 0x000000010500788c */ /* 0x000fd6000bf05270 */
[----:B------:R-:W-:Y:S02]  /*11250*/  @UP0 ULDC.64 UR10, c[0x0][0x9e8] ;  /* 0x00027a00000a0ab9 */ /* 0x000fe40000000a00 */
[----:B------:R-:W-:-:S04]  /*11260*/  UIMAD.WIDE.U32 UR6, UR4, UR10, URZ ;  /* 0x0000000a040672a5 */ /* 0x000fc8000f8e003f */
[----:B------:R-:W-:-:S12]  /*11270*/  @UP0 USHF.R.U32.HI UR4, URZ, UR11, UR7 ;  /* 0x0000000b3f040299 */ /* 0x000fd80008011607 */
.L_x_1097:
[----:B------:R-:W-:-:S04]  /*11280*/  UIMAD UR4, UR4, UR5, URZ ;  /* 0x00000005040472a4 */ /* 0x000fc8000f8e023f */
[----:B------:R-:W-:-:S04]  /*11290*/  UISETP.LT.AND UP0, UPT, UR8, UR4, UPT ;  /* 0x000000040800728c */ /* 0x000fc8000bf01270 */
[----:B------:R-:W-:-:S12]  /*112a0*/  USEL UR8, UR8, UR4, !UP0 ;  /* 0x0000000408087287 */ /* 0x000fd8000c000000 */
.L_x_1095:
[----:B------:R-:W-:Y:S01]  /*112b0*/  USHF.R.S32.HI UR4, URZ, 0x1f, UR8 ;  /* 0x0000001f3f047899 */ /* 0x000fe20008011408 */
[----:B------:R-:W-:Y:S03]  /*112c0*/  BSSY B7, `(.L_x_1098) ;  /* 0x000031a000077945 */ /* 0x000fe60003800000 */
[----:B------:R-:W-:-:S04]  /*112d0*/  ULEA.HI UR4, UR4, UR8, URZ, 0x6 ;  /* 0x0000000804047291 */ /* 0x000fc8000f8f303f */
[----:B------:R-:W-:-:S04]  /*112e0*/  USHF.R.S32.HI UR4, URZ, 0x6, UR4 ;  /* 0x000000063f047899 */ /* 0x000fc80008011404 */
[----:B------:R-:W-:-:S04]  /*112f0*/  UISETP.LT.AND UP0, UPT, URZ, UR4, UPT ;  /* 0x000000043f00728c */ /* 0x000fc8000bf01270 */
[----:B------:R-:W-:-:S04]  /*11300*/  USEL UR46, URZ, UR4, !UP0 ;  /* 0x000000043f2e7287 */ /* 0x000fc8000c000000 */
[----:B------:R-:W-:-:S06]  /*11310*/  UISETP.GT.AND UP0, UPT, UR45, UR46, UPT ;  /* 0x0000002e2d00728c */ /* 0x000fcc000bf04270 */
[----:B------:R-:W-:-:S13]  /*11320*/  PLOP3.LUT P0, PT, PT, PT, UP0, 0x80, 0x0 ;  /* 0x000000000000781c */ /* 0x000fda0003f0f008 */
[----:B------:R-:W-:Y:S05]  /*11330*/  @P0 BRA `(.L_x_1099) ;  /* 0x0000000000440947 */ /* 0x000fea0003800000 */
[----:B------:R-:W0:Y:S02]  /*11340*/  S2R R0, SR_TID.X ;  /* 0x0000000000007919 */ /* 0x000e240000002100 */
[----:B0-----:R-:W-:-:S04]  /*11350*/  LOP3.LUT R0, R0, 0x7f, RZ, 0xc0, !PT ;  /* 0x0000007f00007812 */ /* 0x001fc800078ec0ff */
[----:B------:R-:W-:-:S13]  /*11360*/  ISETP.NE.AND P2, PT, R0, RZ, PT ;  /* 0x000000ff0000720c */ /* 0x000fda0003f45270 */
[----:B------:R-:W-:Y:S05]  /*11370*/  @P2 BRA `(.L_x_1100) ;  /* 0x0000003000382947 */ /* 0x000fea0003800000 */
[----:B------:R-:W0:Y:S01]  /*11380*/  S2R R7, SR_LANEID ;  /* 0x0000000000077919 */ /* 0x000e220000000000 */
[----:B------:R-:W-:Y:S01]  /*11390*/  VOTEU.ANY UR4, UPT, PT ;  /* 0x0000000000047886 */ /* 0x000fe200038e0100 */
[----:B------:R-:W1:Y:S01]  /*113a0*/  LDC.64 R2, c[0x0][0xc80] ;  /* 0x00032000ff027b82 */ /* 0x000e620000000a00 */
[----:B------:R-:W0:Y:S08]  /*113b0*/  FLO.U32 R0, UR4 ;  /* 0x0000000400007d00 */ /* 0x000e3000080e0000 */
[----:B------:R-:W1:Y:S01]  /*113c0*/  POPC R5, UR4 ;  /* 0x0000000400057d09 */ /* 0x000e620008000000 */
[----:B0-----:R-:W-:-:S13]  /*113d0*/  ISETP.EQ.U32.AND P0, PT, R0, R7, PT ;  /* 0x000000070000720c */ /* 0x001fda0003f02070 */
[----:B-1----:R-:W2:Y:S01]  /*113e0*/  @P0 ATOMG.E.ADD.STRONG.GPU PT, R3, desc[UR36][R2.64], R5 ;  /* 0x00000005020309a8 */ /* 0x002ea200081ee1e4 */
[----:B------:R-:W0:Y:S02]  /*113f0*/  S2R R4, SR_LTMASK ;  /* 0x0000000000047919 */ /* 0x000e240000003900 */
[----:B0-----:R-:W-:-:S04]  /*11400*/  LOP3.LUT R4, R4, UR4, RZ, 0xc0, !PT ;  /* 0x0000000404047c12 */ /* 0x001fc8000f8ec0ff */
[----:B------:R-:W0:Y:S01]  /*11410*/  POPC R7, R4 ;  /* 0x0000000400077309 */ /* 0x000e220000000000 */
[----:B--2---:R-:W0:Y:S02]  /*11420*/  SHFL.IDX PT, R0, R3, R0, 0x1f ;  /* 0x00001f0003007589 */ /* 0x004e2400000e0000 */
[----:B0-----:R-:W-:Y:S01]  /*11430*/  IADD3 R34, R0, UR47, R7 ;  /* 0x0000002f00227c10 */ /* 0x001fe2000fffe007 */
[----:B------:R-:W-:Y:S06]  /*11440*/  BRA `(.L_x_1100) ;  /* 0x0000003000047947 */ /* 0x000fec0003800000 */
.L_x_1099:
        /* <DEDUP_REMOVED lines=8> */
[----:B------:R-:W-:Y:S01]  /*114d0*/  MOV R6, UR6 ;  /* 0x0000000600067c02 */ /* 0x000fe20008000f00 */
[----:B------:R-:W-:Y:S01]  /*114e0*/  IMAD.U32 R5, RZ, RZ, UR5 ;  /* 0x00000005ff057e24 */ /* 0x000fe2000f8e00ff */
[----:B------:R-:W0:Y:S01]  /*114f0*/  LDC.64 R2, c[0x4][R2] ;  /* 0x0100000002027b82 */ /* 0x000e220000000a00 */
[----:B------:R-:W-:Y:S01]  /*11500*/  ULDC.64 UR4, c[0x4][0x30] ;  /* 0x01000c0000047ab9 */ /* 0x000fe20000000a00 */
[----:B------:R-:W-:Y:S01]  /*11510*/  IMAD.U32 R7, RZ, RZ, UR7 ;  /* 0x00000007ff077e24 */ /* 0x000fe2000f8e00ff */
[----:B------:R-:W-:Y:S01]  /*11520*/  MOV R13, RZ ;  /* 0x000000ff000d7202 */ /* 0x000fe20000000f00 */
[----:B------:R-:W-:-:S02]  /*11530*/  IMAD.U32 R10, RZ, RZ, UR4 ;  /* 0x00000004ff0a7e24 */ /* 0x000fc4000f8e00ff */
[----:B------:R-:W-:Y:S02]  /*11540*/  IMAD.U32 R11, RZ, RZ, UR5 ;  /* 0x00000005ff0b7e24 */ /* 0x000fe4000f8e00ff */
[----:B------:R-:W-:Y:S02]  /*11550*/  IMAD.MOV.U32 R8, RZ, RZ, 0x70 ;  /* 0x00000070ff087424 */ /* 0x000fe400078e00ff */
[----:B------:R-:W-:-:S07]  /*11560*/  IMAD.MOV.U32 R12, RZ, RZ, 0x1 ;  /* 0x00000001ff0c7424 */ /* 0x000fce00078e00ff */
[----:B------:R-:W-:-:S07]  /*11570*/  LEPC R20, `(.L_x_1102) ;  /* 0x000000001014794e */ /* 0x000fce0000000000 */
[----:B0----5:R-:W-:Y:S05]  /*11580*/  CALL.ABS.NOINC R2 ;  /* 0x0000000002007343 */ /* 0x021fea0003c00000 */
.L_x_1102:
[----:B------:R-:W-:Y:S05]  /*11590*/  BSYNC B6 ;  /* 0x0000000000067941 */ /* 0x000fea0003800000 */
.L_x_1101:
        /* <DEDUP_REMOVED lines=20> */
.L_x_1105:
[----:B------:R0:W1:Y:S01]  /*116e0*/  LDC.64 R2, c[0x4][R18] ;  /* 0x0100000012027b82 */ /* 0x0000620000000a00 */
[----:B------:R-:W-:Y:S01]  /*116f0*/  ULDC.64 UR4, c[0x4][0xa8] ;  /* 0x01002a0000047ab9 */ /* 0x000fe20000000a00 */
[----:B------:R-:W-:Y:S01]  /*11700*/  ULDC.64 UR6, c[0x4][0xb0] ;  /* 0x01002c0000067ab9 */ /* 0x000fe20000000a00 */
[----:B------:R-:W-:Y:S01]  /*11710*/  IMAD.U32 R4, RZ, RZ, UR4 ;  /* 0x00000004ff047e24 */ /* 0x000fe2000f8e00ff */
[----:B------:R-:W-:Y:S01]  /*11720*/  MOV R5, UR5 ;  /* 0x0000000500057c02 */ /* 0x000fe20008000f00 */
[----:B------:R-:W-:Y:S01]  /*11730*/  ULDC.64 UR4, c[0x4][0x40] ;  /* 0x0100100000047ab9 */ /* 0x000fe20000000a00 */
        /* <DEDUP_REMOVED lines=9> */
.L_x_1104:
[----:B------:R-:W-:Y:S05]  /*117d0*/  BSYNC B6 ;  /* 0x0000000000067941 */ /* 0x000fea0003800000 */
.L_x_1103:
[----:B------:R-:W-:Y:S01]  /*117e0*/  ULDC.64 UR4, c[0x0][0x9f8] ;  /* 0x00027e0000047ab9 */ /* 0x000fe20000000a00 */
[----:B------:R-:W-:Y:S01]  /*117f0*/  IMAD.U32 R29, RZ, RZ, UR43 ;  /* 0x0000002bff1d7e24 */ /* 0x000fe2000f8e00ff */
[----:B------:R-:W-:Y:S01]  /*11800*/  UISETP.NE.U32.AND UP0, UPT, UR4, URZ, UPT ;  /* 0x0000003f0400728c */ /* 0x000fe2000bf05070 */
[----:B------:R-:W0:Y:S03]  /*11810*/  LDC R10, c[0x0][0x430] ;  /* 0x00010c00ff0a7b82 */ /* 0x000e260000000800 */
[----:B------:R-:W-:-:S06]  /*11820*/  UISETP.NE.AND.EX UP0, UPT, UR5, URZ, UPT, UP0 ;  /* 0x0000003f0500728c */ /* 0x000fcc000bf05300 */
[----:B------:R-:W-:-:S05]  /*11830*/  PLOP3.LUT P0, PT, PT, PT, UP0, 0x80, 0x0 ;  /* 0x000000000000781c */ /* 0x000fca0003f0f008 */
[----:B------:R-:W-:Y:S02]  /*11840*/  @UP0 ULDC.64 UR4, c[0x0][0x9f8] ;  /* 0x00027e0000040ab9 */ /* 0x000fe40000000a00 */
[----:B------:R-:W-:-:S06]  /*11850*/  @UP0 UIMAD.WIDE UR4, UR43, 0x4, UR4 ;  /* 0x000000042b0408a5 */ /* 0x000fcc000f8e0204 */
[----:B------:R-:W-:Y:S01]  /*11860*/  IMAD.U32 R2, RZ, RZ, UR4 ;  /* 0x00000004ff027e24 */ /* 0x000fe2000f8e00ff */
[----:B------:R-:W1:Y:S01]  /*11870*/  S2R R18, SR_TID.X ;  /* 0x0000000000127919 */ /* 0x000e620000002100 */
[----:B------:R-:W-:Y:S01]  /*11880*/  IMAD.U32 R3, RZ, RZ, UR5 ;  /* 0x00000005ff037e24 */ /* 0x000fe2000f8e00ff */
[----:B------:R-:W-:-:S04]  /*11890*/  ULDC UR4, c[0x0][0xc48] ;  /* 0x0003120000047ab9 */ /* 0x000fc80000000800 */
[----:B------:R2:W5:Y:S01]  /*118a0*/  @P0 LDG.E R29, desc[UR36][R2.64] ;  /* 0x00000024021d0981 */ /* 0x000562000c1e1900 */
[----:B------:R-:W-:Y:S01]  /*118b0*/  IMAD.U32 R0, RZ, RZ, UR45 ;  /* 0x0000002dff007e24 */ /* 0x000fe2000f8e00ff */
[----:B------:R-:W-:Y:S01]  /*118c0*/  UMOV UR5, 0xffffffff ;  /* 0xffffffff00057882 */ /* 0x000fe20000000000 */
[----:B------:R-:W-:Y:S02]  /*118d0*/  IMAD.U32 R22, RZ, RZ, UR4 ;  /* 0x00000004ff167e24 */ /* 0x000fe4000f8e00ff */
[----:B------:R-:W-:Y:S01]  /*118e0*/  VIADD R0, R0, 0xffffffff ;  /* 0xffffffff00007836 */ /* 0x000fe20000000000 */
[----:B-1----:R-:W-:-:S04]  /*118f0*/  SHF.L.U32 R18, R18, 0x4, RZ ;  /* 0x0000000412127819 */ /* 0x002fc800000006ff */
[----:B------:R-:W-:-:S05]  /*11900*/  LOP3.LUT R18, R36, 0x70, R18, 0xf8, !PT ;  /* 0x0000007024127812 */ /* 0x000fca00078ef812 */
[----:B------:R-:W-:Y:S01]  /*11910*/  IMAD R7, R0, 0x40, R18 ;  /* 0x0000004000077824 */ /* 0x000fe200078e0212 */
[----:B0-2---:R-:W-:Y:S06]  /*11920*/  BRA.DIV UR5, `(.L_x_1106) ;  /* 0x0000003205f87947 */ /* 0x005fec000b800000 */
.L_x_1160:
[----:B------:R-:W-:Y:S01]  /*11930*/  ISETP.NE.AND P1, PT, R10, 0x1, PT ;  /* 0x000000010a00780c */ /* 0x000fe20003f25270 */
[C---:B-----5:R-:W-:Y:S01]  /*11940*/  IMAD.IADD R8, R7.reuse, 0x1, R32 ;  /* 0x0000000107087824 */ /* 0x060fe200078e0220 */
[----:B------:R-:W-:Y:S02]  /*11950*/  ISETP.GE.AND P0, PT, R7, UR38, PT ;  /* 0x0000002607007c0c */ /* 0x000fe4000bf06270 */
[----:B------:R-:W-:Y:S01]  /*11960*/  SHF.R.S32.HI R33, RZ, 0x1f, R29 ;  /* 0x0000001fff217819 */ /* 0x000fe2000001141d */
[----:B------:R-:W-:Y:S01]  /*11970*/  IMAD.MOV.U32 R9, RZ, RZ, R8 ;  /* 0x000000ffff097224 */ /* 0x000fe200078e0008 */
[----:B------:R-:W-:Y:S02]  /*11980*/  ISETP.GT.U32.OR P0, PT, R18, 0x3f, P0 ;  /* 0x0000003f1200780c */ /* 0x000fe40000704470 */
[----:B------:R-:W-:-:S05]  /*11990*/  LOP3.LUT R16, R16, 0xfffffbff, RZ, 0xc0, !PT ;  /* 0xfffffbff10107812 */ /* 0x000fca00078ec0ff */
[----:B------:R-:W0:Y:S01]  /*119a0*/  @P1 LDC R3, c[0x0][0x434] ;  /* 0x00010d00ff031b82 */ /* 0x000e220000000800 */
[----:B------:R-:W-:-:S07]  /*119b0*/  @P1 LOP3.LUT R16, R16, 0x400, RZ, 0xfc, !PT ;  /* 0x0000040010101812 */ /* 0x000fce00078efcff */
[----:B------:R-:W1:Y:S08]  /*119c0*/  @P1 LDC R5, c[0x0][0x438] ;  /* 0x00010e00ff051b82 */ /* 0x000e700000000800 */
[----:B------:R-:W2:Y:S01]  /*119d0*/  @!P0 LDC.64 R6, c[0x0][0x428] ;  /* 0x00010a00ff068b82 */ /* 0x000ea20000000a00 */
[----:B0-----:R-:W-:-:S05]  /*119e0*/  @P1 IMAD.HI.U32 R2, R8, R3, RZ ;  /* 0x0000000308021227 */ /* 0x001fca00078e00ff */
[----:B-1----:R-:W-:Y:S02]  /*119f0*/  @P1 SHF.R.U32.HI R9, RZ, R5, R2 ;  /* 0x00000005ff091219 */ /* 0x002fe40000011602 */
[----:B------:R-:W0:Y:S02]  /*11a00*/  @!P0 LDC.64 R4, c[0x0][0x418] ;  /* 0x00010600ff048b82 */ /* 0x000e240000000a00 */
[----:B------:R-:W-:Y:S01]  /*11a10*/  @!P0 SHF.R.S32.HI R3, RZ, 0x1f, R9 ;  /* 0x0000001fff038819 */ /* 0x000fe20000011409 */
[----:B--2---:R-:W-:-:S04]  /*11a20*/  @!P0 IMAD R2, R33, R6, RZ ;  /* 0x0000000621028224 */ /* 0x004fc800078e02ff */
[----:B------:R-:W-:Y:S01]  /*11a30*/  @!P0 IMAD R7, R29, R7, R2 ;  /* 0x000000071d078224 */ /* 0x000fe200078e0202 */
[----:B------:R-:W-:-:S05]  /*11a40*/  @!P0 MOV R2, R9 ;  /* 0x0000000900028202 */ /* 0x000fca0000000f00 */
[----:B------:R-:W-:-:S04]  /*11a50*/  @!P0 IMAD.WIDE.U32 R2, R29, R6, R2 ;  /* 0x000000061d028225 */ /* 0x000fc800078e0002 */
[----:B------:R-:W-:Y:S02]  /*11a60*/  @!P0 IMAD.IADD R3, R3, 0x1, R7 ;  /* 0x0000000103038824 */ /* 0x000fe400078e0207 */
[----:B------:R-:W-:Y:S01]  /*11a70*/  IMAD.MOV.U32 R6, RZ, RZ, RZ ;  /* 0x000000ffff067224 */ /* 0x000fe200078e00ff */
[----:B0-----:R-:W-:-:S04]  /*11a80*/  @!P0 LEA R4, P1, R2, R4, 0x2 ;  /* 0x0000000402048211 */ /* 0x001fc800078210ff */
[----:B------:R-:W-:Y:S01]  /*11a90*/  @!P0 LEA.HI.X R5, R2, R5, R3, 0x2, P1 ;  /* 0x0000000502058211 */ /* 0x000fe200008f1403 */
[----:B------:R-:W-:Y:S01]  /*11aa0*/  IMAD.U32 R2, RZ, RZ, UR48 ;  /* 0x00000030ff027e24 */ /* 0x000fe2000f8e00ff */
[----:B------:R-:W-:-:S03]  /*11ab0*/  LOP3.LUT R16, R16, 0xfffffdff, RZ, 0xc0, !PT ;  /* 0xfffffdff10107812 */ /* 0x000fc600078ec0ff */
[----:B------:R0:W5:Y:S01]  /*11ac0*/  @!P0 LDG.E R6, desc[UR36][R4.64] ;  /* 0x0000002404068981 */ /* 0x000162000c1e1900 */
[----:B------:R-:W-:Y:S01]  /*11ad0*/  ISETP.NE.AND P2, PT, R2, 0x3, PT ;  /* 0x000000030200780c */ /* 0x000fe20003f45270 */
[----:B------:R-:W-:Y:S01]  /*11ae0*/  IMAD R3, RZ, RZ, -UR43 ;  /* 0x8000002bff037e24 */ /* 0x000fe2000f8e02ff */
[----:B------:R-:W-:Y:S01]  /*11af0*/  ISETP.GT.U32.AND P0, PT, R18, 0x3f, PT ;  /* 0x0000003f1200780c */ /* 0x000fe20003f04070 */
[----:B------:R-:W-:Y:S01]  /*11b00*/  IMAD.MOV R7, RZ, RZ, -R9 ;  /* 0x000000ffff077224 */ /* 0x000fe200078e0a09 */
[----:B------:R-:W-:Y:S01]  /*11b10*/  MOV R24, R0 ;  /* 0x0000000000187202 */ /* 0x000fe20000000f00 */
[----:B------:R-:W-:Y:S02]  /*11b20*/  IMAD R22, R22, R3, UR42 ;  /* 0x0000002a16167e24 */ /* 0x000fe4000f8e0203 */
[----:B------:R-:W-:-:S03]  /*11b30*/  IMAD R7, R10, R7, R8 ;  /* 0x000000070a077224 */ /* 0x000fc600078e0208 */
[----:B------:R-:W-:-:S03]  /*11b40*/  SHF.R.S32.HI R26, RZ, 0x1f, R22 ;  /* 0x0000001fff1a7819 */ /* 0x000fc60000011416 */
[----:B------:R-:W-:-:S04]  /*11b50*/  @P2 LOP3.LUT R16, R16, 0x200, RZ, 0xfc, !PT ;  /* 0x0000020010102812 */ /* 0x000fc800078efcff */
[----:B------:R-:W-:-:S04]  /*11b60*/  LOP3.LUT R16, R16, 0xfffffffe, RZ, 0xc0, !PT ;  /* 0xfffffffe10107812 */ /* 0x000fc800078ec0ff */
[----:B------:R-:W-:Y:S01]  /*11b70*/  @P0 LOP3.LUT R16, R16, 0x1, RZ, 0xfc, !PT ;  /* 0x0000000110100812 */ /* 0x000fe200078efcff */
[----:B0-----:R-:W-:Y:S06]  /*11b80*/  @!P2 BRA `(.L_x_1107) ;  /* 0x000000000004a947 */ /* 0x001fec0003800000 */
[----:B------:R-:W-:Y:S01]  /*11b90*/  BPT.TRAP 0x1 ;  /* 0x000000040000795c */ /* 0x000fe20000300000 */
.L_x_1107:
[----:B------:R-:W-:Y:S01]  /*11ba0*/  SHF.R.S32.HI R8, RZ, 0x1f, R7 ;  /* 0x0000001fff087819 */ /* 0x000fe20000011407 */
[----:B------:R-:W-:Y:S01]  /*11bb0*/  ULDC.64 UR4, c[0x0][0x328] ;  /* 0x0000ca0000047ab9 */ /* 0x000fe20000000a00 */
[----:B------:R-:W-:Y:S01]  /*11bc0*/  IMAD R4, R23, 0x8, R17 ;  /* 0x0000000817047824 */ /* 0x000fe200078e0211 */
[----:B------:R-:W-:Y:S02]  /*11bd0*/  BSSY B0, `(.L_x_1108) ;  /* 0x0000016000007945 */ /* 0x000fe40003800000 */
[----:B------:R-:W-:-:S04]  /*11be0*/  IMAD R2, R8, UR4, RZ ;  /* 0x0000000408027c24 */ /* 0x000fc8000f8e02ff */
[C---:B------:R-:W-:Y:S02]  /*11bf0*/  IMAD R5, R7.reuse, UR5, R2 ;  /* 0x0000000507057c24 */ /* 0x040fe4000f8e0202 */
[----:B------:R-:W-:Y:S01]  /*11c00*/  IMAD.WIDE.U32 R2, R7, UR4, RZ ;  /* 0x0000000407027c25 */ /* 0x000fe2000f8e00ff */
[----:B------:R-:W-:-:S03]  /*11c10*/  ULDC.64 UR4, c[0x0][0x338] ;  /* 0x0000ce0000047ab9 */ /* 0x000fc60000000a00 */
[----:B------:R-:W-:Y:S01]  /*11c20*/  IMAD.IADD R3, R3, 0x1, R5 ;  /* 0x0000000103037824 */ /* 0x000fe200078e0205 */
[----:B-----5:R-:W-:Y:S01]  /*11c30*/  SHF.R.S32.HI R5, RZ, 0x1f, R6 ;  /* 0x0000001fff057819 */ /* 0x020fe20000011406 */
[----:B------:R-:W-:-:S04]  /*11c40*/  IMAD.WIDE.U32 R2, R6, UR4, R2 ;  /* 0x0000000406027c25 */ /* 0x000fc8000f8e0002 */
        /* <DEDUP_REMOVED lines=10> */
[----:B------:R-:W-:-:S04]  /*11cf0*/  SHF.L.U32 R3, R25, 0x1f, RZ ;  /* 0x0000001f19037819 */ /* 0x000fc800000006ff */
[----:B------:R-:W-:-:S06]  /*11d00*/  LEA.HI.X R19, R2, UR5, R19, 0x1, P0 ;  /* 0x0000000502137c11 */ /* 0x000fcc00080f0c13 */
[----:B------:R-:W0:Y:S02]  /*11d10*/  SYNCS.PHASECHK.TRANS64.TRYWAIT P0, [R4+URZ+0x30840], R3 ;  /* 0x03084003040075a7 */ /* 0x000e24000800017f */
[----:B0-----:R-:W-:Y:S05]  /*11d20*/  @!P0 BRA `(.L_x_1109) ;  /* 0x0000003000248947 */ /* 0x001fea0003800000 */
.L_x_1161:
[----:B------:R-:W-:Y:S05]  /*11d30*/  BSYNC B0 ;  /* 0x0000000000007941 */ /* 0x000fea0003800000 */
.L_x_1108:
[----:B------:R-:W-:Y:S01]  /*11d40*/  ULDC.64 UR4, c[0x0][0x300] ;  /* 0x0000c00000047ab9 */ /* 0x000fe20000000a00 */
[----:B------:R-:W-:Y:S01]  /*11d50*/  LOP3.LUT P5, RZ, R16, 0x10, RZ, 0xc0, !PT ;  /* 0x0000001010ff7812 */ /* 0x000fe200078ac0ff */
[----:B------:R-:W-:Y:S01]  /*11d60*/  IMAD R8, R8, UR4, RZ ;  /* 0x0000000408087c24 */ /* 0x000fe2000f8e02ff */
[C---:B------:R-:W-:Y:S01]  /*11d70*/  LOP3.LUT P4, RZ, R16.reuse, 0x8, RZ, 0xc0, !PT ;  /* 0x0000000810ff7812 */ /* 0x040fe2000788c0ff */
[C---:B0-----:R-:W-:Y:S01]  /*11d80*/  IMAD.WIDE.U32 R2, R7.reuse, UR4, RZ ;  /* 0x0000000407027c25 */ /* 0x041fe2000f8e00ff */
[C---:B------:R-:W-:Y:S02]  /*11d90*/  LOP3.LUT P3, RZ, R16.reuse, 0x4, RZ, 0xc0, !PT ;  /* 0x0000000410ff7812 */ /* 0x040fe4000786c0ff */
[----:B------:R-:W-:Y:S01]  /*11da0*/  LOP3.LUT P2, RZ, R16, 0x2, RZ, 0xc0, !PT ;  /* 0x0000000210ff7812 */ /* 0x000fe2000784c0ff */
[----:B------:R-:W-:Y:S01]  /*11db0*/  IMAD R9, R7, UR5, R8 ;  /* 0x0000000507097c24 */ /* 0x000fe2000f8e0208 */
[----:B------:R-:W-:Y:S01]  /*11dc0*/  ULDC.64 UR4, c[0x0][0x310] ;  /* 0x0000c40000047ab9 */ /* 0x000fe20000000a00 */
[----:B------:R-:W-:-:S02]  /*11dd0*/  IMAD.MOV.U32 R7, RZ, RZ, -0x40 ;  /* 0xffffffc0ff077424 */ /* 0x000fc400078e00ff */
[----:B------:R-:W-:Y:S02]  /*11de0*/  IMAD.IADD R3, R3, 0x1, R9 ;  /* 0x0000000103037824 */ /* 0x000fe400078e0209 */
[----:B------:R-:W-:Y:S02]  /*11df0*/  IMAD R5, R5, UR4, RZ ;  /* 0x0000000405057c24 */ /* 0x000fe4000f8e02ff */
[----:B------:R-:W-:-:S04]  /*11e00*/  IMAD.WIDE.U32 R2, R6, UR4, R2 ;  /* 0x0000000406027c25 */ /* 0x000fc8000f8e0002 */
[----:B------:R-:W-:Y:S01]  /*11e10*/  IMAD R5, R6, UR5, R5 ;  /* 0x0000000506057c24 */ /* 0x000fe2000f8e0205 */
[----:B------:R-:W-:Y:S01]  /*11e20*/  ULDC.64 UR4, c[0x0][0x308] ;  /* 0x0000c20000047ab9 */ /* 0x000fe20000000a00 */
[----:B------:R-:W-:Y:S02]  /*11e30*/  IMAD R7, R0, R7, UR38 ;  /* 0x0000002600077e24 */ /* 0x000fe4000f8e0207 */
[----:B------:R-:W-:Y:S01]  /*11e40*/  IMAD R0, R23, 0x4000, R30 ;  /* 0x0000400017007824 */ /* 0x000fe200078e021e */
[----:B------:R-:W-:Y:S01]  /*11e50*/  IADD3 R3, R3, R5, RZ ;  /* 0x0000000503037210 */ /* 0x000fe20007ffe0ff */
[----:B------:R-:W-:Y:S02]  /*11e60*/  IMAD R5, R26, UR4, RZ ;  /* 0x000000041a057c24 */ /* 0x000fe4000f8e02ff */
[----:B------:R-:W-:Y:S02]  /*11e70*/  IMAD.IADD R7, R7, 0x1, -R36 ;  /* 0x0000000107077824 */ /* 0x000fe400078e0a24 */
[----:B------:R-:W-:-:S02]  /*11e80*/  IMAD R5, R22, UR5, R5 ;  /* 0x0000000516057c24 */ /* 0x000fc4000f8e0205 */
[----:B------:R-:W-:Y:S01]  /*11e90*/  IMAD.WIDE.U32 R2, R22, UR4, R2 ;  /* 0x0000000416027c25 */ /* 0x000fe2000f8e0002 */
[----:B------:R-:W-:-:S03]  /*11ea0*/  ULDC.64 UR4, c[0x0][0x2e8] ;  /* 0x0000ba0000047ab9 */ /* 0x000fc60000000a00 */
[----:B------:R-:W-:Y:S01]  /*11eb0*/  IMAD.IADD R3, R3, 0x1, R5 ;  /* 0x0000000103037824 */ /* 0x000fe200078e0205 */
[----:B------:R-:W-:Y:S01]  /*11ec0*/  LEA R5, P0, R2, UR4, 0x1 ;  /* 0x0000000402057c11 */ /* 0x000fe2000f8008ff */
[----:B------:R-:W-:-:S03]  /*11ed0*/  UMOV UR4, 0xffffffff ;  /* 0xffffffff00047882 */ /* 0x000fc60000000000 */
[----:B------:R-:W-:Y:S02]  /*11ee0*/  LEA.HI.X R6, R2, UR5, R3, 0x1, P0 ;  /* 0x0000000502067c11 */ /* 0x000fe400080f0c03 */
[----:B------:R-:W-:Y:S01]  /*11ef0*/  ISETP.GE.AND P0, PT, R7, 0x1, PT ;  /* 0x000000010700780c */ /* 0x000fe20003f06270 */
[----:B------:R-:W-:-:S12]  /*11f00*/  BRA.DIV UR4, `(.L_x_1110) ;  /* 0x0000002e04c07947 */ /* 0x000fd8000b800000 */
[----:B------:R-:W0:Y:S01]  /*11f10*/  SHFL.IDX PT, R14, R5, RZ, 0x181f ;  /* 0x00181fff050e7589 */ /* 0x000e2200000e0000 */
[----:B------:R-:W-:-:S03]  /*11f20*/  @P0 LEA R9, R0, R17, 0x1 ;  /* 0x0000001100090211 */ /* 0x000fc600078e08ff */
[----:B------:R-:W1:Y:S04]  /*11f30*/  SHFL.IDX PT, R2, R6, RZ, 0x181f ;  /* 0x00181fff06027589 */ /* 0x000e6800000e0000 */
[----:B------:R-:W-:Y:S01]  /*11f40*/  SHFL.IDX PT, R8, R6, 0x1, 0x181f ;  /* 0x00381f0006087f89 */ /* 0x000fe200000e0000 */
[----:B0-----:R-:W-:-:S05]  /*11f50*/  @P0 LEA R14, P1, R37, R14, 0x1 ;  /* 0x0000000e250e0211 */ /* 0x001fca00078208ff */
[----:B-1----:R-:W-:Y:S02]  /*11f60*/  @P0 IMAD.X R3, RZ, RZ, R2, P1 ;  /* 0x000000ffff030224 */ /* 0x002fe400008e0602 */
[----:B------:R-:W-:Y:S02]  /*11f70*/  @P0 IMAD.MOV.U32 R2, RZ, RZ, R14 ;  /* 0x000000ffff020224 */ /* 0x000fe400078e000e */
[----:B------:R-:W0:Y:S04]  /*11f80*/  SHFL.IDX PT, R14, R5, 0x1, 0x181f ;  /* 0x00381f00050e7f89 */ /* 0x000e2800000e0000 */
[----:B------:R-:W-:Y:S04]  /*11f90*/  @P0 LDGSTS.E.BYPASS.LTC128B.128 [R9+0x20400], desc[UR36][R2.64], !P5 ;  /* 0x2040000002090fae */ /* 0x000fe8000e901d64 */
[----:B------:R-:W-:Y:S04]  /*11fa0*/  @P0 LDGSTS.E.BYPASS.LTC128B.128 [R9+0x22400], desc[UR36][R2.64+0x80], !P4 ;  /* 0x2240008002090fae */ /* 0x000fe8000e101d64 */
[----:B------:R-:W-:Y:S04]  /*11fb0*/  @P0 LDGSTS.E.BYPASS.LTC128B.128 [R9+0x24400], desc[UR36][R2.64+0x100], !P3 ;  /* 0x2440010002090fae */ /* 0x000fe8000d901d64 */
[----:B------:R1:W-:Y:S01]  /*11fc0*/  @P0 LDGSTS.E.BYPASS.LTC128B.128 [R9+0x26400], desc[UR36][R2.64+0x180], !P2 ;  /* 0x2640018002090fae */ /* 0x0003e2000d101d64 */
[----:B------:R-:W-:-:S13]  /*11fd0*/  ISETP.GE.AND P0, PT, R7, 0x11, PT ;  /* 0x000000110700780c */ /* 0x000fda0003f06270 */
[----:B0-----:R-:W-:Y:S01]  /*11fe0*/  @P0 LEA R14, P1, R37, R14, 0x1 ;  /* 0x0000000e250e0211 */ /* 0x001fe200078208ff */
[----:B------:R-:W-:-:S04]  /*11ff0*/  @P0 IMAD R27, R0, 0x2, R17 ;  /* 0x00000002001b0824 */ /* 0x000fc800078e0211 */
[----:B------:R-:W-:Y:S02]  /*12000*/  @P0 IMAD.X R21, RZ, RZ, R8, P1 ;  /* 0x000000ffff150224 */ /* 0x000fe400008e0608 */
[----:B-1----:R-:W-:Y:S01]  /*12010*/  @P0 IMAD.MOV.U32 R2, RZ, RZ, R14 ;  /* 0x000000ffff020224 */ /* 0x002fe200078e000e */
[----:B------:R-:W-:Y:S01]  /*12020*/  SHFL.IDX PT, R8, R6, 0x2, 0x181f ;  /* 0x00581f0006087f89 */ /* 0x000fe200000e0000 */
[----:B------:R-:W-:-:S03]  /*12030*/  @P0 IMAD.MOV.U32 R3, RZ, RZ, R21 ;  /* 0x000000ffff030224 */ /* 0x000fc600078e0015 */
[----:B------:R-:W0:Y:S04]  /*12040*/  SHFL.IDX PT, R14, R5, 0x2, 0x181f ;  /* 0x00581f00050e7f89 */ /* 0x000e2800000e0000 */
[----:B------:R-:W-:Y:S04]  /*12050*/  @P0 LDGSTS.E.BYPASS.LTC128B.128 [R27+0x20c00], desc[UR36][R2.64], !P5 ;  /* 0x20c00000021b0fae */ /* 0x000fe8000e901d64 */
[----:B------:R-:W-:Y:S04]  /*12060*/  @P0 LDGSTS.E.BYPASS.LTC128B.128 [R27+0x22c00], desc[UR36][R2.64+0x80], !P4 ;  /* 0x22c00080021b0fae */ /* 0x000fe8000e101d64 */
[----:B------:R-:W-:Y:S04]  /*12070*/  @P0 LDGSTS.E.BYPASS.LTC128B.128 [R27+0x24c00], desc[UR36][R2.64+0x100], !P3 ;  /* 0x24c00100021b0fae */ /* 0x000fe8000d901d64 */
[----:B------:R1:W-:Y:S01]  /*12080*/  @P0 LDGSTS.E.BYPASS.LTC128B.128 [R27+0x26c00], desc[UR36][R2.64+0x180], !P2 ;  /* 0x26c00180021b0fae */ /* 0x0003e2000d101d64 */
[----:B------:R-:W-:-:S13]  /*12090*/  ISETP.GE.AND P0, PT, R7, 0x21, PT ;  /* 0x000000210700780c */ /* 0x000fda0003f06270 */
[----:B0-----:R-:W-:Y:S01]  /*120a0*/  @P0 LEA R14, P1, R37, R14, 0x1 ;  /* 0x0000000e250e0211 */ /* 0x001fe200078208ff */
[----:B------:R-:W-:-:S03]  /*120b0*/  @P0 IMAD R21, R0, 0x2, R17 ;  /* 0x0000000200150824 */ /* 0x000fc600078e0211 */
[----:B------:R-:W-:Y:S01]  /*120c0*/  @P0 IADD3.X R9, RZ, R8, RZ, P1, !PT ;  /* 0x00000008ff090210 */ /* 0x000fe20000ffe4ff */
[----:B-1----:R-:W-:Y:S01]  /*120d0*/  @P0 IMAD.MOV.U32 R2, RZ, RZ, R14 ;  /* 0x000000ffff020224 */ /* 0x002fe200078e000e */
[----:B------:R0:W1:Y:S03]  /*120e0*/  SHFL.IDX PT, R8, R6, 0x3, 0x181f ;  /* 0x00781f0006087f89 */ /* 0x00006600000e0000 */
[----:B------:R-:W-:Y:S01]  /*120f0*/  @P0 IMAD.MOV.U32 R3, RZ, RZ, R9 ;  /* 0x000000ffff030224 */ /* 0x000fe200078e0009 */
[----:B------:R0:W2:Y:S04]  /*12100*/  SHFL.IDX PT, R14, R5, 0x3, 0x181f ;  /* 0x00781f00050e7f89 */ /* 0x0000a800000e0000 */
[----:B------:R0:W-:Y:S04]  /*12110*/  @P0 LDGSTS.E.BYPASS.LTC128B.128 [R21+0x21400], desc[UR36][R2.64], !P5 ;  /* 0x2140000002150fae */ /* 0x0001e8000e901d64 */
[----:B------:R0:W-:Y:S04]  /*12120*/  @P0 LDGSTS.E.BYPASS.LTC128B.128 [R21+0x23400], desc[UR36][R2.64+0x80], !P4 ;  /* 0x2340008002150fae */ /* 0x0001e8000e101d64 */
[----:B------:R0:W-:Y:S04]  /*12130*/  @P0 LDGSTS.E.BYPASS.LTC128B.128 [R21+0x25400], desc[UR36][R2.64+0x100], !P3 ;  /* 0x2540010002150fae */ /* 0x0001e8000d901d64 */
[----:B------:R0:W-:Y:S02]  /*12140*/  @P0 LDGSTS.E.BYPASS.LTC128B.128 [R21+0x27400], desc[UR36][R2.64+0x180], !P2 ;  /* 0x2740018002150fae */ /* 0x0001e4000d101d64 */
.L_x_1171:
[----:B------:R-:W-:-:S13]  /*12150*/  ISETP.GE.AND P0, PT, R7, 0x31, PT ;  /* 0x000000310700780c */ /* 0x000fda0003f06270 */
[----:B0-2---:R-:W-:Y:S01]  /*12160*/  @P0 LEA R2, P1, R37, R14, 0x1 ;  /* 0x0000000e25020211 */ /* 0x005fe200078208ff */
[----:B------:R-:W-:-:S04]  /*12170*/  @P0 IMAD R5, R0, 0x2, R17 ;  /* 0x0000000200050824 */ /* 0x000fc800078e0211 */
[----:B-1----:R-:W-:-:S05]  /*12180*/  @P0 IMAD.X R3, RZ, RZ, R8, P1 ;  /* 0x000000ffff030224 */ /* 0x002fca00008e0608 */
[----:B------:R-:W-:Y:S01]  /*12190*/  @!PT LDS RZ, [RZ] ;  /* 0x00000000fffff984 */ /* 0x000fe20000000800 */
[----:B------:R-:W-:Y:S01]  /*121a0*/  @!PT LDS RZ, [RZ] ;  /* 0x00000000fffff984 */ /* 0x000fe20000000800 */
[----:B------:R-:W-:Y:S01]  /*121b0*/  @!PT LDS RZ, [RZ] ;  /* 0x00000000fffff984 */ /* 0x000fe20000000800 */
[----:B------:R0:W-:Y:S04]  /*121c0*/  @P0 LDGSTS.E.BYPASS.LTC128B.128 [R5+0x21c00], desc[UR36][R2.64], !P5 ;  /* 0x21c0000002050fae */ /* 0x0001e8000e901d64 */
[----:B------:R0:W-:Y:S04]  /*121d0*/  @P0 LDGSTS.E.BYPASS.LTC128B.128 [R5+0x23c00], desc[UR36][R2.64+0x80], !P4 ;  /* 0x23c0008002050fae */ /* 0x0001e8000e101d64 */
[----:B------:R0:W-:Y:S04]  /*121e0*/  @P0 LDGSTS.E.BYPASS.LTC128B.128 [R5+0x25c00], desc[UR36][R2.64+0x100], !P3 ;  /* 0x25c0010002050fae */ /* 0x0001e8000d901d64 */
[----:B------:R0:W-:Y:S01]  /*121f0*/  @P0 LDGSTS.E.BYPASS.LTC128B.128 [R5+0x27c00], desc[UR36][R2.64+0x180], !P2 ;  /* 0x27c0018002050fae */ /* 0x0001e2000d101d64 */
[----:B------:R-:W-:Y:S01]  /*12200*/  PLOP3.LUT P0, PT, PT, PT, PT, 0x80, 0x0 ;  /* 0x000000000000781c */ /* 0x000fe20003f0f070 */
[----:B------:R-:W-:-:S12]  /*12210*/  NOP ;  /* 0x0000000000007918 */ /* 0x000fd80000000000 */
.L_x_1111:
        /* <DEDUP_REMOVED lines=10> */
.L_x_1112:
[----:B------:R-:W-:Y:S01]  /*122c0*/  IADD3 R0, R17, 0x10400, RZ ;  /* 0x0001040011007810 */ /* 0x000fe20007ffe0ff */
[----:B------:R1:W-:Y:S06]  /*122d0*/  SYNCS.ARRIVE.TRANS64.A1T0 RZ, [R4+URZ+0x30830], RZ ;  /* 0x030830ff04ff79a7 */ /* 0x0003ec000810003f */
[----:B------:R-:W-:Y:S05]  /*122e0*/  WARPSYNC.ALL ;  /* 0x0000000000007948 */ /* 0x000fea0003800000 */
[----:B------:R-:W-:Y:S01]  /*122f0*/  BAR.SYNC.DEFER_BLOCKING 0x8, 0x180 ;  /* 0x0206000000007b1d */ /* 0x000fe20000010000 */
[----:B------:R-:W-:-:S05]  /*12300*/  LOP3.LUT P0, RZ, R0, 0x3ff, RZ, 0xc0, !PT ;  /* 0x000003ff00ff7812 */ /* 0x000fca000780c0ff */
[----:B------:R-:W-:Y:S08]  /*12310*/  BSSY B6, `(.L_x_1113) ;  /* 0x0000012000067945 */ /* 0x000ff00003800000 */
[----:B------:R-:W-:Y:S05]  /*12320*/  @!P0 BRA `(.L_x_1114) ;  /* 0x0000000000408947 */ /* 0x000fea0003800000 */
[----:B0-----:R-:W-:Y:S01]  /*12330*/  MOV R2, 0x0 ;  /* 0x0000000000027802 */ /* 0x001fe20000000f00 */
[----:B------:R-:W-:Y:S01]  /*12340*/  ULDC.64 UR6, c[0x4][0xa8] ;  /* 0x01002a0000067ab9 */ /* 0x000fe20000000a00 */
[----:B------:R-:W-:Y:S01]  /*12350*/  ULDC.64 UR8, c[0x4][0xb0] ;  /* 0x01002c0000087ab9 */ /* 0x000fe20000000a00 */
[----:B------:R-:W-:Y:S01]  /*12360*/  ULDC.64 UR4, c[0x4][0x20] ;  /* 0x0100080000047ab9 */ /* 0x000fe20000000a00 */
[----:B-1----:R-:W-:Y:S01]  /*12370*/  IMAD.U32 R4, RZ, RZ, UR6 ;  /* 0x00000006ff047e24 */ /* 0x002fe2000f8e00ff */
[----:B------:R-:W-:Y:S01]  /*12380*/  MOV R11, UR5 ;  /* 0x00000005000b7c02 */ /* 0x000fe20008000f00 */
[----:B------:R-:W0:Y:S01]  /*12390*/  LDC.64 R2, c[0x4][R2] ;  /* 0x0100000002027b82 */ /* 0x000e220000000a00 */
[----:B------:R-:W-:Y:S02]  /*123a0*/  IMAD.U32 R5, RZ, RZ, UR7 ;  /* 0x00000007ff057e24 */ /* 0x000fe4000f8e00ff */
[----:B------:R-:W-:Y:S02]  /*123b0*/  IMAD.U32 R6, RZ, RZ, UR8 ;  /* 0x00000008ff067e24 */ /* 0x000fe4000f8e00ff */
[----:B------:R-:W-:-:S02]  /*123c0*/  IMAD.U32 R7, RZ, RZ, UR9 ;  /* 0x00000009ff077e24 */ /* 0x000fc4000f8e00ff */
[----:B------:R-:W-:Y:S02]  /*123d0*/  IMAD.U32 R10, RZ, RZ, UR4 ;  /* 0x00000004ff0a7e24 */ /* 0x000fe4000f8e00ff */
[----:B------:R-:W-:Y:S02]  /*123e0*/  IMAD.MOV.U32 R8, RZ, RZ, 0x70 ;  /* 0x00000070ff087424 */ /* 0x000fe400078e00ff */
[----:B------:R-:W-:Y:S02]  /*123f0*/  IMAD.MOV.U32 R12, RZ, RZ, 0x1 ;  /* 0x00000001ff0c7424 */ /* 0x000fe400078e00ff */
[----:B------:R-:W-:-:S07]  /*12400*/  IMAD.MOV.U32 R13, RZ, RZ, RZ ;  /* 0x000000ffff0d7224 */ /* 0x000fce00078e00ff */
[----:B------:R-:W-:-:S07]  /*12410*/  LEPC R20, `(.L_x_1114) ;  /* 0x000000001014794e */ /* 0x000fce0000000000 */
[----:B0-----:R-:W-:Y:S05]  /*12420*/  CALL.ABS.NOINC R2 ;  /* 0x0000000002007343 */ /* 0x001fea0003c00000 */
.L_x_1114:
[----:B------:R-:W-:Y:S05]  /*12430*/  BSYNC B6 ;  /* 0x0000000000067941 */ /* 0x000fea0003800000 */
.L_x_1113:
[----:B0-----:R-:W0:Y:S01]  /*12440*/  S2R R2, SR_TID.X ;  /* 0x0000000000027919 */ /* 0x001e220000002100 */
[----:B------:R-:W-:Y:S01]  /*12450*/  UISETP.NE.AND UP0, UPT, UR50, URZ, UPT ;  /* 0x0000003f3200728c */ /* 0x000fe2000bf05270 */
[----:B------:R-:W-:Y:S01]  /*12460*/  R2UR UR6, R26 ;  /* 0x000000001a0672ca */ /* 0x000fe200000e0000 */
[----:B------:R-:W-:Y:S01]  /*12470*/  ULDC.64 UR8, c[0x0][0x2d8] ;  /* 0x0000b60000087ab9 */ /* 0x000fe20000000a00 */
[----:B------:R-:W-:Y:S02]  /*12480*/  R2UR UR7, R22 ;  /* 0x00000000160772ca */ /* 0x000fe400000e0000 */
[C---:B------:R-:W-:Y:S02]  /*12490*/  LOP3.LUT P2, RZ, R16.reuse, 0x4000, RZ, 0xc0, !PT ;  /* 0x0000400010ff7812 */ /* 0x040fe4000784c0ff */
[----:B------:R-:W-:Y:S02]  /*124a0*/  PLOP3.LUT P0, PT, PT, PT, UP0, 0x80, 0x0 ;  /* 0x000000000000781c */ /* 0x000fe40003f0f008 */
[----:B------:R-:W-:-:S02]  /*124b0*/  LOP3.LUT P3, RZ, R16, 0x2000, RZ, 0xc0, !PT ;  /* 0x0000200010ff7812 */ /* 0x000fc4000786c0ff */
[----:B------:R-:W-:Y:S01]  /*124c0*/  @UP0 ULDC UR4, c[0x0][0x44c] ;  /* 0x0001130000040ab9 */ /* 0x000fe20000000800 */
[C---:B------:R-:W-:Y:S02]  /*124d0*/  LOP3.LUT P4, RZ, R16.reuse, 0x1000, RZ, 0xc0, !PT ;  /* 0x0000100010ff7812 */ /* 0x040fe4000788c0ff */
[----:B------:R-:W-:Y:S01]  /*124e0*/  UIMAD UR6, UR6, UR8, URZ ;  /* 0x00000008060672a4 */ /* 0x000fe2000f8e023f */
[----:B------:R-:W-:-:S03]  /*124f0*/  LOP3.LUT P5, RZ, R16, 0x800, RZ, 0xc0, !PT ;  /* 0x0000080010ff7812 */ /* 0x000fc600078ac0ff */
[----:B------:R-:W-:Y:S02]  /*12500*/  UIMAD UR7, UR7, UR9, UR6 ;  /* 0x00000009070772a4 */ /* 0x000fe4000f8e0206 */
[----:B------:R-:W-:Y:S01]  /*12510*/  USHF.R.S32.HI UR6, URZ, 0x1f, UR43 ;  /* 0x0000001f3f067899 */ /* 0x000fe2000801142b */
[----:B0-----:R-:W-:-:S05]  /*12520*/  IMAD.SHL.U32 R2, R2, 0x10, RZ ;  /* 0x0000001002027824 */ /* 0x001fca00078e00ff */
[----:B------:R-:W-:-:S05]  /*12530*/  LOP3.LUT R2, R36, 0x70, R2, 0xf8, !PT ;  /* 0x0000007024027812 */ /* 0x000fca00078ef802 */
[----:B------:R-:W-:-:S04]  /*12540*/  VIADD R0, R2, UR44 ;  /* 0x0000002c02007c36 */ /* 0x000fc80008000000 */
[----:B------:R-:W-:Y:S01]  /*12550*/  @P0 IMAD.HI.U32 R3, R0, UR4, RZ ;  /* 0x0000000400030c27 */ /* 0x000fe2000f8e00ff */
[----:B------:R-:W-:Y:S01]  /*12560*/  PLOP3.LUT P0, PT, PT, PT, UP0, 0x80, 0x0 ;  /* 0x000000000000781c */ /* 0x000fe20003f0f008 */
[----:B------:R-:W-:Y:S01]  /*12570*/  @UP0 ULDC UR4, c[0x0][0x450] ;  /* 0x0001140000040ab9 */ /* 0x000fe20000000800 */
[----:B------:R-:W-:-:S11]  /*12580*/  MOV R2, R0 ;  /* 0x0000000000027202 */ /* 0x000fd60000000f00 */
[----:B------:R-:W-:Y:S02]  /*12590*/  @P0 SHF.R.U32.HI R2, RZ, UR4, R3 ;  /* 0x00000004ff020c19 */ /* 0x000fe40008011603 */
[----:B------:R-:W-:-:S03]  /*125a0*/  R2UR UR4, R22 ;  /* 0x00000000160472ca */ /* 0x000fc600000e0000 */
[----:B------:R-:W-:-:S10]  /*125b0*/  IMAD.MOV R5, RZ, RZ, -R2 ;  /* 0x000000ffff057224 */ /* 0x000fd400078e0a02 */
[----:B------:R-:W-:-:S03]  /*125c0*/  UIMAD.WIDE.U32 UR4, UR4, UR8, URZ ;  /* 0x00000008040472a5 */ /* 0x000fc6000f8e003f */
[----:B------:R-:W-:Y:S01]  /*125d0*/  ULDC.64 UR8, c[0x0][0x2e0] ;  /* 0x0000b80000087ab9 */ /* 0x000fe20000000a00 */
[----:B------:R-:W-:Y:S02]  /*125e0*/  UIADD3 UR5, UR5, UR7, URZ ;  /* 0x0000000705057290 */ /* 0x000fe4000fffe03f */
[----:B------:R-:W-:Y:S01]  /*125f0*/  UIMAD UR6, UR6, UR8, URZ ;  /* 0x00000008060672a4 */ /* 0x000fe2000f8e023f */
[----:B------:R-:W-:Y:S01]  /*12600*/  ULDC UR7, c[0x0][0x448] ;  /* 0x0001120000077ab9 */ /* 0x000fe20000000800 */
[----:B------:R-:W-:Y:S01]  /*12610*/  UIMAD.WIDE.U32 UR4, UR43, UR8, UR4 ;  /* 0x000000082b0472a5 */ /* 0x000fe2000f8e0004 */
[----:B------:R-:W-:Y:S01]  /*12620*/  IMAD R5, R5, UR7, R0 ;  /* 0x0000000705057c24 */ /* 0x000fe2000f8e0200 */
[----:B------:R-:W-:Y:S01]  /*12630*/  UIMAD UR6, UR43, UR9, UR6 ;  /* 0x000000092b0672a4 */ /* 0x000fe2000f8e0206 */
[----:B------:R-:W-:Y:S02]  /*12640*/  SHF.R.S32.HI R0, RZ, 0x1f, R2 ;  /* 0x0000001fff007819 */ /* 0x000fe40000011402 */
[----:B------:R-:W-:Y:S01]  /*12650*/  ULDC.64 UR8, c[0x0][0x2d0] ;  /* 0x0000b40000087ab9 */ /* 0x000fe20000000a00 */
[----:B------:R-:W-:Y:S01]  /*12660*/  UIADD3 UR5, UR5, UR6, URZ ;  /* 0x0000000605057290 */ /* 0x000fe2000fffe03f */
[----:B------:R-:W-:-:S02]  /*12670*/  IMAD.U32 R9, RZ, RZ, UR8 ;  /* 0x00000008ff097e24 */ /* 0x000fc4000f8e00ff */
[----:B------:R-:W-:Y:S01]  /*12680*/  IMAD R3, R0, UR8, RZ ;  /* 0x0000000800037c24 */ /* 0x000fe2000f8e02ff */
[----:B------:R-:W-:-:S03]  /*12690*/  SHF.R.S32.HI R0, RZ, 0x1f, R5 ;  /* 0x0000001fff007819 */ /* 0x000fc60000011405 */
[C---:B------:R-:W-:Y:S02]  /*126a0*/  IMAD R7, R2.reuse, UR9, R3 ;  /* 0x0000000902077c24 */ /* 0x040fe4000f8e0203 */
[----:B------:R-:W-:Y:S01]  /*126b0*/  IMAD.WIDE.U32 R2, R2, R9, UR4 ;  /* 0x0000000402027e25 */ /* 0x000fe2000f8e0009 */
        /* <DEDUP_REMOVED lines=9> */
[----:B-1----:R-:W-:Y:S01]  /*12750*/  LEA.HI.X R4, R2, UR5, R3, 0x1, P0 ;  /* 0x0000000502047c11 */ /* 0x002fe200080f0c03 */
[----:B------:R-:W-:Y:S06]  /*12760*/  BRA.DIV UR4, `(.L_x_1115) ;  /* 0x0000002a04fc7947 */ /* 0x000fec000b800000 */
[----:B------:R-:W0:Y:S01]  /*12770*/  SHFL.IDX PT, R14, R5, RZ, 0x181f ;  /* 0x00181fff050e7589 */ /* 0x000e2200000e0000 */
[----:B------:R-:W-:-:S03]  /*12780*/  VIADD R0, R36, UR44 ;  /* 0x0000002c24007c36 */ /* 0x000fc60008000000 */
[----:B------:R-:W1:Y:S01]  /*12790*/  SHFL.IDX PT, R2, R4, RZ, 0x181f ;  /* 0x00181fff04027589 */ /* 0x000e6200000e0000 */
[C---:B------:R-:W-:Y:S01]  /*127a0*/  VIADD R7, R0.reuse, 0x10 ;  /* 0x0000001000077836 */ /* 0x040fe20000000000 */
[----:B------:R-:W-:Y:S02]  /*127b0*/  ISETP.GE.AND P0, PT, R0, UR39, PT ;  /* 0x0000002700007c0c */ /* 0x000fe4000bf06270 */
[----:B------:R-:W-:Y:S11]  /*127c0*/  SHFL.IDX PT, R6, R4, 0x1, 0x181f ;  /* 0x00381f0004067f89 */ /* 0x000ff600000e0000 */
[----:B0-----:R-:W-:-:S04]  /*127d0*/  @!P0 LEA R14, P1, R37, R14, 0x1 ;  /* 0x0000000e250e8211 */ /* 0x001fc800078208ff */
[----:B-1----:R-:W-:Y:S01]  /*127e0*/  @!P0 IADD3.X R3, RZ, R2, RZ, P1, !PT ;  /* 0x00000002ff038210 */ /* 0x002fe20000ffe4ff */
[----:B------:R-:W-:Y:S02]  /*127f0*/  @!P0 IMAD.MOV.U32 R2, RZ, RZ, R14 ;  /* 0x000000ffff028224 */ /* 0x000fe400078e000e */
[----:B------:R-:W0:Y:S04]  /*12800*/  SHFL.IDX PT, R14, R5, 0x1, 0x181f ;  /* 0x00381f00050e7f89 */ /* 0x000e2800000e0000 */
        /* <DEDUP_REMOVED lines=8> */
[----:B------:R-:W-:Y:S01]  /*12890*/  SHFL.IDX PT, R6, R4, 0x2, 0x181f ;  /* 0x00581f0004067f89 */ /* 0x000fe200000e0000 */
[----:B------:R-:W-:Y:S01]  /*128a0*/  @!P0 IMAD.MOV.U32 R3, RZ, RZ, R7 ;  /* 0x000000ffff038224 */ /* 0x000fe200078e0007 */
[----:B------:R-:W-:Y:S02]  /*128b0*/  IADD3 R7, R0, 0x20, RZ ;  /* 0x0000002000077810 */ /* 0x000fe40007ffe0ff */
        /* <DEDUP_REMOVED lines=10> */
[----:B------:R-:W-:Y:S02]  /*12960*/  @!P0 IMAD.MOV.U32 R3, RZ, RZ, R7 ;  /* 0x000000ffff038224 */ /* 0x000fe400078e0007 */
        /* <DEDUP_REMOVED lines=19> */
[----:B0-----:R-:W-:-:S05]  /*12aa0*/  @!P0 LEA R14, P1, R37, R14, 0x1 ;  /* 0x0000000e250e8211 */ /* 0x001fca00078208ff */
[----:B-1----:R-:W-:Y:S02]  /*12ab0*/  @!P0 IMAD.X R7, RZ, RZ, R6, P1 ;  /* 0x000000ffff078224 */ /* 0x002fe400008e0606 */
[----:B--2---:R-:W-:Y:S01]  /*12ac0*/  @!P0 IMAD.MOV.U32 R2, RZ, RZ, R14 ;  /* 0x000000ffff028224 */ /* 0x004fe200078e000e */
        /* <DEDUP_REMOVED lines=24> */
[----:B------:R0:W1:Y:S03]  /*12c50*/  SHFL.IDX PT, R14, R5, 0x7, 0x181f ;  /* 0x00f81f00050e7f89 */ /* 0x00006600000e0000 */
[----:B------:R-:W-:Y:S01]  /*12c60*/  @!P0 IMAD.MOV.U32 R3, RZ, RZ, R7 ;  /* 0x000000ffff038224 */ /* 0x000fe200078e0007 */
[----:B------:R0:W2:Y:S04]  /*12c70*/  SHFL.IDX PT, R6, R4, 0x7, 0x181f ;  /* 0x00f81f0004067f89 */ /* 0x0000a800000e0000 */
[----:B------:R0:W-:Y:S04]  /*12c80*/  @!P0 LDGSTS.E.BYPASS.LTC128B.128 [R31+0x13400], desc[UR36][R2.64], !P2 ;  /* 0x13400000021f8fae */ /* 0x0001e8000d101d64 */
[----:B------:R0:W-:Y:S04]  /*12c90*/  @!P0 LDGSTS.E.BYPASS.LTC128B.128 [R31+0x17400], desc[UR36][R2.64+0x80], !P3 ;  /* 0x17400080021f8fae */ /* 0x0001e8000d901d64 */
[----:B------:R0:W-:Y:S04]  /*12ca0*/  @!P0 LDGSTS.E.BYPASS.LTC128B.128 [R31+0x1b400], desc[UR36][R2.64+0x100], !P4 ;  /* 0x1b400100021f8fae */ /* 0x0001e8000e101d64 */
[----:B------:R0:W-:Y:S02]  /*12cb0*/  @!P0 LDGSTS.E.BYPASS.LTC128B.128 [R31+0x1f400], desc[UR36][R2.64+0x180], !P5 ;  /* 0x1f400180021f8fae */ /* 0x0001e4000e901d64 */
.L_x_1188:
[----:B------:R-:W-:-:S05]  /*12cc0*/  VIADD R0, R0, 0x70 ;  /* 0x0000007000007836 */ /* 0x000fca0000000000 */
[----:B------:R-:W-:-:S13]  /*12cd0*/  ISETP.GE.AND P0, PT, R0, UR39, PT ;  /* 0x0000002700007c0c */ /* 0x000fda000bf06270 */
[----:B01----:R-:W-:-:S05]  /*12ce0*/  @!P0 LEA R2, P1, R37, R14, 0x1 ;  /* 0x0000000e25028211 */ /* 0x003fca00078208ff */
[----:B--2---:R-:W-:-:S05]  /*12cf0*/  @!P0 IMAD.X R3, RZ, RZ, R6, P1 ;  /* 0x000000ffff038224 */ /* 0x004fca00008e0606 */
[----:B------:R-:W-:Y:S01]  /*12d00*/  @!PT LDS RZ, [RZ] ;  /* 0x00000000fffff984 */ /* 0x000fe20000000800 */
[----:B------:R-:W-:Y:S01]  /*12d10*/  @!PT LDS RZ, [RZ] ;  /* 0x00000000fffff984 */ /* 0x000fe20000000800 */
[----:B------:R-:W-:Y:S01]  /*12d20*/  @!PT LDS RZ, [RZ] ;  /* 0x00000000fffff984 */ /* 0x000fe20000000800 */
[----:B------:R0:W-:Y:S04]  /*12d30*/  @!P0 LDGSTS.E.BYPASS.LTC128B.128 [R31+0x13c00], desc[UR36][R2.64], !P2 ;  /* 0x13c00000021f8fae */ /* 0x0001e8000d101d64 */
[----:B------:R0:W-:Y:S04]  /*12d40*/  @!P0 LDGSTS.E.BYPASS.LTC128B.128 [R31+0x17c00], desc[UR36][R2.64+0x80], !P3 ;  /* 0x17c00080021f8fae */ /* 0x0001e8000d901d64 */
[----:B------:R0:W-:Y:S04]  /*12d50*/  @!P0 LDGSTS.E.BYPASS.LTC128B.128 [R31+0x1bc00], desc[UR36][R2.64+0x100], !P4 ;  /* 0x1bc00100021f8fae */ /* 0x0001e8000e101d64 */
[----:B------:R0:W-:Y:S01]  /*12d60*/  @!P0 LDGSTS.E.BYPASS.LTC128B.128 [R31+0x1fc00], desc[UR36][R2.64+0x180], !P5 ;  /* 0x1fc00180021f8fae */ /* 0x0001e2000e901d64 */
[----:B------:R-:W-:Y:S01]  /*12d70*/  PLOP3.LUT P0, PT, PT, PT, PT, 0x80, 0x0 ;  /* 0x000000000000781c */ /* 0x000fe20003f0f070 */
[----:B------:R-:W-:-:S12]  /*12d80*/  NOP ;  /* 0x0000000000007918 */ /* 0x000fd80000000000 */
.L_x_1116:
[----:B------:R-:W-:Y:S02]  /*12d90*/  PLOP3.LUT P1, PT, P1, P0, PT, 0xa2, 0x0 ;  /* 0x000000000000781c */ /* 0x000fe40000f21472 */
[----:B------:R-:W-:-:S08]  /*12da0*/  @P0 R2UR P1, UR4, R17 ;  /* 0x00000000110402ca */ /* 0x000fd00000020000 */
[----:B------:R-:W-:-:S05]  /*12db0*/  @P0 PLOP3.LUT P0, PT, P1, PT, PT, 0x80, 0x0 ;  /* 0x000000000000081c */ /* 0x000fca0000f0f070 */
[----:B------:R-:W-:Y:S01]  /*12dc0*/  @!P1 SYNCS.ARRIVE.TRANS64.RED.A0T1 RZ, [UR4+0x30800], RZ ;  /* 0x030800ffffff99a7 */ /* 0x000fe20008200404 */
[----:B------:R-:W-:Y:S07]  /*12dd0*/  @!P1 ARRIVES.LDGSTSBAR.64.TRANSCNT [UR4+0x30800] ;  /* 0x03080000ff0099b0 */ /* 0x000fee0008000a84 */
[----:B------:R-:W-:Y:S05]  /*12de0*/  @P0 BRA.U.ANY `(.L_x_1116) ;  /* 0xfffffffd00e80947 */ /* 0x000fea000393ffff */
[----:B0-----:R-:W2:Y:S02]  /*12df0*/  LDL.LU R2, [R1] ;  /* 0x0000000001027983 */ /* 0x001ea40000300800 */
[----:B--2---:R-:W-:-:S05]  /*12e00*/  VIADD R2, R2, 0x1 ;  /* 0x0000000102027836 */ /* 0x004fca0000000000 */
[----:B------:R0:W-:Y:S01]  /*12e10*/  STL [R1], R2 ;  /* 0x0000000201007387 */ /* 0x0001e20000100800 */
[----:B------:R-:W-:-:S04]  /*12e20*/  LEA.HI R0, R2, R2, RZ, 0x1 ;  /* 0x0000000202007211 */ /* 0x000fc800078f08ff */
[----:B------:R-:W-:-:S05]  /*12e30*/  LOP3.LUT R0, R0, 0xfffffffe, RZ, 0xc0, !PT ;  /* 0xfffffffe00007812 */ /* 0x000fca00078ec0ff */
[----:B------:R-:W-:-:S05]  /*12e40*/  IMAD.IADD R0, R2, 0x1, -R0 ;  /* 0x0000000102007824 */ /* 0x000fca00078e0a00 */
[----:B------:R-:W-:Y:S01]  /*12e50*/  SHF.L.U32 R0, R0, 0x1f, RZ ;  /* 0x0000001f00007819 */ /* 0x000fe200000006ff */
[----:B------:R-:W-:Y:S01]  /*12e60*/  NOP ;  /* 0x0000000000007918 */ /* 0x000fe20000000000 */
[----:B------:R0:W-:Y:S01]  /*12e70*/  SYNCS.ARRIVE.TRANS64.A1T0 RZ, [R17+URZ+0x30800], RZ ;  /* 0x030800ff11ff79a7 */ /* 0x0001e2000810003f */
[----:B------:R-:W-:Y:S01]  /*12e80*/  BSSY B0, `(.L_x_1117) ;  /* 0x0000003000007945 */ /* 0x000fe20003800000 */
[----:B------:R-:W1:Y:S03]  /*12e90*/  SYNCS.PHASECHK.TRANS64.TRYWAIT P0, [R17+URZ+0x30820], R0 ;  /* 0x03082000110075a7 */ /* 0x000e66000800017f */
[----:B01----:R-:W-:Y:S05]  /*12ea0*/  @!P0 BRA `(.L_x_1118) ;  /* 0x0000002c00e08947 */ /* 0x003fea0003800000 */
.L_x_1189:
[----:B------:R-:W-:Y:S05]  /*12eb0*/  BSYNC B0 ;  /* 0x0000000000007941 */ /* 0x000fea0003800000 */
.L_x_1117:
[----:B------:R-:W-:-:S04]  /*12ec0*/  UIADD3 UR4, UR45, -0x2, URZ ;  /* 0xfffffffe2d047890 */ /* 0x000fc8000fffe03f */
[----:B------:R-:W-:-:S06]  /*12ed0*/  UISETP.GE.AND UP0, UPT, UR4, UR46, UPT ;  /* 0x0000002e0400728c */ /* 0x000fcc000bf06270 */
[----:B------:R-:W-:-:S13]  /*12ee0*/  PLOP3.LUT P0, PT, PT, PT, UP0, 0x40, 0x0 ;  /* 0x000000000000781c */ /* 0x000fda0003f0e808 */
[----:B------:R-:W-:Y:S05]  /*12ef0*/  @P0 BRA `(.L_x_1119) ;  /* 0x0000000c00a80947 */ /* 0x000fea0003800000 */
[----:B------:R-:W-:Y:S01]  /*12f00*/  BSSY B0, `(.L_x_1119) ;  /* 0x00000e9000007945 */ /* 0x000fe20003800000 */
[----:B------:R-:W-:Y:S01]  /*12f10*/  MOV R6, R23 ;  /* 0x0000001700067202 */ /* 0x000fe20000000f00 */
[----:B------:R-:W-:Y:S02]  /*12f20*/  IMAD.MOV.U32 R8, RZ, RZ, R25 ;  /* 0x000000ffff087224 */ /* 0x000fe400078e0019 */
[----:B------:R-:W-:Y:S02]  /*12f30*/  IMAD.MOV.U32 R28, RZ, RZ, R24 ;  /* 0x000000ffff1c7224 */ /* 0x000fe400078e0018 */
[----:B------:R-:W-:-:S07]  /*12f40*/  IMAD.U32 R7, RZ, RZ, UR4 ;  /* 0x00000004ff077e24 */ /* 0x000fce000f8e00ff */
.L_x_1132:
[----:B------:R-:W1:Y:S01]  /*12f50*/  S2R R4, SR_TID.X ;  /* 0x0000000000047919 */ /* 0x000e620000002100 */
[----:B0-----:R-:W0:Y:S01]  /*12f60*/  LDC R0, c[0x0][0x430] ;  /* 0x00010c00ff007b82 */ /* 0x001e220000000800 */
[----:B------:R-:W-:Y:S01]  /*12f70*/  IMAD R9, R7, 0x40, R32 ;  /* 0x0000004007097824 */ /* 0x000fe200078e0220 */
[----:B------:R-:W-:Y:S01]  /*12f80*/  LOP3.LUT P1, RZ, R16, 0x200, RZ, 0xc0, !PT ;  /* 0x0000020010ff7812 */ /* 0x000fe2000782c0ff */
[----:B------:R-:W-:Y:S01]  /*12f90*/  VIADD R23, R6, 0x1 ;  /* 0x0000000106177836 */ /* 0x000fe20000000000 */
[----:B0-----:R-:W-:Y:S01]  /*12fa0*/  ISETP.NE.AND P0, PT, R0, 0x1, PT ;  /* 0x000000010000780c */ /* 0x001fe20003f05270 */
[----:B-1----:R-:W-:-:S05]  /*12fb0*/  IMAD.SHL.U32 R4, R4, 0x10, RZ ;  /* 0x0000001004047824 */ /* 0x002fca00078e00ff */
[----:B------:R-:W-:-:S07]  /*12fc0*/  LOP3.LUT R4, R36, 0x70, R4, 0xf8, !PT ;  /* 0x0000007024047812 */ /* 0x000fce00078ef804 */
[----:B------:R-:W0:Y:S01]  /*12fd0*/  @P0 LDC R0, c[0x0][0x434] ;  /* 0x00010d00ff000b82 */ /* 0x000e220000000800 */
[C---:B------:R-:W-:Y:S02]  /*12fe0*/  ISETP.GT.U32.AND P2, PT, R4.reuse, 0x3f, PT ;  /* 0x0000003f0400780c */ /* 0x040fe40003f44070 */
[----:B------:R-:W-:-:S05]  /*12ff0*/  IADD3 R9, R4, R9, RZ ;  /* 0x0000000904097210 */ /* 0x000fca0007ffe0ff */
[----:B------:R-:W1:Y:S01]  /*13000*/  @P0 LDC R3, c[0x0][0x438] ;  /* 0x00010e00ff030b82 */ /* 0x000e620000000800 */
[----:B------:R-:W-:-:S07]  /*13010*/  IMAD.MOV.U32 R12, RZ, RZ, R9 ;  /* 0x000000ffff0c7224 */ /* 0x000fce00078e0009 */
[----:B------:R-:W2:Y:S08]  /*13020*/  @!P2 LDC.64 R10, c[0x0][0x428] ;  /* 0x00010a00ff0aab82 */ /* 0x000eb00000000a00 */
[----:B------:R-:W3:Y:S01]  /*13030*/  @!P2 LDC.64 R4, c[0x0][0x418] ;  /* 0x00010600ff04ab82 */ /* 0x000ee20000000a00 */
[----:B0-----:R-:W-:-:S05]  /*13040*/  @P0 IMAD.HI.U32 R0, R9, R0, RZ ;  /* 0x0000000009000227 */ /* 0x001fca00078e00ff */
[----:B-1----:R-:W-:-:S04]  /*13050*/  @P0 SHF.R.U32.HI R12, RZ, R3, R0 ;  /* 0x00000003ff0c0219 */ /* 0x002fc80000011600 */
[--C-:B------:R-:W-:Y:S01]  /*13060*/  @!P2 SHF.R.S32.HI R3, RZ, 0x1f, R12.reuse ;  /* 0x0000001fff03a819 */ /* 0x100fe2000001140c */
[----:B------:R-:W-:Y:S02]  /*13070*/  @!P2 IMAD.MOV.U32 R2, RZ, RZ, R12 ;  /* 0x000000ffff02a224 */ /* 0x000fe400078e000c */
[-C--:B--2---:R-:W-:Y:S02]  /*13080*/  @!P2 IMAD R0, R33, R10.reuse, RZ ;  /* 0x0000000a2100a224 */ /* 0x084fe400078e02ff */
[----:B------:R-:W-:-:S04]  /*13090*/  @!P2 IMAD.WIDE.U32 R2, R29, R10, R2 ;  /* 0x0000000a1d02a225 */ /* 0x000fc800078e0002 */
[----:B------:R-:W-:Y:S01]  /*130a0*/  @!P2 IMAD R11, R29, R11, R0 ;  /* 0x0000000b1d0ba224 */ /* 0x000fe200078e0200 */
[----:B---3--:R-:W-:-:S03]  /*130b0*/  @!P2 LEA R4, P0, R2, R4, 0x2 ;  /* 0x000000040204a211 */ /* 0x008fc600078010ff */
[----:B------:R-:W-:-:S05]  /*130c0*/  @!P2 IMAD.IADD R0, R11, 0x1, R3 ;  /* 0x000000010b00a824 */ /* 0x000fca00078e0203 */
[----:B------:R-:W-:Y:S01]  /*130d0*/  @!P2 LEA.HI.X R5, R2, R5, R0, 0x2, P0 ;  /* 0x000000050205a211 */ /* 0x000fe200000f1400 */
[----:B------:R-:W-:Y:S01]  /*130e0*/  IMAD.MOV.U32 R0, RZ, RZ, RZ ;  /* 0x000000ffff007224 */ /* 0x000fe200078e00ff */
[C---:B------:R-:W-:Y:S02]  /*130f0*/  ISETP.NE.AND P0, PT, R23.reuse, 0x2, PT ;  /* 0x000000021700780c */ /* 0x040fe40003f05270 */
[----:B------:R-:W-:Y:S01]  /*13100*/  IADD3 R2, -R12, RZ, RZ ;  /* 0x000000ff0c027210 */ /* 0x000fe20007ffe1ff */
[----:B------:R-:W-:Y:S05]  /*13110*/  YIELD ;  /* 0x0000000000007946 */ /* 0x000fea0003800000 */
[----:B------:R-:W-:Y:S01]  /*13120*/  ULDC UR4, c[0x0][0x430] ;  /* 0x00010c0000047ab9 */ /* 0x000fe20000000800 */
[----:B------:R-:W-:Y:S01]  /*13130*/  SEL R25, RZ, 0x1, P0 ;  /* 0x00000001ff197807 */ /* 0x000fe20000000000 */
[----:B------:R0:W5:Y:S01]  /*13140*/  @!P2 LDG.E R0, desc[UR36][R4.64] ;  /* 0x000000240400a981 */ /* 0x000162000c1e1900 */
[----:B------:R-:W-:Y:S01]  /*13150*/  SEL R23, R23, RZ, P0 ;  /* 0x000000ff17177207 */ /* 0x000fe20000000000 */
[----:B------:R-:W-:Y:S01]  /*13160*/  IMAD.MOV.U32 R24, RZ, RZ, R7 ;  /* 0x000000ffff187224 */ /* 0x000fe200078e0007 */
[----:B------:R-:W-:Y:S01]  /*13170*/  LOP3.LUT R25, R8, R25, RZ, 0x3c, !PT ;  /* 0x0000001908197212 */ /* 0x000fe200078e3cff */
[----:B0-----:R-:W-:Y:S01]  /*13180*/  IMAD R5, R2, UR4, R9 ;  /* 0x0000000402057c24 */ /* 0x001fe2000f8e0209 */
[----:B------:R-:W-:Y:S06]  /*13190*/  @!P1 BRA `(.L_x_1120) ;  /* 0x0000000000049947 */ /* 0x000fec0003800000 */
[----:B------:R-:W-:Y:S01]  /*131a0*/  BPT.TRAP 0x1 ;  /* 0x000000040000795c */ /* 0x000fe20000300000 */
.L_x_1120:
[----:B------:R-:W-:Y:S01]  /*131b0*/  IMAD R7, R23, 0x8, R17 ;  /* 0x0000000817077824 */ /* 0x000fe200078e0211 */
[----:B------:R-:W-:Y:S01]  /*131c0*/  SHF.L.U32 R2, R25, 0x1f, RZ ;  /* 0x0000001f19027819 */ /* 0x000fe200000006ff */
[----:B------:R-:W-:Y:S03]  /*131d0*/  BSSY B1, `(.L_x_1121) ;  /* 0x0000003000017945 */ /* 0x000fe60003800000 */
[----:B------:R-:W0:Y:S02]  /*131e0*/  SYNCS.PHASECHK.TRANS64.TRYWAIT P0, [R7+URZ+0x30840], R2 ;  /* 0x03084002070075a7 */ /* 0x000e24000800017f */
[----:B0-----:R-:W-:Y:S05]  /*131f0*/  @!P0 BRA `(.L_x_1122) ;  /* 0x0000002c00208947 */ /* 0x001fea0003800000 */
.L_x_1190:
[----:B------:R-:W-:Y:S05]  /*13200*/  BSYNC B1 ;  /* 0x0000000000017941 */ /* 0x000fea0003800000 */
.L_x_1121:
[----:B------:R-:W-:Y:S01]  /*13210*/  SHF.R.S32.HI R9, RZ, 0x1f, R5 ;  /* 0x0000001fff097819 */ /* 0x000fe20000011405 */
[----:B------:R-:W-:Y:S01]  /*13220*/  ULDC.64 UR4, c[0x0][0x300] ;  /* 0x0000c00000047ab9 */ /* 0x000fe20000000a00 */
[----:B-----5:R-:W-:Y:S02]  /*13230*/  SHF.R.S32.HI R10, RZ, 0x1f, R0 ;  /* 0x0000001fff0a7819 */ /* 0x020fe40000011400 */
[C---:B------:R-:W-:Y:S01]  /*13240*/  LOP3.LUT P4, RZ, R16.reuse, 0x10, RZ, 0xc0, !PT ;  /* 0x0000001010ff7812 */ /* 0x040fe2000788c0ff */
[----:B0-----:R-:W-:Y:S01]  /*13250*/  IMAD R2, R9, UR4, RZ ;  /* 0x0000000409027c24 */ /* 0x001fe2000f8e02ff */
[C---:B------:R-:W-:Y:S02]  /*13260*/  LOP3.LUT P3, RZ, R16.reuse, 0x8, RZ, 0xc0, !PT ;  /* 0x0000000810ff7812 */ /* 0x040fe4000786c0ff */
[C---:B------:R-:W-:Y:S01]  /*13270*/  LOP3.LUT P2, RZ, R16.reuse, 0x4, RZ, 0xc0, !PT ;  /* 0x0000000410ff7812 */ /* 0x040fe2000784c0ff */
[C---:B------:R-:W-:Y:S01]  /*13280*/  IMAD R11, R5.reuse, UR5, R2 ;  /* 0x00000005050b7c24 */ /* 0x040fe2000f8e0202 */
[----:B------:R-:W-:Y:S01]  /*13290*/  LOP3.LUT P1, RZ, R16, 0x2, RZ, 0xc0, !PT ;  /* 0x0000000210ff7812 */ /* 0x000fe2000782c0ff */
[----:B------:R-:W-:Y:S01]  /*132a0*/  IMAD.WIDE.U32 R2, R5, UR4, RZ ;  /* 0x0000000405027c25 */ /* 0x000fe2000f8e00ff */
[----:B------:R-:W-:Y:S01]  /*132b0*/  ULDC.64 UR4, c[0x0][0x310] ;  /* 0x0000c40000047ab9 */ /* 0x000fe20000000a00 */
[----:B------:R-:W-:-:S02]  /*132c0*/  LEA R21, R23, R30, 0xe ;  /* 0x0000001e17157211 */ /* 0x000fc400078e70ff */
        /* <DEDUP_REMOVED lines=16> */
[----:B------:R-:W-:Y:S02]  /*133d0*/  IMAD.SHL.U32 R4, R37, 0x2, RZ ;  /* 0x0000000225047824 */ /* 0x000fe400078e00ff */
[----:B------:R-:W-:Y:S01]  /*133e0*/  IMAD R21, R21, 0x2, R17 ;  /* 0x0000000215157824 */ /* 0x000fe200078e0211 */
        /* <DEDUP_REMOVED lines=10> */
[----:B------:R-:W0:Y:S03]  /*13490*/  SHFL.IDX PT, R14, R20, 0x2, 0x181f ;  /* 0x00581f00140e7f89 */ /* 0x000e2600000e0000 */
[----:B------:R-:W-:Y:S02]  /*134a0*/  IMAD.X R3, RZ, RZ, R35, P0 ;  /* 0x000000ffff037224 */ /* 0x000fe400000e0623 */
        /* <DEDUP_REMOVED lines=13> */
.L_x_1200:
        /* <DEDUP_REMOVED lines=11> */
.L_x_1124:
        /* <DEDUP_REMOVED lines=10> */
.L_x_1125:
[----:B------:R1:W-:Y:S01]  /*136d0*/  SYNCS.ARRIVE.TRANS64.A1T0 RZ, [R7+URZ+0x30830], RZ ;  /* 0x030830ff07ff79a7 */ /* 0x0003e2000810003f */
[----:B------:R-:W-:Y:S05]  /*136e0*/  @!P2 BRA `(.L_x_1126) ;  /* 0x000000000004a947 */ /* 0x000fea0003800000 */
[----:B------:R-:W-:Y:S01]  /*136f0*/  BPT.TRAP 0x1 ;  /* 0x000000040000795c */ /* 0x000fe20000300000 */
.L_x_1126:
[----:B0-----:R-:W-:Y:S01]  /*13700*/  SHF.L.U32 R2, R8, 0x1f, RZ ;  /* 0x0000001f08027819 */ /* 0x001fe200000006ff */
[----:B-1----:R-:W-:Y:S01]  /*13710*/  IMAD R7, R6, 0x8, R17 ;  /* 0x0000000806077824 */ /* 0x002fe200078e0211 */
[----:B------:R-:W-:Y:S03]  /*13720*/  BSSY B1, `(.L_x_1127) ;  /* 0x0000003000017945 */ /* 0x000fe60003800000 */
[----:B------:R-:W0:Y:S02]  /*13730*/  SYNCS.PHASECHK.TRANS64.TRYWAIT P0, [R7+URZ+0x30860], R2 ;  /* 0x03086002070075a7 */ /* 0x000e24000800017f */
[----:B0-----:R-:W-:Y:S05]  /*13740*/  @!P0 BRA `(.L_x_1128) ;  /* 0x0000002c00148947 */ /* 0x001fea0003800000 */
.L_x_1201:
[----:B------:R-:W-:Y:S05]  /*13750*/  BSYNC B1 ;  /* 0x0000000000017941 */ /* 0x000fea0003800000 */
.L_x_1127:
[----:B------:R-:W-:Y:S01]  /*13760*/  IMAD.MOV.U32 R3, RZ, RZ, -0x40 ;  /* 0xffffffc0ff037424 */ /* 0x000fe200078e00ff */
[----:B------:R-:W-:Y:S01]  /*13770*/  UMOV UR4, 0xffffffff ;  /* 0xffffffff00047882 */ /* 0x000fe20000000000 */
[----:B------:R-:W-:Y:S01]  /*13780*/  LOP3.LUT P4, RZ, R16, 0x100, RZ, 0xc0, !PT ;  /* 0x0000010010ff7812 */ /* 0x000fe2000788c0ff */
[----:B------:R-:W-:Y:S01]  /*13790*/  IMAD R6, R6, 0x4000, R30 ;  /* 0x0000400006067824 */ /* 0x000fe200078e021e */
[----:B------:R-:W-:Y:S01]  /*137a0*/  LOP3.LUT P3, RZ, R16, 0x80, RZ, 0xc0, !PT ;  /* 0x0000008010ff7812 */ /* 0x000fe2000786c0ff */
[----:B------:R-:W-:Y:S01]  /*137b0*/  IMAD R3, R28, R3, UR38 ;  /* 0x000000261c037e24 */ /* 0x000fe2000f8e0203 */
[C---:B------:R-:W-:Y:S02]  /*137c0*/  LOP3.LUT P2, RZ, R16.reuse, 0x40, RZ, 0xc0, !PT ;  /* 0x0000004010ff7812 */ /* 0x040fe4000784c0ff */
[----:B------:R-:W-:Y:S01]  /*137d0*/  LOP3.LUT P1, RZ, R16, 0x20, RZ, 0xc0, !PT ;  /* 0x0000002010ff7812 */ /* 0x000fe2000782c0ff */
[----:B------:R-:W-:Y:S01]  /*137e0*/  IMAD.IADD R8, R3, 0x1, -R36 ;  /* 0x0000000103087824 */ /* 0x000fe200078e0a24 */
[----:B------:R-:W-:Y:S11]  /*137f0*/  BRA.DIV UR4, `(.L_x_1129) ;  /* 0x0000002a04fc7947 */ /* 0x000ff6000b800000 */
[----:B------:R-:W0:Y:S01]  /*13800*/  SHFL.IDX PT, R14, R18, RZ, 0x181f ;  /* 0x00181fff120e7589 */ /* 0x000e2200000e0000 */
[----:B------:R-:W-:-:S03]  /*13810*/  LEA R6, R6, R17, 0x1 ;  /* 0x0000001106067211 */ /* 0x000fc600078e08ff */
[----:B------:R-:W1:Y:S01]  /*13820*/  SHFL.IDX PT, R3, R19, RZ, 0x181f ;  /* 0x00181fff13037589 */ /* 0x000e6200000e0000 */
        /* <DEDUP_REMOVED lines=36> */
.L_x_1211:
[----:B0--3--:R-:W-:Y:S01]  /*13a70*/  IADD3 R2, P0, R14, R4, RZ ;  /* 0x000000040e027210 */ /* 0x009fe20007f1e0ff */
        /* <DEDUP_REMOVED lines=15> */
[----:B0-----:R-:W-:Y:S01]  /*13b70*/  IMAD.WIDE.U32 R2, R5, UR4, RZ ;  /* 0x0000000405027c25 */ /* 0x001fe2000f8e00ff */
[----:B------:R-:W-:-:S03]  /*13b80*/  ULDC.64 UR4, c[0x0][0x338] ;  /* 0x0000ce0000047ab9 */ /* 0x000fc60000000a00 */
[----:B------:R-:W-:Y:S02]  /*13b90*/  IMAD.IADD R3, R3, 0x1, R9 ;  /* 0x0000000103037824 */ /* 0x000fe400078e0209 */
[----:B------:R-:W-:Y:S02]  /*13ba0*/  IMAD R5, R10, UR4, RZ ;  /* 0x000000040a057c24 */ /* 0x000fe4000f8e02ff */
[----:B------:R-:W-:-:S04]  /*13bb0*/  IMAD.WIDE.U32 R2, R0, UR4, R2 ;  /* 0x0000000400027c25 */ /* 0x000fc8000f8e0002 */
[----:B------:R-:W-:Y:S01]  /*13bc0*/  IMAD R5, R0, UR5, R5 ;  /* 0x0000000500057c24 */ /* 0x000fe2000f8e0205 */
[----:B------:R-:W-:Y:S01]  /*13bd0*/  ULDC.64 UR4, c[0x0][0x330] ;  /* 0x0000cc0000047ab9 */ /* 0x000fe20000000a00 */
[----:B------:R-:W-:Y:S02]  /*13be0*/  NOP ;  /* 0x0000000000007918 */ /* 0x000fe40000000000 */
[----:B------:R-:W-:Y:S02]  /*13bf0*/  IMAD.IADD R3, R3, 0x1, R5 ;  /* 0x0000000103037824 */ /* 0x000fe400078e0205 */
[----:B------:R-:W-:Y:S02]  /*13c00*/  IMAD R5, R26, UR4, RZ ;  /* 0x000000041a057c24 */ /* 0x000fe4000f8e02ff */
[----:B------:R-:W-:-:S04]  /*13c10*/  IMAD.WIDE.U32 R2, R22, UR4, R2 ;  /* 0x0000000416027c25 */ /* 0x000fc8000f8e0002 */
[----:B------:R-:W-:Y:S01]  /*13c20*/  IMAD R5, R22, UR5, R5 ;  /* 0x0000000516057c24 */ /* 0x000fe2000f8e0205 */
[----:B------:R-:W-:Y:S02]  /*13c30*/  ULDC.64 UR4, c[0x0][0x318] ;  /* 0x0000c60000047ab9 */ /* 0x000fe40000000a00 */
[----:B------:R-:W-:Y:S02]  /*13c40*/  LEA R18, P0, R2, UR4, 0x1 ;  /* 0x0000000402127c11 */ /* 0x000fe4000f8008ff */
[----:B------:R-:W-:-:S04]  /*13c50*/  IADD3 R3, R5, R3, RZ ;  /* 0x0000000305037210 */ /* 0x000fc80007ffe0ff */
[----:B------:R-:W-:Y:S02]  /*13c60*/  LEA.HI.X R19, R2, UR5, R3, 0x1, P0 ;  /* 0x0000000502137c11 */ /* 0x000fe400080f0c03 */
[----:B------:R-:W-:-:S13]  /*13c70*/  PLOP3.LUT P0, PT, PT, PT, PT, 0x80, 0x0 ;  /* 0x000000000000781c */ /* 0x000fda0003f0f070 */
.L_x_1130:
        /* <DEDUP_REMOVED lines=10> */
.L_x_1131:
[C---:B------:R-:W-:Y:S01]  /*13d20*/  ISETP.GT.AND P0, PT, R24.reuse, UR46, PT ;  /* 0x0000002e18007c0c */ /* 0x040fe2000bf04270 */
[----:B------:R0:W-:Y:S01]  /*13d30*/  SYNCS.ARRIVE.TRANS64.A1T0 RZ, [R7+URZ+0x30850], RZ ;  /* 0x030850ff07ff79a7 */ /* 0x0001e2000810003f */
[----:B------:R-:W-:Y:S02]  /*13d40*/  IMAD.MOV.U32 R6, RZ, RZ, R23 ;  /* 0x000000ffff067224 */ /* 0x000fe400078e0017 */
[----:B------:R-:W-:Y:S02]  /*13d50*/  IMAD.MOV.U32 R8, RZ, RZ, R25 ;  /* 0x000000ffff087224 */ /* 0x000fe400078e0019 */
[----:B------:R-:W-:Y:S02]  /*13d60*/  IMAD.MOV.U32 R28, RZ, RZ, R24 ;  /* 0x000000ffff1c7224 */ /* 0x000fe400078e0018 */
[----:B0-----:R-:W-:-:S05]  /*13d70*/  VIADD R7, R24, 0xffffffff ;  /* 0xffffffff18077836 */ /* 0x001fca0000000000 */
[----:B------:R-:W-:Y:S05]  /*13d80*/  @P0 BRA `(.L_x_1132) ;  /* 0xfffffff000700947 */ /* 0x000fea000383ffff */
[----:B------:R-:W-:Y:S05]  /*13d90*/  BSYNC B0 ;  /* 0x0000000000007941 */ /* 0x000fea0003800000 */
.L_x_1119:
[----:B0-----:R-:W0:Y:S01]  /*13da0*/  S2R R0, SR_TID.X ;  /* 0x0000000000007919 */ /* 0x001e220000002100 */
[----:B------:R-:W-:Y:S01]  /*13db0*/  BSSY B0, `(.L_x_1133) ;  /* 0x0000010000007945 */ /* 0x000fe20003800000 */
        /* <DEDUP_REMOVED lines=14> */
[----:B0-----:R-:W-:-:S07]  /*13ea0*/  IADD3 R34, R0, UR47, R7 ;  /* 0x0000002f00227c10 */ /* 0x001fce000fffe007 */
.L_x_1134:
[----:B------:R-:W-:Y:S05]  /*13eb0*/  BSYNC B0 ;  /* 0x0000000000007941 */ /* 0x000fea0003800000 */
.L_x_1133:
[----:B------:R-:W-:-:S13]  /*13ec0*/  LOP3.LUT P0, RZ, R16, 0x200, RZ, 0xc0, !PT ;  /* 0x0000020010ff7812 */ /* 0x000fda000780c0ff */
[----:B------:R-:W-:Y:S05]  /*13ed0*/  @!P0 BRA `(.L_x_1135) ;  /* 0x0000000000048947 */ /* 0x000fea0003800000 */
[----:B------:R-:W-:Y:S01]  /*13ee0*/  BPT.TRAP 0x1 ;  /* 0x000000040000795c */ /* 0x000fe20000300000 */
.L_x_1135:
[----:B------:R-:W-:Y:S01]  /*13ef0*/  LEA R4, R23, R17, 0x3 ;  /* 0x0000001117047211 */ /* 0x000fe200078e18ff */
[----:B------:R-:W-:Y:S01]  /*13f00*/  IMAD.MOV.U32 R5, RZ, RZ, -0x40 ;  /* 0xffffffc0ff057424 */ /* 0x000fe200078e00ff */
[----:B------:R-:W-:Y:S01]  /*13f10*/  SHF.L.U32 R3, R25, 0x1f, RZ ;  /* 0x0000001f19037819 */ /* 0x000fe200000006ff */
[----:B------:R-:W-:Y:S02]  /*13f20*/  BSSY B0, `(.L_x_1136) ;  /* 0x0000004000007945 */ /* 0x000fe40003800000 */
[----:B------:R-:W-:Y:S01]  /*13f30*/  IMAD R5, R24, R5, UR38 ;  /* 0x0000002618057e24 */ /* 0x000fe2000f8e0205 */
[----:B------:R-:W0:Y:S02]  /*13f40*/  SYNCS.PHASECHK.TRANS64.TRYWAIT P0, [R4+URZ+0x30860], R3 ;  /* 0x03086003040075a7 */ /* 0x000e24000800017f */
[----:B0-----:R-:W-:Y:S05]  /*13f50*/  @!P0 BRA `(.L_x_1137) ;  /* 0x0000002800908947 */ /* 0x001fea0003800000 */
.L_x_1212:
[----:B------:R-:W-:Y:S05]  /*13f60*/  BSYNC B0 ;  /* 0x0000000000007941 */ /* 0x000fea0003800000 */
.L_x_1136:
[----:B------:R-:W-:Y:S01]  /*13f70*/  UMOV UR4, 0xffffffff ;  /* 0xffffffff00047882 */ /* 0x000fe20000000000 */
[C---:B------:R-:W-:Y:S01]  /*13f80*/  LOP3.LUT P5, RZ, R16.reuse, 0x100, RZ, 0xc0, !PT ;  /* 0x0000010010ff7812 */ /* 0x040fe200078ac0ff */
        /* <DEDUP_REMOVED lines=8> */
[----:B------:R-:W0:Y:S04]  /*14010*/  SHFL.IDX PT, R0, R19, RZ, 0x181f ;  /* 0x00181fff13007589 */ /* 0x000e2800000e0000 */
[----:B------:R-:W-:Y:S01]  /*14020*/  SHFL.IDX PT, R7, R19, 0x1, 0x181f ;  /* 0x00381f0013077f89 */ /* 0x000fe200000e0000 */
[----:B-1----:R-:W-:-:S03]  /*14030*/  IADD3 R2, P0, R14, R6, RZ ;  /* 0x000000060e027210 */ /* 0x002fc60007f1e0ff */
[----:B------:R-:W1:Y:S02]  /*14040*/  SHFL.IDX PT, R14, R18, 0x1, 0x181f ;  /* 0x00381f00120e7f89 */ /* 0x000e6400000e0000 */
[----:B0-----:R-:W-:Y:S01]  /*14050*/  IMAD.X R3, RZ, RZ, R0, P0 ;  /* 0x000000ffff037224 */ /* 0x001fe200000e0600 */
[----:B------:R-:W-:Y:S01]  /*14060*/  ISETP.LT.OR P0, PT, R5, 0x1, P5 ;  /* 0x000000010500780c */ /* 0x000fe20002f01670 */
[----:B------:R-:W-:-:S12]  /*14070*/  IMAD R0, R8, 0x2, R17 ;  /* 0x0000000208007824 */ /* 0x000fd800078e0211 */
        /* <DEDUP_REMOVED lines=8> */
[----:B------:R-:W0:Y:S02]  /*14100*/  SHFL.IDX PT, R14, R18, 0x2, 0x181f ;  /* 0x00581f00120e7f89 */ /* 0x000e2400000e0000 */
[----:B------:R-:W-:Y:S02]  /*14110*/  IADD3.X R3, RZ, R7, RZ, P0, !PT ;  /* 0x00000007ff037210 */ /* 0x000fe400007fe4ff */
        /* <DEDUP_REMOVED lines=11> */
[----:B------:R3:W4:Y:S03]  /*141d0*/  SHFL.IDX PT, R14, R18, 0x3, 0x181f ;  /* 0x00781f00120e7f89 */ /* 0x00072600000e0000 */
        /* <DEDUP_REMOVED lines=9> */
.L_x_1222:
[----:B0--3--:R-:W-:-:S05]  /*14270*/  IADD3 R2, P0, R14, R6, RZ ;  /* 0x000000060e027210 */ /* 0x009fca0007f1e0ff */
        /* <DEDUP_REMOVED lines=14> */
.L_x_1139:
        /* <DEDUP_REMOVED lines=10> */
.L_x_1140:
[----:B------:R1:W-:Y:S01]  /*14400*/  SYNCS.ARRIVE.TRANS64.A1T0 RZ, [R4+URZ+0x30850], RZ ;  /* 0x030850ff04ff79a7 */ /* 0x0003e2000810003f */
[----:B------:R-:W-:-:S05]  /*14410*/  VIADD R23, R23, 0x1 ;  /* 0x0000000117177836 */ /* 0x000fca0000000000 */
[----:B------:R-:W-:-:S04]  /*14420*/  ISETP.NE.AND P0, PT, R23, 0x2, PT ;  /* 0x000000021700780c */ /* 0x000fc80003f05270 */
[----:B0-----:R-:W-:Y:S02]  /*14430*/  SEL R0, RZ, 0x1, P0 ;  /* 0x00000001ff007807 */ /* 0x001fe40000000000 */
[----:B------:R-:W-:Y:S02]  /*14440*/  SEL R23, R23, RZ, P0 ;  /* 0x000000ff17177207 */ /* 0x000fe40000000000 */
[----:B-1----:R-:W-:-:S07]  /*14450*/  LOP3.LUT R25, R25, R0, RZ, 0x3c, !PT ;  /* 0x0000000019197212 */ /* 0x002fce00078e3cff */
.L_x_1100:
[----:B------:R-:W-:Y:S05]  /*14460*/  BSYNC B7 ;  /* 0x0000000000077941 */ /* 0x000fea0003800000 */
.L_x_1098:
[----:B------:R-:W-:-:S13]  /*14470*/  LOP3.LUT P0, RZ, R16, 0x8000, RZ, 0xc0, !PT ;  /* 0x0000800010ff7812 */ /* 0x000fda000780c0ff */
[----:B------:R-:W-:Y:S05]  /*14480*/  @!P0 BRA `(.L_x_1141) ;  /* 0x0000000000248947 */ /* 0x000fea0003800000 */
[----:B------:R-:W-:Y:S05]  /*14490*/  WARPSYNC.ALL ;  /* 0x0000000000007948 */ /* 0x000fea0003800000 */
[----:B------:R-:W0:Y:S08]  /*144a0*/  S2UR UR5, SR_CgaCtaId ;  /* 0x00000000000579c3 */ /* 0x000e300000008800 */
[----:B------:R-:W-:Y:S06]  /*144b0*/  BAR.SYNC.DEFER_BLOCKING 0x5, 0x180 ;  /* 0x0146000000007b1d */ /* 0x000fec0000010000 */
[----:B------:R-:W-:-:S02]  /*144c0*/  UMOV UR4, 0x400 ;  /* 0x0000040000047882 */ /* 0x000fc40000000000 */
[----:B0-----:R-:W-:-:S06]  /*144d0*/  ULEA UR4, UR5, UR4, 0x18 ;  /* 0x0000000405047291 */ /* 0x001fcc000f8ec03f */
[----:B------:R-:W-:-:S05]  /*144e0*/  IMAD.U32 R17, RZ, RZ, UR4 ;  /* 0x00000004ff117e24 */ /* 0x000fca000f8e00ff */
[----:B------:R0:W1:Y:S01]  /*144f0*/  LDS R34, [R17+0x308d0] ;  /* 0x0308d00011227984 */ /* 0x0000620000000800 */
[----:B------:R-:W-:Y:S06]  /*14500*/  BAR.ARV 0x4, 0x180 ;  /* 0x0106000000007b1d */ /* 0x000fec0000002000 */
[----:B------:R-:W-:Y:S05]  /*14510*/  BRA `(.L_x_1142) ;  /* 0x00000000002c7947 */ /* 0x000fea0003800000 */
.L_x_1141:
[----:B------:R-:W-:-:S03]  /*14520*/  UMOV UR4, 0xffffffff ;  /* 0xffffffff00047882 */ /* 0x000fc60000000000 */
[----:B------:R-:W-:Y:S05]  /*14530*/  BRA.DIV UR4, `(.L_x_1143) ;  /* 0x0000002a04b47947 */ /* 0x000fea000b800000 */
[----:B------:R0:W1:Y:S02]  /*14540*/  SHFL.IDX PT, R14, R34, RZ, 0x1f ;  /* 0x00001fff220e7589 */ /* 0x00006400000e0000 */
.L_x_1225:
[----:B------:R-:W2:Y:S01]  /*14550*/  @!P2 S2R R3, SR_CgaCtaId ;  /* 0x000000000003a919 */ /* 0x000ea20000008800 */
[----:B------:R-:W-:Y:S05]  /*14560*/  WARPSYNC.ALL ;  /* 0x0000000000007948 */ /* 0x000fea0003800000 */
[----:B------:R-:W-:Y:S01]  /*14570*/  BAR.SYNC.DEFER_BLOCKING 0x4, 0x180 ;  /* 0x0106000000007b1d */ /* 0x000fe20000010000 */
[----:B------:R-:W-:-:S04]  /*14580*/  @!P2 MOV R0, 0x400 ;  /* 0x000004000000a802 */ /* 0x000fc80000000f00 */
[----:B--2---:R-:W-:-:S05]  /*14590*/  @!P2 LEA R17, R3, R0, 0x18 ;  /* 0x000000000311a211 */ /* 0x004fca00078ec0ff */
[----:B------:R0:W-:Y:S02]  /*145a0*/  @!P2 STS [R17+0x308d0], R34 ;  /* 0x0308d0221100a388 */ /* 0x0001e40000000800 */
[----:B01----:R-:W-:Y:S01]  /*145b0*/  IMAD.MOV.U32 R34, RZ, RZ, R14 ;  /* 0x000000ffff227224 */ /* 0x003fe200078e000e */
[----:B------:R-:W-:Y:S06]  /*145c0*/  BAR.ARV 0x5, 0x180 ;  /* 0x0146000000007b1d */ /* 0x000fec0000002000 */
.L_x_1142:
[----:B------:R-:W-:Y:S02]  /*145d0*/  ULDC UR4, c[0x0][0xc38] ;  /* 0x00030e0000047ab9 */ /* 0x000fe40000000800 */
[----:B-1----:R-:W-:-:S13]  /*145e0*/  ISETP.GE.AND P0, PT, R34, UR4, PT ;  /* 0x0000000422007c0c */ /* 0x002fda000bf06270 */
[----:B------:R-:W-:Y:S05]  /*145f0*/  @!P0 BRA `(.L_x_1144) ;  /* 0xffffffc400548947 */ /* 0x000fea000383ffff */
.L_x_1089:
[----:B------:R-:W2:Y:S01]  /*14600*/  LDL.LU R0, [R1] ;  /* 0x0000000001007983 */ /* 0x000ea20000300800 */
[----:B------:R-:W-:Y:S01]  /*14610*/  BSSY B0, `(.L_x_1145) ;  /* 0x000000b000007945 */ /* 0x000fe20003800000 */
[----:B------:R-:W1:Y:S01]  /*14620*/  S2R R5, SR_CgaCtaId ;  /* 0x0000000000057919 */ /* 0x000e620000008800 */
[----:B--2---:R-:W-:-:S04]  /*14630*/  IADD3 R0, R0, 0x1, RZ ;  /* 0x0000000100007810 */ /* 0x004fc80007ffe0ff */
[----:B------:R-:W-:-:S04]  /*14640*/  LEA.HI R2, R0, R0, RZ, 0x1 ;  /* 0x0000000000027211 */ /* 0x000fc800078f08ff */
[----:B------:R-:W-:Y:S02]  /*14650*/  LOP3.LUT R3, R2, 0xfffffffe, RZ, 0xc0, !PT ;  /* 0xfffffffe02037812 */ /* 0x000fe400078ec0ff */
[----:B------:R-:W-:-:S03]  /*14660*/  MOV R2, 0x400 ;  /* 0x0000040000027802 */ /* 0x000fc60000000f00 */
[----:B------:R-:W-:Y:S01]  /*14670*/  IMAD.IADD R0, R0, 0x1, -R3 ;  /* 0x0000000100007824 */ /* 0x000fe200078e0a03 */
[----:B-1----:R-:W-:-:S04]  /*14680*/  LEA R5, R5, R2, 0x18 ;  /* 0x0000000205057211 */ /* 0x002fc800078ec0ff */
[----:B------:R-:W-:-:S04]  /*14690*/  SHF.L.U32 R0, R0, 0x1f, RZ ;  /* 0x0000001f00007819 */ /* 0x000fc800000006ff */
[----:B------:R-:W1:Y:S02]  /*146a0*/  SYNCS.PHASECHK.TRANS64.TRYWAIT P0, [R5+URZ+0x30820], R0 ;  /* 0x03082000050075a7 */ /* 0x000e64000800017f */
[----:B-1----:R-:W-:Y:S05]  /*146b0*/  @!P0 BRA `(.L_x_1146) ;  /* 0x00000028007c8947 */ /* 0x002fea0003800000 */
.L_x_1226:
[----:B------:R-:W-:Y:S05]  /*146c0*/  BSYNC B0 ;  /* 0x0000000000007941 */ /* 0x000fea0003800000 */
.L_x_1145:
[----:B------:R-:W-:-:S03]  /*146d0*/  UMOV UR4, 0xffffffff ;  /* 0xffffffff00047882 */ /* 0x000fc60000000000 */
[----:B------:R-:W-:Y:S05]  /*146e0*/  BRA.DIV UR4, `(.L_x_1147) ;  /* 0x0000002a04847947 */ /* 0x000fea000b800000 */
[----:B-1----:R-:W1:Y:S02]  /*146f0*/  S2R R0, SR_TID.X ;  /* 0x0000000000007919 */ /* 0x002e640000002100 */
[----:B-1----:R-:W-:-:S04]  /*14700*/  SHF.R.U32.HI R0, RZ, 0x5, R0 ;  /* 0x00000005ff007819 */ /* 0x002fc80000011600 */
[----:B------:R-:W-:-:S05]  /*14710*/  LOP3.LUT R0, R0, 0x3, RZ, 0xc0, !PT ;  /* 0x0000000300007812 */ /* 0x000fca00078ec0ff */
[----:B------:R1:W2:Y:S02]  /*14720*/  SHFL.IDX PT, R14, R0, RZ, 0x1f ;  /* 0x00001fff000e7589 */ /* 0x0002a400000e0000 */
.L_x_1229:
[----:B--2---:R-:W-:Y:S01]  /*14730*/  ISETP.NE.AND P0, PT, R14, RZ, PT ;  /* 0x000000ff0e00720c */ /* 0x004fe20003f05270 */
[----:B------:R-:W-:-:S12]  /*14740*/  BSSY B0, `(.L_x_1148) ;  /* 0x0000026000007945 */ /* 0x000fd80003800000 */
[----:B------:R-:W-:Y:S05]  /*14750*/  @P0 BRA `(.L_x_1149) ;  /* 0x0000000000900947 */ /* 0x000fea0003800000 */
[----:B------:R-:W-:-:S03]  /*14760*/  UMOV UR4, 0xffffffff ;  /* 0xffffffff00047882 */ /* 0x000fc60000000000 */
[----:B------:R-:W-:Y:S05]  /*14770*/  BRA.DIV UR4, `(.L_x_1150) ;  /* 0x0000002a04947947 */ /* 0x000fea000b800000 */
[----:B------:R-:W-:-:S13]  /*14780*/  ELECT P6, URZ, PT ;  /* 0x00000000003f782f */ /* 0x000fda00038c0000 */
.L_x_1232:
[----:B------:R-:W-:Y:S05]  /*14790*/  @!P6 BRA `(.L_x_1149) ;  /* 0x000000000080e947 */ /* 0x000fea0003800000 */
[----:B-1----:R-:W2:Y:S02]  /*147a0*/  LDL R0, [R1+0x4] ;  /* 0x0000040001007983 */ /* 0x002ea40000100800 */
[----:B--2---:R-:W-:-:S13]  /*147b0*/  R2UR UR4, R0 ;  /* 0x00000000000472ca */ /* 0x004fda00000e0000 */
[----:B------:R-:W-:-:S06]  /*147c0*/  ULOP3.LUT UR4, UR4, 0x2, URZ, 0xfc, !UPT ;  /* 0x0000000204047892 */ /* 0x000fcc000f8efc3f */
[----:B------:R-:W-:-:S05]  /*147d0*/  IMAD.U32 R0, RZ, RZ, UR4 ;  /* 0x00000004ff007e24 */ /* 0x000fca000f8e00ff */
[----:B------:R-:W-:-:S13]  /*147e0*/  ISETP.NE.AND P0, PT, R0, 0x3, PT ;  /* 0x000000030000780c */ /* 0x000fda0003f05270 */
[----:B------:R-:W-:Y:S05]  /*147f0*/  @!P0 BRA `(.L_x_1151) ;  /* 0x0000000000048947 */ /* 0x000fea0003800000 */
[----:B------:R-:W-:Y:S01]  /*14800*/  BPT.TRAP 0x1 ;  /* 0x000000040000795c */ /* 0x000fe20000300000 */
.L_x_1151:
[----:B------:R-:W-:Y:S01]  /*14810*/  IMAD R3, R23, 0x8, R5 ;  /* 0x0000000817037824 */ /* 0x000fe200078e0205 */
[----:B------:R-:W-:Y:S01]  /*14820*/  SHF.L.U32 R2, R25, 0x1f, RZ ;  /* 0x0000001f19027819 */ /* 0x000fe200000006ff */
[----:B------:R-:W-:-:S03]  /*14830*/  VIADD R23, R23, 0x1 ;  /* 0x0000000117177836 */ /* 0x000fc60000000000 */
[----:B------:R-:W1:Y:S02]  /*14840*/  SYNCS.PHASECHK.TRANS64.TRYWAIT P1, [R3+URZ+0x30840], R2 ;  /* 0x03084002030075a7 */ /* 0x000e64000802017f */
[----:B------:R-:W-:-:S04]  /*14850*/  ISETP.NE.AND P2, PT, R23, 0x2, PT ;  /* 0x000000021700780c */ /* 0x000fc80003f45270 */
[----:B------:R-:W-:Y:S01]  /*14860*/  SEL R0, RZ, 0x1, P2 ;  /* 0x00000001ff007807 */ /* 0x000fe20001000000 */
[----:B-1----:R-:W-:Y:S08]  /*14870*/  @!P1 BRA `(.L_x_1152) ;  /* 0x0000002800749947 */ /* 0x002ff00003800000 */
.L_x_1233:
[----:B------:R-:W-:Y:S02]  /*14880*/  SEL R23, R23, RZ, P2 ;  /* 0x000000ff17177207 */ /* 0x000fe40001000000 */
[----:B------:R-:W-:Y:S01]  /*14890*/  LOP3.LUT R0, R25, R0, RZ, 0x3c, !PT ;  /* 0x0000000019007212 */ /* 0x000fe200078e3cff */
[----:B------:R-:W-:Y:S06]  /*148a0*/  @!P0 BRA `(.L_x_1153) ;  /* 0x0000000000048947 */ /* 0x000fec0003800000 */
[----:B------:R-:W-:Y:S01]  /*148b0*/  BPT.TRAP 0x1 ;  /* 0x000000040000795c */ /* 0x000fe20000300000 */
.L_x_1153:
[----:B------:R-:W-:Y:S01]  /*148c0*/  IMAD R23, R23, 0x8, R5 ;  /* 0x0000000817177824 */ /* 0x000fe200078e0205 */
[----:B------:R-:W-:-:S04]  /*148d0*/  SHF.L.U32 R0, R0, 0x1f, RZ ;  /* 0x0000001f00007819 */ /* 0x000fc800000006ff */
[----:B------:R-:W2:Y:S02]  /*148e0*/  SYNCS.PHASECHK.TRANS64.TRYWAIT P1, [R23+URZ+0x30840], R0 ;  /* 0x03084000170075a7 */ /* 0x000ea4000802017f */
[----:B--2---:R-:W-:Y:S05]  /*148f0*/  @!P1 BRA `(.L_x_1154) ;  /* 0x0000002800689947 */ /* 0x004fea0003800000 */
.L_x_1234:
[----:B------:R-:W-:Y:S05]  /*14900*/  @!P0 BRA `(.L_x_1155) ;  /* 0x0000000000048947 */ /* 0x000fea0003800000 */
[----:B------:R-:W-:Y:S01]  /*14910*/  BPT.TRAP 0x1 ;  /* 0x000000040000795c */ /* 0x000fe20000300000 */
.L_x_1155:
[----:B------:R-:W3:Y:S02]  /*14920*/  SYNCS.PHASECHK.TRANS64.TRYWAIT P1, [R3+URZ+0x30860], R2 ;  /* 0x03086002030075a7 */ /* 0x000ee4000802017f */
[----:B---3--:R-:W-:Y:S05]  /*14930*/  @!P1 BRA `(.L_x_1156) ;  /* 0x00000028006c9947 */ /* 0x008fea0003800000 */
.L_x_1235:
[----:B------:R-:W-:Y:S05]  /*14940*/  @!P0 BRA `(.L_x_1157) ;  /* 0x0000000000048947 */ /* 0x000fea0003800000 */
[----:B------:R-:W-:Y:S01]  /*14950*/  BPT.TRAP 0x1 ;  /* 0x000000040000795c */ /* 0x000fe20000300000 */
.L_x_1157:
[----:B----4-:R4:W0:Y:S02]  /*14960*/  SYNCS.PHASECHK.TRANS64.TRYWAIT P0, [R23+URZ+0x30860], R0 ;  /* 0x03086000170075a7 */ /* 0x010824000800017f */
[----:B0-----:R-:W-:Y:S05]  /*14970*/  @!P0 NANOSLEEP.SYNCS 0x989680 ;  /* 0x009896800000895d */ /* 0x001fea0003900000 */
[----:B------:R-:W0:Y:S02]  /*14980*/  @!P0 SYNCS.PHASECHK.TRANS64 P0, [R23+URZ+0x30860], R0 ;  /* 0x03086000170085a7 */ /* 0x000e24000800007f */
[----:B0-----:R-:W-:Y:S05]  /*14990*/  @!P0 BRA `(.L_x_1157) ;  /* 0xfffffffc00f08947 */ /* 0x001fea000383ffff */
.L_x_1149:
[----:B------:R-:W-:Y:S05]  /*149a0*/  BSYNC B0 ;  /* 0x0000000000007941 */ /* 0x000fea0003800000 */
.L_x_1148:
[----:B------:R-:W-:Y:S05]  /*149b0*/  EXIT ;  /* 0x000000000000794d */ /* 0x000fea0003800000 */
.L_x_994:
[----:B0-----:R-:W-:-:S04]  /*149c0*/  MOV R3, UR40 ;  /* 0x0000002800037c02 */ /* 0x001fc80008000f00 */
[----:B------:R0:W1:Y:S03]  /*149d0*/  SYNCS.PHASECHK.TRANS64.TRYWAIT P1, [R3+URZ+0x30800], R0 ;  /* 0x03080000030075a7 */ /* 0x000066000802017f */
[----:B-1----:R-:W-:Y:S05]  /*149e0*/  @!P1 NANOSLEEP.SYNCS 0x989680 ;  /* 0x009896800000995d */ /* 0x002fea0003900000 */
[----:B------:R-:W1:Y:S02]  /*149f0*/  @!P1 SYNCS.PHASECHK.TRANS64 P1, [R3+URZ+0x30800], R0 ;  /* 0x03080000030095a7 */ /* 0x000e64000802007f */
[----:B-1----:R-:W-:Y:S05]  /*14a00*/  @!P1 BRA `(.L_x_994) ;  /* 0xfffffffc00ec9947 */ /* 0x002fea000383ffff */
[----:B------:R-:W-:Y:S05]  /*14a10*/  BRA `(.L_x_1158) ;  /* 0xfffffed000987947 */ /* 0x000fea000383ffff */
.L_x_998:
[----:B-1----:R1:W2:Y:S02]  /*14a20*/  SYNCS.PHASECHK.TRANS64.TRYWAIT P1, [R3+URZ+0x30830], R0 ;  /* 0x03083000030075a7 */ /* 0x0022a4000802017f */
[----:B--2---:R-:W-:Y:S05]  /*14a30*/  @!P1 NANOSLEEP.SYNCS 0x989680 ;  /* 0x009896800000995d */ /* 0x004fea0003900000 */
[----:B------:R-:W2:Y:S02]  /*14a40*/  @!P1 SYNCS.PHASECHK.TRANS64 P1, [R3+URZ+0x30830], R0 ;  /* 0x03083000030095a7 */ /* 0x000ea4000802007f */
[----:B--2---:R-:W-:Y:S05]  /*14a50*/  @!P1 BRA `(.L_x_998) ;  /* 0xfffffffc00f09947 */ /* 0x004fea000383ffff */
[----:B------:R-:W-:Y:S05]  /*14a60*/  BRA `(.L_x_997) ;  /* 0xfffffed000b47947 */ /* 0x000fea000383ffff */
.L_x_1015:
[----:B-1----:R-:W-:-:S04]  /*14a70*/  IMAD.U32 R4, RZ, RZ, UR7 ;  /* 0x00000007ff047e24 */ /* 0x002fc8000f8e00ff */
[----:B------:R1:W2:Y:S03]  /*14a80*/  SYNCS.PHASECHK.TRANS64.TRYWAIT P1, [R4+URZ+0x30830], R3 ;  /* 0x03083003040075a7 */ /* 0x0002a6000802017f */
[----:B--2---:R-:W-:Y:S05]  /*14a90*/  @!P1 NANOSLEEP.SYNCS 0x989680 ;  /* 0x009896800000995d */ /* 0x004fea0003900000 */
[----:B------:R-:W2:Y:S02]  /*14aa0*/  @!P1 SYNCS.PHASECHK.TRANS64 P1, [R4+URZ+0x30830], R3 ;  /* 0x03083003040095a7 */ /* 0x000ea4000802007f */
[----:B--2---:R-:W-:Y:S05]  /*14ab0*/  @!P1 BRA `(.L_x_1015) ;  /* 0xfffffffc00ec9947 */ /* 0x004fea000383ffff */
[----:B------:R-:W-:Y:S05]  /*14ac0*/  BRA `(.L_x_1014) ;  /* 0xfffffefc00e87947 */ /* 0x000fea000383ffff */
.L_x_1019:
[----:B01----:R-:W-:-:S04]  /*14ad0*/  IMAD.U32 R3, RZ, RZ, UR6 ;  /* 0x00000006ff037e24 */ /* 0x003fc8000f8e00ff */
[----:B------:R0:W1:Y:S03]  /*14ae0*/  SYNCS.PHASECHK.TRANS64.TRYWAIT P1, [R3+URZ+0x30850], R0 ;  /* 0x03085000030075a7 */ /* 0x000066000802017f */
[----:B-1----:R-:W-:Y:S05]  /*14af0*/  @!P1 NANOSLEEP.SYNCS 0x989680 ;  /* 0x009896800000995d */ /* 0x002fea0003900000 */
[----:B------:R-:W1:Y:S02]  /*14b00*/  @!P1 SYNCS.PHASECHK.TRANS64 P1, [R3+URZ+0x30850], R0 ;  /* 0x03085000030095a7 */ /* 0x000e64000802007f */
[----:B-1----:R-:W-:Y:S05]  /*14b10*/  @!P1 BRA `(.L_x_1019) ;  /* 0xfffffffc00ec9947 */ /* 0x002fea000383ffff */
[----:B------:R-:W-:Y:S05]  /*14b20*/  BRA `(.L_x_1018) ;  /* 0xffffff0c00887947 */ /* 0x000fea000383ffff */
.L_x_1038:
[----:B-1----:R-:W-:-:S04]  /*14b30*/  IMAD.U32 R4, RZ, RZ, UR7 ;  /* 0x00000007ff047e24 */ /* 0x002fc8000f8e00ff */
[----:B------:R1:W2:Y:S03]  /*14b40*/  SYNCS.PHASECHK.TRANS64.TRYWAIT P1, [R4+URZ+0x30830], R3 ;  /* 0x03083003040075a7 */ /* 0x0002a6000802017f */
[----:B--2---:R-:W-:Y:S05]  /*14b50*/  @!P1 NANOSLEEP.SYNCS 0x989680 ;  /* 0x009896800000995d */ /* 0x004fea0003900000 */
[----:B------:R-:W2:Y:S02]  /*14b60*/  @!P1 SYNCS.PHASECHK.TRANS64 P1, [R4+URZ+0x30830], R3 ;  /* 0x03083003040095a7 */ /* 0x000ea4000802007f */
[----:B--2---:R-:W-:Y:S05]  /*14b70*/  @!P1 BRA `(.L_x_1038) ;  /* 0xfffffffc00ec9947 */ /* 0x004fea000383ffff */
[----:B------:R-:W-:Y:S05]  /*14b80*/  BRA `(.L_x_1037) ;  /* 0xffffff2c00847947 */ /* 0x000fea000383ffff */
.L_x_1042:
[----:B01----:R-:W-:-:S04]  /*14b90*/  IMAD.U32 R3, RZ, RZ, UR6 ;  /* 0x00000006ff037e24 */ /* 0x003fc8000f8e00ff */
[----:B------:R0:W1:Y:S03]  /*14ba0*/  SYNCS.PHASECHK.TRANS64.TRYWAIT P1, [R3+URZ+0x30850], R0 ;  /* 0x03085000030075a7 */ /* 0x000066000802017f */
[----:B-1----:R-:W-:Y:S05]  /*14bb0*/  @!P1 NANOSLEEP.SYNCS 0x989680 ;  /* 0x009896800000995d */ /* 0x002fea0003900000 */
[----:B------:R-:W1:Y:S02]  /*14bc0*/  @!P1 SYNCS.PHASECHK.TRANS64 P1, [R3+URZ+0x30850], R0 ;  /* 0x03085000030095a7 */ /* 0x000e64000802007f */
[----:B-1----:R-:W-:Y:S05]  /*14bd0*/  @!P1 BRA `(.L_x_1042) ;  /* 0xfffffffc00ec9947 */ /* 0x002fea000383ffff */
[----:B------:R-:W-:Y:S05]  /*14be0*/  BRA `(.L_x_1041) ;  /* 0xffffff3c00247947 */ /* 0x000fea000383ffff */
.L_x_1050:
[----:B-1----:R-:W-:-:S04]  /*14bf0*/  IMAD.U32 R4, RZ, RZ, UR6 ;  /* 0x00000006ff047e24 */ /* 0x002fc8000f8e00ff */
[----:B------:R1:W2:Y:S03]  /*14c00*/  SYNCS.PHASECHK.TRANS64.TRYWAIT P1, [R4+URZ+0x30830], R3 ;  /* 0x03083003040075a7 */ /* 0x0002a6000802017f */
[----:B--2---:R-:W-:Y:S05]  /*14c10*/  @!P1 NANOSLEEP.SYNCS 0x989680 ;  /* 0x009896800000995d */ /* 0x004fea0003900000 */
[----:B------:R-:W2:Y:S02]  /*14c20*/  @!P1 SYNCS.PHASECHK.TRANS64 P1, [R4+URZ+0x30830], R3 ;  /* 0x03083003040095a7 */ /* 0x000ea4000802007f */
[----:B--2---:R-:W-:Y:S05]  /*14c30*/  @!P1 BRA `(.L_x_1050) ;  /* 0xfffffffc00ec9947 */ /* 0x004fea000383ffff */
[----:B------:R-:W-:Y:S05]  /*14c40*/  BRA `(.L_x_1049) ;  /* 0xffffff4c00bc7947 */ /* 0x000fea000383ffff */
.L_x_1054:
[----:B01----:R-:W-:-:S04]  /*14c50*/  MOV R3, UR11 ;  /* 0x0000000b00037c02 */ /* 0x003fc80008000f00 */
[----:B------:R0:W1:Y:S03]  /*14c60*/  SYNCS.PHASECHK.TRANS64.TRYWAIT P1, [R3+URZ+0x30850], R0 ;  /* 0x03085000030075a7 */ /* 0x000066000802017f */
[----:B-1----:R-:W-:Y:S05]  /*14c70*/  @!P1 NANOSLEEP.SYNCS 0x989680 ;  /* 0x009896800000995d */ /* 0x002fea0003900000 */
[----:B------:R-:W1:Y:S02]  /*14c80*/  @!P1 SYNCS.PHASECHK.TRANS64 P1, [R3+URZ+0x30850], R0 ;  /* 0x03085000030095a7 */ /* 0x000e64000802007f */
[----:B-1----:R-:W-:Y:S05]  /*14c90*/  @!P1 BRA `(.L_x_1054) ;  /* 0xfffffffc00ec9947 */ /* 0x002fea000383ffff */
[----:B------:R-:W-:Y:S05]  /*14ca0*/  BRA `(.L_x_1053) ;  /* 0xffffff5c005c7947 */ /* 0x000fea000383ffff */
.L_x_1069:
[----:B-1----:R-:W-:-:S04]  /*14cb0*/  IMAD.U32 R7, RZ, RZ, UR5 ;  /* 0x00000005ff077e24 */ /* 0x002fc8000f8e00ff */
[----:B------:R1:W2:Y:S03]  /*14cc0*/  SYNCS.PHASECHK.TRANS64.TRYWAIT P1, [R7+URZ+0x30850], R0 ;  /* 0x03085000070075a7 */ /* 0x0002a6000802017f */
[----:B--2---:R-:W-:Y:S05]  /*14cd0*/  @!P1 NANOSLEEP.SYNCS 0x989680 ;  /* 0x009896800000995d */ /* 0x004fea0003900000 */
[----:B------:R-:W2:Y:S02]  /*14ce0*/  @!P1 SYNCS.PHASECHK.TRANS64 P1, [R7+URZ+0x30850], R0 ;  /* 0x03085000070095a7 */ /* 0x000ea4000802007f */
[----:B--2---:R-:W-:Y:S05]  /*14cf0*/  @!P1 BRA `(.L_x_1069) ;  /* 0xfffffffc00ec9947 */ /* 0x004fea000383ffff */
[----:B------:R-:W-:Y:S05]  /*14d00*/  BRA `(.L_x_1068) ;  /* 0xffffff80008c7947 */ /* 0x000fea000383ffff */
.L_x_1106:
[----:B------:R-:W0:Y:S01]  /*14d10*/  S2R R19, SR_TID.X ;  /* 0x0000000000137919 */ /* 0x000e220000002100 */
        /* <DEDUP_REMOVED lines=9> */
.L_x_1159:
[----:B------:R-:W-:Y:S05]  /*14db0*/  BRA `(.L_x_1160) ;  /* 0xffffffc800dc7947 */ /* 0x000fea000383ffff */
.L_x_1109:
[----:B0-----:R0:W1:Y:S02]  /*14dc0*/  SYNCS.PHASECHK.TRANS64.TRYWAIT P0, [R4+URZ+0x30840], R3 ;  /* 0x03084003040075a7 */ /* 0x001064000800017f */
[----:B-1----:R-:W-:Y:S05]  /*14dd0*/  @!P0 NANOSLEEP.SYNCS 0x989680 ;  /* 0x009896800000895d */ /* 0x002fea0003900000 */
[----:B------:R-:W1:Y:S02]  /*14de0*/  @!P0 SYNCS.PHASECHK.TRANS64 P0, [R4+URZ+0x30840], R3 ;  /* 0x03084003040085a7 */ /* 0x000e64000800007f */
[----:B-1----:R-:W-:Y:S05]  /*14df0*/  @!P0 BRA `(.L_x_1109) ;  /* 0xfffffffc00f08947 */ /* 0x002fea000383ffff */
[----:B------:R-:W-:Y:S05]  /*14e00*/  BRA `(.L_x_1161) ;  /* 0xffffffcc00c87947 */ /* 0x000fea000383ffff */
.L_x_1110:
        /* <DEDUP_REMOVED lines=8> */
.L_x_1163:
[----:B------:R-:W-:Y:S05]  /*14e90*/  BSYNC B0 ;  /* 0x0000000000007941 */ /* 0x000fea0003800000 */
.L_x_1162:
[----:B------:R-:W-:Y:S01]  /*14ea0*/  IMAD.MOV.U32 R13, RZ, RZ, R5 ;  /* 0x000000ffff0d7224 */ /* 0x000fe200078e0005 */
[----:B------:R-:W-:Y:S01]  /*14eb0*/  MOV R12, RZ ;  /* 0x000000ff000c7202 */ /* 0x000fe20000000f00 */
[----:B------:R-:W-:Y:S02]  /*14ec0*/  IMAD.MOV.U32 R11, RZ, RZ, 0x181f ;  /* 0x0000181fff0b7424 */ /* 0x000fe400078e00ff */
[----:B------:R-:W-:Y:S02]  /*14ed0*/  IMAD.MOV.U32 R15, RZ, RZ, -0x1 ;  /* 0xffffffffff0f7424 */ /* 0x000fe400078e00ff */
[----:B------:R-:W-:Y:S02]  /*14ee0*/  IMAD.MOV.U32 R2, RZ, RZ, R14 ;  /* 0x000000ffff027224 */ /* 0x000fe400078e000e */
[----:B------:R-:W-:-:S07]  /*14ef0*/  @P0 IMAD R9, R0, 0x2, R17 ;  /* 0x0000000200090824 */ /* 0x000fce00078e0211 */
[----:B------:R-:W-:Y:S05]  /*14f00*/  WARPSYNC.COLLECTIVE R15, `(.L_x_1164) ;  /* 0x000000000f087348 */ /* 0x000fea0003c00000 */
[----:B------:R0:W1:Y:S02]  /*14f10*/  SHFL.IDX P6, R14, R13, R12, R11 ;  /* 0x0000000c0d0e7389 */ /* 0x00006400000c000b */
[----:B01----:R-:W-:Y:S01]  /*14f20*/  ENDCOLLECTIVE ;  /* 0x000000000000791b */ /* 0x003fe20003800000 */
.L_x_1164:
[----:B------:R-:W-:Y:S01]  /*14f30*/  MOV R13, R6 ;  /* 0x00000006000d7202 */ /* 0x000fe20000000f00 */
[----:B------:R-:W-:Y:S01]  /*14f40*/  IMAD.MOV.U32 R12, RZ, RZ, 0x1 ;  /* 0x00000001ff0c7424 */ /* 0x000fe200078e00ff */
[----:B------:R-:W-:-:S05]  /*14f50*/  @P0 LEA R14, P1, R37, R14, 0x1 ;  /* 0x0000000e250e0211 */ /* 0x000fca00078208ff */
[----:B------:R-:W-:Y:S02]  /*14f60*/  @P0 IMAD.X R3, RZ, RZ, R2, P1 ;  /* 0x000000ffff030224 */ /* 0x000fe400008e0602 */
[----:B------:R-:W-:-:S07]  /*14f70*/  @P0 IMAD.MOV.U32 R2, RZ, RZ, R14 ;  /* 0x000000ffff020224 */ /* 0x000fce00078e000e */
[----:B------:R-:W-:Y:S05]  /*14f80*/  WARPSYNC.COLLECTIVE R15, `(.L_x_1165) ;  /* 0x000000000f087348 */ /* 0x000fea0003c00000 */
[----:B------:R0:W1:Y:S02]  /*14f90*/  SHFL.IDX P6, R14, R13, R12, R11 ;  /* 0x0000000c0d0e7389 */ /* 0x00006400000c000b */
[----:B01----:R-:W-:Y:S01]  /*14fa0*/  ENDCOLLECTIVE ;  /* 0x000000000000791b */ /* 0x003fe20003800000 */
.L_x_1165:
        /* <DEDUP_REMOVED lines=8> */
[----:B------:R-:W-:Y:S01]  /*15030*/  ISETP.GE.AND P0, PT, R7, 0x11, PT ;  /* 0x000000110700780c */ /* 0x000fe20003f06270 */
[----:B------:R-:W-:-:S12]  /*15040*/  IMAD.MOV.U32 R8, RZ, RZ, R14 ;  /* 0x000000ffff087224 */ /* 0x000fd800078e000e */
[----:B0-----:R-:W-:Y:S05]  /*15050*/  WARPSYNC.COLLECTIVE R15, `(.L_x_1166) ;  /* 0x000000000f087348 */ /* 0x001fea0003c00000 */
[----:B------:R1:W2:Y:S02]  /*15060*/  SHFL.IDX P6, R14, R13, R12, R11 ;  /* 0x0000000c0d0e7389 */ /* 0x0002a400000c000b */
[----:B012---:R-:W-:Y:S01]  /*15070*/  ENDCOLLECTIVE ;  /* 0x000000000000791b */ /* 0x007fe20003800000 */
.L_x_1166:
[----:B------:R-:W-:Y:S02]  /*15080*/  @P0 IMAD R27, R0, 0x2, R17 ;  /* 0x00000002001b0824 */ /* 0x000fe400078e0211 */
[----:B------:R-:W-:Y:S02]  /*15090*/  IMAD.MOV.U32 R13, RZ, RZ, R6 ;  /* 0x000000ffff0d7224 */ /* 0x000fe400078e0006 */
[----:B------:R-:W-:Y:S01]  /*150a0*/  IMAD.MOV.U32 R12, RZ, RZ, 0x2 ;  /* 0x00000002ff0c7424 */ /* 0x000fe200078e00ff */
[----:B------:R-:W-:-:S04]  /*150b0*/  @P0 LEA R14, P1, R37, R14, 0x1 ;  /* 0x0000000e250e0211 */ /* 0x000fc800078208ff */
[----:B------:R-:W-:Y:S01]  /*150c0*/  @P0 MOV R2, R14 ;  /* 0x0000000e00020202 */ /* 0x000fe20000000f00 */
[----:B------:R-:W-:-:S08]  /*150d0*/  @P0 IMAD.X R21, RZ, RZ, R8, P1 ;  /* 0x000000ffff150224 */ /* 0x000fd000008e0608 */
[----:B------:R-:W-:Y:S05]  /*150e0*/  WARPSYNC.COLLECTIVE R15, `(.L_x_1167) ;  /* 0x000000000f087348 */ /* 0x000fea0003c00000 */
[----:B------:R0:W1:Y:S02]  /*150f0*/  SHFL.IDX P6, R14, R13, R12, R11 ;  /* 0x0000000c0d0e7389 */ /* 0x00006400000c000b */
[----:B01----:R-:W-:Y:S01]  /*15100*/  ENDCOLLECTIVE ;  /* 0x000000000000791b */ /* 0x003fe20003800000 */
.L_x_1167:
        /* <DEDUP_REMOVED lines=14> */
.L_x_1168:
[----:B------:R-:W-:Y:S02]  /*151f0*/  @P0 IMAD R21, R0, 0x2, R17 ;  /* 0x0000000200150824 */ /* 0x000fe400078e0211 */
[----:B------:R-:W-:Y:S02]  /*15200*/  IMAD.MOV.U32 R13, RZ, RZ, R6 ;  /* 0x000000ffff0d7224 */ /* 0x000fe400078e0006 */
[----:B------:R-:W-:Y:S01]  /*15210*/  IMAD.MOV.U32 R12, RZ, RZ, 0x3 ;  /* 0x00000003ff0c7424 */ /* 0x000fe200078e00ff */
[----:B------:R-:W-:-:S04]  /*15220*/  @P0 LEA R14, P1, R37, R14, 0x1 ;  /* 0x0000000e250e0211 */ /* 0x000fc800078208ff */
[----:B------:R-:W-:Y:S01]  /*15230*/  @P0 IADD3.X R9, RZ, R8, RZ, P1, !PT ;  /* 0x00000008ff090210 */ /* 0x000fe20000ffe4ff */
[----:B------:R-:W-:-:S08]  /*15240*/  @P0 IMAD.MOV.U32 R2, RZ, RZ, R14 ;  /* 0x000000ffff020224 */ /* 0x000fd000078e000e */
[----:B------:R-:W-:Y:S05]  /*15250*/  WARPSYNC.COLLECTIVE R15, `(.L_x_1169) ;  /* 0x000000000f087348 */ /* 0x000fea0003c00000 */
[----:B------:R0:W1:Y:S02]  /*15260*/  SHFL.IDX P6, R14, R13, R12, R11 ;  /* 0x0000000c0d0e7389 */ /* 0x00006400000c000b */
[----:B01----:R-:W-:Y:S01]  /*15270*/  ENDCOLLECTIVE ;  /* 0x000000000000791b */ /* 0x003fe20003800000 */
.L_x_1169:
        /* <DEDUP_REMOVED lines=9> */
[----:B------:R-:W-:-:S07]  /*15310*/  MOV R8, R14 ;  /* 0x0000000e00087202 */ /* 0x000fce0000000f00 */
[----:B0-----:R-:W-:Y:S05]  /*15320*/  WARPSYNC.COLLECTIVE R15, `(.L_x_1170) ;  /* 0x000000000f087348 */ /* 0x001fea0003c00000 */
[----:B------:R1:W2:Y:S02]  /*15330*/  SHFL.IDX P6, R14, R13, R12, R11 ;  /* 0x0000000c0d0e7389 */ /* 0x0002a400000c000b */
[----:B012---:R-:W-:Y:S01]  /*15340*/  ENDCOLLECTIVE ;  /* 0x000000000000791b */ /* 0x007fe20003800000 */
.L_x_1170:
[----:B------:R-:W-:Y:S05]  /*15350*/  BRA `(.L_x_1171) ;  /* 0xffffffcc007c7947 */ /* 0x000fea000383ffff */
.L_x_1115:
[----:B------:R-:W-:Y:S02]  /*15360*/  IMAD.MOV.U32 R13, RZ, RZ, R4 ;  /* 0x000000ffff0d7224 */ /* 0x000fe400078e0004 */
[----:B------:R-:W-:Y:S02]  /*15370*/  IMAD.MOV.U32 R12, RZ, RZ, RZ ;  /* 0x000000ffff0c7224 */ /* 0x000fe400078e00ff */
[----:B------:R-:W-:Y:S02]  /*15380*/  IMAD.MOV.U32 R11, RZ, RZ, 0x181f ;  /* 0x0000181fff0b7424 */ /* 0x000fe400078e00ff */
[----:B------:R-:W-:Y:S02]  /*15390*/  IMAD.MOV.U32 R15, RZ, RZ, -0x1 ;  /* 0xffffffffff0f7424 */ /* 0x000fe400078e00ff */
[----:B------:R-:W-:-:S07]  /*153a0*/  VIADD R0, R36, UR44 ;  /* 0x0000002c24007c36 */ /* 0x000fce0008000000 */
[----:B------:R-:W-:Y:S05]  /*153b0*/  WARPSYNC.COLLECTIVE R15, `(.L_x_1172) ;  /* 0x000000000f087348 */ /* 0x000fea0003c00000 */
[----:B------:R0:W1:Y:S02]  /*153c0*/  SHFL.IDX P6, R14, R13, R12, R11 ;  /* 0x0000000c0d0e7389 */ /* 0x00006400000c000b */
[----:B01----:R-:W-:Y:S01]  /*153d0*/  ENDCOLLECTIVE ;  /* 0x000000000000791b */ /* 0x003fe20003800000 */
.L_x_1172:
[C---:B------:R-:W-:Y:S01]  /*153e0*/  VIADD R6, R0.reuse, 0x10 ;  /* 0x0000001000067836 */ /* 0x040fe20000000000 */
[----:B------:R-:W-:Y:S01]  /*153f0*/  ISETP.GE.AND P0, PT, R0, UR39, PT ;  /* 0x0000002700007c0c */ /* 0x000fe2000bf06270 */
[----:B------:R-:W-:Y:S01]  /*15400*/  IMAD.MOV.U32 R13, RZ, RZ, R5 ;  /* 0x000000ffff0d7224 */ /* 0x000fe200078e0005 */
[----:B------:R-:W-:-:S11]  /*15410*/  MOV R2, R14 ;  /* 0x0000000e00027202 */ /* 0x000fd60000000f00 */
[----:B------:R-:W-:Y:S05]  /*15420*/  WARPSYNC.COLLECTIVE R15, `(.L_x_1173) ;  /* 0x000000000f087348 */ /* 0x000fea0003c00000 */
[----:B------:R0:W1:Y:S02]  /*15430*/  SHFL.IDX P6, R14, R13, R12, R11 ;  /* 0x0000000c0d0e7389 */ /* 0x00006400000c000b */
[----:B01----:R-:W-:Y:S01]  /*15440*/  ENDCOLLECTIVE ;  /* 0x000000000000791b */ /* 0x003fe20003800000 */
.L_x_1173:
        /* <DEDUP_REMOVED lines=8> */
.L_x_1174:
[----:B------:R-:W-:Y:S01]  /*154d0*/  @!PT LDS RZ, [RZ] ;  /* 0x00000000fffff984 */ /* 0x000fe20000000800 */
[----:B------:R-:W-:Y:S01]  /*154e0*/  @!PT LDS RZ, [RZ] ;  /* 0x00000000fffff984 */ /* 0x000fe20000000800 */
[----:B------:R-:W-:Y:S01]  /*154f0*/  @!PT LDS RZ, [RZ] ;  /* 0x00000000fffff984 */ /* 0x000fe20000000800 */
[----:B------:R0:W-:Y:S04]  /*15500*/  @!P0 LDGSTS.E.BYPASS.LTC128B.128 [R31+0x10400], desc[UR36][R2.64], !P2 ;  /* 0x10400000021f8fae */ /* 0x0001e8000d101d64 */
[----:B------:R0:W-:Y:S04]  /*15510*/  @!P0 LDGSTS.E.BYPASS.LTC128B.128 [R31+0x14400], desc[UR36][R2.64+0x80], !P3 ;  /* 0x14400080021f8fae */ /* 0x0001e8000d901d64 */
[----:B------:R0:W-:Y:S01]  /*15520*/  @!P0 LDGSTS.E.BYPASS.LTC128B.128 [R31+0x18400], desc[UR36][R2.64+0x100], !P4 ;  /* 0x18400100021f8fae */ /* 0x0001e2000e101d64 */
[----:B------:R-:W-:-:S03]  /*15530*/  IMAD.MOV.U32 R13, RZ, RZ, R5 ;  /* 0x000000ffff0d7224 */ /* 0x000fc600078e0005 */
[----:B------:R0:W-:Y:S01]  /*15540*/  @!P0 LDGSTS.E.BYPASS.LTC128B.128 [R31+0x1c400], desc[UR36][R2.64+0x180], !P5 ;  /* 0x1c400180021f8fae */ /* 0x0001e2000e901d64 */
[----:B------:R-:W-:Y:S01]  /*15550*/  ISETP.GE.AND P0, PT, R6, UR39, PT ;  /* 0x0000002706007c0c */ /* 0x000fe2000bf06270 */
[----:B------:R-:W-:-:S12]  /*15560*/  IMAD.MOV.U32 R6, RZ, RZ, R14 ;  /* 0x000000ffff067224 */ /* 0x000fd800078e000e */
[----:B0-----:R-:W-:Y:S05]  /*15570*/  WARPSYNC.COLLECTIVE R15, `(.L_x_1175) ;  /* 0x000000000f087348 */ /* 0x001fea0003c00000 */
[----:B------:R1:W2:Y:S02]  /*15580*/  SHFL.IDX P6, R14, R13, R12, R11 ;  /* 0x0000000c0d0e7389 */ /* 0x0002a400000c000b */
[----:B012---:R-:W-:Y:S01]  /*15590*/  ENDCOLLECTIVE ;  /* 0x000000000000791b */ /* 0x007fe20003800000 */
.L_x_1175:
[----:B------:R-:W-:Y:S02]  /*155a0*/  IMAD.MOV.U32 R13, RZ, RZ, R4 ;  /* 0x000000ffff0d7224 */ /* 0x000fe400078e0004 */
[----:B------:R-:W-:Y:S01]  /*155b0*/  IMAD.MOV.U32 R12, RZ, RZ, 0x2 ;  /* 0x00000002ff0c7424 */ /* 0x000fe200078e00ff */
[----:B------:R-:W-:-:S05]  /*155c0*/  @!P0 LEA R14, P1, R37, R14, 0x1 ;  /* 0x0000000e250e8211 */ /* 0x000fca00078208ff */
[----:B------:R-:W-:-:S08]  /*155d0*/  @!P0 IMAD.MOV.U32 R2, RZ, RZ, R14 ;  /* 0x000000ffff028224 */ /* 0x000fd000078e000e */
[----:B------:R-:W-:Y:S05]  /*155e0*/  WARPSYNC.COLLECTIVE R15, `(.L_x_1176) ;  /* 0x000000000f087348 */ /* 0x000fea0003c00000 */
[----:B------:R0:W1:Y:S02]  /*155f0*/  SHFL.IDX P6, R14, R13, R12, R11 ;  /* 0x0000000c0d0e7389 */ /* 0x00006400000c000b */
[----:B01----:R-:W-:Y:S01]  /*15600*/  ENDCOLLECTIVE ;  /* 0x000000000000791b */ /* 0x003fe20003800000 */
.L_x_1176:
        /* <DEDUP_REMOVED lines=16> */
.L_x_1177:
[----:B------:R-:W-:Y:S02]  /*15710*/  IMAD.MOV.U32 R13, RZ, RZ, R4 ;  /* 0x000000ffff0d7224 */ /* 0x000fe400078e0004 */
[----:B------:R-:W-:Y:S01]  /*15720*/  IMAD.MOV.U32 R12, RZ, RZ, 0x3 ;  /* 0x00000003ff0c7424 */ /* 0x000fe200078e00ff */
[----:B------:R-:W-:-:S04]  /*15730*/  @!P0 LEA R14, P1, R37, R14, 0x1 ;  /* 0x0000000e250e8211 */ /* 0x000fc800078208ff */
[----:B------:R-:W-:Y:S01]  /*15740*/  @!P0 IADD3.X R7, RZ, R6, RZ, P1, !PT ;  /* 0x00000006ff078210 */ /* 0x000fe20000ffe4ff */
[----:B------:R-:W-:-:S08]  /*15750*/  @!P0 IMAD.MOV.U32 R2, RZ, RZ, R14 ;  /* 0x000000ffff028224 */ /* 0x000fd000078e000e */
[----:B------:R-:W-:Y:S05]  /*15760*/  WARPSYNC.COLLECTIVE R15, `(.L_x_1178) ;  /* 0x000000000f087348 */ /* 0x000fea0003c00000 */
[----:B------:R0:W1:Y:S02]  /*15770*/  SHFL.IDX P6, R14, R13, R12, R11 ;  /* 0x0000000c0d0e7389 */ /* 0x00006400000c000b */
[----:B01----:R-:W-:Y:S01]  /*15780*/  ENDCOLLECTIVE ;  /* 0x000000000000791b */ /* 0x003fe20003800000 */
.L_x_1178:
[----:B------:R-:W-:Y:S02]  /*15790*/  VIADD R6, R0, 0x30 ;  /* 0x0000003000067836 */ /* 0x000fe40000000000 */
        /* <DEDUP_REMOVED lines=14> */
.L_x_1179:
[----:B------:R-:W-:Y:S01]  /*15880*/  MOV R13, R4 ;  /* 0x00000004000d7202 */ /* 0x000fe20000000f00 */
[----:B------:R-:W-:Y:S01]  /*15890*/  IMAD.MOV.U32 R12, RZ, RZ, 0x4 ;  /* 0x00000004ff0c7424 */ /* 0x000fe200078e00ff */
[----:B------:R-:W-:-:S05]  /*158a0*/  @!P0 LEA R14, P1, R37, R14, 0x1 ;  /* 0x0000000e250e8211 */ /* 0x000fca00078208ff */
[----:B------:R-:W-:-:S08]  /*158b0*/  @!P0 IMAD.MOV.U32 R2, RZ, RZ, R14 ;  /* 0x000000ffff028224 */ /* 0x000fd000078e000e */
[----:B------:R-:W-:Y:S05]  /*158c0*/  WARPSYNC.COLLECTIVE R15, `(.L_x_1180) ;  /* 0x000000000f087348 */ /* 0x000fea0003c00000 */
[----:B------:R0:W1:Y:S02]  /*158d0*/  SHFL.IDX P6, R14, R13, R12, R11 ;  /* 0x0000000c0d0e7389 */ /* 0x00006400000c000b */
[----:B01----:R-:W-:Y:S01]  /*158e0*/  ENDCOLLECTIVE ;  /* 0x000000000000791b */ /* 0x003fe20003800000 */
.L_x_1180:
[----:B------:R-:W-:Y:S02]  /*158f0*/  @!P0 IMAD.X R7, RZ, RZ, R6, P1 ;  /* 0x000000ffff078224 */ /* 0x000fe400008e0606 */
        /* <DEDUP_REMOVED lines=10> */
[----:B------:R-:W-:Y:S01]  /*159a0*/  ISETP.GE.AND P0, PT, R6, UR39, PT ;  /* 0x0000002706007c0c */ /* 0x000fe2000bf06270 */
[----:B------:R-:W-:-:S12]  /*159b0*/  IMAD.MOV.U32 R6, RZ, RZ, R14 ;  /* 0x000000ffff067224 */ /* 0x000fd800078e000e */
[----:B0-----:R-:W-:Y:S05]  /*159c0*/  WARPSYNC.COLLECTIVE R15, `(.L_x_1181) ;  /* 0x000000000f087348 */ /* 0x001fea0003c00000 */
[----:B------:R1:W2:Y:S02]  /*159d0*/  SHFL.IDX P6, R14, R13, R12, R11 ;  /* 0x0000000c0d0e7389 */ /* 0x0002a400000c000b */
[----:B012---:R-:W-:Y:S01]  /*159e0*/  ENDCOLLECTIVE ;  /* 0x000000000000791b */ /* 0x007fe20003800000 */
.L_x_1181:
[----:B------:R-:W-:Y:S02]  /*159f0*/  IMAD.MOV.U32 R13, RZ, RZ, R4 ;  /* 0x000000ffff0d7224 */ /* 0x000fe400078e0004 */
[----:B------:R-:W-:Y:S01]  /*15a00*/  IMAD.MOV.U32 R12, RZ, RZ, 0x5 ;  /* 0x00000005ff0c7424 */ /* 0x000fe200078e00ff */
[----:B------:R-:W-:-:S05]  /*15a10*/  @!P0 LEA R14, P1, R37, R14, 0x1 ;  /* 0x0000000e250e8211 */ /* 0x000fca00078208ff */
[----:B------:R-:W-:-:S08]  /*15a20*/  @!P0 IMAD.MOV.U32 R2, RZ, RZ, R14 ;  /* 0x000000ffff028224 */ /* 0x000fd000078e000e */
[----:B------:R-:W-:Y:S05]  /*15a30*/  WARPSYNC.COLLECTIVE R15, `(.L_x_1182) ;  /* 0x000000000f087348 */ /* 0x000fea0003c00000 */
[----:B------:R0:W1:Y:S02]  /*15a40*/  SHFL.IDX P6, R14, R13, R12, R11 ;  /* 0x0000000c0d0e7389 */ /* 0x00006400000c000b */
[----:B01----:R-:W-:Y:S01]  /*15a50*/  ENDCOLLECTIVE ;  /* 0x000000000000791b */ /* 0x003fe20003800000 */
.L_x_1182:
        /* <DEDUP_REMOVED lines=16> */
.L_x_1183:
        /* <DEDUP_REMOVED lines=8> */
.L_x_1184:
        /* <DEDUP_REMOVED lines=15> */
.L_x_1185:
[----:B------:R-:W-:Y:S01]  /*15cd0*/  IMAD.MOV.U32 R13, RZ, RZ, R4 ;  /* 0x000000ffff0d7224 */ /* 0x000fe200078e0004 */
[----:B------:R-:W-:Y:S02]  /*15ce0*/  MOV R12, 0x7 ;  /* 0x00000007000c7802 */ /* 0x000fe40000000f00 */
[----:B------:R-:W-:-:S05]  /*15cf0*/  @!P0 LEA R14, P1, R37, R14, 0x1 ;  /* 0x0000000e250e8211 */ /* 0x000fca00078208ff */
[----:B------:R-:W-:-:S08]  /*15d00*/  @!P0 IMAD.MOV.U32 R2, RZ, RZ, R14 ;  /* 0x000000ffff028224 */ /* 0x000fd000078e000e */
[----:B------:R-:W-:Y:S05]  /*15d10*/  WARPSYNC.COLLECTIVE R15, `(.L_x_1186) ;  /* 0x000000000f087348 */ /* 0x000fea0003c00000 */
[----:B------:R0:W1:Y:S02]  /*15d20*/  SHFL.IDX P6, R14, R13, R12, R11 ;  /* 0x0000000c0d0e7389 */ /* 0x00006400000c000b */
[----:B01----:R-:W-:Y:S01]  /*15d30*/  ENDCOLLECTIVE ;  /* 0x000000000000791b */ /* 0x003fe20003800000 */
.L_x_1186:
[----:B------:R-:W-:-:S04]  /*15d40*/  @!P0 IMAD.X R7, RZ, RZ, R6, P1 ;  /* 0x000000ffff078224 */ /* 0x000fc800008e0606 */
[----:B------:R-:W-:-:S05]  /*15d50*/  @!P0 IMAD.MOV.U32 R3, RZ, RZ, R7 ;  /* 0x000000ffff038224 */ /* 0x000fca00078e0007 */
        /* <DEDUP_REMOVED lines=8> */
[----:B------:R-:W-:-:S07]  /*15de0*/  IMAD.MOV.U32 R6, RZ, RZ, R14 ;  /* 0x000000ffff067224 */ /* 0x000fce00078e000e */
[----:B0-----:R-:W-:Y:S05]  /*15df0*/  WARPSYNC.COLLECTIVE R15, `(.L_x_1187) ;  /* 0x000000000f087348 */ /* 0x001fea0003c00000 */
[----:B------:R1:W2:Y:S02]  /*15e00*/  SHFL.IDX P6, R14, R13, R12, R11 ;  /* 0x0000000c0d0e7389 */ /* 0x0002a400000c000b */
[----:B012---:R-:W-:Y:S01]  /*15e10*/  ENDCOLLECTIVE ;  /* 0x000000000000791b */ /* 0x007fe20003800000 */
.L_x_1187:
[----:B------:R-:W-:Y:S05]  /*15e20*/  BRA `(.L_x_1188) ;  /* 0xffffffcc00a47947 */ /* 0x000fea000383ffff */
.L_x_1118:
[----:B0-----:R0:W1:Y:S02]  /*15e30*/  SYNCS.PHASECHK.TRANS64.TRYWAIT P0, [R17+URZ+0x30820], R0 ;  /* 0x03082000110075a7 */ /* 0x001064000800017f */
[----:B-1----:R-:W-:Y:S05]  /*15e40*/  @!P0 NANOSLEEP.SYNCS 0x989680 ;  /* 0x009896800000895d */ /* 0x002fea0003900000 */
[----:B------:R-:W1:Y:S02]  /*15e50*/  @!P0 SYNCS.PHASECHK.TRANS64 P0, [R17+URZ+0x30820], R0 ;  /* 0x03082000110085a7 */ /* 0x000e64000800007f */
[----:B-1----:R-:W-:Y:S05]  /*15e60*/  @!P0 BRA `(.L_x_1118) ;  /* 0xfffffffc00f08947 */ /* 0x002fea000383ffff */
[----:B------:R-:W-:Y:S05]  /*15e70*/  BRA `(.L_x_1189) ;  /* 0xffffffd0000c7947 */ /* 0x000fea000383ffff */
.L_x_1122:
[----:B0-----:R0:W1:Y:S02]  /*15e80*/  SYNCS.PHASECHK.TRANS64.TRYWAIT P0, [R7+URZ+0x30840], R2 ;  /* 0x03084002070075a7 */ /* 0x001064000800017f */
[----:B-1----:R-:W-:Y:S05]  /*15e90*/  @!P0 NANOSLEEP.SYNCS 0x989680 ;  /* 0x009896800000895d */ /* 0x002fea0003900000 */
[----:B------:R-:W1:Y:S02]  /*15ea0*/  @!P0 SYNCS.PHASECHK.TRANS64 P0, [R7+URZ+0x30840], R2 ;  /* 0x03084002070085a7 */ /* 0x000e64000800007f */
[----:B-1----:R-:W-:Y:S05]  /*15eb0*/  @!P0 BRA `(.L_x_1122) ;  /* 0xfffffffc00f08947 */ /* 0x002fea000383ffff */
[----:B------:R-:W-:Y:S05]  /*15ec0*/  BRA `(.L_x_1190) ;  /* 0xffffffd000cc7947 */ /* 0x000fea000383ffff */
.L_x_1123:
        /* <DEDUP_REMOVED lines=8> */
.L_x_1192:
[----:B------:R-:W-:Y:S05]  /*15f50*/  BSYNC B1 ;  /* 0x0000000000017941 */ /* 0x000fea0003800000 */
.L_x_1191:
[----:B------:R-:W-:Y:S01]  /*15f60*/  IMAD.MOV.U32 R13, RZ, RZ, R20 ;  /* 0x000000ffff0d7224 */ /* 0x000fe200078e0014 */
[----:B------:R-:W-:Y:S01]  /*15f70*/  SHF.L.U32 R4, R37, 0x1, RZ ;  /* 0x0000000125047819 */ /* 0x000fe200000006ff */
        /* <DEDUP_REMOVED lines=8> */
.L_x_1193:
[----:B------:R-:W-:Y:S02]  /*16000*/  IMAD.MOV.U32 R13, RZ, RZ, R27 ;  /* 0x000000ffff0d7224 */ /* 0x000fe400078e001b */
[----:B------:R-:W-:Y:S01]  /*16010*/  IMAD.MOV.U32 R12, RZ, RZ, 0x1 ;  /* 0x00000001ff0c7424 */ /* 0x000fe200078e00ff */
[----:B------:R-:W-:-:S13]  /*16020*/  IADD3 R2, P0, R14, R4, RZ ;  /* 0x000000040e027210 */ /* 0x000fda0007f1e0ff */
[----:B------:R-:W-:Y:S05]  /*16030*/  WARPSYNC.COLLECTIVE R15, `(.L_x_1194) ;  /* 0x000000000f087348 */ /* 0x000fea0003c00000 */
[----:B------:R0:W1:Y:S02]  /*16040*/  SHFL.IDX P6, R14, R13, R12, R11 ;  /* 0x0000000c0d0e7389 */ /* 0x00006400000c000b */
[----:B01----:R-:W-:Y:S01]  /*16050*/  ENDCOLLECTIVE ;  /* 0x000000000000791b */ /* 0x003fe20003800000 */
.L_x_1194:
        /* <DEDUP_REMOVED lines=13> */
.L_x_1195:
[----:B------:R-:W-:Y:S02]  /*16130*/  IMAD.MOV.U32 R13, RZ, RZ, R27 ;  /* 0x000000ffff0d7224 */ /* 0x000fe400078e001b */
[----:B------:R-:W-:Y:S01]  /*16140*/  IMAD.MOV.U32 R12, RZ, RZ, 0x2 ;  /* 0x00000002ff0c7424 */ /* 0x000fe200078e00ff */
[----:B------:R-:W-:-:S13]  /*16150*/  IADD3 R2, P0, R14, R4, RZ ;  /* 0x000000040e027210 */ /* 0x000fda0007f1e0ff */
[----:B------:R-:W-:Y:S05]  /*16160*/  WARPSYNC.COLLECTIVE R15, `(.L_x_1196) ;  /* 0x000000000f087348 */ /* 0x000fea0003c00000 */
[----:B------:R0:W1:Y:S02]  /*16170*/  SHFL.IDX P6, R14, R13, R12, R11 ;  /* 0x0000000c0d0e7389 */ /* 0x00006400000c000b */
[----:B01----:R-:W-:Y:S01]  /*16180*/  ENDCOLLECTIVE ;  /* 0x000000000000791b */ /* 0x003fe20003800000 */
.L_x_1196:
        /* <DEDUP_REMOVED lines=13> */
.L_x_1197:
[----:B------:R-:W-:Y:S02]  /*16260*/  IMAD.MOV.U32 R13, RZ, RZ, R27 ;  /* 0x000000ffff0d7224 */ /* 0x000fe400078e001b */
[----:B------:R-:W-:Y:S01]  /*16270*/  IMAD.MOV.U32 R12, RZ, RZ, 0x3 ;  /* 0x00000003ff0c7424 */ /* 0x000fe200078e00ff */
[----:B------:R-:W-:-:S13]  /*16280*/  IADD3 R2, P0, R14, R4, RZ ;  /* 0x000000040e027210 */ /* 0x000fda0007f1e0ff */
[----:B------:R-:W-:Y:S05]  /*16290*/  WARPSYNC.COLLECTIVE R15, `(.L_x_1198) ;  /* 0x000000000f087348 */ /* 0x000fea0003c00000 */
[----:B------:R0:W1:Y:S02]  /*162a0*/  SHFL.IDX P6, R14, R13, R12, R11 ;  /* 0x0000000c0d0e7389 */ /* 0x00006400000c000b */
[----:B01----:R-:W-:Y:S01]  /*162b0*/  ENDCOLLECTIVE ;  /* 0x000000000000791b */ /* 0x003fe20003800000 */
.L_x_1198:
        /* <DEDUP_REMOVED lines=13> */
.L_x_1199:
[----:B------:R-:W-:Y:S05]  /*16390*/  BRA `(.L_x_1200) ;  /* 0xffffffd000787947 */ /* 0x000fea000383ffff */
.L_x_1128:
[----:B0-----:R0:W1:Y:S02]  /*163a0*/  SYNCS.PHASECHK.TRANS64.TRYWAIT P0, [R7+URZ+0x30860], R2 ;  /* 0x03086002070075a7 */ /* 0x001064000800017f */
[----:B-1----:R-:W-:Y:S05]  /*163b0*/  @!P0 NANOSLEEP.SYNCS 0x989680 ;  /* 0x009896800000895d */ /* 0x002fea0003900000 */
[----:B------:R-:W1:Y:S02]  /*163c0*/  @!P0 SYNCS.PHASECHK.TRANS64 P0, [R7+URZ+0x30860], R2 ;  /* 0x03086002070085a7 */ /* 0x000e64000800007f */
[----:B-1----:R-:W-:Y:S05]  /*163d0*/  @!P0 BRA `(.L_x_1128) ;  /* 0xfffffffc00f08947 */ /* 0x002fea000383ffff */
[----:B------:R-:W-:Y:S05]  /*163e0*/  BRA `(.L_x_1201) ;  /* 0xffffffd000d87947 */ /* 0x000fea000383ffff */
.L_x_1129:
[----:B------:R-:W-:Y:S01]  /*163f0*/  BSSY B1, `(.L_x_1202) ;  /* 0x0000008000017945 */ /* 0x000fe20003800000 */
[----:B------:R-:W-:Y:S01]  /*16400*/  IMAD.MOV.U32 R13, RZ, RZ, R19 ;  /* 0x000000ffff0d7224 */ /* 0x000fe200078e0013 */
[----:B------:R-:W-:Y:S01]  /*16410*/  MOV R12, RZ ;  /* 0x000000ff000c7202 */ /* 0x000fe20000000f00 */
[----:B------:R-:W-:Y:S02]  /*16420*/  IMAD.MOV.U32 R11, RZ, RZ, 0x181f ;  /* 0x0000181fff0b7424 */ /* 0x000fe400078e00ff */
[----:B------:R-:W-:-:S07]  /*16430*/  IMAD.MOV.U32 R15, RZ, RZ, -0x1 ;  /* 0xffffffffff0f7424 */ /* 0x000fce00078e00ff */
[----:B0-----:R-:W-:Y:S05]  /*16440*/  WARPSYNC.COLLECTIVE R15, `(.L_x_1203) ;  /* 0x000000000f087348 */ /* 0x001fea0003c00000 */
[----:B------:R1:W2:Y:S02]  /*16450*/  SHFL.IDX P6, R14, R13, R12, R11 ;  /* 0x0000000c0d0e7389 */ /* 0x0002a400000c000b */
[----:B012---:R-:W-:Y:S01]  /*16460*/  ENDCOLLECTIVE ;  /* 0x000000000000791b */ /* 0x007fe20003800000 */
.L_x_1203:
[----:B------:R-:W-:Y:S05]  /*16470*/  BSYNC B1 ;  /* 0x0000000000017941 */ /* 0x000fea0003800000 */
.L_x_1202:
[----:B------:R-:W-:Y:S01]  /*16480*/  IMAD.MOV.U32 R13, RZ, RZ, R18 ;  /* 0x000000ffff0d7224 */ /* 0x000fe200078e0012 */
[----:B------:R-:W-:Y:S01]  /*16490*/  MOV R11, 0x181f ;  /* 0x0000181f000b7802 */ /* 0x000fe20000000f00 */
[----:B------:R-:W-:Y:S02]  /*164a0*/  IMAD.MOV.U32 R12, RZ, RZ, RZ ;  /* 0x000000ffff0c7224 */ /* 0x000fe400078e00ff */
[----:B------:R-:W-:Y:S02]  /*164b0*/  IMAD.MOV.U32 R15, RZ, RZ, -0x1 ;  /* 0xffffffffff0f7424 */ /* 0x000fe400078e00ff */
[----:B------:R-:W-:Y:S02]  /*164c0*/  IMAD.MOV.U32 R3, RZ, RZ, R14 ;  /* 0x000000ffff037224 */ /* 0x000fe400078e000e */
[----:B------:R-:W-:-:S07]  /*164d0*/  IMAD R6, R6, 0x2, R17 ;  /* 0x0000000206067824 */ /* 0x000fce00078e0211 */
[----:B------:R-:W-:Y:S05]  /*164e0*/  WARPSYNC.COLLECTIVE R15, `(.L_x_1204) ;  /* 0x000000000f087348 */ /* 0x000fea0003c00000 */
[----:B------:R0:W1:Y:S02]  /*164f0*/  SHFL.IDX P6, R14, R13, R12, R11 ;  /* 0x0000000c0d0e7389 */ /* 0x00006400000c000b */
[----:B01----:R-:W-:Y:S01]  /*16500*/  ENDCOLLECTIVE ;  /* 0x000000000000791b */ /* 0x003fe20003800000 */
.L_x_1204:
[----:B------:R-:W-:Y:S02]  /*16510*/  IMAD.MOV.U32 R13, RZ, RZ, R19 ;  /* 0x000000ffff0d7224 */ /* 0x000fe400078e0013 */
[----:B------:R-:W-:Y:S01]  /*16520*/  IMAD.MOV.U32 R12, RZ, RZ, 0x1 ;  /* 0x00000001ff0c7424 */ /* 0x000fe200078e00ff */
[----:B------:R-:W-:-:S13]  /*16530*/  IADD3 R2, P0, R14, R4, RZ ;  /* 0x000000040e027210 */ /* 0x000fda0007f1e0ff */
[----:B------:R-:W-:Y:S05]  /*16540*/  WARPSYNC.COLLECTIVE R15, `(.L_x_1205) ;  /* 0x000000000f087348 */ /* 0x000fea0003c00000 */
[----:B------:R0:W1:Y:S02]  /*16550*/  SHFL.IDX P6, R14, R13, R12, R11 ;  /* 0x0000000c0d0e7389 */ /* 0x00006400000c000b */
[----:B01----:R-:W-:Y:S01]  /*16560*/  ENDCOLLECTIVE ;  /* 0x000000000000791b */ /* 0x003fe20003800000 */
.L_x_1205:
        /* <DEDUP_REMOVED lines=17> */
.L_x_1206:
[----:B------:R-:W-:Y:S02]  /*16680*/  IMAD.MOV.U32 R13, RZ, RZ, R19 ;  /* 0x000000ffff0d7224 */ /* 0x000fe400078e0013 */
[----:B------:R-:W-:Y:S01]  /*16690*/  IMAD.MOV.U32 R12, RZ, RZ, 0x2 ;  /* 0x00000002ff0c7424 */ /* 0x000fe200078e00ff */
[----:B------:R-:W-:-:S13]  /*166a0*/  IADD3 R2, P0, R14, R4, RZ ;  /* 0x000000040e027210 */ /* 0x000fda0007f1e0ff */
[----:B------:R-:W-:Y:S05]  /*166b0*/  WARPSYNC.COLLECTIVE R15, `(.L_x_1207) ;  /* 0x000000000f087348 */ /* 0x000fea0003c00000 */
[----:B------:R0:W1:Y:S02]  /*166c0*/  SHFL.IDX P6, R14, R13, R12, R11 ;  /* 0x0000000c0d0e7389 */ /* 0x00006400000c000b */
[----:B01----:R-:W-:Y:S01]  /*166d0*/  ENDCOLLECTIVE ;  /* 0x000000000000791b */ /* 0x003fe20003800000 */
.L_x_1207:
        /* <DEDUP_REMOVED lines=17> */
.L_x_1208:
[----:B------:R-:W-:Y:S02]  /*167f0*/  IMAD.MOV.U32 R13, RZ, RZ, R19 ;  /* 0x000000ffff0d7224 */ /* 0x000fe400078e0013 */
[----:B------:R-:W-:Y:S01]  /*16800*/  IMAD.MOV.U32 R12, RZ, RZ, 0x3 ;  /* 0x00000003ff0c7424 */ /* 0x000fe200078e00ff */
[----:B------:R-:W-:-:S13]  /*16810*/  IADD3 R2, P0, R14, R4, RZ ;  /* 0x000000040e027210 */ /* 0x000fda0007f1e0ff */
[----:B------:R-:W-:Y:S05]  /*16820*/  WARPSYNC.COLLECTIVE R15, `(.L_x_1209) ;  /* 0x000000000f087348 */ /* 0x000fea0003c00000 */
[----:B------:R0:W1:Y:S02]  /*16830*/  SHFL.IDX P6, R14, R13, R12, R11 ;  /* 0x0000000c0d0e7389 */ /* 0x00006400000c000b */
[----:B01----:R-:W-:Y:S01]  /*16840*/  ENDCOLLECTIVE ;  /* 0x000000000000791b */ /* 0x003fe20003800000 */
.L_x_1209:
        /* <DEDUP_REMOVED lines=12> */
.L_x_1210:
        /* <DEDUP_REMOVED lines=9> */
.L_x_1137:
[----:B0-----:R0:W1:Y:S02]  /*169a0*/  SYNCS.PHASECHK.TRANS64.TRYWAIT P0, [R4+URZ+0x30860], R3 ;  /* 0x03086003040075a7 */ /* 0x001064000800017f */
[----:B-1----:R-:W-:Y:S05]  /*169b0*/  @!P0 NANOSLEEP.SYNCS 0x989680 ;  /* 0x009896800000895d */ /* 0x002fea0003900000 */
[----:B------:R-:W1:Y:S02]  /*169c0*/  @!P0 SYNCS.PHASECHK.TRANS64 P0, [R4+URZ+0x30860], R3 ;  /* 0x03086003040085a7 */ /* 0x000e64000800007f */
[----:B-1----:R-:W-:Y:S05]  /*169d0*/  @!P0 BRA `(.L_x_1137) ;  /* 0xfffffffc00f08947 */ /* 0x002fea000383ffff */
[----:B------:R-:W-:Y:S05]  /*169e0*/  BRA `(.L_x_1212) ;  /* 0xffffffd4005c7947 */ /* 0x000fea000383ffff */
.L_x_1138:
[----:B------:R-:W-:Y:S01]  /*169f0*/  BSSY B0, `(.L_x_1213) ;  /* 0x0000008000007945 */ /* 0x000fe20003800000 */
[----:B------:R-:W-:Y:S01]  /*16a00*/  MOV R13, R19 ;  /* 0x00000013000d7202 */ /* 0x000fe20000000f00 */
[----:B------:R-:W-:Y:S02]  /*16a10*/  IMAD.MOV.U32 R12, RZ, RZ, RZ ;  /* 0x000000ffff0c7224 */ /* 0x000fe400078e00ff */
[----:B------:R-:W-:Y:S02]  /*16a20*/  IMAD.MOV.U32 R11, RZ, RZ, 0x181f ;  /* 0x0000181fff0b7424 */ /* 0x000fe400078e00ff */
[----:B------:R-:W-:-:S07]  /*16a30*/  IMAD.MOV.U32 R15, RZ, RZ, -0x1 ;  /* 0xffffffffff0f7424 */ /* 0x000fce00078e00ff */
[----:B0-----:R-:W-:Y:S05]  /*16a40*/  WARPSYNC.COLLECTIVE R15, `(.L_x_1214) ;  /* 0x000000000f087348 */ /* 0x001fea0003c00000 */
[----:B------:R1:W2:Y:S02]  /*16a50*/  SHFL.IDX P6, R14, R13, R12, R11 ;  /* 0x0000000c0d0e7389 */ /* 0x0002a400000c000b */
[----:B012---:R-:W-:Y:S01]  /*16a60*/  ENDCOLLECTIVE ;  /* 0x000000000000791b */ /* 0x007fe20003800000 */
.L_x_1214:
[----:B------:R-:W-:Y:S05]  /*16a70*/  BSYNC B0 ;  /* 0x0000000000007941 */ /* 0x000fea0003800000 */
.L_x_1213:
[----:B------:R-:W-:Y:S01]  /*16a80*/  IMAD.MOV.U32 R13, RZ, RZ, R18 ;  /* 0x000000ffff0d7224 */ /* 0x000fe200078e0012 */
[----:B------:R-:W-:Y:S01]  /*16a90*/  MOV R12, RZ ;  /* 0x000000ff000c7202 */ /* 0x000fe20000000f00 */
[----:B------:R-:W-:Y:S02]  /*16aa0*/  IMAD.MOV.U32 R11, RZ, RZ, 0x181f ;  /* 0x0000181fff0b7424 */ /* 0x000fe400078e00ff */
[----:B------:R-:W-:Y:S02]  /*16ab0*/  IMAD.MOV.U32 R15, RZ, RZ, -0x1 ;  /* 0xffffffffff0f7424 */ /* 0x000fe400078e00ff */
[----:B------:R-:W-:Y:S02]  /*16ac0*/  IMAD.MOV.U32 R0, RZ, RZ, R14 ;  /* 0x000000ffff007224 */ /* 0x000fe400078e000e */
[----:B------:R-:W-:-:S07]  /*16ad0*/  IMAD.SHL.U32 R6, R37, 0x2, RZ ;  /* 0x0000000225067824 */ /* 0x000fce00078e00ff */
[----:B------:R-:W-:Y:S05]  /*16ae0*/  WARPSYNC.COLLECTIVE R15, `(.L_x_1215) ;  /* 0x000000000f087348 */ /* 0x000fea0003c00000 */
[----:B------:R0:W1:Y:S02]  /*16af0*/  SHFL.IDX P6, R14, R13, R12, R11 ;  /* 0x0000000c0d0e7389 */ /* 0x00006400000c000b */
[----:B01----:R-:W-:Y:S01]  /*16b00*/  ENDCOLLECTIVE ;  /* 0x000000000000791b */ /* 0x003fe20003800000 */
.L_x_1215:
[----:B------:R-:W-:Y:S01]  /*16b10*/  MOV R13, R19 ;  /* 0x00000013000d7202 */ /* 0x000fe20000000f00 */
[----:B------:R-:W-:Y:S01]  /*16b20*/  IMAD.MOV.U32 R12, RZ, RZ, 0x1 ;  /* 0x00000001ff0c7424 */ /* 0x000fe200078e00ff */
[----:B------:R-:W-:-:S13]  /*16b30*/  IADD3 R2, P0, R14, R6, RZ ;  /* 0x000000060e027210 */ /* 0x000fda0007f1e0ff */
[----:B------:R-:W-:Y:S05]  /*16b40*/  WARPSYNC.COLLECTIVE R15, `(.L_x_1216) ;  /* 0x000000000f087348 */ /* 0x000fea0003c00000 */
[----:B------:R0:W1:Y:S02]  /*16b50*/  SHFL.IDX P6, R14, R13, R12, R11 ;  /* 0x0000000c0d0e7389 */ /* 0x00006400000c000b */
[----:B01----:R-:W-:Y:S01]  /*16b60*/  ENDCOLLECTIVE ;  /* 0x000000000000791b */ /* 0x003fe20003800000 */
.L_x_1216:
[----:B------:R-:W-:Y:S01]  /*16b70*/  IMAD.X R3, RZ, RZ, R0, P0 ;  /* 0x000000ffff037224 */ /* 0x000fe200000e0600 */
[----:B------:R-:W-:Y:S01]  /*16b80*/  ISETP.LT.OR P0, PT, R5, 0x1, P5 ;  /* 0x000000010500780c */ /* 0x000fe20002f01670 */
[----:B------:R-:W-:Y:S02]  /*16b90*/  IMAD R0, R8, 0x2, R17 ;  /* 0x0000000208007824 */ /* 0x000fe400078e0211 */
        /* <DEDUP_REMOVED lines=10> */
.L_x_1217:
        /* <DEDUP_REMOVED lines=14> */
.L_x_1218:
        /* <DEDUP_REMOVED lines=12> */
.L_x_1219:
        /* <DEDUP_REMOVED lines=14> */
.L_x_1220:
        /* <DEDUP_REMOVED lines=12> */
.L_x_1221:
        /* <DEDUP_REMOVED lines=9> */
.L_x_1143:
[----:B------:R-:W-:Y:S01]  /*17010*/  BSSY B0, `(.L_x_1223) ;  /* 0x0000008000007945 */ /* 0x000fe20003800000 */
[----:B------:R-:W-:Y:S02]  /*17020*/  IMAD.MOV.U32 R13, RZ, RZ, R34 ;  /* 0x000000ffff0d7224 */ /* 0x000fe400078e0022 */
[----:B------:R-:W-:Y:S02]  /*17030*/  IMAD.MOV.U32 R12, RZ, RZ, RZ ;  /* 0x000000ffff0c7224 */ /* 0x000fe400078e00ff */
[----:B------:R-:W-:Y:S02]  /*17040*/  IMAD.MOV.U32 R11, RZ, RZ, 0x1f ;  /* 0x0000001fff0b7424 */ /* 0x000fe400078e00ff */
[----:B------:R-:W-:-:S07]  /*17050*/  IMAD.MOV.U32 R15, RZ, RZ, -0x1 ;  /* 0xffffffffff0f7424 */ /* 0x000fce00078e00ff */
[----:B-----5:R-:W-:Y:S05]  /*17060*/  WARPSYNC.COLLECTIVE R15, `(.L_x_1224) ;  /* 0x000000000f087348 */ /* 0x020fea0003c00000 */
[----:B------:R0:W1:Y:S02]  /*17070*/  SHFL.IDX P6, R14, R13, R12, R11 ;  /* 0x0000000c0d0e7389 */ /* 0x00006400000c000b */
[----:B01---5:R-:W-:Y:S01]  /*17080*/  ENDCOLLECTIVE ;  /* 0x000000000000791b */ /* 0x023fe20003800000 */
.L_x_1224:
[----:B------:R-:W-:Y:S05]  /*17090*/  BSYNC B0 ;  /* 0x0000000000007941 */ /* 0x000fea0003800000 */
.L_x_1223:
[----:B------:R-:W-:Y:S05]  /*170a0*/  BRA `(.L_x_1225) ;  /* 0xffffffd400287947 */ /* 0x000fea000383ffff */
.L_x_1146:
[----:B-1----:R1:W2:Y:S02]  /*170b0*/  SYNCS.PHASECHK.TRANS64.TRYWAIT P0, [R5+URZ+0x30820], R0 ;  /* 0x03082000050075a7 */ /* 0x0022a4000800017f */
[----:B--2---:R-:W-:Y:S05]  /*170c0*/  @!P0 NANOSLEEP.SYNCS 0x989680 ;  /* 0x009896800000895d */ /* 0x004fea0003900000 */
[----:B------:R-:W2:Y:S02]  /*170d0*/  @!P0 SYNCS.PHASECHK.TRANS64 P0, [R5+URZ+0x30820], R0 ;  /* 0x03082000050085a7 */ /* 0x000ea4000800007f */
[----:B--2---:R-:W-:Y:S05]  /*170e0*/  @!P0 BRA `(.L_x_1146) ;  /* 0xfffffffc00f08947 */ /* 0x004fea000383ffff */
[----:B------:R-:W-:Y:S05]  /*170f0*/  BRA `(.L_x_1226) ;  /* 0xffffffd400707947 */ /* 0x000fea000383ffff */
.L_x_1147:
[----:B------:R-:W2:Y:S01]  /*17100*/  S2R R2, SR_TID.X ;  /* 0x0000000000027919 */ /* 0x000ea20000002100 */
[----:B------:R-:W-:Y:S01]  /*17110*/  BSSY B0, `(.L_x_1227) ;  /* 0x000000a000007945 */ /* 0x000fe20003800000 */
[----:B------:R-:W-:Y:S02]  /*17120*/  IMAD.MOV.U32 R12, RZ, RZ, RZ ;  /* 0x000000ffff0c7224 */ /* 0x000fe400078e00ff */
[----:B------:R-:W-:Y:S02]  /*17130*/  IMAD.MOV.U32 R11, RZ, RZ, 0x1f ;  /* 0x0000001fff0b7424 */ /* 0x000fe400078e00ff */
[----:B------:R-:W-:Y:S01]  /*17140*/  IMAD.MOV.U32 R15, RZ, RZ, -0x1 ;  /* 0xffffffffff0f7424 */ /* 0x000fe200078e00ff */
[----:B--2---:R-:W-:-:S04]  /*17150*/  SHF.R.U32.HI R2, RZ, 0x5, R2 ;  /* 0x00000005ff027819 */ /* 0x004fc80000011602 */
[----:B------:R-:W-:-:S04]  /*17160*/  LOP3.LUT R2, R2, 0x3, RZ, 0xc0, !PT ;  /* 0x0000000302027812 */ /* 0x000fc800078ec0ff */
[----:B------:R-:W-:-:S07]  /*17170*/  MOV R13, R2 ;  /* 0x00000002000d7202 */ /* 0x000fce0000000f00 */
[----:B01---5:R-:W-:Y:S05]  /*17180*/  WARPSYNC.COLLECTIVE R15, `(.L_x_1228) ;  /* 0x000000000f087348 */ /* 0x023fea0003c00000 */
[----:B------:R2:W3:Y:S02]  /*17190*/  SHFL.IDX P6, R14, R13, R12, R11 ;  /* 0x0000000c0d0e7389 */ /* 0x0004e400000c000b */
[----:B0123-5:R-:W-:Y:S01]  /*171a0*/  ENDCOLLECTIVE ;  /* 0x000000000000791b */ /* 0x02ffe20003800000 */
.L_x_1228:
[----:B------:R-:W-:Y:S05]  /*171b0*/  BSYNC B0 ;  /* 0x0000000000007941 */ /* 0x000fea0003800000 */
.L_x_1227:
[----:B------:R-:W-:Y:S05]  /*171c0*/  BRA `(.L_x_1229) ;  /* 0xffffffd400587947 */ /* 0x000fea000383ffff */
.L_x_1150:
[----:B------:R-:W-:Y:S01]  /*171d0*/  BSSY B1, `(.L_x_1230) ;  /* 0x0000006000017945 */ /* 0x000fe20003800000 */
[----:B------:R-:W-:-:S07]  /*171e0*/  IMAD.MOV.U32 R15, RZ, RZ, -0x1 ;  /* 0xffffffffff0f7424 */ /* 0x000fce00078e00ff */
[----:B01---5:R-:W-:Y:S05]  /*171f0*/  WARPSYNC.COLLECTIVE R15, `(.L_x_1231) ;  /* 0x000000000f0c7348 */ /* 0x023fea0003c00000 */
[----:B------:R-:W-:Y:S02]  /*17200*/  ELECT P6, UR62, PT ;  /* 0x00000000003e782f */ /* 0x000fe400038c0000 */
[----:B------:R-:W-:Y:S01]  /*17210*/  MOV R14, UR62 ;  /* 0x0000003e000e7c02 */ /* 0x000fe20008000f00 */
[----:B01---5:R-:W-:Y:S10]  /*17220*/  ENDCOLLECTIVE ;  /* 0x000000000000791b */ /* 0x023ff40003800000 */
.L_x_1231:
[----:B------:R-:W-:Y:S05]  /*17230*/  BSYNC B1 ;  /* 0x0000000000017941 */ /* 0x000fea0003800000 */
.L_x_1230:
[----:B------:R-:W-:Y:S05]  /*17240*/  BRA `(.L_x_1232) ;  /* 0xffffffd400507947 */ /* 0x000fea000383ffff */
.L_x_1152:
[----:B-1----:R1:W2:Y:S02]  /*17250*/  SYNCS.PHASECHK.TRANS64.TRYWAIT P1, [R3+URZ+0x30840], R2 ;  /* 0x03084002030075a7 */ /* 0x0022a4000802017f */
[----:B--2---:R-:W-:Y:S05]  /*17260*/  @!P1 NANOSLEEP.SYNCS 0x989680 ;  /* 0x009896800000995d */ /* 0x004fea0003900000 */
[----:B------:R-:W2:Y:S02]  /*17270*/  @!P1 SYNCS.PHASECHK.TRANS64 P1, [R3+URZ+0x30840], R2 ;  /* 0x03084002030095a7 */ /* 0x000ea4000802007f */
[----:B--2---:R-:W-:Y:S05]  /*17280*/  @!P1 BRA `(.L_x_1152) ;  /* 0xfffffffc00f09947 */ /* 0x004fea000383ffff */
[----:B------:R-:W-:Y:S05]  /*17290*/  BRA `(.L_x_1233) ;  /* 0xffffffd400787947 */ /* 0x000fea000383ffff */
.L_x_1154:
[----:B--2---:R2:W3:Y:S02]  /*172a0*/  SYNCS.PHASECHK.TRANS64.TRYWAIT P1, [R23+URZ+0x30840], R0 ;  /* 0x03084000170075a7 */ /* 0x0044e4000802017f */
[----:B---3--:R-:W-:Y:S05]  /*172b0*/  @!P1 NANOSLEEP.SYNCS 0x989680 ;  /* 0x009896800000995d */ /* 0x008fea0003900000 */
[----:B------:R-:W3:Y:S02]  /*172c0*/  @!P1 SYNCS.PHASECHK.TRANS64 P1, [R23+URZ+0x30840], R0 ;  /* 0x03084000170095a7 */ /* 0x000ee4000802007f */
[----:B---3--:R-:W-:Y:S05]  /*172d0*/  @!P1 BRA `(.L_x_1154) ;  /* 0xfffffffc00f09947 */ /* 0x008fea000383ffff */
[----:B------:R-:W-:Y:S05]  /*172e0*/  BRA `(.L_x_1234) ;  /* 0xffffffd400847947 */ /* 0x000fea000383ffff */
.L_x_1156:
[----:B---3--:R3:W4:Y:S02]  /*172f0*/  SYNCS.PHASECHK.TRANS64.TRYWAIT P1, [R3+URZ+0x30860], R2 ;  /* 0x03086002030075a7 */ /* 0x008724000802017f */
[----:B----4-:R-:W-:Y:S05]  /*17300*/  @!P1 NANOSLEEP.SYNCS 0x989680 ;  /* 0x009896800000995d */ /* 0x010fea0003900000 */
[----:B------:R-:W4:Y:S02]  /*17310*/  @!P1 SYNCS.PHASECHK.TRANS64 P1, [R3+URZ+0x30860], R2 ;  /* 0x03086002030095a7 */ /* 0x000f24000802007f */
[----:B----4-:R-:W-:Y:S05]  /*17320*/  @!P1 BRA `(.L_x_1156) ;  /* 0xfffffffc00f09947 */ /* 0x010fea000383ffff */
[----:B------:R-:W-:Y:S05]  /*17330*/  BRA `(.L_x_1235) ;  /* 0xffffffd400807947 */ /* 0x000fea000383ffff */
.L_x_1236:
        /* <DEDUP_REMOVED lines=12> */
.L_x_3297:


//--------------------- .text._ZN7cutlass13device_kernelIN5flash11enable_sm90INS1_16FlashAttnFwdSm90INS1_25CollectiveMainloopFwdSm90ILi2EN4cute5tupleIJNS5_1CILi1EEES8_S8_EEENS6_IJNS7_ILi128EEENS7_ILi64EEENS7_ILi256EEEEEELi256ENS_10bfloat16_tEfNS_4arch4Sm90ELb0ELb1ELb1ELb1ELb1ELb0ELb0ELb1ELb1ELb1ELb0ELb0EEENS1_21CollectiveEpilogueFwdINS6_IJSA_SC_SB_EEES9_SE_SG_Li256ELb1ELb1ELb0ELb0EEENS1_36VarlenDynamicPersistentTileSchedulerILi128ELi64ELi256ELi128ELb0ELb1ELb1ELb1ELb0ELb1EEEEEEEEEvNT_6ParamsE --------------------------
	.section	.text._ZN7cutlass13device_kernelIN5flash11enable_sm90INS1_16FlashAttnFwdSm90INS1_25CollectiveMainloopFwdSm90ILi2EN4cute5tupleIJNS5_1CILi1EEES8_S8_EEENS6_IJNS7_ILi128EEENS7_ILi64EEENS7_ILi256EEEEEELi256ENS_10bfloat16_tEfNS_4arch4Sm90ELb0ELb1ELb1ELb1ELb1ELb0ELb0ELb1ELb1ELb1ELb0ELb0EEENS1_21CollectiveEpilogueFwdINS6_IJSA_SC_SB_EEES9_SE_SG_Li256ELb1ELb1ELb0ELb0EEENS1_36VarlenDynamicPersistentTileSchedulerILi128ELi64ELi256ELi128ELb0ELb1ELb1ELb1ELb0ELb1EEEEEEEEEvNT_6ParamsE,"ax",@progbits
	.align	128
.text._ZN7cutlass13device_kernelIN5flash11enable_sm90INS1_16FlashAttnFwdSm90INS1_25CollectiveMainloopFwdSm90ILi2EN4cute5tupleIJNS5_1CILi1EEES8_S8_EEENS6_IJNS7_ILi128EEENS7_ILi64EEENS7_ILi256EEEEEELi256ENS_10bfloat16_tEfNS_4arch4Sm90ELb0ELb1ELb1ELb1ELb1ELb0ELb0ELb1ELb1ELb1ELb0ELb0EEENS1_21CollectiveEpilogueFwdINS6_IJSA_SC_SB_EEES9_SE_SG_Li256ELb1ELb1ELb0ELb0EEENS1_36VarlenDynamicPersistentTileSchedulerILi128ELi64ELi256ELi128ELb0ELb1ELb1ELb1ELb0ELb1EEEEEEEEEvNT_6ParamsE:
        .type           _ZN7cutlass13device_kernelIN5flash11enable_sm90INS1_16FlashAttnFwdSm90INS1_25CollectiveMainloopFwdSm90ILi2EN4cute5tupleIJNS5_1CILi1EEES8_S8_EEENS6_IJNS7_ILi128EEENS7_ILi64EEENS7_ILi256EEEEEELi256ENS_10bfloat16_tEfNS_4arch4Sm90ELb0ELb1ELb1ELb1ELb1ELb0ELb0ELb1ELb1ELb1ELb0ELb0EEENS1_21CollectiveEpilogueFwdINS6_IJSA_SC_SB_EEES9_SE_SG_Li256ELb1ELb1ELb0ELb0EEENS1_36VarlenDynamicPersistentTileSchedulerILi128ELi64ELi256ELi128ELb0ELb1ELb1ELb1ELb0ELb1EEEEEEEEEvNT_6ParamsE,@function
        .size           _ZN7cutlass13device_kernelIN5flash11enable_sm90INS1_16FlashAttnFwdSm90INS1_25CollectiveMainloopFwdSm90ILi2EN4cute5tupleIJNS5_1CILi1EEES8_S8_EEENS6_IJNS7_ILi128EEENS7_ILi64EEENS7_ILi256EEEEEELi256ENS_10bfloat16_tEfNS_4arch4Sm90ELb0ELb1ELb1ELb1ELb1ELb0ELb0ELb1ELb1ELb1ELb0ELb0EEENS1_21CollectiveEpilogueFwdINS6_IJSA_SC_SB_EEES9_SE_SG_Li256ELb1ELb1ELb0ELb0EEENS1_36VarlenDynamicPersistentTileSchedulerILi128ELi64ELi256ELi128ELb0ELb1ELb1ELb1ELb0ELb1EEEEEEEEEvNT_6ParamsE,(.L_x_3298 - _ZN7cutlass13device_kernelIN5flash11enable_sm90INS1_16FlashAttnFwdSm90INS1_25CollectiveMainloopFwdSm90ILi2EN4cute5tupleIJNS5_1CILi1EEES8_S8_EEENS6_IJNS7_ILi128EEENS7_ILi64EEENS7_ILi256EEEEEELi256ENS_10bfloat16_tEfNS_4arch4Sm90ELb0ELb1ELb1ELb1ELb1ELb0ELb0ELb1ELb1ELb1ELb0ELb0EEENS1_21CollectiveEpilogueFwdINS6_IJSA_SC_SB_EEES9_SE_SG_Li256ELb1ELb1ELb0ELb0EEENS1_36VarlenDynamicPersistentTileSchedulerILi128ELi64ELi256ELi128ELb0ELb1ELb1ELb1ELb0ELb1EEEEEEEEEvNT_6ParamsE)
        .other          _ZN7cutlass13device_kernelIN5flash11enable_sm90INS1_16FlashAttnFwdSm90INS1_25CollectiveMainloopFwdSm90ILi2EN4cute5tupleIJNS5_1CILi1EEES8_S8_EEENS6_IJNS7_ILi128EEENS7_ILi64EEENS7_ILi256EEEEEELi256ENS_10bfloat16_tEfNS_4arch4Sm90ELb0ELb1ELb1ELb1ELb1ELb0ELb0ELb1ELb1ELb1ELb0ELb0EEENS1_21CollectiveEpilogueFwdINS6_IJSA_SC_SB_EEES9_SE_SG_Li256ELb1ELb1ELb0ELb0EEENS1_36VarlenDynamicPersistentTileSchedulerILi128ELi64ELi256ELi128ELb0ELb1ELb1ELb1ELb0ELb1EEEEEEEEEvNT_6ParamsE,@"STO_CUDA_ENTRY STV_DEFAULT"
_ZN7cutlass13device_kernelIN5flash11enable_sm90INS1_16FlashAttnFwdSm90INS1_25CollectiveMainloopFwdSm90ILi2EN4cute5tupleIJNS5_1CILi1EEES8_S8_EEENS6_IJNS7_ILi128EEENS7_ILi64EEENS7_ILi256EEEEEELi256ENS_10bfloat16_tEfNS_4arch4Sm90ELb0ELb1ELb1ELb1ELb1ELb0ELb0ELb1ELb1ELb1ELb0ELb0EEENS1_21CollectiveEpilogueFwdINS6_IJSA_SC_SB_EEES9_SE_SG_Li256ELb1ELb1ELb0ELb0EEENS1_36VarlenDynamicPersistentTileSchedulerILi128ELi64ELi256ELi128ELb0ELb1ELb1ELb1ELb0ELb1EEEEEEEEEvNT_6ParamsE:
        /* <DEDUP_REMOVED lines=45> */
.L_x_1237:
        /* <DEDUP_REMOVED lines=22> */
.L_x_1238:
        /* <DEDUP_REMOVED lines=18> */
.L_x_1239:
        /* <DEDUP_REMOVED lines=22> */
.L_x_1240:
        /* <DEDUP_REMOVED lines=23> */
.L_x_1241:
        /* <DEDUP_REMOVED lines=10> */
.L_x_1243:
        /* <DEDUP_REMOVED lines=14> */
[----:B------:R-:W2:Y:S01]  /*09a0*/  LDL R2, [R1+0x20] ;  /* 0x0000200001027983 */ /* 0x000ea20000100800 */
[----:B------:R-:W-:Y:S01]  /*09b0*/  VIADD R219, R0, 0xffffff80 ;  /* 0xffffff8000db7836 */ /* 0x000fe20000000000 */
[----:B------:R-:W-:Y:S01]  /*09c0*/  R2UR UR6, R11 ;  /* 0x000000000b0672ca */ /* 0x000fe200000e0000 */
[----:B------:R-:W-:Y:S01]  /*09d0*/  UMOV UR39, URZ ;  /* 0x0000003f00277c82 */ /* 0x000fe20008000000 */
[----:B------:R-:W-:Y:S01]  /*09e0*/  R2UR UR5, R9 ;  /* 0x00000000090572ca */ /* 0x000fe200000e0000 */
[----:B------:R-:W-:Y:S01]  /*09f0*/  UMOV UR38, URZ ;  /* 0x0000003f00267c82 */ /* 0x000fe20008000000 */
[----:B------:R-:W-:Y:S02]  /*0a00*/  SHF.R.S32.HI R0, RZ, 0x1f, R219 ;  /* 0x0000001fff007819 */ /* 0x000fe400000114db */
[----:B------:R-:W-:Y:S02]  /*0a10*/  R2UR UR7, R10 ;  /* 0x000000000a0772ca */ /* 0x000fe400000e0000 */
[----:B0-----:R-:W-:-:S02]  /*0a20*/  LEA.HI R3, R0, R219, RZ, 0x4 ;  /* 0x000000db00037211 */ /* 0x001fc400078f20ff */
[CC--:B------:R-:W-:Y:S02]  /*0a30*/  LEA.HI R4, R0.reuse, R219.reuse, RZ, 0x5 ;  /* 0x000000db00047211 */ /* 0x0c0fe400078f28ff */
[----:B------:R-:W-:Y:S02]  /*0a40*/  SHF.R.S32.HI R6, RZ, 0x4, R3 ;  /* 0x00000004ff067819 */ /* 0x000fe40000011403 */
[----:B------:R-:W-:Y:S01]  /*0a50*/  LEA.HI R11, R0, R219, RZ, 0x2 ;  /* 0x000000db000b7211 */ /* 0x000fe200078f10ff */
[----:B------:R-:W-:Y:S01]  /*0a60*/  IMAD.SHL.U32 R5, R4, 0x20, RZ ;  /* 0x0000002004057824 */ /* 0x000fe200078e00ff */
[C---:B------:R-:W-:Y:S02]  /*0a70*/  LOP3.LUT R4, R3.reuse, 0x3fffff0, RZ, 0xc0, !PT ;  /* 0x03fffff003047812 */ /* 0x040fe400078ec0ff */
[----:B------:R-:W-:Y:S02]  /*0a80*/  LEA.HI R3, R3, R6, RZ, 0x1 ;  /* 0x0000000603037211 */ /* 0x000fe400078f08ff */
[----:B------:R-:W-:Y:S01]  /*0a90*/  LOP3.LUT R5, R5, 0xfffffc00, RZ, 0xc0, !PT ;  /* 0xfffffc0005057812 */ /* 0x000fe200078ec0ff */
[----:B------:R-:W-:Y:S01]  /*0aa0*/  IMAD.IADD R4, R219, 0x1, -R4 ;  /* 0x00000001db047824 */ /* 0x000fe200078e0a04 */
[----:B------:R-:W-:-:S03]  /*0ab0*/  LOP3.LUT R3, R3, 0x1ffffffe, RZ, 0xc0, !PT ;  /* 0x1ffffffe03037812 */ /* 0x000fc600078ec0ff */
[----:B------:R-:W-:Y:S01]  /*0ac0*/  IMAD R4, R4, 0x40, R5 ;  /* 0x0000004004047824 */ /* 0x000fe200078e0205 */
[----:B------:R-:W-:Y:S02]  /*0ad0*/  IADD3 R3, R6, -R3, RZ ;  /* 0x8000000306037210 */ /* 0x000fe40007ffe0ff */
        /* <DEDUP_REMOVED lines=24> */
[----:B------:R-:W-:Y:S01]  /*0c60*/  SHF.R.S32.HI R7, RZ, 0x5, R7 ;  /* 0x00000005ff077819 */ /* 0x000fe20000011407 */
[----:B------:R-:W-:Y:S01]  /*0c70*/  IMAD.IADD R205, R219, 0x1, -R2 ;  /* 0x00000001dbcd7824 */ /* 0x000fe200078e0a02 */
[----:B------:R-:W-:Y:S02]  /*0c80*/  LOP3.LUT R10, R10, 0xfffffff8, RZ, 0xc0, !PT ;  /* 0xfffffff80a0a7812 */ /* 0x000fe400078ec0ff */
[----:B------:R-:W-:Y:S01]  /*0c90*/  LOP3.LUT R19, R8, 0x7ffffffc, RZ, 0xc0, !PT ;  /* 0x7ffffffc08137812 */ /* 0x000fe200078ec0ff */
[----:B------:R-:W-:Y:S02]  /*0ca0*/  IMAD.SHL.U32 R23, R205, 0x8, RZ ;  /* 0x00000008cd177824 */ /* 0x000fe400078e00ff */
[----:B------:R-:W-:Y:S01]  /*0cb0*/  IMAD.IADD R10, R9, 0x1, -R10 ;  /* 0x00000001090a7824 */ /* 0x000fe200078e0a0a */
[----:B------:R-:W-:Y:S01]  /*0cc0*/  LEA.HI R9, R5, R5, RZ, 0x1 ;  /* 0x0000000505097211 */ /* 0x000fe200078f08ff */
[----:B------:R-:W-:Y:S01]  /*0cd0*/  VIADD R203, R23, 0x40 ;  /* 0x0000004017cb7836 */ /* 0x000fe20000000000 */
[----:B------:R-:W-:Y:S01]  /*0ce0*/  SHF.R.S32.HI R218, RZ, 0x1f, R23 ;  /* 0x0000001fffda7819 */ /* 0x000fe20000011417 */
[----:B------:R-:W-:Y:S01]  /*0cf0*/  IMAD R7, R7, 0x10, R10 ;  /* 0x0000001007077824 */ /* 0x000fe200078e020a */
[----:B------:R-:W-:Y:S01]  /*0d00*/  LOP3.LUT R10, R9, 0x1ffffffe, RZ, 0xc0, !PT ;  /* 0x1ffffffe090a7812 */ /* 0x000fe200078ec0ff */
[C---:B------:R-:W-:Y:S01]  /*0d10*/  VIADD R202, R23.reuse, 0x80 ;  /* 0x0000008017ca7836 */ /* 0x040fe20000000000 */
[----:B------:R-:W-:Y:S01]  /*0d20*/  SHF.R.S32.HI R217, RZ, 0x1f, R203 ;  /* 0x0000001fffd97819 */ /* 0x000fe200000114cb */
[----:B------:R-:W-:Y:S01]  /*0d30*/  VIADD R204, R23, 0xc0 ;  /* 0x000000c017cc7836 */ /* 0x000fe20000000000 */
[----:B------:R-:W-:Y:S01]  /*0d40*/  LEA R212, R6, R7, 0x6 ;  /* 0x0000000706d47211 */ /* 0x000fe200078e30ff */
[----:B------:R-:W-:Y:S01]  /*0d50*/  IMAD.IADD R5, R5, 0x1, -R10 ;  /* 0x0000000105057824 */ /* 0x000fe200078e0a0a */
[----:B------:R-:W-:Y:S01]  /*0d60*/  SHF.R.S32.HI R216, RZ, 0x1f, R202 ;  /* 0x0000001fffd87819 */ /* 0x000fe200000114ca */
[----:B------:R-:W-:Y:S01]  /*0d70*/  IMAD.IADD R19, R210, 0x1, -R19 ;  /* 0x00000001d2137824 */ /* 0x000fe200078e0a13 */
[----:B------:R-:W-:-:S02]  /*0d80*/  SHF.R.S32.HI R215, RZ, 0x1f, R204 ;  /* 0x0000001fffd77819 */ /* 0x000fc400000114cc */
[----:B------:R-:W-:-:S07]  /*0d90*/  LEA R200, R5, R212, 0x3 ;  /* 0x000000d405c87211 */ /* 0x000fce00078e18ff */
.L_x_1351:
[----:B------:R-:W-:Y:S01]  /*0da0*/  ULDC.64 UR8, c[0x0][0xa28] ;  /* 0x00028a0000087ab9 */ /* 0x000fe20000000a00 */
[----:B------:R-:W-:Y:S01]  /*0db0*/  ULDC UR4, c[0x0][0x424] ;  /* 0x0001090000047ab9 */ /* 0x000fe20000000800 */
[----:B------:R-:W-:-:S04]  /*0dc0*/  UISETP.NE.U32.AND UP0, UPT, UR8, URZ, UPT ;  /* 0x0000003f0800728c */ /* 0x000fc8000bf05070 */
[----:B------:R-:W-:-:S03]  /*0dd0*/  UISETP.NE.AND.EX UP0, UPT, UR9, URZ, UPT, UP0 ;  /* 0x0000003f0900728c */ /* 0x000fc6000bf05300 */
[----:B------:R-:W-:Y:S02]  /*0de0*/  ULDC.64 UR8, c[0x0][0xa18] ;  /* 0x0002860000087ab9 */ /* 0x000fe40000000a00 */
[----:B------:R-:W-:Y:S01]  /*0df0*/  UISETP.NE.U32.AND UP1, UPT, UR8, URZ, UPT ;  /* 0x0000003f0800728c */ /* 0x000fe2000bf25070 */
[----:B------:R-:W-:-:S03]  /*0e00*/  PLOP3.LUT P0, PT, PT, PT, UP0, 0x80, 0x0 ;  /* 0x000000000000781c */ /* 0x000fc60003f0f008 */
[----:B------:R-:W-:-:S03]  /*0e10*/  UISETP.NE.AND.EX UP1, UPT, UR9, URZ, UPT, UP1 ;  /* 0x0000003f0900728c */ /* 0x000fc6000bf25310 */
[----:B------:R-:W-:Y:S02]  /*0e20*/  @UP0 ULDC.64 UR8, c[0x0][0xa28] ;  /* 0x00028a0000080ab9 */ /* 0x000fe40000000a00 */
[----:B------:R-:W-:Y:S01]  /*0e30*/  @UP0 UIMAD.WIDE UR8, UR6, 0x4, UR8 ;  /* 0x00000004060808a5 */ /* 0x000fe2000f8e0208 */
[----:B------:R-:W-:-:S05]  /*0e40*/  PLOP3.LUT P2, PT, PT, PT, UP1, 0x80, 0x0 ;  /* 0x000000000000781c */ /* 0x000fca0003f4f018 */
[----:B------:R-:W-:Y:S01]  /*0e50*/  @UP1 ULDC.64 UR10, c[0x0][0xa18] ;  /* 0x00028600000a1ab9 */ /* 0x000fe20000000a00 */
[----:B0-2-4-:R-:W-:Y:S02]  /*0e60*/  IMAD.U32 R2, RZ, RZ, UR8 ;  /* 0x00000008ff027e24 */ /* 0x015fe4000f8e00ff */
[----:B------:R-:W-:Y:S01]  /*0e70*/  IMAD.U32 R3, RZ, RZ, UR9 ;  /* 0x00000009ff037e24 */ /* 0x000fe2000f8e00ff */
[----:B------:R-:W-:-:S04]  /*0e80*/  @UP1 UIMAD.WIDE UR8, UR6, 0x4, UR10 ;  /* 0x00000004060818a5 */ /* 0x000fc8000f8e020a */
[----:B------:R-:W2:Y:S02]  /*0e90*/  @P0 LDG.E R2, desc[UR36][R2.64] ;  /* 0x0000002402020981 */ /* 0x000ea4000c1e1900 */
[----:B------:R-:W-:Y:S02]  /*0ea0*/  IMAD.U32 R4, RZ, RZ, UR8 ;  /* 0x00000008ff047e24 */ /* 0x000fe4000f8e00ff */
[----:B------:R-:W-:Y:S01]  /*0eb0*/  IMAD.U32 R5, RZ, RZ, UR9 ;  /* 0x00000009ff057e24 */ /* 0x000fe2000f8e00ff */
[----:B------:R-:W-:-:S04]  /*0ec0*/  ULDC.64 UR8, c[0x0][0x418] ;  /* 0x0001060000087ab9 */ /* 0x000fc80000000a00 */
[----:B---3--:R-:W3:Y:S01]  /*0ed0*/  @P2 LDG.E R4, desc[UR36][R4.64] ;  /* 0x0000002404042981 */ /* 0x008ee2000c1e1900 */
[----:B------:R-:W-:Y:S01]  /*0ee0*/  UISETP.NE.U32.AND UP0, UPT, UR8, URZ, UPT ;  /* 0x0000003f0800728c */ /* 0x000fe2000bf05070 */
[----:B------:R-:W-:Y:S01]  /*0ef0*/  IMAD.U32 R206, RZ, RZ, UR7 ;  /* 0x00000007ffce7e24 */ /* 0x000fe2000f8e00ff */
[----:B------:R-:W-:Y:S02]  /*0f00*/  UMOV UR43, URZ ;  /* 0x0000003f002b7c82 */ /* 0x000fe40008000000 */
[----:B------:R-:W-:-:S03]  /*0f10*/  UISETP.NE.AND.EX UP0, UPT, UR9, URZ, UPT, UP0 ;  /* 0x0000003f0900728c */ /* 0x000fc6000bf05300 */
[----:B------:R-:W-:Y:S01]  /*0f20*/  ULDC.64 UR8, c[0x0][0xa20] ;  /* 0x0002880000087ab9 */ /* 0x000fe20000000a00 */
[----:B------:R-:W-:Y:S01]  /*0f30*/  USEL UR4, UR4, 0x1, UP0 ;  /* 0x0000000104047887 */ /* 0x000fe20008000000 */
[----:B------:R-:W-:Y:S01]  /*0f40*/  ISETP.NE.U32.AND P1, PT, RZ, UR8, PT ;  /* 0x00000008ff007c0c */ /* 0x000fe2000bf25070 */
[----:B------:R-:W-:Y:S02]  /*0f50*/  ULDC UR8, c[0x0][0x2f0] ;  /* 0x0000bc0000087ab9 */ /* 0x000fe40000000800 */
[----:B------:R-:W-:Y:S01]  /*0f60*/  UIMAD UR4, UR4, UR8, URZ ;  /* 0x00000008040472a4 */ /* 0x000fe2000f8e023f */
[----:B------:R-:W-:Y:S02]  /*0f70*/  ISETP.NE.AND.EX P1, PT, RZ, UR9, PT, P1 ;  /* 0x00000009ff007c0c */ /* 0x000fe4000bf25310 */
[----:B--2---:R-:W-:Y:S02]  /*0f80*/  @P0 R2UR UR43, R2 ;  /* 0x00000000022b02ca */ /* 0x004fe400000e0000 */
[----:B---3--:R-:W-:Y:S01]  /*0f90*/  @P2 R2UR UR42, R4 ;  /* 0x00000000042a22ca */ /* 0x008fe200000e0000 */
[----:B-1----:R-:W-:-:S14]  /*0fa0*/  @P2 BRA `(.L_x_1244) ;  /* 0x0000000000382947 */ /* 0x002fdc0003800000 */
[----:B------:R-:W-:Y:S01]  /*0fb0*/  ULDC.64 UR8, c[0x0][0xa00] ;  /* 0x0002800000087ab9 */ /* 0x000fe20000000a00 */
[----:B------:R-:W-:Y:S01]  /*0fc0*/  ULDC UR42, c[0x0][0x288] ;  /* 0x0000a200002a7ab9 */ /* 0x000fe20000000800 */
[----:B------:R-:W-:-:S04]  /*0fd0*/  ISETP.NE.U32.AND P0, PT, RZ, UR8, PT ;  /* 0x00000008ff007c0c */ /* 0x000fc8000bf05070 */
[----:B------:R-:W-:-:S13]  /*0fe0*/  ISETP.NE.AND.EX P0, PT, RZ, UR9, PT, P0 ;  /* 0x00000009ff007c0c */ /* 0x000fda000bf05300 */
[----:B------:R-:W-:Y:S05]  /*0ff0*/  @!P0 BRA `(.L_x_1244) ;  /* 0x0000000000248947 */ /* 0x000fea0003800000 */
[----:B------:R-:W-:Y:S02]  /*1000*/  ULDC.64 UR8, c[0x0][0xa00] ;  /* 0x0002800000087ab9 */ /* 0x000fe40000000a00 */
        /* <DEDUP_REMOVED lines=8> */
.L_x_1244:
[----:B------:R-:W-:Y:S01]  /*1090*/  MOV R208, UR6 ;  /* 0x0000000600d07c02 */ /* 0x000fe20008000f00 */
[----:B------:R-:W-:Y:S06]  /*10a0*/  @!P1 BRA `(.L_x_1245) ;  /* 0x00000000001c9947 */ /* 0x000fec0003800000 */
[----:B------:R-:W-:Y:S02]  /*10b0*/  ULDC.64 UR8, c[0x0][0xa20] ;  /* 0x0002880000087ab9 */ /* 0x000fe40000000a00 */
[----:B------:R-:W-:-:S06]  /*10c0*/  UIMAD.WIDE UR6, UR6, 0x4, UR8 ;  /* 0x00000004060678a5 */ /* 0x000fcc000f8e0208 */
[----:B------:R-:W-:Y:S02]  /*10d0*/  IMAD.U32 R2, RZ, RZ, UR6 ;  /* 0x00000006ff027e24 */ /* 0x000fe4000f8e00ff */
[----:B------:R-:W-:-:S05]  /*10e0*/  IMAD.U32 R3, RZ, RZ, UR7 ;  /* 0x00000007ff037e24 */ /* 0x000fca000f8e00ff */
[----:B------:R-:W2:Y:S02]  /*10f0*/  LDG.E R2, desc[UR36][R2.64] ;  /* 0x0000002402027981 */ /* 0x000ea4000c1e1900 */
[----:B--2---:R-:W-:Y:S01]  /*1100*/  R2UR UR4, R2 ;  /* 0x00000000020472ca */ /* 0x004fe200000e0000 */
[----:B------:R-:W-:-:S14]  /*1110*/  BRA `(.L_x_1246) ;  /* 0x0000000000347947 */ /* 0x000fdc0003800000 */
.L_x_1245:
[----:B------:R-:W-:Y:S02]  /*1120*/  ULDC.64 UR8, c[0x0][0xa08] ;  /* 0x0002820000087ab9 */ /* 0x000fe40000000a00 */
        /* <DEDUP_REMOVED lines=12> */
.L_x_1246:
[----:B------:R-:W-:Y:S01]  /*11f0*/  ULDC UR6, c[0x0][0x448] ;  /* 0x0001120000067ab9 */ /* 0x000fe20000000800 */
[----:B------:R-:W-:Y:S02]  /*1200*/  USHF.L.U32 UR61, UR5, 0x7, URZ ;  /* 0x00000007053d7899 */ /* 0x000fe4000800063f */
[----:B------:R-:W-:Y:S02]  /*1210*/  UISETP.NE.AND UP0, UPT, UR6, 0x1, UPT ;  /* 0x000000010600788c */ /* 0x000fe4000bf05270 */
[----:B------:R-:W-:Y:S02]  /*1220*/  UIADD3 UR43, -UR43, UR4, URZ ;  /* 0x000000042b2b7290 */ /* 0x000fe4000fffe13f */
[----:B------:R-:W-:Y:S02]  /*1230*/  UIADD3 UR8, UR61, 0x7f, URZ ;  /* 0x0000007f3d087890 */ /* 0x000fe4000fffe03f */
[----:B------:R-:W-:Y:S02]  /*1240*/  UP2UR UR4, UPR, URZ, 0x1 ;  /* 0x000000013f047883 */ /* 0x000fe40008000000 */
[----:B------:R-:W-:-:S03]  /*1250*/  UIADD3 UR9, UR43, 0x1, -UR42 ;  /* 0x000000012b097890 */ /* 0x000fc6000fffe82a */
[----:B------:R-:W-:Y:S01]  /*1260*/  @UP0 ULDC UR6, c[0x0][0x44c] ;  /* 0x0001130000060ab9 */ /* 0x000fe20000000800 */
[----:B------:R-:W-:Y:S01]  /*1270*/  IMAD.U32 R22, RZ, RZ, UR4 ;  /* 0x00000004ff167e24 */ /* 0x000fe2000f8e00ff */
[----:B------:R-:W-:Y:S01]  /*1280*/  UIMAD.WIDE.U32 UR6, UR8, UR6, URZ ;  /* 0x00000006080672a5 */ /* 0x000fe2000f8e003f */
[----:B------:R-:W-:Y:S01]  /*1290*/  @UP0 ULDC UR10, c[0x0][0x450] ;  /* 0x00011400000a0ab9 */ /* 0x000fe20000000800 */
[----:B------:R-:W-:Y:S02]  /*12a0*/  ULDC.64 UR4, c[0x0][0x9e0] ;  /* 0x0002780000047ab9 */ /* 0x000fe40000000a00 */
[----:B------:R-:W-:Y:S02]  /*12b0*/  @UP0 USHF.R.U32.HI UR8, URZ, UR10, UR7 ;  /* 0x0000000a3f080299 */ /* 0x000fe40008011607 */
[----:B------:R-:W-:Y:S02]  /*12c0*/  UISETP.GE.AND UP0, UPT, UR5, 0x1, UPT ;  /* 0x000000010500788c */ /* 0x000fe4000bf06270 */
[----:B------:R-:W-:-:S02]  /*12d0*/  UIADD3 UR8, UR9, UR8, URZ ;  /* 0x0000000809087290 */ /* 0x000fc4000fffe03f */
[----:B------:R-:W-:Y:S02]  /*12e0*/  UP2UR UR60, UPR, URZ, 0x1 ;  /* 0x000000013f3c7883 */ /* 0x000fe40008000000 */
[----:B------:R-:W-:Y:S01]  /*12f0*/  PLOP3.LUT P0, PT, PT, PT, UP0, 0x40, 0x0 ;  /* 0x000000000000781c */ /* 0x000fe20003f0e808 */
[----:B------:R-:W-:-:S06]  /*1300*/  UIADD3 UR4, UR8, UR4, URZ ;  /* 0x0000000408047290 */ /* 0x000fcc000fffe03f */
[----:B------:R-:W-:-:S06]  /*1310*/  IMAD.U32 R0, RZ, RZ, UR4 ;  /* 0x00000004ff007e24 */ /* 0x000fcc000f8e00ff */
[----:B------:R-:W-:Y:S05]  /*1320*/  @P0 BRA `(.L_x_1247) ;  /* 0x0000000000400947 */ /* 0x000fea0003800000 */
        /* <DEDUP_REMOVED lines=10> */
.L_x_1248:
[----:B------:R-:W-:-:S11]  /*13d0*/  UISETP.NE.AND UP0, UPT, UR5, 0x1, UPT ;  /* 0x000000010500788c */ /* 0x000fd6000bf05270 */
[----:B------:R-:W-:Y:S02]  /*13e0*/  @UP0 ULDC.64 UR8, c[0x0][0x9e8] ;  /* 0x00027a0000080ab9 */ /* 0x000fe40000000a00 */
[----:B------:R-:W-:-:S04]  /*13f0*/  UIMAD.WIDE.U32 UR6, UR4, UR8, URZ ;  /* 0x00000008040672a5 */ /* 0x000fc8000f8e003f */
[----:B------:R-:W-:-:S12]  /*1400*/  @UP0 USHF.R.U32.HI UR4, URZ, UR9, UR7 ;  /* 0x000000093f040299 */ /* 0x000fd80008011607 */
.L_x_1249:
[----:B------:R-:W-:-:S06]  /*1410*/  UIMAD UR4, UR4, UR5, UR5 ;  /* 0x00000005040472a4 */ /* 0x000fcc000f8e0205 */
[----:B------:R-:W-:-:S07]  /*1420*/  VIMNMX R0, R0, UR4, PT ;  /* 0x0000000400007c48 */ /* 0x000fce000bfe0100 */
.L_x_1247:
[----:B------:R-:W-:Y:S01]  /*1430*/  R2UR UR4, R22 ;  /* 0x00000000160472ca */ /* 0x000fe200000e0000 */
[----:B------:R-:W-:Y:S01]  /*1440*/  UMOV UR9, UR61 ;  /* 0x0000003d00097c82 */ /* 0x000fe20008000000 */
[----:B------:R-:W-:Y:S01]  /*1450*/  VIADD R0, R0, 0x3f ;  /* 0x0000003f00007836 */ /* 0x000fe20000000000 */
[----:B------:R-:W-:Y:S01]  /*1460*/  UIADD3 UR41, UR43, -UR42, URZ ;  /* 0x8000002a2b297290 */ /* 0x000fe2000fffe03f */
[----:B------:R-:W-:-:S03]  /*1470*/  ULDC UR10, c[0x0][0x9dc] ;  /* 0x00027700000a7ab9 */ /* 0x000fc60000000800 */
[----:B------:R-:W-:-:S04]  /*1480*/  SHF.R.S32.HI R3, RZ, 0x1f, R0 ;  /* 0x0000001fff037819 */ /* 0x000fc80000011400 */
[----:B------:R-:W-:Y:S02]  /*1490*/  LEA.HI R3, R3, R0, RZ, 0x6 ;  /* 0x0000000003037211 */ /* 0x000fe400078f30ff */
[----:B------:R-:W-:Y:S02]  /*14a0*/  UISETP.NE.AND UP0, UPT, UR4, URZ, UPT ;  /* 0x0000003f0400728c */ /* 0x000fe4000bf05270 */
[----:B------:R-:W-:Y:S01]  /*14b0*/  UIADD3 UR4, UR43, 0x3f, URZ ;  /* 0x0000003f2b047890 */ /* 0x000fe2000fffe03f */
        /* <DEDUP_REMOVED lines=24> */
.L_x_1251:
[----:B------:R-:W-:-:S11]  /*1640*/  UISETP.NE.AND UP0, UPT, UR5, 0x1, UPT ;  /* 0x000000010500788c */ /* 0x000fd6000bf05270 */
[----:B------:R-:W-:Y:S02]  /*1650*/  @UP0 ULDC.64 UR10, c[0x0][0x9e8] ;  /* 0x00027a00000a0ab9 */ /* 0x000fe40000000a00 */
[----:B------:R-:W-:-:S04]  /*1660*/  UIMAD.WIDE.U32 UR6, UR4, UR10, URZ ;  /* 0x0000000a040672a5 */ /* 0x000fc8000f8e003f */
[----:B------:R-:W-:-:S12]  /*1670*/  @UP0 USHF.R.U32.HI UR4, URZ, UR11, UR7 ;  /* 0x0000000b3f040299 */ /* 0x000fd80008011607 */
.L_x_1252:
[----:B------:R-:W-:-:S04]  /*1680*/  UIMAD UR4, UR4, UR5, URZ ;  /* 0x00000005040472a4 */ /* 0x000fc8000f8e023f */
[----:B------:R-:W-:-:S04]  /*1690*/  UISETP.LT.AND UP0, UPT, UR9, UR4, UPT ;  /* 0x000000040900728c */ /* 0x000fc8000bf01270 */
[----:B------:R-:W-:-:S12]  /*16a0*/  USEL UR9, UR9, UR4, !UP0 ;  /* 0x0000000409097287 */ /* 0x000fd8000c000000 */
.L_x_1250:
[----:B------:R-:W-:Y:S01]  /*16b0*/  USHF.R.S32.HI UR4, URZ, 0x1f, UR9 ;  /* 0x0000001f3f047899 */ /* 0x000fe20008011409 */
[----:B------:R-:W-:Y:S02]  /*16c0*/  PLOP3.LUT P0, PT, PT, PT, PT, 0x80, 0x0 ;  /* 0x000000000000781c */ /* 0x000fe40003f0f070 */
[----:B------:R-:W-:Y:S02]  /*16d0*/  CS2R R2, SRZ ;  /* 0x0000000000027805 */ /* 0x000fe4000001ff00 */
[----:B------:R-:W-:Y:S01]  /*16e0*/  MOV R0, RZ ;  /* 0x000000ff00007202 */ /* 0x000fe20000000f00 */
        /* <DEDUP_REMOVED lines=29> */
[----:B------:R-:W-:Y:S01]  /*18c0*/  CS2R R104, SRZ ;  /* 0x0000000000687805 */ /* 0x000fe2000001ff00 */
[----:B------:R-:W-:Y:S01]  /*18d0*/  IMAD.MOV.U32 R166, RZ, RZ, RZ ;  /* 0x000000ffffa67224 */ /* 0x000fe200078e00ff */
        /* <DEDUP_REMOVED lines=36> */
[----:B------:R-:W-:Y:S01]  /*1b20*/  IMAD.MOV.U32 R8, RZ, RZ, RZ ;  /* 0x000000ffff087224 */ /* 0x000fe200078e00ff */
        /* <DEDUP_REMOVED lines=35> */
.L_x_1254:
        /* <DEDUP_REMOVED lines=11> */
.L_x_1446:
[----:B------:R-:W-:Y:S05]  /*1e10*/  @!P0 BRA `(.L_x_1256) ;  /* 0x0000000000048947 */ /* 0x000fea0003800000 */
[----:B------:R-:W-:Y:S01]  /*1e20*/  BPT.TRAP 0x1 ;  /* 0x000000040000795c */ /* 0x000fe20000300000 */
.L_x_1256:
[----:B0-----:R-:W-:Y:S01]  /*1e30*/  IMAD.U32 R0, RZ, RZ, UR39 ;  /* 0x00000027ff007e24 */ /* 0x001fe2000f8e00ff */
[----:B------:R-:W-:-:S04]  /*1e40*/  MOV R3, UR38 ;  /* 0x0000002600037c02 */ /* 0x000fc80008000f00 */
[----:B------:R-:W-:Y:S02]  /*1e50*/  LEA R3, R3, UR40, 0x3 ;  /* 0x0000002803037c11 */ /* 0x000fe4000f8e18ff */
[----:B------:R-:W-:-:S04]  /*1e60*/  SHF.L.U32 R0, R0, 0x1f, RZ ;  /* 0x0000001f00007819 */ /* 0x000fc800000006ff */
[----:B------:R0:W1:Y:S01]  /*1e70*/  SYNCS.PHASECHK.TRANS64.TRYWAIT P1, [R3+URZ+0x30830], R0 ;  /* 0x03083000030075a7 */ /* 0x000062000802017f */
[----:B------:R-:W-:Y:S05]  /*1e80*/  @!P0 BRA `(.L_x_1257) ;  /* 0x0000000000048947 */ /* 0x000fea0003800000 */
[----:B------:R-:W-:Y:S01]  /*1e90*/  BPT.TRAP 0x1 ;  /* 0x000000040000795c */ /* 0x000fe20000300000 */
.L_x_1257:
[----:B-1----:R-:W-:Y:S05]  /*1ea0*/  @P1 BRA `(.L_x_1258) ;  /* 0x0000000000081947 */ /* 0x002fea0003800000 */
[----:B------:R-:W1:Y:S02]  /*1eb0*/  SYNCS.PHASECHK.TRANS64.TRYWAIT P1, [R3+URZ+0x30830], R0 ;  /* 0x03083000030075a7 */ /* 0x000e64000802017f */
[----:B-1----:R-:W-:Y:S05]  /*1ec0*/  @!P1 BRA `(.L_x_1259) ;  /* 0x0000014400d89947 */ /* 0x002fea0003800000 */
.L_x_1258:
        /* <DEDUP_REMOVED lines=13> */
[----:B------:R-:W-:Y:S01]  /*1fa0*/  ULOP3.LUT UR4, UR44, 0x10000, URZ, 0xfc, !UPT ;  /* 0x000100002c047892 */ /* 0x000fe2000f8efc3f */
[----:B------:R-:W-:Y:S01]  /*1fb0*/  UMOV UR13, 0x40000040 ;  /* 0x40000040000d7882 */ /* 0x000fe20000000000 */
[----:B------:R-:W-:Y:S02]  /*1fc0*/  UMOV UR15, 0x40000040 ;  /* 0x40000040000f7882 */ /* 0x000fe40000000000 */
[----:B------:R-:W-:Y:S01]  /*1fd0*/  IMAD.U32 R20, RZ, RZ, UR5 ;  /* 0x00000005ff147e24 */ /* 0x000fe2000f8e00ff */
[----:B------:R-:W-:Y:S02]  /*1fe0*/  ULEA UR5, UR38, UR5, 0xb ;  /* 0x0000000526057291 */ /* 0x000fe4000f8e583f */
[----:B------:R-:W-:Y:S01]  /*1ff0*/  UMOV UR8, UR4 ;  /* 0x0000000400087c82 */ /* 0x000fe20008000000 */
[----:B------:R-:W-:Y:S01]  /*2000*/  UIADD3 UR6, UR4, 0x2, URZ ;  /* 0x0000000204067890 */ /* 0x000fe2000fffe03f */
[----:B------:R-:W-:Y:S01]  /*2010*/  IMAD.U32 R16, RZ, RZ, UR8 ;  /* 0x00000008ff107e24 */ /* 0x000fe2000f8e00ff */
[----:B------:R-:W-:-:S02]  /*2020*/  UIADD3 UR7, UR5, 0x2, URZ ;  /* 0x0000000205077890 */ /* 0x000fc4000fffe03f */
[----:B------:R-:W-:Y:S01]  /*2030*/  UMOV UR10, UR5 ;  /* 0x00000005000a7c82 */ /* 0x000fe20008000000 */
[----:B------:R-:W-:Y:S01]  /*2040*/  UIADD3 UR56, UR4, 0x404, URZ ;  /* 0x0000040404387890 */ /* 0x000fe2000fffe03f */
        /* <DEDUP_REMOVED lines=9> */
[----:B------:R-:W-:-:S02]  /*20e0*/  UIADD3 UR58, UR5, 0x204, URZ ;  /* 0x00000204053a7890 */ /* 0x000fc4000fffe03f */
[----:B------:R-:W-:Y:S02]  /*20f0*/  UIADD3 UR52, UR4, 0x406, URZ ;  /* 0x0000040604347890 */ /* 0x000fe4000fffe03f */
        /* <DEDUP_REMOVED lines=67> */
[----:B------:R-:W-:Y:S02]  /*2530*/  IMAD.U32 R6, RZ, RZ, UR8 ;  /* 0x00000008ff067e24 */ /* 0x000fe4000f8e00ff */
        /* <DEDUP_REMOVED lines=41> */
.L_x_1260:
[----:B------:R-:W-:Y:S01]  /*27d0*/  R2UR UR4, R22 ;  /* 0x00000000160472ca */ /* 0x000fe200000e0000 */
[----:B------:R-:W2:Y:S01]  /*27e0*/  S2UR UR7, SR_CgaCtaId ;  /* 0x00000000000779c3 */ /* 0x000ea20000008800 */
[----:B01----:R-:W-:Y:S01]  /*27f0*/  VIADD R0, R200, UR61 ;  /* 0x0000003dc8007c36 */ /* 0x003fe20008000000 */
[----:B------:R-:W-:Y:S01]  /*2800*/  ULDC UR5, c[0x0][0x9d8] ;  /* 0x0002760000057ab9 */ /* 0x000fe20000000800 */
[----:B------:R-:W-:Y:S01]  /*2810*/  UISETP.NE.AND UP0, UPT, UR60, URZ, UPT ;  /* 0x0000003f3c00728c */ /* 0x000fe2000bf05270 */
[----:B------:R-:W-:Y:S01]  /*2820*/  FMUL.FTZ R31, R31, UR5 ;  /* 0x000000051f1f7c20 */ /* 0x000fe20008410000 */
[----:B------:R-:W-:Y:S01]  /*2830*/  FMUL.FTZ R24, R24, UR5 ;  /* 0x0000000518187c20 */ /* 0x000fe20008410000 */
[----:B------:R-:W-:Y:S01]  /*2840*/  MOV R2, R0 ;  /* 0x0000000000027202 */ /* 0x000fe20000000f00 */
[----:B------:R-:W-:Y:S01]  /*2850*/  FMUL.FTZ R25, R25, UR5 ;  /* 0x0000000519197c20 */ /* 0x000fe20008410000 */
[----:B------:R0:W1:Y:S01]  /*2860*/  MUFU.TANH R21, R31 ;  /* 0x0000001f00157308 */ /* 0x0000620000002400 */
[----:B------:R-:W-:Y:S01]  /*2870*/  FMUL.FTZ R27, R27, UR5 ;  /* 0x000000051b1b7c20 */ /* 0x000fe20008410000 */
[----:B------:R-:W-:Y:S01]  /*2880*/  FMUL.FTZ R28, R28, UR5 ;  /* 0x000000051c1c7c20 */ /* 0x000fe20008410000 */
[----:B------:R-:W-:Y:S01]  /*2890*/  FMUL.FTZ R29, R29, UR5 ;  /* 0x000000051d1d7c20 */ /* 0x000fe20008410000 */
[----:B------:R-:W-:Y:S01]  /*28a0*/  UISETP.NE.AND UP1, UPT, UR4, URZ, UPT ;  /* 0x0000003f0400728c */ /* 0x000fe2000bf25270 */
[----:B------:R-:W-:Y:S01]  /*28b0*/  R2UR UR4, R3 ;  /* 0x00000000030472ca */ /* 0x000fe200000e0000 */
[----:B------:R-:W-:Y:S01]  /*28c0*/  FMUL.FTZ R32, R32, UR5 ;  /* 0x0000000520207c20 */ /* 0x000fe20008410000 */
[----:B------:R-:W-:Y:S01]  /*28d0*/  FMUL.FTZ R33, R33, UR5 ;  /* 0x0000000521217c20 */ /* 0x000fe20008410000 */
[----:B------:R-:W-:Y:S01]  /*28e0*/  FMUL.FTZ R34, R34, UR5 ;  /* 0x0000000522227c20 */ /* 0x000fe20008410000 */
[----:B------:R-:W-:Y:S01]  /*28f0*/  FMUL.FTZ R35, R35, UR5 ;  /* 0x0000000523237c20 */ /* 0x000fe20008410000 */
[----:B------:R-:W-:Y:S01]  /*2900*/  PLOP3.LUT P1, PT, PT, PT, UP1, 0x80, 0x0 ;  /* 0x000000000000781c */ /* 0x000fe20003f2f018 */
[----:B------:R-:W-:Y:S01]  /*2910*/  FMUL.FTZ R36, R36, UR5 ;  /* 0x0000000524247c20 */ /* 0x000fe20008410000 */
[----:B------:R-:W-:Y:S01]  /*2920*/  PLOP3.LUT P2, PT, PT, PT, UP1, 0x80, 0x0 ;  /* 0x000000000000781c */ /* 0x000fe20003f4f018 */
[----:B------:R-:W-:Y:S01]  /*2930*/  FMUL.FTZ R37, R37, UR5 ;  /* 0x0000000525257c20 */ /* 0x000fe20008410000 */
[----:B------:R-:W-:Y:S01]  /*2940*/  FMUL.FTZ R39, R39, UR5 ;  /* 0x0000000527277c20 */ /* 0x000fe20008410000 */
[----:B------:R-:W-:Y:S01]  /*2950*/  @UP1 ULDC UR6, c[0x0][0x44c] ;  /* 0x0001130000061ab9 */ /* 0x000fe20000000800 */
[----:B------:R-:W-:Y:S01]  /*2960*/  FMUL.FTZ R40, R40, UR5 ;  /* 0x0000000528287c20 */ /* 0x000fe20008410000 */
[----:B------:R-:W-:Y:S01]  /*2970*/  FMUL.FTZ R41, R41, UR5 ;  /* 0x0000000529297c20 */ /* 0x000fe20008410000 */
[----:B------:R-:W-:Y:S01]  /*2980*/  UIADD3 UR4, UR4, 0x30840, URZ ;  /* 0x0003084004047890 */ /* 0x000fe2000fffe03f */
[----:B------:R-:W-:Y:S01]  /*2990*/  FMUL.FTZ R42, R42, UR5 ;  /* 0x000000052a2a7c20 */ /* 0x000fe20008410000 */
[----:B------:R-:W-:Y:S01]  /*29a0*/  FMUL.FTZ R43, R43, UR5 ;  /* 0x000000052b2b7c20 */ /* 0x000fe20008410000 */
[----:B------:R-:W-:Y:S01]  /*29b0*/  FMUL.FTZ R44, R44, UR5 ;  /* 0x000000052c2c7c20 */ /* 0x000fe20008410000 */
[----:B--2---:R-:W-:Y:S01]  /*29c0*/  UPRMT UR4, UR7, 0x654, UR4 ;  /* 0x0000065407047896 */ /* 0x004fe20008000004 */
[----:B------:R-:W-:Y:S01]  /*29d0*/  @P1 IMAD.HI.U32 R3, R0, UR6, RZ ;  /* 0x0000000600031c27 */ /* 0x000fe2000f8e00ff */
[----:B------:R-:W-:-:S03]  /*29e0*/  @UP1 ULDC UR6, c[0x0][0x450] ;  /* 0x0001140000061ab9 */ /* 0x000fc60000000800 */
[----:B------:R-:W-:Y:S01]  /*29f0*/  FMUL.FTZ R45, R45, UR5 ;  /* 0x000000052d2d7c20 */ /* 0x000fe20008410000 */
[----:B------:R-:W-:Y:S01]  /*2a00*/  FMUL.FTZ R46, R46, UR5 ;  /* 0x000000052e2e7c20 */ /* 0x000fe20008410000 */
[----:B------:R-:W-:Y:S01]  /*2a10*/  FMUL.FTZ R47, R47, UR5 ;  /* 0x000000052f2f7c20 */ /* 0x000fe20008410000 */
[----:B------:R-:W-:Y:S01]  /*2a20*/  @P2 SHF.R.U32.HI R2, RZ, UR6, R3 ;  /* 0x00000006ff022c19 */ /* 0x000fe20008011603 */
[----:B------:R-:W-:Y:S02]  /*2a30*/  IMAD.MOV.U32 R3, RZ, RZ, -0x40 ;  /* 0xffffffc0ff037424 */ /* 0x000fe400078e00ff */
[----:B------:R-:W-:Y:S01]  /*2a40*/  FMUL.FTZ R48, R48, UR5 ;  /* 0x0000000530307c20 */ /* 0x000fe20008410000 */
[----:B------:R-:W-:Y:S01]  /*2a50*/  FMUL.FTZ R49, R49, UR5 ;  /* 0x0000000531317c20 */ /* 0x000fe20008410000 */
[----:B------:R-:W-:Y:S01]  /*2a60*/  FMUL.FTZ R50, R50, UR5 ;  /* 0x0000000532327c20 */ /* 0x000fe20008410000 */
[----:B------:R-:W2:Y:S01]  /*2a70*/  SHFL.IDX PT, R5, R2, RZ, 0x1c1f ;  /* 0x001c1fff02057589 */ /* 0x000ea200000e0000 */
[----:B0-----:R-:W-:-:S02]  /*2a80*/  IMAD R31, R62, R3, 0x40 ;  /* 0x000000403e1f7424 */ /* 0x001fc400078e0203 */
[----:B------:R-:W-:Y:S01]  /*2a90*/  FMUL.FTZ R51, R51, UR5 ;  /* 0x0000000533337c20 */ /* 0x000fe20008410000 */
[----:B------:R-:W-:Y:S01]  /*2aa0*/  FMUL.FTZ R52, R52, UR5 ;  /* 0x0000000534347c20 */ /* 0x000fe20008410000 */
[----:B------:R-:W-:Y:S01]  /*2ab0*/  FMUL.FTZ R53, R53, UR5 ;  /* 0x0000000535357c20 */ /* 0x000fe20008410000 */
[----:B------:R-:W-:Y:S02]  /*2ac0*/  VIADD R0, R31, 0x1 ;  /* 0x000000011f007836 */ /* 0x000fe40000000000 */
[----:B------:R-:W-:Y:S01]  /*2ad0*/  FMUL.FTZ R54, R54, UR5 ;  /* 0x0000000536367c20 */ /* 0x000fe20008410000 */
[----:B------:R-:W-:Y:S01]  /*2ae0*/  FMUL.FTZ R55, R55, UR5 ;  /* 0x0000000537377c20 */ /* 0x000fe20008410000 */
[----:B------:R-:W-:Y:S01]  /*2af0*/  IMAD.U32 R4, RZ, RZ, UR42 ;  /* 0x0000002aff047e24 */ /* 0x000fe2000f8e00ff */
[----:B------:R-:W-:Y:S01]  /*2b00*/  PLOP3.LUT P1, PT, PT, PT, UP0, 0x40, 0x0 ;  /* 0x000000000000781c */ /* 0x000fe20003f2e808 */
[----:B------:R-:W-:Y:S01]  /*2b10*/  IMAD R3, R19, -0x2, R0 ;  /* 0xfffffffe13037824 */ /* 0x000fe200078e0200 */
[----:B------:R-:W0:Y:S01]  /*2b20*/  MUFU.TANH R24, R24 ;  /* 0x0000001800187308 */ /* 0x000e220000002400 */
[----:B------:R-:W-:Y:S01]  /*2b30*/  FMUL.FTZ R26, R26, UR5 ;  /* 0x000000051a1a7c20 */ /* 0x000fe20008410000 */
[----:B------:R-:W-:Y:S01]  /*2b40*/  ULDC UR7, c[0x0][0x9dc] ;  /* 0x0002770000077ab9 */ /* 0x000fe20000000800 */
[----:B------:R-:W-:Y:S01]  /*2b50*/  SYNCS.ARRIVE.TRANS64.RED.A1T0 RZ, [UR4], RZ ;  /* 0x000000ffffff79a7 */ /* 0x000fe20008100404 */
[----:B------:R-:W-:Y:S01]  /*2b60*/  FMUL.FTZ R38, R38, UR5 ;  /* 0x0000000526267c20 */ /* 0x000fe20008410000 */
[----:B------:R-:W-:Y:S01]  /*2b70*/  ULOP3.LUT UR4, URZ, UR7, URZ, 0x33, !UPT ;  /* 0x000000073f047292 */ /* 0x000fe2000f8e333f */
[----:B------:R-:W-:Y:S01]  /*2b80*/  IADD3 R3, -R4, UR43, R3 ;  /* 0x0000002b04037c10 */ /* 0x000fe2000fffe103 */
[----:B------:R-:W-:Y:S01]  /*2b90*/  VIADD R0, R31, UR43 ;  /* 0x0000002b1f007c36 */ /* 0x000fe20008000000 */
[----:B------:R-:W3:Y:S01]  /*2ba0*/  MUFU.TANH R25, R25 ;  /* 0x0000001900197308 */ /* 0x000ee20000002400 */
[----:B------:R-:W-:Y:S01]  /*2bb0*/  ULDC UR14, c[0x0][0x9e0] ;  /* 0x00027800000e7ab9 */ /* 0x000fe20000000800 */
[----:B------:R-:W-:Y:S01]  /*2bc0*/  FMUL.FTZ R30, R30, UR5 ;  /* 0x000000051e1e7c20 */ /* 0x000fe20008410000 */
[----:B------:R-:W-:-:S02]  /*2bd0*/  VIADD R57, R3, UR14 ;  /* 0x0000000e03397c36 */ /* 0x000fc40008000000 */
[----:B------:R-:W-:-:S03]  /*2be0*/  VIADD R58, R3, UR4 ;  /* 0x00000004033a7c36 */ /* 0x000fc60008000000 */
[----:B------:R-:W4:Y:S01]  /*2bf0*/  MUFU.TANH R27, R27 ;  /* 0x0000001b001b7308 */ /* 0x000f220000002400 */
[----:B--2---:R-:W-:-:S07]  /*2c00*/  IMAD.IADD R3, R58, 0x1, R5 ;  /* 0x000000013a037824 */ /* 0x004fce00078e0205 */
[----:B------:R-:W2:Y:S08]  /*2c10*/  MUFU.TANH R28, R28 ;  /* 0x0000001c001c7308 */ /* 0x000eb00000002400 */
        /* <DEDUP_REMOVED lines=27> */
[----:B-----5:R-:W-:-:S05]  /*2dd0*/  IMAD R38, R19, -0x2, R0 ;  /* 0xfffffffe13267824 */ /* 0x020fca00078e0200 */
[----:B------:R-:W-:Y:S02]  /*2de0*/  VIADDMNMX R0, R5, R57, R38, PT ;  /* 0x0000003905007246 */ /* 0x000fe40003800126 */
[----:B-1----:R-:W-:Y:S01]  /*2df0*/  LEA R30, R62, 0xffffffc0, 0x6 ;  /* 0xffffffc03e1e7811 */ /* 0x002fe200078e30ff */
[----:B--234-:R-:W-:Y:S06]  /*2e00*/  @P1 BRA `(.L_x_1261) ;  /* 0x0000000000641947 */ /* 0x01cfec0003800000 */
[----:B------:R-:W-:Y:S01]  /*2e10*/  MOV R4, UR42 ;  /* 0x0000002a00047c02 */ /* 0x000fe20008000f00 */
[----:B------:R-:W-:Y:S03]  /*2e20*/  BSSY B0, `(.L_x_1262) ;  /* 0x0000013000007945 */ /* 0x000fe60003800000 */
[----:B------:R-:W-:-:S04]  /*2e30*/  IADD3 R5, -R4, UR43, R5 ;  /* 0x0000002b04057c10 */ /* 0x000fc8000fffe105 */
        /* <DEDUP_REMOVED lines=11> */
.L_x_1263:
[----:B------:R-:W-:Y:S02]  /*2ef0*/  ULDC UR4, c[0x0][0x9e4] ;  /* 0x0002790000047ab9 */ /* 0x000fe40000000800 */
[----:B------:R-:W-:-:S05]  /*2f00*/  IMAD.U32 R59, RZ, RZ, UR4 ;  /* 0x00000004ff3b7e24 */ /* 0x000fca000f8e00ff */
[----:B------:R-:W-:-:S13]  /*2f10*/  ISETP.NE.AND P1, PT, R59, 0x1, PT ;  /* 0x000000013b00780c */ /* 0x000fda0003f25270 */
[----:B------:R-:W1:Y:S02]  /*2f20*/  @P1 LDC.64 R60, c[0x0][0x9e8] ;  /* 0x00027a00ff3c1b82 */ /* 0x000e640000000a00 */
[----:B-1----:R-:W-:-:S05]  /*2f30*/  @P1 IMAD.HI.U32 R4, R5, R60, RZ ;  /* 0x0000003c05041227 */ /* 0x002fca00078e00ff */
[----:B------:R-:W-:-:S07]  /*2f40*/  @P1 SHF.R.U32.HI R5, RZ, R61, R4 ;  /* 0x0000003dff051219 */ /* 0x000fce0000011604 */
.L_x_1264:
[----:B------:R-:W-:Y:S05]  /*2f50*/  BSYNC B0 ;  /* 0x0000000000007941 */ /* 0x000fea0003800000 */
.L_x_1262:
[----:B------:R-:W-:-:S04]  /*2f60*/  IMAD R4, R5, R59, -R30 ;  /* 0x0000003b05047224 */ /* 0x000fc800078e0a1e */
[----:B------:R-:W-:-:S05]  /*2f70*/  IMAD R4, R19, -0x2, R4 ;  /* 0xfffffffe13047824 */ /* 0x000fca00078e0204 */
[----:B------:R-:W-:Y:S02]  /*2f80*/  VIADDMNMX R0, R4, R59, R0, PT ;  /* 0x0000003b04007246 */ /* 0x000fe40003800100 */
[----:B------:R-:W-:-:S07]  /*2f90*/  VIMNMX R3, R3, R4, !PT ;  /* 0x0000000403037248 */ /* 0x000fce0007fe0100 */
.L_x_1261:
        /* <DEDUP_REMOVED lines=12> */
[----:B------:R-:W-:Y:S02]  /*3060*/  FSEL R60, R25, -INF , !P4 ;  /* 0xff800000193c7808 */ /* 0x000fe40006000000 */
[----:B------:R-:W-:-:S02]  /*3070*/  P2R R61, PR, RZ, 0x20 ;  /* 0x00000020ff3d7803 */ /* 0x000fc40000000000 */
[----:B------:R-:W-:Y:S02]  /*3080*/  ISETP.LT.OR P3, PT, R0, 0x11, P3 ;  /* 0x000000110000780c */ /* 0x000fe40001f61670 */
[----:B------:R-:W-:Y:S02]  /*3090*/  ISETP.GT.AND P4, PT, R3, 0x9, !P6 ;  /* 0x000000090300780c */ /* 0x000fe40007784270 */
[----:B------:R-:W-:Y:S02]  /*30a0*/  ISETP.GE.AND P5, PT, R31, 0x12, PT ;  /* 0x000000121f00780c */ /* 0x000fe40003fa6270 */
[----:B0-----:R-:W-:Y:S02]  /*30b0*/  FSEL R68, R32, -INF , !P3 ;  /* 0xff80000020447808 */ /* 0x001fe40005800000 */
        /* <DEDUP_REMOVED lines=63> */
[----:B------:R-:W-:Y:S01]  /*34b0*/  IMAD.U32 R2, RZ, RZ, UR42 ;  /* 0x0000002aff027e24 */ /* 0x000fe2000f8e00ff */
[----:B------:R-:W-:Y:S04]  /*34c0*/  BSSY B0, `(.L_x_1266) ;  /* 0x0000013000007945 */ /* 0x000fe80003800000 */
[----:B------:R-:W-:-:S04]  /*34d0*/  IADD3 R5, -R2, UR43, R5 ;  /* 0x0000002b02057c10 */ /* 0x000fc8000fffe105 */
        /* <DEDUP_REMOVED lines=11> */
.L_x_1267:
[----:B------:R-:W-:Y:S02]  /*3590*/  ULDC UR4, c[0x0][0x9e4] ;  /* 0x0002790000047ab9 */ /* 0x000fe40000000800 */
[----:B------:R-:W-:-:S05]  /*35a0*/  IMAD.U32 R25, RZ, RZ, UR4 ;  /* 0x00000004ff197e24 */ /* 0x000fca000f8e00ff */
[----:B------:R-:W-:-:S13]  /*35b0*/  ISETP.NE.AND P6, PT, R25, 0x1, PT ;  /* 0x000000011900780c */ /* 0x000fda0003fc5270 */
[----:B------:R-:W0:Y:S02]  /*35c0*/  @P6 LDC.64 R28, c[0x0][0x9e8] ;  /* 0x00027a00ff1c6b82 */ /* 0x000e240000000a00 */
[----:B0-----:R-:W-:-:S05]  /*35d0*/  @P6 IMAD.HI.U32 R2, R5, R28, RZ ;  /* 0x0000001c05026227 */ /* 0x001fca00078e00ff */
[----:B------:R-:W-:-:S07]  /*35e0*/  @P6 SHF.R.U32.HI R5, RZ, R29, R2 ;  /* 0x0000001dff056219 */ /* 0x000fce0000011602 */
.L_x_1268:
[----:B------:R-:W-:Y:S05]  /*35f0*/  BSYNC B0 ;  /* 0x0000000000007941 */ /* 0x000fea0003800000 */
.L_x_1266:
[----:B------:R-:W-:-:S04]  /*3600*/  IMAD R2, R5, R25, -R30 ;  /* 0x0000001905027224 */ /* 0x000fc800078e0a1e */
[----:B------:R-:W-:-:S05]  /*3610*/  IMAD R2, R19, -0x2, R2 ;  /* 0xfffffffe13027824 */ /* 0x000fca00078e0202 */
[----:B------:R-:W-:Y:S02]  /*3620*/  VIADDMNMX R0, R2, R25, R0, PT ;  /* 0x0000001902007246 */ /* 0x000fe40003800100 */
[----:B------:R-:W-:-:S07]  /*3630*/  VIMNMX R3, R3, R2, !PT ;  /* 0x0000000203037248 */ /* 0x000fce0007fe0100 */
.L_x_1265:
        /* <DEDUP_REMOVED lines=25> */
[----:B------:R-:W-:Y:S02]  /*37d0*/  ISETP.GT.AND P1, PT, R3, 0x11, !P1 ;  /* 0x000000110300780c */ /* 0x000fe40004f24270 */
[----:B------:R-:W-:Y:S02]  /*37e0*/  FMNMX.FTZ R4, R78, R4, !PT ;  /* 0x000000044e047209 */ /* 0x000fe40007810000 */
[----:B------:R-:W-:-:S02]  /*37f0*/  ISETP.LT.OR P1, PT, R0, 0x12, P1 ;  /* 0x000000120000780c */ /* 0x000fc40000f21670 */
[----:B------:R-:W-:Y:S02]  /*3800*/  FMNMX.FTZ R4, R80, R4, !PT ;  /* 0x0000000450047209 */ /* 0x000fe40007810000 */
[----:B------:R-:W-:Y:S02]  /*3810*/  FSEL R25, R35, -INF , !P1 ;  /* 0xff80000023197808 */ /* 0x000fe40004800000 */
[----:B------:R-:W-:Y:S02]  /*3820*/  ISETP.NE.AND P1, PT, R33, RZ, PT ;  /* 0x000000ff2100720c */ /* 0x000fe40003f25270 */
[C---:B------:R-:W-:Y:S02]  /*3830*/  ISETP.GT.AND P2, PT, R3.reuse, 0x8, !P2 ;  /* 0x000000080300780c */ /* 0x040fe40005744270 */
[----:B------:R-:W-:Y:S02]  /*3840*/  ISETP.GT.AND P1, PT, R3, 0x18, !P1 ;  /* 0x000000180300780c */ /* 0x000fe40004f24270 */
[----:B------:R-:W-:-:S02]  /*3850*/  FMNMX.FTZ R4, R82, R4, !PT ;  /* 0x0000000452047209 */ /* 0x000fc40007810000 */
[C---:B------:R-:W-:Y:S02]  /*3860*/  ISETP.LT.OR P1, PT, R0.reuse, 0x19, P1 ;  /* 0x000000190000780c */ /* 0x040fe40000f21670 */
[----:B------:R-:W-:Y:S02]  /*3870*/  ISETP.LT.OR P2, PT, R0, 0x9, P2 ;  /* 0x000000090000780c */ /* 0x000fe40001741670 */
[----:B------:R-:W-:Y:S02]  /*3880*/  FSEL R26, R26, -INF , !P1 ;  /* 0xff8000001a1a7808 */ /* 0x000fe40004800000 */
[----:B------:R-:W-:Y:S02]  /*3890*/  ISETP.NE.AND P1, PT, R63, RZ, PT ;  /* 0x000000ff3f00720c */ /* 0x000fe40003f25270 */
[----:B------:R-:W-:Y:S02]  /*38a0*/  FMNMX.FTZ R4, R48, R4, !PT ;  /* 0x0000000430047209 */ /* 0x000fe40007810000 */
[----:B------:R-:W-:-:S02]  /*38b0*/  ISETP.GT.AND P1, PT, R3, 0x19, !P1 ;  /* 0x000000190300780c */ /* 0x000fc40004f24270 */
[----:B------:R-:W-:Y:S02]  /*38c0*/  FSEL R18, R18, -INF , !P2 ;  /* 0xff80000012127808 */ /* 0x000fe40005000000 */
[----:B------:R-:W-:Y:S02]  /*38d0*/  ISETP.LT.OR P1, PT, R0, 0x1a, P1 ;  /* 0x0000001a0000780c */ /* 0x000fe40000f21670 */
[----:B------:R-:W-:Y:S02]  /*38e0*/  ISETP.NE.AND P2, PT, R40, RZ, PT ;  /* 0x000000ff2800720c */ /* 0x000fe40003f45270 */
[----:B------:R-:W-:Y:S02]  /*38f0*/  FSEL R27, R39, -INF , !P1 ;  /* 0xff800000271b7808 */ /* 0x000fe40004800000 */
[----:B------:R-:W-:Y:S02]  /*3900*/  ISETP.NE.AND P1, PT, R37, RZ, PT ;  /* 0x000000ff2500720c */ /* 0x000fe40003f25270 */
[----:B------:R-:W-:-:S02]  /*3910*/  FMNMX.FTZ R4, R84, R4, !PT ;  /* 0x0000000454047209 */ /* 0x000fc40007810000 */
[C---:B------:R-:W-:Y:S02]  /*3920*/  ISETP.GT.AND P1, PT, R3.reuse, 0x20, !P1 ;  /* 0x000000200300780c */ /* 0x040fe40004f24270 */
[----:B------:R-:W-:Y:S02]  /*3930*/  FMNMX.FTZ R4, R52, R4, !PT ;  /* 0x0000000434047209 */ /* 0x000fe40007810000 */
[----:B------:R-:W-:Y:S02]  /*3940*/  ISETP.LT.OR P1, PT, R0, 0x21, P1 ;  /* 0x000000210000780c */ /* 0x000fe40000f21670 */
[----:B------:R-:W-:Y:S02]  /*3950*/  FMNMX.FTZ R32, R86, R4, !PT ;  /* 0x0000000456207209 */ /* 0x000fe40007810000 */
        /* <DEDUP_REMOVED lines=8> */
[----:B------:R-:W0:Y:S01]  /*39e0*/  SHFL.BFLY PT, R31, R32, 0x2, 0x1f ;  /* 0x0c401f00201f7f89 */ /* 0x000e2200000e0000 */
[----:B------:R-:W-:Y:S02]  /*39f0*/  ISETP.LT.OR P1, PT, R0, 0x1, P1 ;  /* 0x000000010000780c */ /* 0x000fe40000f21670 */
[----:B------:R-:W-:Y:S02]  /*3a00*/  ISETP.GT.AND P3, PT, R3, 0x30, !P3 ;  /* 0x000000300300780c */ /* 0x000fe40005f64270 */
[----:B------:R-:W-:Y:S02]  /*3a10*/  FSEL R2, R56, -INF , !P1 ;  /* 0xff80000038027808 */ /* 0x000fe40004800000 */
[----:B------:R-:W-:Y:S02]  /*3a20*/  ISETP.NE.AND P1, PT, R41, RZ, PT ;  /* 0x000000ff2900720c */ /* 0x000fe40003f25270 */
[C---:B------:R-:W-:Y:S02]  /*3a30*/  ISETP.GT.AND P4, PT, R3.reuse, 0x31, !P4 ;  /* 0x000000310300780c */ /* 0x040fe40006784270 */
[----:B------:R-:W-:-:S02]  /*3a40*/  ISETP.GT.AND P1, PT, R3, 0x28, !P1 ;  /* 0x000000280300780c */ /* 0x000fc40004f24270 */
[----:B------:R-:W-:Y:S02]  /*3a50*/  ISETP.GT.AND P5, PT, R3, 0x38, !P5 ;  /* 0x000000380300780c */ /* 0x000fe40006fa4270 */
[C---:B------:R-:W-:Y:S02]  /*3a60*/  ISETP.LT.OR P1, PT, R0.reuse, 0x29, P1 ;  /* 0x000000290000780c */ /* 0x040fe40000f21670 */
[C---:B------:R-:W-:Y:S02]  /*3a70*/  ISETP.LT.OR P2, PT, R0.reuse, 0x2a, P2 ;  /* 0x0000002a0000780c */ /* 0x040fe40001741670 */
[C---:B------:R-:W-:Y:S02]  /*3a80*/  ISETP.LT.OR P3, PT, R0.reuse, 0x31, P3 ;  /* 0x000000310000780c */ /* 0x040fe40001f61670 */
[C---:B------:R-:W-:Y:S02]  /*3a90*/  ISETP.LT.OR P4, PT, R0.reuse, 0x32, P4 ;  /* 0x000000320000780c */ /* 0x040fe40002781670 */
[----:B------:R-:W-:-:S02]  /*3aa0*/  ISETP.LT.OR P5, PT, R0, 0x39, P5 ;  /* 0x000000390000780c */ /* 0x000fc40002fa1670 */
[----:B0-----:R-:W-:Y:S02]  /*3ab0*/  FMNMX.FTZ R33, R32, R31, !PT ;  /* 0x0000001f20217209 */ /* 0x001fe40007810000 */
[----:B------:R-:W-:Y:S02]  /*3ac0*/  FMNMX.FTZ R31, R2, R5, !PT ;  /* 0x00000005021f7209 */ /* 0x000fe40007810000 */
[----:B------:R-:W-:Y:S01]  /*3ad0*/  R2UR UR4, R22 ;  /* 0x00000000160472ca */ /* 0x000fe200000e0000 */
[----:B------:R-:W0:Y:S01]  /*3ae0*/  SHFL.BFLY PT, R34, R33, 0x1, 0x1f ;  /* 0x0c201f0021227f89 */ /* 0x000e2200000e0000 */
[----:B------:R-:W-:-:S04]  /*3af0*/  FMNMX.FTZ R4, R18, R31, !PT ;  /* 0x0000001f12047209 */ /* 0x000fc80007810000 */
[----:B------:R-:W-:-:S04]  /*3b00*/  FMNMX.FTZ R31, R21, R4, !PT ;  /* 0x00000004151f7209 */ /* 0x000fc80007810000 */
[----:B------:R-:W-:-:S03]  /*3b10*/  FMNMX.FTZ R30, R24, R31, !PT ;  /* 0x0000001f181e7209 */ /* 0x000fc60007810000 */
[----:B------:R-:W-:Y:S01]  /*3b20*/  UISETP.NE.AND UP1, UPT, UR4, URZ, UPT ;  /* 0x0000003f0400728c */ /* 0x000fe2000bf25270 */
[----:B------:R-:W-:Y:S02]  /*3b30*/  FMNMX.FTZ R31, R25, R30, !PT ;  /* 0x0000001e191f7209 */ /* 0x000fe40007810000 */
[----:B------:R-:W-:Y:S02]  /*3b40*/  FSEL R30, R46, -INF , !P1 ;  /* 0xff8000002e1e7808 */ /* 0x000fe40004800000 */
[----:B------:R-:W-:-:S04]  /*3b50*/  FMNMX.FTZ R32, R26, R31, !PT ;  /* 0x0000001f1a207209 */ /* 0x000fc80007810000 */
[----:B------:R-:W-:Y:S02]  /*3b60*/  FMNMX.FTZ R31, R27, R32, !PT ;  /* 0x000000201b1f7209 */ /* 0x000fe40007810000 */
[----:B------:R-:W-:Y:S01]  /*3b70*/  @UP1 ULDC UR4, c[0x0][0x44c] ;  /* 0x0001130000041ab9 */ /* 0x000fe20000000800 */
[----:B0-----:R-:W-:Y:S01]  /*3b80*/  FMNMX.FTZ R4, R33, R34, !PT ;  /* 0x0000002221047209 */ /* 0x001fe20007810000 */
[----:B------:R-:W-:Y:S01]  /*3b90*/  UIMAD.WIDE.U32 UR4, UR61, UR4, URZ ;  /* 0x000000043d0472a5 */ /* 0x000fe2000f8e003f */
[----:B------:R-:W-:Y:S01]  /*3ba0*/  FMNMX.FTZ R32, R28, R31, !PT ;  /* 0x0000001f1c207209 */ /* 0x000fe20007810000 */
[----:B------:R-:W-:Y:S01]  /*3bb0*/  @UP1 ULDC UR11, c[0x0][0x450] ;  /* 0x00011400000b1ab9 */ /* 0x000fe20000000800 */
[C---:B------:R-:W-:Y:S01]  /*3bc0*/  FSETP.NEU.FTZ.AND P1, PT, R4.reuse, -INF , PT ;  /* 0xff8000000400780b */ /* 0x040fe20003f3d000 */
[----:B------:R-:W-:Y:S01]  /*3bd0*/  FMUL.FTZ R33, R4, UR6 ;  /* 0x0000000604217c20 */ /* 0x000fe20008410000 */
[----:B------:R-:W-:Y:S01]  /*3be0*/  FSEL R31, R47, -INF , !P2 ;  /* 0xff8000002f1f7808 */ /* 0x000fe20005000000 */
[----:B------:R-:W-:-:S03]  /*3bf0*/  @UP1 USHF.R.U32.HI UR10, URZ, UR11, UR5 ;  /* 0x0000000b3f0a1299 */ /* 0x000fc60008011605 */
[----:B------:R-:W-:Y:S01]  /*3c00*/  FSEL R35, R33, RZ, P1 ;  /* 0x000000ff21237208 */ /* 0x000fe20000800000 */
[----:B------:R-:W-:Y:S01]  /*3c10*/  UIADD3 UR41, UR41, UR10, URZ ;  /* 0x0000000a29297290 */ /* 0x000fe2000fffe03f */
[----:B------:R-:W-:Y:S02]  /*3c20*/  ISETP.GT.AND P1, PT, R3, 0x39, !P6 ;  /* 0x000000390300780c */ /* 0x000fe40007724270 */
[----:B------:R-:W-:Y:S01]  /*3c30*/  FMNMX.FTZ R3, R29, R32, !PT ;  /* 0x000000201d037209 */ /* 0x000fe20007810000 */
[--C-:B------:R-:W-:Y:S01]  /*3c40*/  FFMA.FTZ R36, R36, UR6, -R35.reuse ;  /* 0x0000000624247c23 */ /* 0x100fe20008010823 */
[----:B------:R-:W-:Y:S01]  /*3c50*/  FSEL R32, R50, -INF , !P3 ;  /* 0xff80000032207808 */ /* 0x000fe20005800000 */
[--C-:B------:R-:W-:Y:S01]  /*3c60*/  FFMA.FTZ R37, R60, UR6, -R35.reuse ;  /* 0x000000063c257c23 */ /* 0x100fe20008010823 */
[----:B------:R-:W-:Y:S01]  /*3c70*/  FMNMX.FTZ R34, R30, R3, !PT ;  /* 0x000000031e227209 */ /* 0x000fe20007810000 */
[----:B------:R0:W-:Y:S01]  /*3c80*/  MUFU.EX2 R196, R36 ;  /* 0x0000002400c47308 */ /* 0x0001e20000000800 */
[----:B------:R-:W-:Y:S01]  /*3c90*/  FSEL R33, R51, -INF , !P4 ;  /* 0xff80000033217808 */ /* 0x000fe20006000000 */
[--C-:B------:R-:W-:Y:S01]  /*3ca0*/  FFMA.FTZ R38, R64, UR6, -R35.reuse ;  /* 0x0000000640267c23 */ /* 0x100fe20008010823 */
[----:B------:R-:W-:Y:S01]  /*3cb0*/  FMNMX.FTZ R3, R31, R34, !PT ;  /* 0x000000221f037209 */ /* 0x000fe20007810000 */
[--C-:B------:R-:W-:Y:S01]  /*3cc0*/  FFMA.FTZ R39, R66, UR6, -R35.reuse ;  /* 0x0000000642277c23 */ /* 0x100fe20008010823 */
[----:B------:R-:W-:Y:S01]  /*3cd0*/  ISETP.LT.OR P1, PT, R0, 0x3a, P1 ;  /* 0x0000003a0000780c */ /* 0x000fe20000f21670 */
[--C-:B------:R-:W-:Y:S01]  /*3ce0*/  FFMA.FTZ R40, R68, UR6, -R35.reuse ;  /* 0x0000000644287c23 */ /* 0x100fe20008010823 */
[----:B------:R-:W-:Y:S01]  /*3cf0*/  FMNMX.FTZ R34, R32, R3, !PT ;  /* 0x0000000320227209 */ /* 0x000fe20007810000 */
[----:B------:R-:W1:Y:S01]  /*3d00*/  MUFU.EX2 R37, R37 ;  /* 0x0000002500257308 */ /* 0x000e620000000800 */
[----:B------:R-:W-:Y:S01]  /*3d10*/  FSEL R0, R54, -INF , !P5 ;  /* 0xff80000036007808 */ /* 0x000fe20006800000 */
[--C-:B------:R-:W-:Y:S01]  /*3d20*/  FFMA.FTZ R41, R70, UR6, -R35.reuse ;  /* 0x0000000646297c23 */ /* 0x100fe20008010823 */
        /* <DEDUP_REMOVED lines=12> */
[----:B------:R-:W-:Y:S01]  /*3df0*/  FFMA.FTZ R49, R84, UR6, -R35 ;  /* 0x0000000654317c23 */ /* 0x000fe20008010823 */
[----:B0-----:R-:W0:Y:S01]  /*3e00*/  SHFL.BFLY PT, R36, R3, 0x2, 0x1f ;  /* 0x0c401f0003247f89 */ /* 0x001e2200000e0000 */
[----:B------:R-:W2:Y:S01]  /*3e10*/  MUFU.EX2 R39, R39 ;  /* 0x0000002700277308 */ /* 0x000ea20000000800 */
[----:B-1----:R-:W-:Y:S01]  /*3e20*/  FADD.FTZ R53, R196, R37 ;  /* 0x00000025c4357221 */ /* 0x002fe20000010000 */
[----:B------:R-:W-:Y:S01]  /*3e30*/  F2FP.BF16.F32.PACK_AB R196, R37, R196 ;  /* 0x000000c425c4723e */ /* 0x000fe200000010ff */
[----:B------:R-:W-:-:S05]  /*3e40*/  UIADD3 UR14, UR41, UR14, URZ ;  /* 0x0000000e290e7290 */ /* 0x000fca000fffe03f */
[----:B------:R-:W-:Y:S08]  /*3e50*/  MUFU.EX2 R40, R40 ;  /* 0x0000002800287308 */ /* 0x000ff00000000800 */
[----:B------:R-:W1:Y:S01]  /*3e60*/  MUFU.EX2 R41, R41 ;  /* 0x0000002900297308 */ /* 0x000e620000000800 */
[----:B--2---:R-:W-:Y:S02]  /*3e70*/  F2FP.BF16.F32.PACK_AB R198, R39, R38 ;  /* 0x0000002627c6723e */ /* 0x004fe400000010ff */
[----:B0-----:R-:W-:-:S05]  /*3e80*/  FMNMX.FTZ R36, R3, R36, !PT ;  /* 0x0000002403247209 */ /* 0x001fca0007810000 */
        /* <DEDUP_REMOVED lines=9> */
[----:B------:R-:W-:-:S02]  /*3f20*/  FFMA.FTZ R35, R86, UR6, -R35 ;  /* 0x0000000656237c23 */ /* 0x000fc40008010823 */
[C---:B------:R-:W-:Y:S01]  /*3f30*/  FSETP.NEU.FTZ.AND P1, PT, R3.reuse, -INF , PT ;  /* 0xff8000000300780b */ /* 0x040fe20003f3d000 */
[----:B------:R-:W-:Y:S01]  /*3f40*/  FMUL.FTZ R50, R3, UR6 ;  /* 0x0000000603327c20 */ /* 0x000fe20008410000 */
[----:B------:R-:W-:Y:S04]  /*3f50*/  MUFU.EX2 R46, R46 ;  /* 0x0000002e002e7308 */ /* 0x000fe80000000800 */
[----:B------:R-:W-:Y:S02]  /*3f60*/  FSEL R51, R50, RZ, P1 ;  /* 0x000000ff32337208 */ /* 0x000fe40000800000 */
[----:B------:R-:W-:Y:S02]  /*3f70*/  PLOP3.LUT P1, PT, PT, PT, UP0, 0x40, 0x0 ;  /* 0x000000000000781c */ /* 0x000fe40003f2e808 */
        /* <DEDUP_REMOVED lines=8> */
[----:B------:R2:W-:Y:S01]  /*4000*/  MUFU.EX2 R199, R18 ;  /* 0x0000001200c77308 */ /* 0x0005e20000000800 */
[--C-:B------:R-:W-:Y:S01]  /*4010*/  FFMA.FTZ R27, R27, UR6, -R51.reuse ;  /* 0x000000061b1b7c23 */ /* 0x100fe20008010833 */
[--C-:B------:R-:W-:Y:S01]  /*4020*/  FFMA.FTZ R28, R28, UR6, -R51.reuse ;  /* 0x000000061c1c7c23 */ /* 0x100fe20008010833 */
[--C-:B------:R-:W-:Y:S01]  /*4030*/  FFMA.FTZ R29, R29, UR6, -R51.reuse ;  /* 0x000000061d1d7c23 */ /* 0x100fe20008010833 */
[--C-:B------:R-:W-:Y:S01]  /*4040*/  FFMA.FTZ R30, R30, UR6, -R51.reuse ;  /* 0x000000061e1e7c23 */ /* 0x100fe20008010833 */
[--C-:B------:R-:W-:Y:S01]  /*4050*/  FFMA.FTZ R31, R31, UR6, -R51.reuse ;  /* 0x000000061f1f7c23 */ /* 0x100fe20008010833 */
[--C-:B------:R-:W-:Y:S01]  /*4060*/  FFMA.FTZ R32, R32, UR6, -R51.reuse ;  /* 0x0000000620207c23 */ /* 0x100fe20008010833 */
[----:B------:R-:W-:Y:S01]  /*4070*/  FFMA.FTZ R33, R33, UR6, -R51 ;  /* 0x0000000621217c23 */ /* 0x000fe20008010833 */
[----:B------:R-:W-:Y:S01]  /*4080*/  MUFU.EX2 R2, R2 ;  /* 0x0000000200027308 */ /* 0x000fe20000000800 */
[----:B--2---:R-:W-:Y:S01]  /*4090*/  FADD.FTZ R18, R38, R53 ;  /* 0x0000003526127221 */ /* 0x004fe20000010000 */
[--C-:B------:R-:W-:Y:S01]  /*40a0*/  FFMA.FTZ R0, R0, UR6, -R51.reuse ;  /* 0x0000000600007c23 */ /* 0x100fe20008010833 */
[----:B------:R-:W-:Y:S01]  /*40b0*/  FFMA.FTZ R34, R34, UR6, -R51 ;  /* 0x0000000622227c23 */ /* 0x000fe20008010833 */
[----:B-1----:R-:W-:-:S02]  /*40c0*/  F2FP.BF16.F32.PACK_AB R188, R45, R44 ;  /* 0x0000002c2dbc723e */ /* 0x002fc400000010ff */
[----:B0-----:R-:W-:Y:S02]  /*40d0*/  F2FP.BF16.F32.PACK_AB R190, R47, R46 ;  /* 0x0000002e2fbe723e */ /* 0x001fe400000010ff */
[----:B------:R-:W0:Y:S08]  /*40e0*/  MUFU.EX2 R5, R5 ;  /* 0x0000000500057308 */ /* 0x000e300000000800 */
[----:B------:R1:W2:Y:S08]  /*40f0*/  MUFU.EX2 R50, R21 ;  /* 0x0000001500327308 */ /* 0x0002b00000000800 */
[----:B------:R-:W3:Y:S01]  /*4100*/  MUFU.EX2 R24, R24 ;  /* 0x0000001800187308 */ /* 0x000ee20000000800 */
[----:B-1----:R-:W-:Y:S01]  /*4110*/  FADD.FTZ R21, R39, R18 ;  /* 0x0000001227157221 */ /* 0x002fe20000010000 */
[----:B0-----:R-:W-:-:S03]  /*4120*/  F2FP.BF16.F32.PACK_AB R197, R5, R2 ;  /* 0x0000000205c5723e */ /* 0x001fc600000010ff */
[----:B------:R-:W-:-:S03]  /*4130*/  FADD.FTZ R18, R40, R21 ;  /* 0x0000001528127221 */ /* 0x000fc60000010000 */
[----:B------:R-:W0:Y:S01]  /*4140*/  MUFU.EX2 R25, R25 ;  /* 0x0000001900197308 */ /* 0x000e220000000800 */
[----:B------:R-:W-:Y:S01]  /*4150*/  FADD.FTZ R21, R41, R18 ;  /* 0x0000001229157221 */ /* 0x000fe20000010000 */
[----:B------:R-:W-:-:S03]  /*4160*/  FADD.FTZ R18, R2, R5 ;  /* 0x0000000502127221 */ /* 0x000fc60000010000 */
[----:B------:R-:W-:Y:S01]  /*4170*/  FADD.FTZ R52, R42, R21 ;  /* 0x000000152a347221 */ /* 0x000fe20000010000 */
[----:B------:R-:W-:Y:S01]  /*4180*/  FADD.FTZ R21, R199, R18 ;  /* 0x00000012c7157221 */ /* 0x000fe20000010000 */
[C---:B--2---:R-:W-:Y:S01]  /*4190*/  F2FP.BF16.F32.PACK_AB R199, R50.reuse, R199 ;  /* 0x000000c732c7723e */ /* 0x044fe200000010ff */
[----:B------:R-:W1:Y:S01]  /*41a0*/  MUFU.EX2 R26, R26 ;  /* 0x0000001a001a7308 */ /* 0x000e620000000800 */
[----:B------:R-:W-:Y:S01]  /*41b0*/  FADD.FTZ R53, R43, R52 ;  /* 0x000000342b357221 */ /* 0x000fe20000010000 */
[----:B------:R-:W-:-:S03]  /*41c0*/  FADD.FTZ R21, R50, R21 ;  /* 0x0000001532157221 */ /* 0x000fc60000010000 */
[----:B------:R-:W-:-:S03]  /*41d0*/  FADD.FTZ R18, R44, R53 ;  /* 0x000000352c127221 */ /* 0x000fc60000010000 */
[----:B------:R-:W2:Y:S01]  /*41e0*/  MUFU.EX2 R27, R27 ;  /* 0x0000001b001b7308 */ /* 0x000ea20000000800 */
[----:B------:R-:W-:Y:S01]  /*41f0*/  FADD.FTZ R53, R45, R18 ;  /* 0x000000122d357221 */ /* 0x000fe20000010000 */
[----:B---3--:R-:W-:Y:S01]  /*4200*/  FADD.FTZ R18, R24, R21 ;  /* 0x0000001518127221 */ /* 0x008fe20000010000 */
[C---:B0-----:R-:W-:Y:S02]  /*4210*/  F2FP.BF16.F32.PACK_AB R193, R25.reuse, R24 ;  /* 0x0000001819c1723e */ /* 0x041fe400000010ff */
[----:B------:R-:W-:Y:S01]  /*4220*/  FADD.FTZ R52, R46, R53 ;  /* 0x000000352e347221 */ /* 0x000fe20000010000 */
[----:B------:R-:W-:Y:S02]  /*4230*/  FADD.FTZ R21, R25, R18 ;  /* 0x0000001219157221 */ /* 0x000fe40000010000 */
[----:B------:R-:W0:Y:S01]  /*4240*/  MUFU.EX2 R28, R28 ;  /* 0x0000001c001c7308 */ /* 0x000e220000000800 */
[----:B------:R-:W-:Y:S01]  /*4250*/  FADD.FTZ R37, R47, R52 ;  /* 0x000000342f257221 */ /* 0x000fe20000010000 */
[----:B-1----:R-:W-:-:S06]  /*4260*/  FADD.FTZ R18, R26, R21 ;  /* 0x000000151a127221 */ /* 0x002fcc0000010000 */
        /* <DEDUP_REMOVED lines=14> */
[----:B-1----:R-:W-:-:S07]  /*4350*/  FADD.FTZ R2, R32, R5 ;  /* 0x0000000520027221 */ /* 0x002fce0000010000 */
        /* <DEDUP_REMOVED lines=11> */
[----:B0-----:R-:W-:Y:S01]  /*4410*/  FADD.FTZ R38, R36, R37 ;  /* 0x0000002524267221 */ /* 0x001fe20000010000 */
[C---:B-1----:R-:W-:Y:S01]  /*4420*/  FADD.FTZ R5, R187.reuse, R2 ;  /* 0x00000002bb057221 */ /* 0x042fe20000010000 */
[----:B------:R-:W-:Y:S02]  /*4430*/  F2FP.BF16.F32.PACK_AB R187, R187, R0 ;  /* 0x00000000bbbb723e */ /* 0x000fe400000010ff */
[C---:B--2---:R-:W-:Y:S01]  /*4440*/  FADD.FTZ R18, R35.reuse, R38 ;  /* 0x0000002623127221 */ /* 0x044fe20000010000 */
        /* <DEDUP_REMOVED lines=13> */
.L_x_1270:
[----:B------:R-:W-:Y:S02]  /*4520*/  ULDC UR15, c[0x0][0x9e4] ;  /* 0x00027900000f7ab9 */ /* 0x000fe40000000800 */
[----:B------:R-:W-:-:S11]  /*4530*/  UISETP.NE.AND UP0, UPT, UR15, 0x1, UPT ;  /* 0x000000010f00788c */ /* 0x000fd6000bf05270 */
[----:B------:R-:W-:Y:S02]  /*4540*/  @UP0 ULDC.64 UR4, c[0x0][0x9e8] ;  /* 0x00027a0000040ab9 */ /* 0x000fe40000000a00 */
[----:B------:R-:W-:-:S04]  /*4550*/  UIMAD.WIDE.U32 UR10, UR18, UR4, URZ ;  /* 0x00000004120a72a5 */ /* 0x000fc8000f8e003f */
[----:B------:R-:W-:-:S12]  /*4560*/  @UP0 USHF.R.U32.HI UR18, URZ, UR5, UR11 ;  /* 0x000000053f120299 */ /* 0x000fd8000801160b */
.L_x_1271:
[----:B------:R-:W-:-:S04]  /*4570*/  UIMAD UR15, UR18, UR15, UR15 ;  /* 0x0000000f120f72a4 */ /* 0x000fc8000f8e020f */
[----:B------:R-:W-:-:S04]  /*4580*/  UISETP.LT.AND UP0, UPT, UR14, UR15, UPT ;  /* 0x0000000f0e00728c */ /* 0x000fc8000bf01270 */
[----:B------:R-:W-:-:S12]  /*4590*/  USEL UR14, UR14, UR15, UP0 ;  /* 0x0000000f0e0e7287 */ /* 0x000fd80008000000 */
.L_x_1269:
[----:B------:R-:W-:Y:S01]  /*45a0*/  R2UR UR5, R201 ;  /* 0x00000000c90572ca */ /* 0x000fe200000e0000 */
[----:B------:R-:W-:Y:S01]  /*45b0*/  USHF.R.S32.HI UR4, URZ, 0x1f, UR14 ;  /* 0x0000001f3f047899 */ /* 0x000fe2000801140e */
[----:B------:R-:W-:Y:S01]  /*45c0*/  MOV R2, 0x3f800000 ;  /* 0x3f80000000027802 */ /* 0x000fe20000000f00 */
[----:B------:R-:W-:Y:S01]  /*45d0*/  IMAD.MOV.U32 R0, RZ, RZ, 0x3f800000 ;  /* 0x3f800000ff007424 */ /* 0x000fe200078e00ff */
[----:B------:R-:W-:Y:S01]  /*45e0*/  CS2R R150, SRZ ;  /* 0x0000000000967805 */ /* 0x000fe2000001ff00 */
        /* <DEDUP_REMOVED lines=70> */
[----:B------:R-:W-:Y:S01]  /*4a50*/  UMOV UR41, UR39 ;  /* 0x0000002700297c82 */ /* 0x000fe20008000000 */
[----:B------:R-:W-:Y:S01]  /*4a60*/  IMAD.MOV.U32 R220, RZ, RZ, R4 ;  /* 0x000000ffffdc7224 */ /* 0x000fe200078e0004 */
[----:B------:R-:W-:Y:S01]  /*4a70*/  UMOV UR4, UR38 ;  /* 0x0000002600047c82 */ /* 0x000fe20008000000 */
[----:B------:R-:W-:Y:S01]  /*4a80*/  IMAD.MOV.U32 R2, RZ, RZ, 0x3f800000 ;  /* 0x3f800000ff027424 */ /* 0x000fe200078e00ff */
[----:B------:R-:W-:Y:S01]  /*4a90*/  ULDC UR51, c[0x0][0x9e4] ;  /* 0x0002790000337ab9 */ /* 0x000fe20000000800 */
[----:B------:R-:W-:Y:S01]  /*4aa0*/  IMAD.MOV.U32 R151, RZ, RZ, RZ ;  /* 0x000000ffff977224 */ /* 0x000fe200078e00ff */
[----:B------:R-:W-:Y:S01]  /*4ab0*/  ULDC UR54, c[0x0][0x9dc] ;  /* 0x0002770000367ab9 */ /* 0x000fe20000000800 */
[----:B------:R-:W-:-:S05]  /*4ac0*/  ULDC UR5, c[0x0][0x9d8] ;  /* 0x0002760000057ab9 */ /* 0x000fca0000000800 */
.L_x_1291:
[----:B------:R-:W-:-:S04]  /*4ad0*/  UISETP.NE.AND UP0, UPT, UR4, 0x1, UPT ;  /* 0x000000010400788c */ /* 0x000fc8000bf05270 */
[----:B------:R-:W-:-:S04]  /*4ae0*/  USEL UR39, URZ, 0x1, UP0 ;  /* 0x000000013f277887 */ /* 0x000fc80008000000 */
[----:B------:R-:W-:Y:S01]  /*4af0*/  ULOP3.LUT UR39, UR41, UR39, URZ, 0x3c, !UPT ;  /* 0x0000002729277292 */ /* 0x000fe2000f8e3c3f */
[----:B------:R-:W-:Y:S11]  /*4b00*/  @!P0 BRA `(.L_x_1273) ;  /* 0x0000000000048947 */ /* 0x000ff60003800000 */
[----:B------:R-:W-:Y:S01]  /*4b10*/  BPT.TRAP 0x1 ;  /* 0x000000040000795c */ /* 0x000fe20000300000 */
.L_x_1273:
        /* <DEDUP_REMOVED lines=9> */
.L_x_1274:
[----:B-1----:R-:W-:Y:S05]  /*4bb0*/  @P1 BRA `(.L_x_1275) ;  /* 0x0000000000081947 */ /* 0x002fea0003800000 */
[----:B------:R-:W1:Y:S02]  /*4bc0*/  SYNCS.PHASECHK.TRANS64.TRYWAIT P1, [UR7+0x30830], R3 ;  /* 0x03083003ff0075a7 */ /* 0x000e640008020147 */
[----:B-1----:R-:W-:Y:S05]  /*4bd0*/  @!P1 BRA `(.L_x_1276) ;  /* 0x0000011800a89947 */ /* 0x002fea0003800000 */
.L_x_1275:
[----:B------:R-:W-:Y:S01]  /*4be0*/  R2UR UR6, R20 ;  /* 0x00000000140672ca */ /* 0x000fe200000e0000 */
[----:B------:R-:W-:Y:S01]  /*4bf0*/  WARPGROUP.ARRIVE ;  /* 0x00000000000079c5 */ /* 0x000fe20000000000 */
[----:B------:R-:W-:Y:S01]  /*4c00*/  R2UR UR44, R16 ;  /* 0x00000000102c72ca */ /* 0x000fe200000e0000 */
[----:B------:R-:W-:Y:S01]  /*4c10*/  UMOV UR47, 0x40000040 ;  /* 0x40000040002f7882 */ /* 0x000fe20000000000 */
[----:B------:R-:W-:Y:S01]  /*4c20*/  R2UR UR45, R17 ;  /* 0x00000000112d72ca */ /* 0x000fe200000e0000 */
[----:B------:R-:W-:Y:S01]  /*4c30*/  UMOV UR11, 0x40000040 ;  /* 0x40000040000b7882 */ /* 0x000fe20000000000 */
[----:B------:R-:W-:Y:S01]  /*4c40*/  UMOV UR15, 0x40000040 ;  /* 0x40000040000f7882 */ /* 0x000fe20000000000 */
[----:B------:R-:W-:Y:S01]  /*4c50*/  UMOV UR19, 0x40000040 ;  /* 0x4000004000137882 */ /* 0x000fe20000000000 */
[----:B------:R-:W-:Y:S01]  /*4c60*/  UMOV UR23, 0x40000040 ;  /* 0x4000004000177882 */ /* 0x000fe20000000000 */
[----:B------:R-:W-:Y:S01]  /*4c70*/  UMOV UR27, 0x40000040 ;  /* 0x40000040001b7882 */ /* 0x000fe20000000000 */
[----:B------:R-:W-:Y:S01]  /*4c80*/  UMOV UR31, 0x40000040 ;  /* 0x40000040001f7882 */ /* 0x000fe20000000000 */
[----:B------:R-:W-:Y:S01]  /*4c90*/  UMOV UR35, 0x40000040 ;  /* 0x4000004000237882 */ /* 0x000fe20000000000 */
[-C--:B------:R-:W-:Y:S01]  /*4ca0*/  FMUL.FTZ R24, R24, R0.reuse ;  /* 0x0000000018187220 */ /* 0x080fe20000410000 */
[----:B------:R-:W-:Y:S01]  /*4cb0*/  ULEA UR6, UR38, UR6, 0xb ;  /* 0x0000000626067291 */ /* 0x000fe2000f8e583f */
[-C--:B------:R-:W-:Y:S01]  /*4cc0*/  FMUL.FTZ R25, R25, R0.reuse ;  /* 0x0000000019197220 */ /* 0x080fe20000410000 */
[-C--:B------:R-:W-:Y:S01]  /*4cd0*/  FMUL.FTZ R28, R28, R0.reuse ;  /* 0x000000001c1c7220 */ /* 0x080fe20000410000 */
[-C--:B------:R-:W-:Y:S01]  /*4ce0*/  FMUL.FTZ R29, R29, R0.reuse ;  /* 0x000000001d1d7220 */ /* 0x080fe20000410000 */
[----:B------:R-:W-:Y:S01]  /*4cf0*/  UIADD3 UR10, UR6, 0x400, URZ ;  /* 0x00000400060a7890 */ /* 0x000fe2000fffe03f */
[-C--:B------:R-:W-:Y:S01]  /*4d00*/  FMUL.FTZ R32, R32, R0.reuse ;  /* 0x0000000020207220 */ /* 0x080fe20000410000 */
[----:B------:R-:W-:Y:S01]  /*4d10*/  UIADD3 UR14, UR6, 0x402, URZ ;  /* 0x00000402060e7890 */ /* 0x000fe2000fffe03f */
[-C--:B------:R-:W-:Y:S01]  /*4d20*/  FMUL.FTZ R33, R33, R0.reuse ;  /* 0x0000000021217220 */ /* 0x080fe20000410000 */
[----:B------:R-:W-:Y:S01]  /*4d30*/  UMOV UR46, UR6 ;  /* 0x00000006002e7c82 */ /* 0x000fe20008000000 */
[----:B------:R-:W-:Y:S01]  /*4d40*/  UIADD3 UR18, UR6, 0x404, URZ ;  /* 0x0000040406127890 */ /* 0x000fe2000fffe03f */
[----:B------:R-:W-:Y:S01]  /*4d50*/  HGMMA.64x64x16.F32.BF16 R152, gdesc[UR44], RZ, !UPT, gsb0 ;  /* 0x00e000002c9879f0 */ /* 0x000fe2000c0018ff */
[----:B------:R-:W-:Y:S01]  /*4d60*/  R2UR UR44, R14 ;  /* 0x000000000e2c72ca */ /* 0x000fe200000e0000 */
[----:B------:R-:W-:Y:S01]  /*4d70*/  UIADD3 UR46, UR6, 0x2, URZ ;  /* 0x00000002062e7890 */ /* 0x000fe2000fffe03f */
[----:B------:R-:W-:Y:S01]  /*4d80*/  R2UR UR45, R15 ;  /* 0x000000000f2d72ca */ /* 0x000fe200000e0000 */
        /* <DEDUP_REMOVED lines=203> */
.L_x_1277:
[----:B------:R-:W-:Y:S01]  /*5a40*/  ULEA UR14, UR4, UR40, 0x3 ;  /* 0x00000028040e7291 */ /* 0x000fe2000f8e183f */
[----:B------:R-:W-:-:S04]  /*5a50*/  MOV R0, UR41 ;  /* 0x0000002900007c02 */ /* 0x000fc80008000f00 */
[----:B------:R-:W-:-:S04]  /*5a60*/  SHF.L.U32 R0, R0, 0x1f, RZ ;  /* 0x0000001f00007819 */ /* 0x000fc800000006ff */
[----:B------:R2:W3:Y:S01]  /*5a70*/  SYNCS.PHASECHK.TRANS64.TRYWAIT P1, [UR14+0x30850], R0 ;  /* 0x03085000ff0075a7 */ /* 0x0004e2000802014e */
[----:B------:R-:W-:Y:S05]  /*5a80*/  @!P0 BRA `(.L_x_1278) ;  /* 0x0000000000048947 */ /* 0x000fea0003800000 */
[----:B------:R-:W-:Y:S01]  /*5a90*/  BPT.TRAP 0x1 ;  /* 0x000000040000795c */ /* 0x000fe20000300000 */
.L_x_1278:
[----:B---3--:R-:W-:Y:S05]  /*5aa0*/  @P1 BRA `(.L_x_1279) ;  /* 0x0000000000081947 */ /* 0x008fea0003800000 */
[----:B------:R-:W3:Y:S02]  /*5ab0*/  SYNCS.PHASECHK.TRANS64.TRYWAIT P1, [UR14+0x30850], R0 ;  /* 0x03085000ff0075a7 */ /* 0x000ee4000802014e */
[----:B---3--:R-:W-:Y:S05]  /*5ac0*/  @!P1 BRA `(.L_x_1280) ;  /* 0x0000010c00049947 */ /* 0x008fea0003800000 */
.L_x_1279:
        /* <DEDUP_REMOVED lines=30> */
.L_x_1281:
[----:B------:R-:W-:Y:S01]  /*5cb0*/  R2UR UR4, R22 ;  /* 0x00000000160472ca */ /* 0x000fe200000e0000 */
[----:B------:R-:W3:Y:S01]  /*5cc0*/  S2UR UR6, SR_CgaCtaId ;  /* 0x00000000000679c3 */ /* 0x000ee20000008800 */
[----:B------:R-:W-:Y:S01]  /*5cd0*/  FMUL.FTZ R191, R169, UR5 ;  /* 0x00000005a9bf7c20 */ /* 0x000fe20008410000 */
[----:B------:R-:W-:Y:S02]  /*5ce0*/  VIADD R169, R200, UR61 ;  /* 0x0000003dc8a97c36 */ /* 0x000fe40008000000 */
[----:B------:R-:W-:Y:S01]  /*5cf0*/  FMUL.FTZ R186, R156, UR5 ;  /* 0x000000059cba7c20 */ /* 0x000fe20008410000 */
[----:B-1----:R-:W-:Y:S01]  /*5d00*/  FMUL.FTZ R4, R153, UR5 ;  /* 0x0000000599047c20 */ /* 0x002fe20008410000 */
[----:B------:R-:W-:Y:S01]  /*5d10*/  FMUL.FTZ R156, R163, UR5 ;  /* 0x00000005a39c7c20 */ /* 0x000fe20008410000 */
[----:B------:R-:W-:Y:S01]  /*5d20*/  UIADD3 UR7, UR7, 0x30840, URZ ;  /* 0x0003084007077890 */ /* 0x000fe2000fffe03f */
[----:B------:R-:W-:Y:S01]  /*5d30*/  FMUL.FTZ R153, R158, UR5 ;  /* 0x000000059e997c20 */ /* 0x000fe20008410000 */
[----:B------:R-:W-:Y:S01]  /*5d40*/  FMUL.FTZ R163, R178, UR5 ;  /* 0x00000005b2a37c20 */ /* 0x000fe20008410000 */
[----:B------:R-:W-:Y:S01]  /*5d50*/  FMUL.FTZ R158, R167, UR5 ;  /* 0x00000005a79e7c20 */ /* 0x000fe20008410000 */
[----:B------:R-:W-:-:S02]  /*5d60*/  IMAD.SHL.U32 R178, R221, 0x40, RZ ;  /* 0x00000040ddb27824 */ /* 0x000fc400078e00ff */
[----:B------:R-:W-:Y:S01]  /*5d70*/  FMUL.FTZ R184, R152, UR5 ;  /* 0x0000000598b87c20 */ /* 0x000fe20008410000 */
[----:B------:R-:W-:Y:S01]  /*5d80*/  UISETP.NE.AND UP1, UPT, UR4, URZ, UPT ;  /* 0x0000003f0400728c */ /* 0x000fe2000bf25270 */
[----:B------:R-:W-:Y:S01]  /*5d90*/  FMUL.FTZ R152, R155, UR5 ;  /* 0x000000059b987c20 */ /* 0x000fe20008410000 */
[----:B------:R-:W-:Y:S01]  /*5da0*/  UISETP.NE.AND UP0, UPT, UR60, URZ, UPT ;  /* 0x0000003f3c00728c */ /* 0x000fe2000bf05270 */
[----:B------:R-:W-:Y:S01]  /*5db0*/  FMUL.FTZ R188, R160, UR5 ;  /* 0x00000005a0bc7c20 */ /* 0x000fe20008410000 */
[----:B0-2---:R-:W-:Y:S01]  /*5dc0*/  FMUL.FTZ R0, R154, UR5 ;  /* 0x000000059a007c20 */ /* 0x005fe20008410000 */
[----:B------:R-:W-:Y:S01]  /*5dd0*/  FMUL.FTZ R185, R157, UR5 ;  /* 0x000000059db97c20 */ /* 0x000fe20008410000 */
[----:B------:R-:W-:Y:S01]  /*5de0*/  PLOP3.LUT P1, PT, PT, PT, UP1, 0x80, 0x0 ;  /* 0x000000000000781c */ /* 0x000fe20003f2f018 */
[----:B------:R-:W-:Y:S01]  /*5df0*/  FMUL.FTZ R187, R161, UR5 ;  /* 0x00000005a1bb7c20 */ /* 0x000fe20008410000 */
[----:B------:R-:W-:Y:S01]  /*5e00*/  PLOP3.LUT P2, PT, PT, PT, UP1, 0x80, 0x0 ;  /* 0x000000000000781c */ /* 0x000fe20003f4f018 */
[----:B------:R-:W-:Y:S01]  /*5e10*/  FMUL.FTZ R155, R162, UR5 ;  /* 0x00000005a29b7c20 */ /* 0x000fe20008410000 */
        /* <DEDUP_REMOVED lines=19> */
[----:B------:R-:W0:Y:S01]  /*5f50*/  SHFL.IDX PT, R167, R169, RZ, 0x1c1f ;  /* 0x001c1fffa9a77589 */ /* 0x000e2200000e0000 */
[----:B------:R-:W-:Y:S01]  /*5f60*/  FMUL.FTZ R175, R177, UR5 ;  /* 0x00000005b1af7c20 */ /* 0x000fe20008410000 */
[----:B------:R-:W-:Y:S01]  /*5f70*/  FMUL.FTZ R174, R180, UR5 ;  /* 0x00000005b4ae7c20 */ /* 0x000fe20008410000 */
[----:B------:R-:W-:Y:S01]  /*5f80*/  FMUL.FTZ R179, R181, UR5 ;  /* 0x00000005b5b37c20 */ /* 0x000fe20008410000 */
[----:B------:R-:W-:Y:S01]  /*5f90*/  FMUL.FTZ R165, R182, UR5 ;  /* 0x00000005b6a57c20 */ /* 0x000fe20008410000 */
[----:B------:R-:W-:Y:S01]  /*5fa0*/  FMUL.FTZ R166, R183, UR5 ;  /* 0x00000005b7a67c20 */ /* 0x000fe20008410000 */
[----:B------:R-:W-:Y:S01]  /*5fb0*/  IMAD R2, R19, -0x2, R2 ;  /* 0xfffffffe13027824 */ /* 0x000fe200078e0202 */
[----:B------:R-:W-:Y:S01]  /*5fc0*/  PLOP3.LUT P1, PT, PT, PT, UP0, 0x40, 0x0 ;  /* 0x000000000000781c */ /* 0x000fe20003f2e808 */
[----:B------:R-:W-:Y:S01]  /*5fd0*/  IMAD.U32 R3, RZ, RZ, UR42 ;  /* 0x0000002aff037e24 */ /* 0x000fe2000f8e00ff */
[----:B------:R-:W-:Y:S01]  /*5fe0*/  SYNCS.ARRIVE.TRANS64.RED.A1T0 RZ, [UR7], RZ ;  /* 0x000000ffffff79a7 */ /* 0x000fe20008100407 */
[----:B------:R-:W-:Y:S01]  /*5ff0*/  UMOV UR7, UR54 ;  /* 0x0000003600077c82 */ /* 0x000fe20008000000 */
[----:B------:R-:W1:Y:S01]  /*6000*/  MUFU.TANH R184, R184 ;  /* 0x000000b800b87308 */ /* 0x000e620000002400 */
[----:B------:R-:W-:Y:S01]  /*6010*/  ULOP3.LUT UR4, URZ, UR7, URZ, 0x33, !UPT ;  /* 0x000000073f047292 */ /* 0x000fe2000f8e333f */
[----:B------:R-:W-:Y:S01]  /*6020*/  IADD3 R2, -R3, UR43, R2 ;  /* 0x0000002b03027c10 */ /* 0x000fe2000fffe102 */
[----:B------:R-:W-:-:S04]  /*6030*/  ULDC UR6, c[0x0][0x9e0] ;  /* 0x0002780000067ab9 */ /* 0x000fc80000000800 */
[C---:B------:R-:W-:Y:S01]  /*6040*/  VIADD R180, R2.reuse, UR4 ;  /* 0x0000000402b47c36 */ /* 0x040fe20008000000 */
[----:B------:R-:W2:Y:S01]  /*6050*/  MUFU.TANH R4, R4 ;  /* 0x0000000400047308 */ /* 0x000ea20000002400 */
[----:B------:R-:W-:-:S04]  /*6060*/  VIADD R177, R2, UR6 ;  /* 0x0000000602b17c36 */ /* 0x000fc80008000000 */
[----:B0-----:R-:W-:Y:S01]  /*6070*/  IMAD.IADD R181, R177, 0x1, R167 ;  /* 0x00000001b1b57824 */ /* 0x001fe200078e02a7 */
[----:B------:R-:W-:Y:S02]  /*6080*/  IADD3 R182, R180, R167, RZ ;  /* 0x000000a7b4b67210 */ /* 0x000fe40007ffe0ff */
[----:B------:R-:W0:Y:S08]  /*6090*/  MUFU.TANH R0, R0 ;  /* 0x0000000000007308 */ /* 0x000e300000002400 */
        /* <DEDUP_REMOVED lines=30> */
[----:B------:R-:W-:Y:S01]  /*6280*/  IMAD.U32 R2, RZ, RZ, UR42 ;  /* 0x0000002aff027e24 */ /* 0x000fe2000f8e00ff */
[----:B------:R-:W-:Y:S04]  /*6290*/  BSSY B0, `(.L_x_1283) ;  /* 0x0000011000007945 */ /* 0x000fe80003800000 */
[----:B------:R-:W-:-:S04]  /*62a0*/  IADD3 R167, -R2, UR43, R167 ;  /* 0x0000002b02a77c10 */ /* 0x000fc8000fffe1a7 */
        /* <DEDUP_REMOVED lines=10> */
.L_x_1284:
[----:B------:R-:W-:-:S05]  /*6350*/  IMAD.U32 R168, RZ, RZ, UR51 ;  /* 0x00000033ffa87e24 */ /* 0x000fca000f8e00ff */
[----:B------:R-:W-:-:S13]  /*6360*/  ISETP.NE.AND P1, PT, R168, 0x1, PT ;  /* 0x00000001a800780c */ /* 0x000fda0003f25270 */
[----:B------:R-:W1:Y:S02]  /*6370*/  @P1 LDC.64 R2, c[0x0][0x9e8] ;  /* 0x00027a00ff021b82 */ /* 0x000e640000000a00 */
[----:B-1----:R-:W-:-:S05]  /*6380*/  @P1 IMAD.HI.U32 R2, R167, R2, RZ ;  /* 0x00000002a7021227 */ /* 0x002fca00078e00ff */
[----:B------:R-:W-:-:S07]  /*6390*/  @P1 SHF.R.U32.HI R167, RZ, R3, R2 ;  /* 0x00000003ffa71219 */ /* 0x000fce0000011602 */
.L_x_1285:
[----:B------:R-:W-:Y:S05]  /*63a0*/  BSYNC B0 ;  /* 0x0000000000007941 */ /* 0x000fea0003800000 */
.L_x_1283:
[----:B------:R-:W-:-:S04]  /*63b0*/  IMAD R2, R167, R168, -R178 ;  /* 0x000000a8a7027224 */ /* 0x000fc800078e0ab2 */
[----:B------:R-:W-:-:S05]  /*63c0*/  IMAD R2, R19, -0x2, R2 ;  /* 0xfffffffe13027824 */ /* 0x000fca00078e0202 */
[----:B------:R-:W-:Y:S02]  /*63d0*/  VIADDMNMX R181, R2, R168, R181, PT ;  /* 0x000000a802b57246 */ /* 0x000fe400038001b5 */
[----:B------:R-:W-:-:S07]  /*63e0*/  VIMNMX R182, R182, R2, !PT ;  /* 0x00000002b6b67248 */ /* 0x000fce0007fe0100 */
.L_x_1282:
        /* <DEDUP_REMOVED lines=8> */
[----:B------:R-:W-:Y:S02]  /*6470*/  ISETP.GT.AND P4, PT, R182, 0x18, P1 ;  /* 0x00000018b600780c */ /* 0x000fe40000f84270 */
[----:B------:R-:W-:Y:S02]  /*6480*/  FSEL R167, R184, -INF , !P5 ;  /* 0xff800000b8a77808 */ /* 0x000fe40006800000 */
[----:B------:R-:W-:Y:S02]  /*6490*/  ISETP.LT.OR P4, PT, R181, 0x19, P4 ;  /* 0x00000019b500780c */ /* 0x000fe40002781670 */
[C---:B------:R-:W-:Y:S02]  /*64a0*/  ISETP.GT.AND P6, PT, R182.reuse, 0x8, P1 ;  /* 0x00000008b600780c */ /* 0x040fe40000fc4270 */
[----:B------:R-:W-:-:S02]  /*64b0*/  ISETP.GT.AND P2, PT, R182, 0x9, P1 ;  /* 0x00000009b600780c */ /* 0x000fc40000f44270 */
[C---:B------:R-:W-:Y:S01]  /*64c0*/  ISETP.GT.AND P3, PT, R182.reuse, 0x10, P1 ;  /* 0x00000010b600780c */ /* 0x040fe20000f64270 */
[--C-:B-1----:R-:W-:Y:S01]  /*64d0*/  IMAD.IADD R177, R177, 0x1, R2.reuse ;  /* 0x00000001b1b17824 */ /* 0x102fe200078e0202 */
[----:B------:R-:W-:Y:S01]  /*64e0*/  ISETP.GT.AND P5, PT, R182, 0x11, P1 ;  /* 0x00000011b600780c */ /* 0x000fe20000fa4270 */
[----:B------:R-:W-:Y:S01]  /*64f0*/  IMAD.IADD R180, R180, 0x1, R2 ;  /* 0x00000001b4b47824 */ /* 0x000fe200078e0202 */
[----:B0-----:R-:W-:Y:S02]  /*6500*/  FSEL R190, R190, -INF , !P4 ;  /* 0xff800000bebe7808 */ /* 0x001fe40006000000 */
        /* <DEDUP_REMOVED lines=37> */
[----:B------:R-:W-:Y:S01]  /*6760*/  IMAD.U32 R179, RZ, RZ, UR42 ;  /* 0x0000002affb37e24 */ /* 0x000fe2000f8e00ff */
[----:B------:R-:W-:Y:S04]  /*6770*/  BSSY B0, `(.L_x_1287) ;  /* 0x0000011000007945 */ /* 0x000fe80003800000 */
[----:B------:R-:W-:-:S04]  /*6780*/  IADD3 R179, -R179, UR43, R2 ;  /* 0x0000002bb3b37c10 */ /* 0x000fc8000fffe102 */
[----:B------:R-:W-:-:S13]  /*6790*/  ISETP.GT.AND P2, PT, R179, -0x1, PT ;  /* 0xffffffffb300780c */ /* 0x000fda0003f44270 */
[----:B------:R-:W-:Y:S05]  /*67a0*/  @P2 BRA `(.L_x_1288) ;  /* 0x0000000000202947 */ /* 0x000fea0003800000 */
[----:B------:R-:W-:Y:S02]  /*67b0*/  MOV R4, UR51 ;  /* 0x0000003300047c02 */ /* 0x000fe40008000f00 */
[----:B------:R-:W-:Y:S02]  /*67c0*/  LOP3.LUT R179, RZ, R179, RZ, 0x33, !PT ;  /* 0x000000b3ffb37212 */ /* 0x000fe400078e33ff */
[----:B------:R-:W-:-:S13]  /*67d0*/  ISETP.NE.AND P2, PT, R4, 0x1, PT ;  /* 0x000000010400780c */ /* 0x000fda0003f45270 */
[----:B------:R-:W0:Y:S02]  /*67e0*/  @P2 LDC.64 R2, c[0x0][0x9e8] ;  /* 0x00027a00ff022b82 */ /* 0x000e240000000a00 */
[----:B0-----:R-:W-:-:S05]  /*67f0*/  @P2 IMAD.HI.U32 R2, R179, R2, RZ ;  /* 0x00000002b3022227 */ /* 0x001fca00078e00ff */
[----:B------:R-:W-:-:S04]  /*6800*/  @P2 SHF.R.U32.HI R179, RZ, R3, R2 ;  /* 0x00000003ffb32219 */ /* 0x000fc80000011602 */
[----:B------:R-:W-:Y:S01]  /*6810*/  LOP3.LUT R179, RZ, R179, RZ, 0x33, !PT ;  /* 0x000000b3ffb37212 */ /* 0x000fe200078e33ff */
[----:B------:R-:W-:Y:S06]  /*6820*/  BRA `(.L_x_1289) ;  /* 0x0000000000147947 */ /* 0x000fec0003800000 */
.L_x_1288:
[----:B------:R-:W-:-:S05]  /*6830*/  IMAD.U32 R4, RZ, RZ, UR51 ;  /* 0x00000033ff047e24 */ /* 0x000fca000f8e00ff */
[----:B------:R-:W-:-:S13]  /*6840*/  ISETP.NE.AND P2, PT, R4, 0x1, PT ;  /* 0x000000010400780c */ /* 0x000fda0003f45270 */
[----:B------:R-:W0:Y:S02]  /*6850*/  @P2 LDC.64 R2, c[0x0][0x9e8] ;  /* 0x00027a00ff022b82 */ /* 0x000e240000000a00 */
[----:B0-----:R-:W-:-:S05]  /*6860*/  @P2 IMAD.HI.U32 R2, R179, R2, RZ ;  /* 0x00000002b3022227 */ /* 0x001fca00078e00ff */
[----:B------:R-:W-:-:S07]  /*6870*/  @P2 SHF.R.U32.HI R179, RZ, R3, R2 ;  /* 0x00000003ffb32219 */ /* 0x000fce0000011602 */
.L_x_1289:
[----:B------:R-:W-:Y:S05]  /*6880*/  BSYNC B0 ;  /* 0x0000000000007941 */ /* 0x000fea0003800000 */
.L_x_1287:
[----:B------:R-:W-:-:S04]  /*6890*/  IMAD R178, R179, R4, -R178 ;  /* 0x00000004b3b27224 */ /* 0x000fc800078e0ab2 */
[----:B------:R-:W-:-:S05]  /*68a0*/  IMAD R178, R19, -0x2, R178 ;  /* 0xfffffffe13b27824 */ /* 0x000fca00078e02b2 */
[----:B------:R-:W-:Y:S02]  /*68b0*/  VIADDMNMX R177, R178, R4, R177, PT ;  /* 0x00000004b2b17246 */ /* 0x000fe400038001b1 */
[----:B------:R-:W-:-:S07]  /*68c0*/  VIMNMX R180, R180, R178, !PT ;  /* 0x000000b2b4b47248 */ /* 0x000fce0007fe0100 */
.L_x_1286:
[----:B------:R-:W-:Y:S01]  /*68d0*/  FMNMX.FTZ R3, R167, R220, !PT ;  /* 0x000000dca7037209 */ /* 0x000fe20007810000 */
[----:B------:R-:W-:Y:S01]  /*68e0*/  ULDC UR6, c[0x0][0x988] ;  /* 0x0002620000067ab9 */ /* 0x000fe20000000800 */
[----:B------:R-:W-:Y:S02]  /*68f0*/  ISETP.GT.AND P3, PT, R180, RZ, P1 ;  /* 0x000000ffb400720c */ /* 0x000fe40000f64270 */
        /* <DEDUP_REMOVED lines=45> */
[----:B------:R-:W-:Y:S02]  /*6bd0*/  FSEL R2, R0, -INF , !P3 ;  /* 0xff80000000027808 */ /* 0x000fe40005800000 */
[C---:B------:R-:W-:Y:S01]  /*6be0*/  ISETP.GT.AND P3, PT, R180.reuse, 0x20, P1 ;  /* 0x00000020b400780c */ /* 0x040fe20000f64270 */
[----:B------:R-:W0:Y:S01]  /*6bf0*/  SHFL.BFLY PT, R4, R3, 0x1, 0x1f ;  /* 0x0c201f0003047f89 */ /* 0x000e2200000e0000 */
[----:B------:R-:W-:-:S02]  /*6c00*/  ISETP.GT.AND P2, PT, R180, 0x30, P1 ;  /* 0x00000030b400780c */ /* 0x000fc40000f44270 */
[C---:B------:R-:W-:Y:S02]  /*6c10*/  ISETP.LT.OR P3, PT, R177.reuse, 0x21, P3 ;  /* 0x00000021b100780c */ /* 0x040fe40001f61670 */
[----:B------:R-:W-:Y:S02]  /*6c20*/  ISETP.LT.OR P6, PT, R177, 0x2a, P6 ;  /* 0x0000002ab100780c */ /* 0x000fe400037c1670 */
[----:B------:R-:W-:Y:S02]  /*6c30*/  FSEL R159, R159, -INF , !P3 ;  /* 0xff8000009f9f7808 */ /* 0x000fe40005800000 */
[----:B------:R-:W-:Y:S02]  /*6c40*/  ISETP.GT.AND P5, PT, R180, 0x31, P1 ;  /* 0x00000031b400780c */ /* 0x000fe40000fa4270 */
[----:B------:R-:W-:Y:S02]  /*6c50*/  ISETP.LT.OR P2, PT, R177, 0x31, P2 ;  /* 0x00000031b100780c */ /* 0x000fe40001741670 */
[----:B------:R-:W-:-:S02]  /*6c60*/  FSEL R162, R162, -INF , !P6 ;  /* 0xff800000a2a27808 */ /* 0x000fc40007000000 */
[----:B------:R-:W-:Y:S02]  /*6c70*/  ISETP.LT.OR P5, PT, R177, 0x32, P5 ;  /* 0x00000032b100780c */ /* 0x000fe40002fa1670 */
[----:B------:R-:W-:Y:S02]  /*6c80*/  FSEL R163, R163, -INF , !P2 ;  /* 0xff800000a3a37808 */ /* 0x000fe40005000000 */
[----:B------:R-:W-:Y:S02]  /*6c90*/  FSEL R164, R164, -INF , !P5 ;  /* 0xff800000a4a47808 */ /* 0x000fe40006800000 */
[----:B0-----:R-:W-:Y:S02]  /*6ca0*/  FMNMX.FTZ R4, R3, R4, !PT ;  /* 0x0000000403047209 */ /* 0x001fe40007810000 */
[----:B------:R-:W-:Y:S02]  /*6cb0*/  FMNMX.FTZ R3, R2, R21, !PT ;  /* 0x0000001502037209 */ /* 0x000fe40007810000 */
[----:B------:R-:W-:-:S02]  /*6cc0*/  FSETP.NEU.FTZ.AND P3, PT, R4, -INF , PT ;  /* 0xff8000000400780b */ /* 0x000fc40003f7d000 */
[----:B------:R-:W-:-:S04]  /*6cd0*/  FMNMX.FTZ R0, R152, R3, !PT ;  /* 0x0000000398007209 */ /* 0x000fc80007810000 */
[----:B------:R-:W-:-:S04]  /*6ce0*/  FMNMX.FTZ R3, R153, R0, !PT ;  /* 0x0000000099037209 */ /* 0x000fc80007810000 */
        /* <DEDUP_REMOVED lines=16> */
[----:B------:R0:W-:Y:S01]  /*6df0*/  MUFU.EX2 R161, R179 ;  /* 0x000000b300a17308 */ /* 0x0001e20000000800 */
        /* <DEDUP_REMOVED lines=11> */
[--C-:B0-----:R-:W-:Y:S01]  /*6eb0*/  FFMA.FTZ R179, R189, UR6, -R0.reuse ;  /* 0x00000006bdb37c23 */ /* 0x101fe20008010800 */
[----:B------:R-:W-:Y:S01]  /*6ec0*/  FSEL R168, R165, -INF , !P4 ;  /* 0xff800000a5a87808 */ /* 0x000fe20006000000 */
[--C-:B------:R-:W-:Y:S01]  /*6ed0*/  FFMA.FTZ R169, R172, UR6, -R0.reuse ;  /* 0x00000006aca97c23 */ /* 0x100fe20008010800 */
[----:B------:R-:W-:Y:S01]  /*6ee0*/  FMNMX.FTZ R3, R164, R3, !PT ;  /* 0x00000003a4037209 */ /* 0x000fe20007810000 */
[--C-:B------:R-:W-:Y:S01]  /*6ef0*/  FFMA.FTZ R184, R176, UR6, -R0.reuse ;  /* 0x00000006b0b87c23 */ /* 0x100fe20008010800 */
[----:B------:R-:W-:Y:S01]  /*6f00*/  FSEL R166, R166, -INF , !P1 ;  /* 0xff800000a6a67808 */ /* 0x000fe20004800000 */
[--C-:B------:R-:W-:Y:S01]  /*6f10*/  FFMA.FTZ R165, R175, UR6, -R0.reuse ;  /* 0x00000006afa57c23 */ /* 0x100fe20008010800 */
[----:B------:R-:W-:Y:S01]  /*6f20*/  FMNMX.FTZ R3, R168, R3, !PT ;  /* 0x00000003a8037209 */ /* 0x000fe20007810000 */
[--C-:B------:R-:W-:Y:S01]  /*6f30*/  FFMA.FTZ R186, R174, UR6, -R0.reuse ;  /* 0x00000006aeba7c23 */ /* 0x100fe20008010800 */
[----:B------:R-:W-:Y:S01]  /*6f40*/  FSEL R173, R4, RZ, P3 ;  /* 0x000000ff04ad7208 */ /* 0x000fe20001800000 */
[----:B------:R-:W-:Y:S01]  /*6f50*/  FFMA.FTZ R171, R171, UR6, -R0 ;  /* 0x00000006abab7c23 */ /* 0x000fe20008010800 */
[----:B------:R-:W-:Y:S01]  /*6f60*/  FMNMX.FTZ R3, R166, R3, !PT ;  /* 0x00000003a6037209 */ /* 0x000fe20007810000 */
[----:B------:R-:W-:Y:S02]  /*6f70*/  MUFU.EX2 R196, R196 ;  /* 0x000000c400c47308 */ /* 0x000fe40000000800 */
[----:B------:R-:W-:-:S02]  /*6f80*/  FADD.FTZ R173, -R173, R220 ;  /* 0x000000dcadad7221 */ /* 0x000fc40000010100 */
[----:B------:R-:W0:Y:S02]  /*6f90*/  SHFL.BFLY PT, R178, R3, 0x2, 0x1f ;  /* 0x0c401f0003b27f89 */ /* 0x000e2400000e0000 */
[----:B------:R-:W-:Y:S02]  /*6fa0*/  FMUL.FTZ R0, R173, UR6 ;  /* 0x00000006ad007c20 */ /* 0x000fe40008410000 */
        /* <DEDUP_REMOVED lines=12> */
[----:B------:R-:W-:Y:S03]  /*7070*/  MUFU.EX2 R188, R188 ;  /* 0x000000bc00bc7308 */ /* 0x000fe60000000800 */
[----:B------:R-:W-:-:S05]  /*7080*/  FSEL R173, R170, RZ, P1 ;  /* 0x000000ffaaad7208 */ /* 0x000fca0000800000 */
        /* <DEDUP_REMOVED lines=17> */
[----:B------:R-:W-:Y:S01]  /*71a0*/  FADD.FTZ R170, R198, R21 ;  /* 0x00000015c6aa7221 */ /* 0x000fe20000010000 */
[--C-:B------:R-:W-:Y:S01]  /*71b0*/  FFMA.FTZ R191, R167, UR6, -R173.reuse ;  /* 0x00000006a7bf7c23 */ /* 0x100fe200080108ad */
[--C-:B------:R-:W-:Y:S01]  /*71c0*/  FFMA.FTZ R162, R162, UR6, -R173.reuse ;  /* 0x00000006a2a27c23 */ /* 0x100fe200080108ad */
[--C-:B------:R-:W-:Y:S01]  /*71d0*/  FFMA.FTZ R185, R163, UR6, -R173.reuse ;  /* 0x00000006a3b97c23 */ /* 0x100fe200080108ad */
[----:B--2---:R-:W-:Y:S01]  /*71e0*/  FADD.FTZ R21, R183, R170 ;  /* 0x000000aab7157221 */ /* 0x004fe20000010000 */
[--C-:B------:R-:W-:Y:S01]  /*71f0*/  FFMA.FTZ R164, R164, UR6, -R173.reuse ;  /* 0x00000006a4a47c23 */ /* 0x100fe200080108ad */
[----:B------:R-:W1:Y:S01]  /*7200*/  MUFU.EX2 R2, R2 ;  /* 0x0000000200027308 */ /* 0x000e620000000800 */
[----:B------:R-:W-:Y:S01]  /*7210*/  FFMA.FTZ R187, R168, UR6, -R173 ;  /* 0x00000006a8bb7c23 */ /* 0x000fe200080108ad */
[----:B0-----:R-:W-:Y:S01]  /*7220*/  FADD.FTZ R170, R192, R21 ;  /* 0x00000015c0aa7221 */ /* 0x001fe20000010000 */
[----:B------:R-:W-:-:S03]  /*7230*/  FFMA.FTZ R166, R166, UR6, -R173 ;  /* 0x00000006a6a67c23 */ /* 0x000fc600080108ad */
[----:B----4-:R-:W-:Y:S02]  /*7240*/  FADD.FTZ R21, R181, R170 ;  /* 0x000000aab5157221 */ /* 0x010fe40000010000 */
[----:B------:R-:W0:Y:S02]  /*7250*/  MUFU.EX2 R199, R199 ;  /* 0x000000c700c77308 */ /* 0x000e240000000800 */
[----:B-----5:R-:W-:-:S04]  /*7260*/  FADD.FTZ R170, R194, R21 ;  /* 0x00000015c2aa7221 */ /* 0x020fc80000010000 */
[----:B------:R-:W-:Y:S02]  /*7270*/  FADD.FTZ R21, R179, R170 ;  /* 0x000000aab3157221 */ /* 0x000fe40000010000 */
[----:B------:R-:W2:Y:S01]  /*7280*/  MUFU.EX2 R154, R154 ;  /* 0x0000009a009a7308 */ /* 0x000ea20000000800 */
[----:B-1----:R-:W-:Y:S01]  /*7290*/  FFMA.FTZ R5, R2, R5, R197 ;  /* 0x0000000502057223 */ /* 0x002fe200000100c5 */
[----:B------:R-:W-:-:S03]  /*72a0*/  FADD.FTZ R168, R188, R21 ;  /* 0x00000015bca87221 */ /* 0x000fc60000010000 */
[----:B------:R-:W-:-:S03]  /*72b0*/  FADD.FTZ R18, R152, R5 ;  /* 0x0000000598127221 */ /* 0x000fc60000010000 */
        /* <DEDUP_REMOVED lines=42> */
.L_x_1290:
[----:B------:R-:W0:Y:S01]  /*7560*/  S2UR UR4, SR_CgaCtaId ;  /* 0x00000000000479c3 */ /* 0x000e220000008800 */
[----:B------:R-:W-:Y:S01]  /*7570*/  UIADD3 UR14, UR14, 0x30860, URZ ;  /* 0x000308600e0e7890 */ /* 0x000fe2000fffe03f */
[C---:B------:R-:W-:Y:S01]  /*7580*/  ISETP.GT.AND P1, PT, R221.reuse, UR50, PT ;  /* 0x00000032dd007c0c */ /* 0x040fe2000bf24270 */
        /* <DEDUP_REMOVED lines=24> */
.L_x_1272:
[----:B------:R-:W-:Y:S01]  /*7710*/  R2UR UR4, R22 ;  /* 0x00000000160472ca */ /* 0x000fe200000e0000 */
[----:B------:R-:W-:Y:S02]  /*7720*/  UISETP.NE.AND UP0, UPT, UR60, URZ, UPT ;  /* 0x0000003f3c00728c */ /* 0x000fe4000bf05270 */
[----:B------:R-:W-:Y:S02]  /*7730*/  UIADD3 UR11, UR61, 0x7f, URZ ;  /* 0x0000007f3d0b7890 */ /* 0x000fe4000fffe03f */
[----:B------:R-:W-:Y:S02]  /*7740*/  UIADD3 UR10, UR43, 0x1, -UR42 ;  /* 0x000000012b0a7890 */ /* 0x000fe4000fffe82a */
[----:B------:R-:W-:-:S06]  /*7750*/  PLOP3.LUT P1, PT, PT, PT, UP0, 0x40, 0x0 ;  /* 0x000000000000781c */ /* 0x000fcc0003f2e808 */
[----:B------:R-:W-:-:S11]  /*7760*/  UISETP.NE.AND UP1, UPT, UR4, URZ, UPT ;  /* 0x0000003f0400728c */ /* 0x000fd6000bf25270 */
[----:B------:R-:W-:Y:S01]  /*7770*/  @UP1 ULDC UR4, c[0x0][0x44c] ;  /* 0x0001130000041ab9 */ /* 0x000fe20000000800 */
[----:B------:R-:W-:Y:S01]  /*7780*/  @UP1 ULDC UR14, c[0x0][0x450] ;  /* 0x00011400000e1ab9 */ /* 0x000fe20000000800 */
[----:B------:R-:W-:-:S04]  /*7790*/  UIMAD.WIDE.U32 UR4, UR11, UR4, URZ ;  /* 0x000000040b0472a5 */ /* 0x000fc8000f8e003f */
[----:B------:R-:W-:-:S04]  /*77a0*/  @UP1 USHF.R.U32.HI UR11, URZ, UR14, UR5 ;  /* 0x0000000e3f0b1299 */ /* 0x000fc80008011605 */
[----:B------:R-:W-:-:S04]  /*77b0*/  UIADD3 UR15, UR10, UR11, URZ ;  /* 0x0000000b0a0f7290 */ /* 0x000fc8000fffe03f */
[----:B------:R-:W-:Y:S01]  /*77c0*/  UIADD3 UR7, UR15, -UR7, URZ ;  /* 0x800000070f077290 */ /* 0x000fe2000fffe03f */
[----:B------:R-:W-:Y:S11]  /*77d0*/  @P1 BRA `(.L_x_1292) ;  /* 0x00000000004c1947 */ /* 0x000ff60003800000 */
[----:B------:R-:W-:-:S06]  /*77e0*/  UISETP.GT.AND UP0, UPT, UR15, -0x1, UPT ;  /* 0xffffffff0f00788c */ /* 0x000fcc000bf04270 */
[----:B------:R-:W-:-:S13]  /*77f0*/  PLOP3.LUT P1, PT, PT, PT, UP0, 0x80, 0x0 ;  /* 0x000000000000781c */ /* 0x000fda0003f2f008 */
[----:B------:R-:W-:Y:S05]  /*7800*/  @P1 BRA `(.L_x_1293) ;  /* 0x0000000000201947 */ /* 0x000fea0003800000 */
[----:B------:R-:W-:Y:S01]  /*7810*/  ULDC UR14, c[0x0][0x9e4] ;  /* 0x00027900000e7ab9 */ /* 0x000fe20000000800 */
[----:B------:R-:W-:Y:S02]  /*7820*/  ULOP3.LUT UR15, URZ, UR15, URZ, 0x33, !UPT ;  /* 0x0000000f3f0f7292 */ /* 0x000fe4000f8e333f */
[----:B------:R-:W-:-:S11]  /*7830*/  UISETP.NE.AND UP0, UPT, UR14, 0x1, UPT ;  /* 0x000000010e00788c */ /* 0x000fd6000bf05270 */
[----:B------:R-:W-:Y:S02]  /*7840*/  @UP0 ULDC.64 UR4, c[0x0][0x9e8] ;  /* 0x00027a0000040ab9 */ /* 0x000fe40000000a00 */
[----:B------:R-:W-:-:S04]  /*7850*/  UIMAD.WIDE.U32 UR10, UR15, UR4, URZ ;  /* 0x000000040f0a72a5 */ /* 0x000fc8000f8e003f */
[----:B------:R-:W-:-:S04]  /*7860*/  @UP0 USHF.R.U32.HI UR15, URZ, UR5, UR11 ;  /* 0x000000053f0f0299 */ /* 0x000fc8000801160b */
[----:B------:R-:W-:Y:S01]  /*7870*/  ULOP3.LUT UR15, URZ, UR15, URZ, 0x33, !UPT ;  /* 0x0000000f3f0f7292 */ /* 0x000fe2000f8e333f */
[----:B------:R-:W-:Y:S11]  /*7880*/  BRA `(.L_x_1294) ;  /* 0x0000000000147947 */ /* 0x000ff60003800000 */
.L_x_1293:
[----:B------:R-:W-:Y:S02]  /*7890*/  ULDC UR14, c[0x0][0x9e4] ;  /* 0x00027900000e7ab9 */ /* 0x000fe40000000800 */
[----:B------:R-:W-:-:S11]  /*78a0*/  UISETP.NE.AND UP0, UPT, UR14, 0x1, UPT ;  /* 0x000000010e00788c */ /* 0x000fd6000bf05270 */
[----:B------:R-:W-:Y:S02]  /*78b0*/  @UP0 ULDC.64 UR4, c[0x0][0x9e8] ;  /* 0x00027a0000040ab9 */ /* 0x000fe40000000a00 */
[----:B------:R-:W-:-:S04]  /*78c0*/  UIMAD.WIDE.U32 UR10, UR15, UR4, URZ ;  /* 0x000000040f0a72a5 */ /* 0x000fc8000f8e003f */
[----:B------:R-:W-:-:S12]  /*78d0*/  @UP0 USHF.R.U32.HI UR15, URZ, UR5, UR11 ;  /* 0x000000053f0f0299 */ /* 0x000fd8000801160b */
.L_x_1294:
[----:B------:R-:W-:-:S04]  /*78e0*/  UIMAD UR14, UR15, UR14, URZ ;  /* 0x0000000e0f0e72a4 */ /* 0x000fc8000f8e023f */
[----:B------:R-:W-:-:S04]  /*78f0*/  UISETP.LT.AND UP0, UPT, UR7, UR14, UPT ;  /* 0x0000000e0700728c */ /* 0x000fc8000bf01270 */
[----:B------:R-:W-:-:S12]  /*7900*/  USEL UR7, UR7, UR14, !UP0 ;  /* 0x0000000e07077287 */ /* 0x000fd8000c000000 */
.L_x_1292:
[----:B------:R-:W-:Y:S01]  /*7910*/  UIADD3 UR7, UR7, 0x3f, URZ ;  /* 0x0000003f07077890 */ /* 0x000fe2000fffe03f */
[----:B------:R-:W-:-:S03]  /*7920*/  R2UR UR5, R201 ;  /* 0x00000000c90572ca */ /* 0x000fc600000e0000 */
[----:B------:R-:W-:-:S04]  /*7930*/  USHF.R.S32.HI UR4, URZ, 0x1f, UR7 ;  /* 0x0000001f3f047899 */ /* 0x000fc80008011407 */
[----:B------:R-:W-:-:S04]  /*7940*/  ULEA.HI UR4, UR4, UR7, URZ, 0x6 ;  /* 0x0000000704047291 */ /* 0x000fc8000f8f303f */
[----:B------:R-:W-:-:S04]  /*7950*/  USHF.R.S32.HI UR4, URZ, 0x6, UR4 ;  /* 0x000000063f047899 */ /* 0x000fc80008011404 */
[----:B------:R-:W-:-:S04]  /*7960*/  UISETP.LT.AND UP0, UPT, UR5, UR4, UPT ;  /* 0x000000040500728c */ /* 0x000fc8000bf01270 */
[----:B------:R-:W-:-:S06]  /*7970*/  USEL UR50, UR5, UR4, !UP0 ;  /* 0x0000000405327287 */ /* 0x000fcc000c000000 */
[----:B------:R-:W-:-:S13]  /*7980*/  ISETP.GE.AND P1, PT, R221, UR50, PT ;  /* 0x00000032dd007c0c */ /* 0x000fda000bf26270 */
[----:B------:R-:W-:Y:S05]  /*7990*/  @!P1 BRA `(.L_x_1295) ;  /* 0x0000002000589947 */ /* 0x000fea0003800000 */
[----:B------:R-:W-:Y:S01]  /*79a0*/  IMAD.MOV.U32 R220, RZ, RZ, R3 ;  /* 0x000000ffffdc7224 */ /* 0x000fe200078e0003 */
[----:B------:R-:W-:Y:S01]  /*79b0*/  UMOV UR41, UR39 ;  /* 0x0000002700297c82 */ /* 0x000fe20008000000 */
[----:B------:R-:W-:Y:S01]  /*79c0*/  IMAD.MOV.U32 R21, RZ, RZ, R4 ;  /* 0x000000ffff157224 */ /* 0x000fe200078e0004 */
[----:B------:R-:W-:Y:S01]  /*79d0*/  UMOV UR4, UR38 ;  /* 0x0000002600047c82 */ /* 0x000fe20008000000 */
[----:B------:R-:W-:Y:S01]  /*79e0*/  ULDC UR5, c[0x0][0x9d8] ;  /* 0x0002760000057ab9 */ /* 0x000fe20000000800 */
[----:B------:R-:W-:-:S05]  /*79f0*/  ULDC UR51, c[0x0][0x988] ;  /* 0x0002620000337ab9 */ /* 0x000fca0000000800 */
.L_x_1306:
[----:B------:R-:W-:-:S04]  /*7a00*/  UISETP.NE.AND UP0, UPT, UR4, 0x1, UPT ;  /* 0x000000010400788c */ /* 0x000fc8000bf05270 */
[----:B------:R-:W-:-:S04]  /*7a10*/  USEL UR39, URZ, 0x1, UP0 ;  /* 0x000000013f277887 */ /* 0x000fc80008000000 */
[----:B------:R-:W-:Y:S01]  /*7a20*/  ULOP3.LUT UR39, UR41, UR39, URZ, 0x3c, !UPT ;  /* 0x0000002729277292 */ /* 0x000fe2000f8e3c3f */
[----:B------:R-:W-:Y:S11]  /*7a30*/  @!P0 BRA `(.L_x_1296) ;  /* 0x0000000000048947 */ /* 0x000ff60003800000 */
[----:B------:R-:W-:Y:S01]  /*7a40*/  BPT.TRAP 0x1 ;  /* 0x000000040000795c */ /* 0x000fe20000300000 */
.L_x_1296:
[----:B------:R-:W-:Y:S01]  /*7a50*/  UIADD3 UR38, UR4, 0x1, URZ ;  /* 0x0000000104267890 */ /* 0x000fe2000fffe03f */
[----:B------:R-:W-:-:S03]  /*7a60*/  MOV R3, UR39 ;  /* 0x0000002700037c02 */ /* 0x000fc60008000f00 */
[----:B------:R-:W-:Y:S01]  /*7a70*/  UISETP.NE.AND UP0, UPT, UR38, 0x2, UPT ;  /* 0x000000022600788c */ /* 0x000fe2000bf05270 */
[----:B------:R-:W-:-:S03]  /*7a80*/  SHF.L.U32 R3, R3, 0x1f, RZ ;  /* 0x0000001f03037819 */ /* 0x000fc600000006ff */
[----:B------:R-:W-:-:S04]  /*7a90*/  USEL UR38, UR38, URZ, UP0 ;  /* 0x0000003f26267287 */ /* 0x000fc80008000000 */
[----:B------:R-:W-:-:S09]  /*7aa0*/  ULEA UR7, UR38, UR40, 0x3 ;  /* 0x0000002826077291 */ /* 0x000fd2000f8e183f */
[----:B------:R0:W1:Y:S01]  /*7ab0*/  SYNCS.PHASECHK.TRANS64.TRYWAIT P1, [UR7+0x30830], R3 ;  /* 0x03083003ff0075a7 */ /* 0x0000620008020147 */
[----:B------:R-:W-:Y:S05]  /*7ac0*/  @!P0 BRA `(.L_x_1297) ;  /* 0x0000000000048947 */ /* 0x000fea0003800000 */
[----:B------:R-:W-:Y:S01]  /*7ad0*/  BPT.TRAP 0x1 ;  /* 0x000000040000795c */ /* 0x000fe20000300000 */
.L_x_1297:
[----:B-1----:R-:W-:Y:S05]  /*7ae0*/  @P1 BRA `(.L_x_1298) ;  /* 0x0000000000081947 */ /* 0x002fea0003800000 */
[----:B------:R-:W1:Y:S02]  /*7af0*/  SYNCS.PHASECHK.TRANS64.TRYWAIT P1, [UR7+0x30830], R3 ;  /* 0x03083003ff0075a7 */ /* 0x000e640008020147 */
[----:B-1----:R-:W-:Y:S05]  /*7b00*/  @!P1 BRA `(.L_x_1299) ;  /* 0x000000ec000c9947 */ /* 0x002fea0003800000 */
.L_x_1298:
        /* <DEDUP_REMOVED lines=230> */
.L_x_1300:
[----:B------:R-:W-:Y:S01]  /*8970*/  ULEA UR14, UR4, UR40, 0x3 ;  /* 0x00000028040e7291 */ /* 0x000fe2000f8e183f */
[----:B------:R-:W-:-:S05]  /*8980*/  IMAD.U32 R0, RZ, RZ, UR41 ;  /* 0x00000029ff007e24 */ /* 0x000fca000f8e00ff */
[----:B------:R-:W-:-:S04]  /*8990*/  SHF.L.U32 R0, R0, 0x1f, RZ ;  /* 0x0000001f00007819 */ /* 0x000fc800000006ff */
[----:B------:R2:W3:Y:S01]  /*89a0*/  SYNCS.PHASECHK.TRANS64.TRYWAIT P1, [UR14+0x30850], R0 ;  /* 0x03085000ff0075a7 */ /* 0x0004e2000802014e */
[----:B------:R-:W-:Y:S05]  /*89b0*/  @!P0 BRA `(.L_x_1301) ;  /* 0x0000000000048947 */ /* 0x000fea0003800000 */
[----:B------:R-:W-:Y:S01]  /*89c0*/  BPT.TRAP 0x1 ;  /* 0x000000040000795c */ /* 0x000fe20000300000 */
.L_x_1301:
[----:B---3--:R-:W-:Y:S05]  /*89d0*/  @P1 BRA `(.L_x_1302) ;  /* 0x0000000000081947 */ /* 0x008fea0003800000 */
[----:B------:R-:W3:Y:S02]  /*89e0*/  SYNCS.PHASECHK.TRANS64.TRYWAIT P1, [UR14+0x30850], R0 ;  /* 0x03085000ff0075a7 */ /* 0x000ee4000802014e */
[----:B---3--:R-:W-:Y:S05]  /*89f0*/  @!P1 BRA `(.L_x_1303) ;  /* 0x000000dc00689947 */ /* 0x008fea0003800000 */
.L_x_1302:
        /* <DEDUP_REMOVED lines=30> */
.L_x_1304:
        /* <DEDUP_REMOVED lines=110> */
[----:B------:R-:W-:-:S03]  /*92c0*/  FMUL.FTZ R181, R4, UR6 ;  /* 0x0000000604b57c20 */ /* 0x000fc60008410000 */
[----:B------:R-:W-:Y:S01]  /*92d0*/  FMUL.FTZ R177, R21, UR6 ;  /* 0x0000000615b17c20 */ /* 0x000fe20008410000 */
[--C-:B------:R-:W-:Y:S01]  /*92e0*/  FFMA.FTZ R21, R152, UR6, -R181.reuse ;  /* 0x0000000698157c23 */ /* 0x100fe200080108b5 */
[C---:B------:R-:W-:Y:S01]  /*92f0*/  FADD.FTZ R2, -R3.reuse, R220 ;  /* 0x000000dc03027221 */ /* 0x040fe20000010100 */
[----:B------:R-:W-:Y:S01]  /*9300*/  FMUL.FTZ R152, R3, UR6 ;  /* 0x0000000603987c20 */ /* 0x000fe20008410000 */
[--C-:B------:R-:W-:Y:S01]  /*9310*/  FFMA.FTZ R196, R153, UR6, -R181.reuse ;  /* 0x0000000699c47c23 */ /* 0x100fe200080108b5 */
[----:B------:R-:W-:Y:S01]  /*9320*/  MUFU.EX2 R0, R177 ;  /* 0x000000b100007308 */ /* 0x000fe20000000800 */
[----:B------:R-:W-:Y:S01]  /*9330*/  FMUL.FTZ R2, R2, UR6 ;  /* 0x0000000602027c20 */ /* 0x000fe20008410000 */
        /* <DEDUP_REMOVED lines=25> */
[--C-:B------:R-:W-:Y:S01]  /*94d0*/  FFMA.FTZ R184, R174, UR6, -R181.reuse ;  /* 0x00000006aeb87c23 */ /* 0x100fe200080108b5 */
[--C-:B------:R-:W-:Y:S01]  /*94e0*/  FFMA.FTZ R185, R169, UR6, -R152.reuse ;  /* 0x00000006a9b97c23 */ /* 0x100fe20008010898 */
[--C-:B------:R-:W-:Y:S01]  /*94f0*/  FFMA.FTZ R153, R176, UR6, -R181.reuse ;  /* 0x00000006b0997c23 */ /* 0x100fe200080108b5 */
[----:B------:R-:W-:Y:S01]  /*9500*/  FFMA.FTZ R187, R171, UR6, -R152 ;  /* 0x00000006abbb7c23 */ /* 0x000fe20008010898 */
[----:B------:R-:W-:Y:S01]  /*9510*/  FFMA.FTZ R179, R179, UR6, -R181 ;  /* 0x00000006b3b37c23 */ /* 0x000fe200080108b5 */
        /* <DEDUP_REMOVED lines=67> */
.L_x_1305:
        /* <DEDUP_REMOVED lines=27> */
.L_x_1295:
[----:B------:R-:W-:-:S13]  /*9b00*/  R2UR UR4, R201 ;  /* 0x00000000c90472ca */ /* 0x000fda00000e0000 */
[----:B------:R-:W-:-:S13]  /*9b10*/  ISETP.GE.AND P1, PT, R221, UR4, PT ;  /* 0x00000004dd007c0c */ /* 0x000fda000bf26270 */
[----:B------:R-:W-:Y:S05]  /*9b20*/  @!P1 BRA `(.L_x_1307) ;  /* 0x0000002c00309947 */ /* 0x000fea0003800000 */
[----:B------:R-:W-:Y:S01]  /*9b30*/  IMAD.MOV.U32 R21, RZ, RZ, R3 ;  /* 0x000000ffff157224 */ /* 0x000fe200078e0003 */
[----:B------:R-:W-:Y:S01]  /*9b40*/  UMOV UR7, UR39 ;  /* 0x0000002700077c82 */ /* 0x000fe20008000000 */
[----:B------:R-:W-:Y:S01]  /*9b50*/  IMAD.MOV.U32 R220, RZ, RZ, R4 ;  /* 0x000000ffffdc7224 */ /* 0x000fe200078e0004 */
[----:B------:R-:W-:Y:S01]  /*9b60*/  UMOV UR4, UR38 ;  /* 0x0000002600047c82 */ /* 0x000fe20008000000 */
[----:B------:R-:W-:Y:S01]  /*9b70*/  ULDC UR41, c[0x0][0x9e4] ;  /* 0x0002790000297ab9 */ /* 0x000fe20000000800 */
[----:B------:R-:W-:Y:S01]  /*9b80*/  ULDC UR50, c[0x0][0x9dc] ;  /* 0x0002770000327ab9 */ /* 0x000fe20000000800 */
[----:B------:R-:W-:Y:S01]  /*9b90*/  ULDC UR5, c[0x0][0x9d8] ;  /* 0x0002760000057ab9 */ /* 0x000fe20000000800 */
[----:B------:R-:W-:-:S05]  /*9ba0*/  ULDC UR51, c[0x0][0x988] ;  /* 0x0002620000337ab9 */ /* 0x000fca0000000800 */
.L_x_1326:
[----:B------:R-:W-:-:S04]  /*9bb0*/  UIADD3 UR38, UR4, 0x1, URZ ;  /* 0x0000000104267890 */ /* 0x000fc8000fffe03f */
[----:B------:R-:W-:-:S04]  /*9bc0*/  UISETP.NE.AND UP0, UPT, UR38, 0x2, UPT ;  /* 0x000000022600788c */ /* 0x000fc8000bf05270 */
[----:B------:R-:W-:Y:S02]  /*9bd0*/  USEL UR39, URZ, 0x1, UP0 ;  /* 0x000000013f277887 */ /* 0x000fe40008000000 */
[----:B------:R-:W-:Y:S02]  /*9be0*/  USEL UR38, UR38, URZ, UP0 ;  /* 0x0000003f26267287 */ /* 0x000fe40008000000 */
[----:B------:R-:W-:Y:S01]  /*9bf0*/  ULOP3.LUT UR39, UR7, UR39, URZ, 0x3c, !UPT ;  /* 0x0000002707277292 */ /* 0x000fe2000f8e3c3f */
[----:B------:R-:W-:Y:S11]  /*9c00*/  @!P0 BRA `(.L_x_1308) ;  /* 0x0000000000048947 */ /* 0x000ff60003800000 */
[----:B------:R-:W-:Y:S01]  /*9c10*/  BPT.TRAP 0x1 ;  /* 0x000000040000795c */ /* 0x000fe20000300000 */
.L_x_1308:
[----:B------:R-:W-:Y:S01]  /*9c20*/  ULEA UR6, UR38, UR40, 0x3 ;  /* 0x0000002826067291 */ /* 0x000fe2000f8e183f */
[----:B------:R-:W-:-:S04]  /*9c30*/  MOV R3, UR39 ;  /* 0x0000002700037c02 */ /* 0x000fc80008000f00 */
[----:B------:R-:W-:-:S04]  /*9c40*/  SHF.L.U32 R3, R3, 0x1f, RZ ;  /* 0x0000001f03037819 */ /* 0x000fc800000006ff */
[----:B------:R0:W1:Y:S01]  /*9c50*/  SYNCS.PHASECHK.TRANS64.TRYWAIT P1, [UR6+0x30830], R3 ;  /* 0x03083003ff0075a7 */ /* 0x0000620008020146 */
[----:B------:R-:W-:Y:S05]  /*9c60*/  @!P0 BRA `(.L_x_1309) ;  /* 0x0000000000048947 */ /* 0x000fea0003800000 */
[----:B------:R-:W-:Y:S01]  /*9c70*/  BPT.TRAP 0x1 ;  /* 0x000000040000795c */ /* 0x000fe20000300000 */
.L_x_1309:
[----:B-1----:R-:W-:Y:S05]  /*9c80*/  @P1 BRA `(.L_x_1310) ;  /* 0x0000000000081947 */ /* 0x002fea0003800000 */
[----:B------:R-:W1:Y:S02]  /*9c90*/  SYNCS.PHASECHK.TRANS64.TRYWAIT P1, [UR6+0x30830], R3 ;  /* 0x03083003ff0075a7 */ /* 0x000e640008020146 */
[----:B-1----:R-:W-:Y:S05]  /*9ca0*/  @!P1 BRA `(.L_x_1311) ;  /* 0x000000c800d49947 */ /* 0x002fea0003800000 */
.L_x_1310:
        /* <DEDUP_REMOVED lines=230> */
.L_x_1312:
[----:B------:R-:W-:Y:S01]  /*ab10*/  ULEA UR10, UR4, UR40, 0x3 ;  /* 0x00000028040a7291 */ /* 0x000fe2000f8e183f */
[----:B------:R-:W-:-:S05]  /*ab20*/  IMAD.U32 R0, RZ, RZ, UR7 ;  /* 0x00000007ff007e24 */ /* 0x000fca000f8e00ff */
[----:B------:R-:W-:-:S04]  /*ab30*/  SHF.L.U32 R0, R0, 0x1f, RZ ;  /* 0x0000001f00007819 */ /* 0x000fc800000006ff */
[----:B------:R2:W3:Y:S01]  /*ab40*/  SYNCS.PHASECHK.TRANS64.TRYWAIT P1, [UR10+0x30850], R0 ;  /* 0x03085000ff0075a7 */ /* 0x0004e2000802014a */
[----:B------:R-:W-:Y:S05]  /*ab50*/  @!P0 BRA `(.L_x_1313) ;  /* 0x0000000000048947 */ /* 0x000fea0003800000 */
[----:B------:R-:W-:Y:S01]  /*ab60*/  BPT.TRAP 0x1 ;  /* 0x000000040000795c */ /* 0x000fe20000300000 */
.L_x_1313:
[----:B---3--:R-:W-:Y:S05]  /*ab70*/  @P1 BRA `(.L_x_1314) ;  /* 0x0000000000081947 */ /* 0x008fea0003800000 */
[----:B------:R-:W3:Y:S02]  /*ab80*/  SYNCS.PHASECHK.TRANS64.TRYWAIT P1, [UR10+0x30850], R0 ;  /* 0x03085000ff0075a7 */ /* 0x000ee4000802014a */
[----:B---3--:R-:W-:Y:S05]  /*ab90*/  @!P1 BRA `(.L_x_1315) ;  /* 0x000000bc00309947 */ /* 0x008fea0003800000 */
.L_x_1314:
        /* <DEDUP_REMOVED lines=30> */
.L_x_1316:
[----:B------:R-:W-:Y:S01]  /*ad80*/  R2UR UR4, R22 ;  /* 0x00000000160472ca */ /* 0x000fe200000e0000 */
[----:B------:R-:W3:Y:S01]  /*ad90*/  S2UR UR7, SR_CgaCtaId ;  /* 0x00000000000779c3 */ /* 0x000ee20000008800 */
[----:B------:R-:W-:Y:S01]  /*ada0*/  FMUL.FTZ R191, R169, UR5 ;  /* 0x00000005a9bf7c20 */ /* 0x000fe20008410000 */
[----:B------:R-:W-:Y:S02]  /*adb0*/  VIADD R169, R200, UR61 ;  /* 0x0000003dc8a97c36 */ /* 0x000fe40008000000 */
[----:B------:R-:W-:Y:S01]  /*adc0*/  FMUL.FTZ R184, R152, UR5 ;  /* 0x0000000598b87c20 */ /* 0x000fe20008410000 */
[----:B------:R-:W-:Y:S01]  /*add0*/  FMUL.FTZ R152, R155, UR5 ;  /* 0x000000059b987c20 */ /* 0x000fe20008410000 */
[----:B------:R-:W-:Y:S01]  /*ade0*/  FMUL.FTZ R155, R162, UR5 ;  /* 0x00000005a29b7c20 */ /* 0x000fe20008410000 */
[----:B-1----:R-:W-:Y:S01]  /*adf0*/  FMUL.FTZ R4, R153, UR5 ;  /* 0x0000000599047c20 */ /* 0x002fe20008410000 */
[----:B------:R-:W-:Y:S01]  /*ae00*/  FMUL.FTZ R162, R175, UR5 ;  /* 0x00000005afa27c20 */ /* 0x000fe20008410000 */
[----:B------:R-:W-:Y:S01]  /*ae10*/  FMUL.FTZ R153, R158, UR5 ;  /* 0x000000059e997c20 */ /* 0x000fe20008410000 */
[----:B------:R-:W-:Y:S01]  /*ae20*/  FMUL.FTZ R175, R177, UR5 ;  /* 0x00000005b1af7c20 */ /* 0x000fe20008410000 */
[----:B------:R-:W-:Y:S01]  /*ae30*/  FMUL.FTZ R158, R167, UR5 ;  /* 0x00000005a79e7c20 */ /* 0x000fe20008410000 */
[----:B------:R-:W-:Y:S01]  /*ae40*/  IMAD.SHL.U32 R177, R221, 0x40, RZ ;  /* 0x00000040ddb17824 */ /* 0x000fe200078e00ff */
[----:B------:R-:W-:Y:S01]  /*ae50*/  UISETP.NE.AND UP1, UPT, UR4, URZ, UPT ;  /* 0x0000003f0400728c */ /* 0x000fe2000bf25270 */
[----:B------:R-:W-:Y:S01]  /*ae60*/  FMUL.FTZ R188, R160, UR5 ;  /* 0x00000005a0bc7c20 */ /* 0x000fe20008410000 */
[----:B------:R-:W-:Y:S01]  /*ae70*/  ULEA UR4, UR38, UR40, 0x3 ;  /* 0x0000002826047291 */ /* 0x000fe2000f8e183f */
[----:B0-2---:R-:W-:Y:S01]  /*ae80*/  FMUL.FTZ R0, R154, UR5 ;  /* 0x000000059a007c20 */ /* 0x005fe20008410000 */
[----:B------:R-:W-:Y:S01]  /*ae90*/  UISETP.NE.AND UP0, UPT, UR60, URZ, UPT ;  /* 0x0000003f3c00728c */ /* 0x000fe2000bf05270 */
[----:B------:R-:W-:Y:S01]  /*aea0*/  FMUL.FTZ R186, R156, UR5 ;  /* 0x000000059cba7c20 */ /* 0x000fe20008410000 */
[----:B------:R-:W-:Y:S01]  /*aeb0*/  PLOP3.LUT P1, PT, PT, PT, UP1, 0x80, 0x0 ;  /* 0x000000000000781c */ /* 0x000fe20003f2f018 */
[----:B------:R-:W-:Y:S01]  /*aec0*/  UIADD3 UR4, UR4, 0x30840, URZ ;  /* 0x0003084004047890 */ /* 0x000fe2000fffe03f */
[----:B------:R-:W-:Y:S01]  /*aed0*/  PLOP3.LUT P2, PT, PT, PT, UP1, 0x80, 0x0 ;  /* 0x000000000000781c */ /* 0x000fe20003f4f018 */
[----:B------:R-:W-:Y:S01]  /*aee0*/  FMUL.FTZ R185, R157, UR5 ;  /* 0x000000059db97c20 */ /* 0x000fe20008410000 */
[----:B------:R-:W-:Y:S01]  /*aef0*/  FMUL.FTZ R187, R161, UR5 ;  /* 0x00000005a1bb7c20 */ /* 0x000fe20008410000 */
[----:B------:R-:W-:Y:S01]  /*af00*/  @UP1 ULDC UR6, c[0x0][0x44c] ;  /* 0x0001130000061ab9 */ /* 0x000fe20000000800 */
[----:B------:R-:W-:Y:S01]  /*af10*/  FMUL.FTZ R190, R164, UR5 ;  /* 0x00000005a4be7c20 */ /* 0x000fe20008410000 */
[----:B------:R-:W-:Y:S01]  /*af20*/  FMUL.FTZ R160, R171, UR5 ;  /* 0x00000005aba07c20 */ /* 0x000fe20008410000 */
[----:B---3--:R-:W-:Y:S01]  /*af30*/  UPRMT UR4, UR7, 0x654, UR4 ;  /* 0x0000065407047896 */ /* 0x008fe20008000004 */
        /* <DEDUP_REMOVED lines=24> */
[----:B------:R-:W1:Y:S01]  /*b0c0*/  MUFU.TANH R184, R184 ;  /* 0x000000b800b87308 */ /* 0x000e620000002400 */
[----:B------:R-:W-:Y:S01]  /*b0d0*/  SYNCS.ARRIVE.TRANS64.RED.A1T0 RZ, [UR4], RZ ;  /* 0x000000ffffff79a7 */ /* 0x000fe20008100404 */
[----:B------:R-:W-:-:S02]  /*b0e0*/  ULOP3.LUT UR4, URZ, UR50, URZ, 0x33, !UPT ;  /* 0x000000323f047292 */ /* 0x000fc4000f8e333f */
[----:B------:R-:W-:Y:S01]  /*b0f0*/  IADD3 R2, -R3, UR43, R2 ;  /* 0x0000002b03027c10 */ /* 0x000fe2000fffe102 */
[----:B------:R-:W-:-:S03]  /*b100*/  ULDC UR6, c[0x0][0x9e0] ;  /* 0x0002780000067ab9 */ /* 0x000fc60000000800 */
[----:B------:R-:W2:Y:S01]  /*b110*/  MUFU.TANH R4, R4 ;  /* 0x0000000400047308 */ /* 0x000ea20000002400 */
[C---:B------:R-:W-:Y:S02]  /*b120*/  VIADD R178, R2.reuse, UR6 ;  /* 0x0000000602b27c36 */ /* 0x040fe40008000000 */
[----:B------:R-:W-:-:S03]  /*b130*/  VIADD R180, R2, UR4 ;  /* 0x0000000402b47c36 */ /* 0x000fc60008000000 */
[----:B0-----:R-:W-:Y:S01]  /*b140*/  IADD3 R181, R178, R167, RZ ;  /* 0x000000a7b2b57210 */ /* 0x001fe20007ffe0ff */
[----:B------:R-:W-:Y:S01]  /*b150*/  IMAD.IADD R182, R180, 0x1, R167 ;  /* 0x00000001b4b67824 */ /* 0x000fe200078e02a7 */
        /* <DEDUP_REMOVED lines=44> */
.L_x_1319:
[----:B------:R-:W-:-:S05]  /*b420*/  IMAD.U32 R168, RZ, RZ, UR41 ;  /* 0x00000029ffa87e24 */ /* 0x000fca000f8e00ff */
[----:B------:R-:W-:-:S13]  /*b430*/  ISETP.NE.AND P1, PT, R168, 0x1, PT ;  /* 0x00000001a800780c */ /* 0x000fda0003f25270 */
[----:B------:R-:W1:Y:S02]  /*b440*/  @P1 LDC.64 R2, c[0x0][0x9e8] ;  /* 0x00027a00ff021b82 */ /* 0x000e640000000a00 */
[----:B-1----:R-:W-:-:S05]  /*b450*/  @P1 IMAD.HI.U32 R2, R167, R2, RZ ;  /* 0x00000002a7021227 */ /* 0x002fca00078e00ff */
[----:B------:R-:W-:-:S07]  /*b460*/  @P1 SHF.R.U32.HI R167, RZ, R3, R2 ;  /* 0x00000003ffa71219 */ /* 0x000fce0000011602 */
.L_x_1320:
[----:B------:R-:W-:Y:S05]  /*b470*/  BSYNC B0 ;  /* 0x0000000000007941 */ /* 0x000fea0003800000 */
.L_x_1318:
[----:B------:R-:W-:-:S04]  /*b480*/  IMAD R2, R167, R168, -R177 ;  /* 0x000000a8a7027224 */ /* 0x000fc800078e0ab1 */
[----:B------:R-:W-:-:S05]  /*b490*/  IMAD R2, R19, -0x2, R2 ;  /* 0xfffffffe13027824 */ /* 0x000fca00078e0202 */
[----:B------:R-:W-:Y:S02]  /*b4a0*/  VIADDMNMX R181, R2, R168, R181, PT ;  /* 0x000000a802b57246 */ /* 0x000fe400038001b5 */
[----:B------:R-:W-:-:S07]  /*b4b0*/  VIMNMX R182, R182, R2, !PT ;  /* 0x00000002b6b67248 */ /* 0x000fce0007fe0100 */
.L_x_1317:
        /* <DEDUP_REMOVED lines=13> */
[----:B------:R-:W-:Y:S01]  /*b590*/  ISETP.GT.AND P3, PT, R182, 0x10, P1 ;  /* 0x00000010b600780c */ /* 0x000fe20000f64270 */
        /* <DEDUP_REMOVED lines=41> */
[----:B------:R-:W-:Y:S01]  /*b830*/  MOV R4, UR42 ;  /* 0x0000002a00047c02 */ /* 0x000fe20008000f00 */
[----:B------:R-:W-:Y:S03]  /*b840*/  BSSY B0, `(.L_x_1322) ;  /* 0x0000011000007945 */ /* 0x000fe60003800000 */
[----:B------:R-:W-:-:S04]  /*b850*/  IADD3 R4, -R4, UR43, R3 ;  /* 0x0000002b04047c10 */ /* 0x000fc8000fffe103 */
        /* <DEDUP_REMOVED lines=10> */
.L_x_1323:
[----:B------:R-:W-:-:S05]  /*b900*/  IMAD.U32 R181, RZ, RZ, UR41 ;  /* 0x00000029ffb57e24 */ /* 0x000fca000f8e00ff */
[----:B------:R-:W-:-:S13]  /*b910*/  ISETP.NE.AND P2, PT, R181, 0x1, PT ;  /* 0x00000001b500780c */ /* 0x000fda0003f45270 */
[----:B------:R-:W0:Y:S02]  /*b920*/  @P2 LDC.64 R2, c[0x0][0x9e8] ;  /* 0x00027a00ff022b82 */ /* 0x000e240000000a00 */
[----:B0-----:R-:W-:-:S05]  /*b930*/  @P2 IMAD.HI.U32 R2, R4, R2, RZ ;  /* 0x0000000204022227 */ /* 0x001fca00078e00ff */
[----:B------:R-:W-:-:S07]  /*b940*/  @P2 SHF.R.U32.HI R4, RZ, R3, R2 ;  /* 0x00000003ff042219 */ /* 0x000fce0000011602 */
.L_x_1324:
[----:B------:R-:W-:Y:S05]  /*b950*/  BSYNC B0 ;  /* 0x0000000000007941 */ /* 0x000fea0003800000 */
.L_x_1322:
[----:B------:R-:W-:-:S04]  /*b960*/  IMAD R4, R4, R181, -R177 ;  /* 0x000000b504047224 */ /* 0x000fc800078e0ab1 */
[----:B------:R-:W-:-:S05]  /*b970*/  IMAD R3, R19, -0x2, R4 ;  /* 0xfffffffe13037824 */ /* 0x000fca00078e0204 */
[----:B------:R-:W-:Y:S02]  /*b980*/  VIADDMNMX R178, R3, R181, R178, PT ;  /* 0x000000b503b27246 */ /* 0x000fe400038001b2 */
[----:B------:R-:W-:-:S07]  /*b990*/  VIMNMX R180, R180, R3, !PT ;  /* 0x00000003b4b47248 */ /* 0x000fce0007fe0100 */
.L_x_1321:
[----:B------:R-:W-:Y:S01]  /*b9a0*/  FMNMX.FTZ R3, R167, R220, !PT ;  /* 0x000000dca7037209 */ /* 0x000fe20007810000 */
[----:B------:R-:W-:Y:S01]  /*b9b0*/  UMOV UR6, UR51 ;  /* 0x0000003300067c82 */ /* 0x000fe20008000000 */
        /* <DEDUP_REMOVED lines=78> */
[----:B------:R0:W-:Y:S01]  /*bea0*/  MUFU.EX2 R161, R177 ;  /* 0x000000b100a17308 */ /* 0x0001e20000000800 */
        /* <DEDUP_REMOVED lines=9> */
[--C-:B0-----:R-:W-:Y:S01]  /*bf40*/  FFMA.FTZ R177, R170, UR6, -R0.reuse ;  /* 0x00000006aab17c23 */ /* 0x101fe20008010800 */
        /* <DEDUP_REMOVED lines=110> */
.L_x_1325:
[----:B------:R-:W0:Y:S01]  /*c630*/  S2UR UR7, SR_CgaCtaId ;  /* 0x00000000000779c3 */ /* 0x000e220000008800 */
[----:B------:R-:W-:Y:S01]  /*c640*/  R2UR UR4, R201 ;  /* 0x00000000c90472ca */ /* 0x000fe200000e0000 */
[----:B------:R-:W-:Y:S01]  /*c650*/  UIADD3 UR10, UR10, 0x30860, URZ ;  /* 0x000308600a0a7890 */ /* 0x000fe2000fffe03f */
[----:B------:R-:W-:Y:S01]  /*c660*/  F2FP.BF16.F32.PACK_AB R196, R196, R161 ;  /* 0x000000a1c4c4723e */ /* 0x000fe200000010ff */
[----:B------:R-:W-:Y:S01]  /*c670*/  IMAD.MOV.U32 R21, RZ, RZ, R3 ;  /* 0x000000ffff157224 */ /* 0x000fe200078e0003 */
[----:B------:R-:W-:Y:S01]  /*c680*/  F2FP.BF16.F32.PACK_AB R197, R152, R197 ;  /* 0x000000c598c5723e */ /* 0x000fe200000010ff */
[----:B------:R-:W-:Y:S01]  /*c690*/  IMAD.MOV.U32 R220, RZ, RZ, R4 ;  /* 0x000000ffffdc7224 */ /* 0x000fe200078e0004 */
[----:B------:R-:W-:Y:S02]  /*c6a0*/  F2FP.BF16.F32.PACK_AB R198, R183, R198 ;  /* 0x000000c6b7c6723e */ /* 0x000fe400000010ff */
[----:B------:R-:W-:Y:S02]  /*c6b0*/  F2FP.BF16.F32.PACK_AB R199, R154, R199 ;  /* 0x000000c79ac7723e */ /* 0x000fe400000010ff */
[----:B------:R-:W-:-:S02]  /*c6c0*/  F2FP.BF16.F32.PACK_AB R192, R181, R192 ;  /* 0x000000c0b5c0723e */ /* 0x000fc400000010ff */
[----:B------:R-:W-:Y:S02]  /*c6d0*/  F2FP.BF16.F32.PACK_AB R193, R156, R193 ;  /* 0x000000c19cc1723e */ /* 0x000fe400000010ff */
[----:B------:R-:W-:Y:S01]  /*c6e0*/  ISETP.GT.AND P1, PT, R221, UR4, PT ;  /* 0x00000004dd007c0c */ /* 0x000fe2000bf24270 */
        /* <DEDUP_REMOVED lines=16> */
.L_x_1307:
        /* <DEDUP_REMOVED lines=131> */
.L_x_1327:
[----:B------:R-:W-:Y:S01]  /*d020*/  ULEA UR5, UR38, UR40, 0x3 ;  /* 0x0000002826057291 */ /* 0x000fe2000f8e183f */
[----:B------:R-:W-:-:S05]  /*d030*/  IMAD.U32 R0, RZ, RZ, UR39 ;  /* 0x00000027ff007e24 */ /* 0x000fca000f8e00ff */
[----:B------:R-:W-:-:S04]  /*d040*/  SHF.L.U32 R0, R0, 0x1f, RZ ;  /* 0x0000001f00007819 */ /* 0x000fc800000006ff */
[----:B------:R0:W1:Y:S01]  /*d050*/  SYNCS.PHASECHK.TRANS64.TRYWAIT P1, [UR5+0x30850], R0 ;  /* 0x03085000ff0075a7 */ /* 0x0000620008020145 */
[----:B------:R-:W-:Y:S05]  /*d060*/  @!P0 BRA `(.L_x_1328) ;  /* 0x0000000000048947 */ /* 0x000fea0003800000 */
[----:B------:R-:W-:Y:S01]  /*d070*/  BPT.TRAP 0x1 ;  /* 0x000000040000795c */ /* 0x000fe20000300000 */
.L_x_1328:
[----:B-1----:R-:W-:Y:S05]  /*d080*/  @P1 BRA `(.L_x_1329) ;  /* 0x0000000000081947 */ /* 0x002fea0003800000 */
[----:B------:R-:W1:Y:S02]  /*d090*/  SYNCS.PHASECHK.TRANS64.TRYWAIT P1, [UR5+0x30850], R0 ;  /* 0x03085000ff0075a7 */ /* 0x000e640008020145 */
[----:B-1----:R-:W-:Y:S05]  /*d0a0*/  @!P1 BRA `(.L_x_1330) ;  /* 0x0000009800049947 */ /* 0x002fea0003800000 */
.L_x_1329:
[----:B------:R-:W-:Y:S01]  /*d0b0*/  UIADD3 UR40, UR40, 0x400, URZ ;  /* 0x0000040028287890 */ /* 0x000fe2000fffe03f */
[----:B------:R-:W-:Y:S01]  /*d0c0*/  WARPGROUP.ARRIVE ;  /* 0x00000000000079c5 */ /* 0x000fe20000000000 */
[----:B------:R-:W-:Y:S01]  /*d0d0*/  UMOV UR11, 0x40000040 ;  /* 0x40000040000b7882 */ /* 0x000fe20000000000 */
[----:B-1----:R-:W1:Y:S01]  /*d0e0*/  SHFL.BFLY PT, R7, R18, 0x2, 0x1f ;  /* 0x0c401f0012077f89 */ /* 0x002e6200000e0000 */
[----:B------:R-:W-:Y:S01]  /*d0f0*/  USHF.R.U32.HI UR40, URZ, 0x4, UR40 ;  /* 0x000000043f287899 */ /* 0x000fe20008011628 */
[----:B------:R-:W-:Y:S01]  /*d100*/  MOV R6, RZ ;  /* 0x000000ff00067202 */ /* 0x000fe20000000f00 */
[----:B------:R-:W-:Y:S01]  /*d110*/  IMAD.U32 R13, RZ, RZ, UR6 ;  /* 0x00000006ff0d7e24 */ /* 0x000fe2000f8e00ff */
[----:B0-----:R-:W0:Y:S01]  /*d120*/  SHFL.BFLY PT, R0, R5, 0x2, 0x1f ;  /* 0x0c401f0005007f89 */ /* 0x001e2200000e0000 */
[----:B------:R-:W-:-:S04]  /*d130*/  ULOP3.LUT UR40, UR40, 0x3fff, URZ, 0xc0, !UPT ;  /* 0x00003fff28287892 */ /* 0x000fc8000f8ec03f */
[----:B------:R-:W-:-:S04]  /*d140*/  ULOP3.LUT UR4, UR40, 0x2000000, URZ, 0xfc, !UPT ;  /* 0x0200000028047892 */ /* 0x000fc8000f8efc3f */
[----:B------:R-:W-:-:S04]  /*d150*/  ULEA UR4, UR38, UR4, 0xb ;  /* 0x0000000426047291 */ /* 0x000fc8000f8e583f */
[----:B------:R-:W-:-:S03]  /*d160*/  UIADD3 UR8, UR4, 0x80, URZ ;  /* 0x0000008004087890 */ /* 0x000fc6000fffe03f */
[----:B------:R-:W-:-:S06]  /*d170*/  UMOV UR10, UR4 ;  /* 0x00000004000a7c82 */ /* 0x000fcc0008000000 */
[----:B------:R-:W-:Y:S01]  /*d180*/  HGMMA.64x256x16.F32.BF16 R24, R196, gdesc[UR8].tnspB, R24, gsb0 ;  /* 0x43e00008c4187df0 */ /* 0x000fe20008001818 */
[----:B------:R-:W-:Y:S01]  /*d190*/  UMOV UR11, 0x40000040 ;  /* 0x40000040000b7882 */ /* 0x000fe20000000000 */
[----:B------:R-:W-:Y:S01]  /*d1a0*/  UMOV UR10, UR8 ;  /* 0x00000008000a7c82 */ /* 0x000fe20008000000 */
[----:B------:R-:W-:Y:S01]  /*d1b0*/  UIADD3 UR8, UR4, 0x100, URZ ;  /* 0x0000010004087890 */ /* 0x000fe2000fffe03f */
[----:B-1----:R-:W-:Y:S01]  /*d1c0*/  FADD.FTZ R7, R7, R18 ;  /* 0x0000001207077221 */ /* 0x002fe20000010000 */
[----:B------:R-:W-:Y:S01]  /*d1d0*/  UIADD3 UR4, UR4, 0x180, URZ ;  /* 0x0000018004047890 */ /* 0x000fe2000fffe03f */
        /* <DEDUP_REMOVED lines=39> */
.L_x_1331:
        /* <DEDUP_REMOVED lines=136> */
[-C--:B------:R-:W-:Y:S01]  /*dcd0*/  FMUL.FTZ R147, R147, R5.reuse ;  /* 0x0000000593937220 */ /* 0x080fe20000410000 */
[-C--:B------:R-:W-:Y:S01]  /*dce0*/  FMUL.FTZ R150, R150, R5.reuse ;  /* 0x0000000596967220 */ /* 0x080fe20000410000 */
[----:B------:R-:W-:Y:S01]  /*dcf0*/  FMUL.FTZ R151, R151, R5 ;  /* 0x0000000597977220 */ /* 0x000fe20000410000 */
[----:B------:R-:W-:-:S02]  /*dd00*/  USEL UR38, UR38, URZ, UP0 ;  /* 0x0000003f26267287 */ /* 0x000fc40008000000 */
[----:B------:R-:W-:-:S12]  /*dd10*/  ULOP3.LUT UR39, UR39, UR4, URZ, 0x3c, !UPT ;  /* 0x0000000427277292 */ /* 0x000fd8000f8e3c3f */
.L_x_1253:
[----:B------:R-:W0:Y:S01]  /*dd20*/  S2R R5, SR_CgaCtaId ;  /* 0x0000000000057919 */ /* 0x000e220000008800 */
[----:B------:R-:W-:Y:S01]  /*dd30*/  MOV R22, 0x400 ;  /* 0x0000040000167802 */ /* 0x000fe20000000f00 */
[----:B------:R-:W-:Y:S01]  /*dd40*/  BSSY B0, `(.L_x_1332) ;  /* 0x00002dd000007945 */ /* 0x000fe20003800000 */
[----:B------:R-:W-:Y:S02]  /*dd50*/  BAR.SYNC.DEFER_BLOCKING 0x5, 0x180 ;  /* 0x0146000000007b1d */ /* 0x000fe40000010000 */
[----:B0-----:R-:W-:-:S05]  /*dd60*/  LEA R22, R5, R22, 0x18 ;  /* 0x0000001605167211 */ /* 0x001fca00078ec0ff */
[----:B------:R-:W0:Y:S02]  /*dd70*/  LDS.128 R4, [R22+0x308d0] ;  /* 0x0308d00016047984 */ /* 0x000e240000000c00 */
[----:B0-----:R-:W-:Y:S02]  /*dd80*/  R2UR UR5, R5 ;  /* 0x00000000050572ca */ /* 0x001fe400000e0000 */
[----:B------:R-:W-:Y:S02]  /*dd90*/  R2UR UR7, R6 ;  /* 0x00000000060772ca */ /* 0x000fe400000e0000 */
[----:B------:R-:W-:Y:S01]  /*dda0*/  R2UR UR6, R7 ;  /* 0x00000000070672ca */ /* 0x000fe200000e0000 */
[----:B------:R-:W-:Y:S06]  /*ddb0*/  BAR.ARV 0x4, 0x180 ;  /* 0x0106000000007b1d */ /* 0x000fec0000002000 */
[----:B------:R-:W-:Y:S08]  /*ddc0*/  @P0 BRA `(.L_x_1333) ;  /* 0x0000001c00dc0947 */ /* 0x000ff00003800000 */
[----:B------:R-:W0:Y:S01]  /*ddd0*/  S2R R7, SR_SWINHI ;  /* 0x0000000000077919 */ /* 0x000e220000002f00 */
[----:B------:R-:W-:Y:S01]  /*dde0*/  F2FP.BF16.F32.PACK_AB R24, R25, R24 ;  /* 0x000000181918723e */ /* 0x000fe200000010ff */
[----:B------:R-:W-:Y:S01]  /*ddf0*/  ULDC.64 UR8, c[0x0][0xc00] ;  /* 0x0003000000087ab9 */ /* 0x000fe20000000a00 */
[----:B------:R-:W-:Y:S01]  /*de00*/  F2FP.BF16.F32.PACK_AB R25, R161, R26 ;  /* 0x0000001aa119723e */ /* 0x000fe200000010ff */
[----:B------:R-:W-:Y:S01]  /*de10*/  UISETP.NE.U32.AND UP0, UPT, UR8, URZ, UPT ;  /* 0x0000003f0800728c */ /* 0x000fe2000bf05070 */
[----:B------:R-:W-:Y:S02]  /*de20*/  F2FP.BF16.F32.PACK_AB R26, R29, R28 ;  /* 0x0000001c1d1a723e */ /* 0x000fe400000010ff */
[----:B------:R-:W-:Y:S01]  /*de30*/  F2FP.BF16.F32.PACK_AB R27, R8, R27 ;  /* 0x0000001b081b723e */ /* 0x000fe200000010ff */
[----:B------:R-:W-:Y:S01]  /*de40*/  UISETP.NE.AND.EX UP0, UPT, UR9, URZ, UPT, UP0 ;  /* 0x0000003f0900728c */ /* 0x000fe2000bf05300 */
[----:B------:R-:W-:Y:S02]  /*de50*/  F2FP.BF16.F32.PACK_AB R32, R33, R32 ;  /* 0x000000202120723e */ /* 0x000fe400000010ff */
[----:B------:R-:W-:Y:S01]  /*de60*/  F2FP.BF16.F32.PACK_AB R33, R160, R34 ;  /* 0x00000022a021723e */ /* 0x000fe200000010ff */
[----:B------:R-:W-:Y:S01]  /*de70*/  ULDC.64 UR8, c[0x0][0xc00] ;  /* 0x0003000000087ab9 */ /* 0x000fe20000000a00 */
        /* <DEDUP_REMOVED lines=10> */
[----:B------:R-:W-:Y:S02]  /*df20*/  MOV R4, R22 ;  /* 0x0000001600047202 */ /* 0x000fe40000000f00 */
[----:B0-----:R-:W-:Y:S02]  /*df30*/  MOV R5, R7 ;  /* 0x0000000700057202 */ /* 0x001fe40000000f00 */
[----:B------:R-:W-:-:S02]  /*df40*/  F2FP.BF16.F32.PACK_AB R51, R155, R51 ;  /* 0x000000339b33723e */ /* 0x000fc400000010ff */
[----:B------:R-:W-:Y:S01]  /*df50*/  F2FP.BF16.F32.PACK_AB R57, R154, R58 ;  /* 0x0000003a9a39723e */ /* 0x000fe200000010ff */
[----:B------:R-:W-:Y:S01]  /*df60*/  IMAD.WIDE R102, R213, 0x2, R4 ;  /* 0x00000002d5667825 */ /* 0x000fe200078e0204 */
[----:B------:R-:W-:Y:S02]  /*df70*/  F2FP.BF16.F32.PACK_AB R64, R65, R64 ;  /* 0x000000404140723e */ /* 0x000fe400000010ff */
[----:B------:R-:W-:Y:S02]  /*df80*/  F2FP.BF16.F32.PACK_AB R58, R61, R60 ;  /* 0x0000003c3d3a723e */ /* 0x000fe400000010ff */
[C---:B------:R-:W-:Y:S02]  /*df90*/  IADD3 R169, P1, R102.reuse, 0x20, RZ ;  /* 0x0000002066a97810 */ /* 0x040fe40007f3e0ff */
[----:B------:R-:W-:Y:S02]  /*dfa0*/  IADD3 R171, P0, R102, 0x40, RZ ;  /* 0x0000004066ab7810 */ /* 0x000fe40007f1e0ff */
[----:B------:R-:W-:-:S02]  /*dfb0*/  IADD3.X R11, RZ, R103, RZ, P1, !PT ;  /* 0x00000067ff0b7210 */ /* 0x000fc40000ffe4ff */
[C---:B------:R-:W-:Y:S01]  /*dfc0*/  IADD3 R183, P1, R102.reuse, 0x8000, RZ ;  /* 0x0000800066b77810 */ /* 0x040fe20007f3e0ff */
[--C-:B------:R-:W-:Y:S01]  /*dfd0*/  IMAD.X R13, RZ, RZ, R103.reuse, P0 ;  /* 0x000000ffff0d7224 */ /* 0x100fe200000e0667 */
[C---:B------:R-:W-:Y:S02]  /*dfe0*/  IADD3 R173, P4, R102.reuse, 0x60, RZ ;  /* 0x0000006066ad7810 */ /* 0x040fe40007f9e0ff */
[C---:B------:R-:W-:Y:S02]  /*dff0*/  IADD3 R179, P5, R102.reuse, 0x4040, RZ ;  /* 0x0000404066b37810 */ /* 0x040fe40007fbe0ff */
[C---:B------:R-:W-:Y:S01]  /*e000*/  IADD3 R175, P3, R102.reuse, 0x4000, RZ ;  /* 0x0000400066af7810 */ /* 0x040fe20007f7e0ff */
[--C-:B------:R-:W-:Y:S01]  /*e010*/  IMAD.X R15, RZ, RZ, R103.reuse, P4 ;  /* 0x000000ffff0f7224 */ /* 0x100fe200020e0667 */
[----:B------:R-:W-:Y:S01]  /*e020*/  IADD3.X R47, RZ, R103, RZ, P1, !PT ;  /* 0x00000067ff2f7210 */ /* 0x000fe20000ffe4ff */
[--C-:B------:R-:W-:Y:S01]  /*e030*/  IMAD.X R31, RZ, RZ, R103.reuse, P5 ;  /* 0x000000ffff1f7224 */ /* 0x100fe200028e0667 */
[C---:B------:R-:W-:Y:S01]  /*e040*/  LOP3.LUT R7, R102.reuse, 0x380, RZ, 0xc0, !PT ;  /* 0x0000038066077812 */ /* 0x040fe200078ec0ff */
[----:B------:R-:W-:Y:S01]  /*e050*/  IMAD.X R17, RZ, RZ, R103, P3 ;  /* 0x000000ffff117224 */ /* 0x000fe200018e0667 */
[----:B------:R-:W-:-:S02]  /*e060*/  IADD3 R167, P1, R102, 0xc060, RZ ;  /* 0x0000c06066a77810 */ /* 0x000fc40007f3e0ff */
[----:B------:R-:W-:Y:S02]  /*e070*/  LOP3.LUT R10, R169, 0x380, RZ, 0xc0, !PT ;  /* 0x00000380a90a7812 */ /* 0x000fe400078ec0ff */
[C---:B------:R-:W-:Y:S02]  /*e080*/  IADD3 R177, P6, R102.reuse, 0x4020, RZ ;  /* 0x0000402066b17810 */ /* 0x040fe40007fde0ff */
[----:B------:R-:W-:Y:S02]  /*e090*/  IADD3 R181, P2, R102, 0x4060, RZ ;  /* 0x0000406066b57810 */ /* 0x000fe40007f5e0ff */
[----:B------:R-:W-:Y:S01]  /*e0a0*/  LOP3.LUT R12, R171, 0x380, RZ, 0xc0, !PT ;  /* 0x00000380ab0c7812 */ /* 0x000fe200078ec0ff */
[--C-:B------:R-:W-:Y:S01]  /*e0b0*/  IMAD.X R21, RZ, RZ, R103.reuse, P6 ;  /* 0x000000ffff157224 */ /* 0x100fe200030e0667 */
[----:B------:R-:W-:Y:S01]  /*e0c0*/  LOP3.LUT R14, R173, 0x380, RZ, 0xc0, !PT ;  /* 0x00000380ad0e7812 */ /* 0x000fe200078ec0ff */
[----:B------:R-:W-:Y:S01]  /*e0d0*/  IMAD.X R39, RZ, RZ, R103, P2 ;  /* 0x000000ffff277224 */ /* 0x000fe200010e0667 */
[----:B------:R-:W-:-:S02]  /*e0e0*/  LOP3.LUT R16, R175, 0x380, RZ, 0xc0, !PT ;  /* 0x00000380af107812 */ /* 0x000fc400078ec0ff */
[----:B------:R-:W-:Y:S02]  /*e0f0*/  IADD3 R6, P5, R102, 0xc020, RZ ;  /* 0x0000c02066067810 */ /* 0x000fe40007fbe0ff */
[----:B------:R-:W-:Y:S02]  /*e100*/  SHF.R.U64 R7, R7, 0x3, RZ ;  /* 0x0000000307077819 */ /* 0x000fe400000012ff */
[----:B------:R-:W-:Y:S01]  /*e110*/  SHF.R.U64 R10, R10, 0x3, RZ ;  /* 0x000000030a0a7819 */ /* 0x000fe200000012ff */
[----:B------:R-:W-:Y:S01]  /*e120*/  IMAD.X R99, RZ, RZ, R103, P5 ;  /* 0x000000ffff637224 */ /* 0x000fe200028e0667 */
[----:B------:R-:W-:Y:S02]  /*e130*/  LOP3.LUT R161, R167, 0x380, RZ, 0xc0, !PT ;  /* 0x00000380a7a17812 */ /* 0x000fe400078ec0ff */
[----:B------:R-:W-:Y:S02]  /*e140*/  IADD3 R54, P0, R102, 0x8020, RZ ;  /* 0x0000802066367810 */ /* 0x000fe40007f1e0ff */
[----:B------:R-:W-:-:S02]  /*e150*/  SHF.R.U64 R12, R12, 0x3, RZ ;  /* 0x000000030c0c7819 */ /* 0x000fc400000012ff */
[----:B------:R-:W-:Y:S01]  /*e160*/  LOP3.LUT R20, R177, 0x380, RZ, 0xc0, !PT ;  /* 0x00000380b1147812 */ /* 0x000fe200078ec0ff */
[--C-:B------:R-:W-:Y:S01]  /*e170*/  IMAD.X R55, RZ, RZ, R103.reuse, P0 ;  /* 0x000000ffff377224 */ /* 0x100fe200000e0667 */
[----:B------:R-:W-:Y:S02]  /*e180*/  IADD3 R62, P4, R102, 0x8040, RZ ;  /* 0x00008040663e7810 */ /* 0x000fe40007f9e0ff */
[----:B------:R-:W-:Y:S02]  /*e190*/  SHF.R.U64 R14, R14, 0x3, RZ ;  /* 0x000000030e0e7819 */ /* 0x000fe400000012ff */
[----:B------:R-:W-:Y:S01]  /*e1a0*/  LOP3.LUT R30, R179, 0x380, RZ, 0xc0, !PT ;  /* 0x00000380b31e7812 */ /* 0x000fe200078ec0ff */
[----:B------:R-:W-:Y:S01]  /*e1b0*/  IMAD.X R63, RZ, RZ, R103, P4 ;  /* 0x000000ffff3f7224 */ /* 0x000fe200020e0667 */
[C---:B------:R-:W-:Y:S02]  /*e1c0*/  IADD3 R70, P3, R102.reuse, 0x8060, RZ ;  /* 0x0000806066467810 */ /* 0x040fe40007f7e0ff */
[----:B------:R-:W-:-:S02]  /*e1d0*/  IADD3 R94, P6, R102, 0xc000, RZ ;  /* 0x0000c000665e7810 */ /* 0x000fc40007fde0ff */
[----:B------:R-:W-:Y:S01]  /*e1e0*/  IADD3 R168, P2, R102, 0xc040, RZ ;  /* 0x0000c04066a87810 */ /* 0x000fe20007f5e0ff */
[--C-:B------:R-:W-:Y:S01]  /*e1f0*/  IMAD.X R71, RZ, RZ, R103.reuse, P3 ;  /* 0x000000ffff477224 */ /* 0x100fe200018e0667 */
[----:B------:R-:W-:Y:S01]  /*e200*/  SHF.R.U64 R16, R16, 0x3, RZ ;  /* 0x0000000310107819 */ /* 0x000fe200000012ff */
[--C-:B------:R-:W-:Y:S01]  /*e210*/  IMAD.X R95, RZ, RZ, R103.reuse, P6 ;  /* 0x000000ffff5f7224 */ /* 0x100fe200030e0667 */
[----:B------:R-:W-:Y:S02]  /*e220*/  LOP3.LUT R38, R181, 0x380, RZ, 0xc0, !PT ;  /* 0x00000380b5267812 */ /* 0x000fe400078ec0ff */
[----:B------:R-:W-:Y:S01]  /*e230*/  LOP3.LUT R102, R7, R102, RZ, 0x3c, !PT ;  /* 0x0000006607667212 */ /* 0x000fe200078e3cff */
[----:B------:R-:W-:Y:S01]  /*e240*/  IMAD.X R7, RZ, RZ, R103, P2 ;  /* 0x000000ffff077224 */ /* 0x000fe200010e0667 */
[----:B------:R-:W-:Y:S02]  /*e250*/  LOP3.LUT R10, R10, R169, RZ, 0x3c, !PT ;  /* 0x000000a90a0a7212 */ /* 0x000fe400078e3cff */
[----:B------:R-:W-:-:S02]  /*e260*/  LOP3.LUT R46, R183, 0x380, RZ, 0xc0, !PT ;  /* 0x00000380b72e7812 */ /* 0x000fc400078ec0ff */
[----:B------:R-:W-:Y:S02]  /*e270*/  LOP3.LUT R98, R6, 0x380, RZ, 0xc0, !PT ;  /* 0x0000038006627812 */ /* 0x000fe400078ec0ff */
[----:B------:R-:W-:Y:S02]  /*e280*/  SHF.R.U64 R28, R161, 0x3, RZ ;  /* 0x00000003a11c7819 */ /* 0x000fe400000012ff */
[----:B------:R-:W-:Y:S02]  /*e290*/  LOP3.LUT R12, R12, R171, RZ, 0x3c, !PT ;  /* 0x000000ab0c0c7212 */ /* 0x000fe400078e3cff */
[----:B------:R-:W-:Y:S02]  /*e2a0*/  SHF.R.U64 R20, R20, 0x3, RZ ;  /* 0x0000000314147819 */ /* 0x000fe400000012ff */
[----:B------:R-:W-:Y:S02]  /*e2b0*/  LOP3.LUT R169, R54, 0x380, RZ, 0xc0, !PT ;  /* 0x0000038036a97812 */ /* 0x000fe400078ec0ff */
[----:B------:R-:W-:-:S02]  /*e2c0*/  LOP3.LUT R14, R14, R173, RZ, 0x3c, !PT ;  /* 0x000000ad0e0e7212 */ /* 0x000fc400078e3cff */
[----:B------:R-:W-:Y:S02]  /*e2d0*/  SHF.R.U64 R30, R30, 0x3, RZ ;  /* 0x000000031e1e7819 */ /* 0x000fe400000012ff */
[----:B------:R-:W-:Y:S02]  /*e2e0*/  LOP3.LUT R171, R62, 0x380, RZ, 0xc0, !PT ;  /* 0x000003803eab7812 */ /* 0x000fe400078ec0ff */
[----:B------:R-:W-:Y:S02]  /*e2f0*/  LOP3.LUT R16, R16, R175, RZ, 0x3c, !PT ;  /* 0x000000af10107212 */ /* 0x000fe400078e3cff */
[----:B------:R-:W-:Y:S02]  /*e300*/  SHF.R.U64 R38, R38, 0x3, RZ ;  /* 0x0000000326267819 */ /* 0x000fe400000012ff */
[----:B------:R-:W-:Y:S02]  /*e310*/  LOP3.LUT R173, R70, 0x380, RZ, 0xc0, !PT ;  /* 0x0000038046ad7812 */ /* 0x000fe400078ec0ff */
[----:B------:R-:W-:-:S02]  /*e320*/  SHF.R.U64 R46, R46, 0x3, RZ ;  /* 0x000000032e2e7819 */ /* 0x000fc400000012ff */
[----:B------:R-:W-:Y:S02]  /*e330*/  LOP3.LUT R175, R94, 0x380, RZ, 0xc0, !PT ;  /* 0x000003805eaf7812 */ /* 0x000fe400078ec0ff */
[----:B------:R-:W-:Y:S01]  /*e340*/  MOV R102, R102 ;  /* 0x0000006600667202 */ /* 0x000fe20000000f00 */
[----:B------:R-:W-:Y:S01]  /*e350*/  BAR.SYNC.DEFER_BLOCKING 0x1, 0x100 ;  /* 0x0044000000007b1d */ /* 0x000fe20000010000 */
[----:B------:R-:W-:Y:S02]  /*e360*/  SHF.R.U64 R29, R98, 0x3, RZ ;  /* 0x00000003621d7819 */ /* 0x000fe400000012ff */
[----:B------:R-:W-:Y:S02]  /*e370*/  LOP3.LUT R8, R28, R167, RZ, 0x3c, !PT ;  /* 0x000000a71c087212 */ /* 0x000fe400078e3cff */
[----:B------:R-:W-:Y:S02]  /*e380*/  IADD3.X R9, RZ, R103, RZ, P1, !PT ;  /* 0x00000067ff097210 */ /* 0x000fe40000ffe4ff */
[----:B------:R-:W-:-:S02]  /*e390*/  LOP3.LUT R20, R20, R177, RZ, 0x3c, !PT ;  /* 0x000000b114147212 */ /* 0x000fc400078e3cff */
[----:B------:R-:W-:Y:S02]  /*e3a0*/  SHF.R.U64 R169, R169, 0x3, RZ ;  /* 0x00000003a9a97819 */ /* 0x000fe400000012ff */
[----:B------:R-:W-:Y:S02]  /*e3b0*/  MOV R28, R10 ;  /* 0x0000000a001c7202 */ /* 0x000fe40000000f00 */
[----:B------:R-:W-:Y:S02]  /*e3c0*/  LOP3.LUT R30, R30, R179, RZ, 0x3c, !PT ;  /* 0x000000b31e1e7212 */ /* 0x000fe400078e3cff */
[----:B------:R-:W-:Y:S02]  /*e3d0*/  SHF.R.U64 R171, R171, 0x3, RZ ;  /* 0x00000003abab7819 */ /* 0x000fe400000012ff */
[----:B------:R-:W-:Y:S02]  /*e3e0*/  LOP3.LUT R103, R168, 0x380, RZ, 0xc0, !PT ;  /* 0x00000380a8677812 */ /* 0x000fe400078ec0ff */
[----:B------:R-:W-:-:S02]  /*e3f0*/  MOV R12, R12 ;  /* 0x0000000c000c7202 */ /* 0x000fc40000000f00 */
[----:B------:R-:W-:Y:S02]  /*e400*/  LOP3.LUT R38, R38, R181, RZ, 0x3c, !PT ;  /* 0x000000b526267212 */ /* 0x000fe400078e3cff */
[----:B------:R-:W-:Y:S01]  /*e410*/  SHF.R.U64 R173, R173, 0x3, RZ ;  /* 0x00000003adad7819 */ /* 0x000fe200000012ff */
[----:B------:R-:W-:Y:S01]  /*e420*/  STSM.16.M88.4 [R102], R24 ;  /* 0x0000001866007844 */ /* 0x000fe20000000200 */
[----:B------:R-:W-:Y:S02]  /*e430*/  MOV R14, R14 ;  /* 0x0000000e000e7202 */ /* 0x000fe40000000f00 */
[----:B------:R-:W-:Y:S01]  /*e440*/  LOP3.LUT R46, R46, R183, RZ, 0x3c, !PT ;  /* 0x000000b72e2e7212 */ /* 0x000fe200078e3cff */
[----:B------:R-:W-:Y:S01]  /*e450*/  STSM.16.M88.4 [R28], R32 ;  /* 0x000000201c007844 */ /* 0x000fe20000000200 */
[----:B------:R-:W-:Y:S02]  /*e460*/  SHF.R.U64 R175, R175, 0x3, RZ ;  /* 0x00000003afaf7819 */ /* 0x000fe400000012ff */
[----:B------:R-:W-:Y:S01]  /*e470*/  LOP3.LUT R98, R29, R6, RZ, 0x3c, !PT ;  /* 0x000000061d627212 */ /* 0x000fe200078e3cff */
[----:B------:R0:W-:Y:S01]  /*e480*/  STSM.16.M88.4 [R12], R40 ;  /* 0x000000280c007844 */ /* 0x0001e20000000200 */
[----:B------:R-:W-:-:S02]  /*e490*/  MOV R16, R16 ;  /* 0x0000001000107202 */ /* 0x000fc40000000f00 */
[----:B------:R-:W-:Y:S01]  /*e4a0*/  F2FP.BF16.F32.PACK_AB R59, R153, R59 ;  /* 0x0000003b993b723e */ /* 0x000fe200000010ff */
[----:B------:R-:W-:Y:S01]  /*e4b0*/  STSM.16.M88.4 [R14], R48 ;  /* 0x000000300e007844 */ /* 0x000fe20000000200 */
[----:B------:R-:W-:Y:S02]  /*e4c0*/  F2FP.BF16.F32.PACK_AB R65, R152, R66 ;  /* 0x000000429841723e */ /* 0x000fe400000010ff */
[----:B------:R-:W-:Y:S01]  /*e4d0*/  F2FP.BF16.F32.PACK_AB R72, R73, R72 ;  /* 0x000000484948723e */ /* 0x000fe200000010ff */
[----:B------:R-:W-:Y:S01]  /*e4e0*/  STSM.16.M88.4 [R16], R56 ;  /* 0x0000003810007844 */ /* 0x000fe20000000200 */
[----:B------:R-:W-:Y:S02]  /*e4f0*/  LOP3.LUT R54, R169, R54, RZ, 0x3c, !PT ;  /* 0x00000036a9367212 */ /* 0x000fe400078e3cff */
[----:B------:R-:W-:Y:S02]  /*e500*/  MOV R20, R20 ;  /* 0x0000001400147202 */ /* 0x000fe40000000f00 */
[----:B------:R-:W-:-:S02]  /*e510*/  F2FP.BF16.F32.PACK_AB R66, R69, R68 ;  /* 0x000000444542723e */ /* 0x000fc400000010ff */
[----:B------:R-:W-:Y:S02]  /*e520*/  F2FP.BF16.F32.PACK_AB R67, R18, R67 ;  /* 0x000000431243723e */ /* 0x000fe400000010ff */
[----:B------:R-:W-:Y:S02]  /*e530*/  F2FP.BF16.F32.PACK_AB R73, R3, R74 ;  /* 0x0000004a0349723e */ /* 0x000fe400000010ff */
[----:B------:R-:W-:Y:S01]  /*e540*/  F2FP.BF16.F32.PACK_AB R80, R81, R80 ;  /* 0x000000505150723e */ /* 0x000fe200000010ff */
[----:B------:R-:W-:Y:S01]  /*e550*/  STSM.16.M88.4 [R20], R64 ;  /* 0x0000004014007844 */ /* 0x000fe20000000200 */
[----:B------:R-:W-:Y:S02]  /*e560*/  LOP3.LUT R62, R171, R62, RZ, 0x3c, !PT ;  /* 0x0000003eab3e7212 */ /* 0x000fe400078e3cff */
        /* <DEDUP_REMOVED lines=9> */
[----:B------:R-:W-:Y:S01]  /*e600*/  R2UR UR4, R208 ;  /* 0x00000000d00472ca */ /* 0x000fe200000e0000 */
[----:B------:R-:W-:Y:S01]  /*e610*/  ULDC UR10, c[0x0][0xa88] ;  /* 0x0002a200000a7ab9 */ /* 0x000fe20000000800 */
[----:B------:R-:W-:Y:S01]  /*e620*/  SHF.R.U64 R103, R103, 0x3, RZ ;  /* 0x0000000367677819 */ /* 0x000fe200000012ff */
[----:B------:R-:W1:Y:S01]  /*e630*/  LDC R18, c[0x0][0xbe8] ;  /* 0x0002fa00ff127b82 */ /* 0x000e620000000800 */
[----:B------:R-:W-:Y:S02]  /*e640*/  MOV R30, R30 ;  /* 0x0000001e001e7202 */ /* 0x000fe40000000f00 */
[----:B------:R-:W-:Y:S02]  /*e650*/  F2FP.BF16.F32.PACK_AB R74, R77, R76 ;  /* 0x0000004c4d4a723e */ /* 0x000fe400000010ff */
[----:B------:R-:W-:-:S02]  /*e660*/  F2FP.BF16.F32.PACK_AB R81, R83, R82 ;  /* 0x000000525351723e */ /* 0x000fc400000010ff */
[----:B------:R-:W-:Y:S01]  /*e670*/  LOP3.LUT R70, R173, R70, RZ, 0x3c, !PT ;  /* 0x00000046ad467212 */ /* 0x000fe200078e3cff */
[----:B------:R-:W-:Y:S01]  /*e680*/  STSM.16.M88.4 [R30], R72 ;  /* 0x000000481e007844 */ /* 0x000fe20000000200 */
[----:B------:R-:W-:Y:S01]  /*e690*/  MOV R38, R38 ;  /* 0x0000002600267202 */ /* 0x000fe20000000f00 */
[----:B------:R-:W-:Y:S01]  /*e6a0*/  UIMAD.WIDE UR8, UR4, 0x4, UR8 ;  /* 0x00000004040878a5 */ /* 0x000fe2000f8e0208 */
[----:B------:R-:W-:Y:S02]  /*e6b0*/  F2FP.BF16.F32.PACK_AB R82, R85, R84 ;  /* 0x000000545552723e */ /* 0x000fe400000010ff */
[----:B------:R-:W-:Y:S02]  /*e6c0*/  F2FP.BF16.F32.PACK_AB R83, R87, R86 ;  /* 0x000000565753723e */ /* 0x000fe400000010ff */
[----:B------:R-:W-:Y:S02]  /*e6d0*/  LOP3.LUT R94, R175, R94, RZ, 0x3c, !PT ;  /* 0x0000005eaf5e7212 */ /* 0x000fe400078e3cff */
[----:B------:R-:W-:Y:S01]  /*e6e0*/  MOV R46, R46 ;  /* 0x0000002e002e7202 */ /* 0x000fe20000000f00 */
[----:B------:R-:W-:Y:S01]  /*e6f0*/  STSM.16.M88.4 [R38], R80 ;  /* 0x0000005026007844 */ /* 0x000fe20000000200 */
[----:B------:R-:W-:-:S02]  /*e700*/  MOV R11, R98 ;  /* 0x00000062000b7202 */ /* 0x000fc40000000f00 */
[----:B------:R-:W-:Y:S02]  /*e710*/  F2FP.BF16.F32.PACK_AB R76, R89, R88 ;  /* 0x00000058594c723e */ /* 0x000fe400000010ff */
[----:B------:R-:W-:Y:S02]  /*e720*/  F2FP.BF16.F32.PACK_AB R77, R91, R90 ;  /* 0x0000005a5b4d723e */ /* 0x000fe400000010ff */
[----:B------:R-:W-:Y:S02]  /*e730*/  F2FP.BF16.F32.PACK_AB R78, R93, R92 ;  /* 0x0000005c5d4e723e */ /* 0x000fe400000010ff */
[----:B------:R-:W-:Y:S02]  /*e740*/  MOV R54, R54 ;  /* 0x0000003600367202 */ /* 0x000fe40000000f00 */
[----:B------:R-:W-:Y:S01]  /*e750*/  F2FP.BF16.F32.PACK_AB R97, R164, R163 ;  /* 0x000000a3a461723e */ /* 0x000fe200000010ff */
[----:B------:R-:W-:Y:S01]  /*e760*/  STSM.16.M88.4 [R46], R76 ;  /* 0x0000004c2e007844 */ /* 0x000fe20000000200 */
[----:B------:R-:W-:-:S02]  /*e770*/  F2FP.BF16.F32.PACK_AB R98, R101, R100 ;  /* 0x000000646562723e */ /* 0x000fc400000010ff */
[----:B------:R-:W-:Y:S02]  /*e780*/  F2FP.BF16.F32.PACK_AB R99, R166, R165 ;  /* 0x000000a5a663723e */ /* 0x000fe400000010ff */
[----:B------:R-:W-:Y:S02]  /*e790*/  F2FP.BF16.F32.PACK_AB R105, R107, R106 ;  /* 0x0000006a6b69723e */ /* 0x000fe400000010ff */
[----:B------:R-:W-:Y:S01]  /*e7a0*/  LOP3.LUT R6, R103, R168, RZ, 0x3c, !PT ;  /* 0x000000a867067212 */ /* 0x000fe200078e3cff */
[----:B------:R-:W-:Y:S01]  /*e7b0*/  STSM.16.M88.4 [R54], R96 ;  /* 0x0000006036007844 */ /* 0x000fe20000000200 */
[----:B------:R-:W-:Y:S02]  /*e7c0*/  MOV R62, R62 ;  /* 0x0000003e003e7202 */ /* 0x000fe40000000f00 */
[----:B------:R-:W-:Y:S02]  /*e7d0*/  F2FP.BF16.F32.PACK_AB R106, R109, R108 ;  /* 0x0000006c6d6a723e */ /* 0x000fe400000010ff */
[----:B------:R-:W-:-:S02]  /*e7e0*/  F2FP.BF16.F32.PACK_AB R107, R111, R110 ;  /* 0x0000006e6f6b723e */ /* 0x000fc400000010ff */
[----:B------:R-:W-:Y:S02]  /*e7f0*/  F2FP.BF16.F32.PACK_AB R113, R115, R114 ;  /* 0x000000727371723e */ /* 0x000fe400000010ff */
[----:B------:R-:W-:Y:S01]  /*e800*/  MOV R70, R70 ;  /* 0x0000004600467202 */ /* 0x000fe20000000f00 */
[----:B------:R-:W-:Y:S01]  /*e810*/  STSM.16.M88.4 [R62], R104 ;  /* 0x000000683e007844 */ /* 0x000fe20000000200 */
[----:B------:R-:W-:Y:S02]  /*e820*/  F2FP.BF16.F32.PACK_AB R114, R117, R116 ;  /* 0x000000747572723e */ /* 0x000fe400000010ff */
[----:B------:R-:W-:Y:S02]  /*e830*/  F2FP.BF16.F32.PACK_AB R115, R119, R118 ;  /* 0x000000767773723e */ /* 0x000fe400000010ff */
[----:B------:R-:W-:Y:S02]  /*e840*/  F2FP.BF16.F32.PACK_AB R121, R123, R122 ;  /* 0x0000007a7b79723e */ /* 0x000fe400000010ff */
[----:B------:R-:W-:Y:S01]  /*e850*/  MOV R94, R94 ;  /* 0x0000005e005e7202 */ /* 0x000fe20000000f00 */
[----:B------:R-:W-:Y:S01]  /*e860*/  STSM.16.M88.4 [R70], R112 ;  /* 0x0000007046007844 */ /* 0x000fe20000000200 */
[----:B------:R-:W-:-:S02]  /*e870*/  F2FP.BF16.F32.PACK_AB R122, R125, R124 ;  /* 0x0000007c7d7a723e */ /* 0x000fc400000010ff */
[----:B------:R-:W-:Y:S02]  /*e880*/  F2FP.BF16.F32.PACK_AB R123, R127, R126 ;  /* 0x0000007e7f7b723e */ /* 0x000fe400000010ff */
[----:B------:R-:W-:Y:S02]  /*e890*/  F2FP.BF16.F32.PACK_AB R129, R131, R130 ;  /* 0x000000828381723e */ /* 0x000fe400000010ff */
[----:B------:R-:W-:Y:S01]  /*e8a0*/  F2FP.BF16.F32.PACK_AB R130, R133, R132 ;  /* 0x000000848582723e */ /* 0x000fe200000010ff */
[----:B------:R-:W-:Y:S01]  /*e8b0*/  STSM.16.M88.4 [R94], R120 ;  /* 0x000000785e007844 */ /* 0x000fe20000000200 */
[----:B------:R-:W-:Y:S02]  /*e8c0*/  F2FP.BF16.F32.PACK_AB R131, R135, R134 ;  /* 0x000000868783723e */ /* 0x000fe400000010ff */
[----:B------:R-:W-:Y:S02]  /*e8d0*/  F2FP.BF16.F32.PACK_AB R137, R139, R138 ;  /* 0x0000008a8b89723e */ /* 0x000fe400000010ff */
[----:B------:R-:W-:Y:S01]  /*e8e0*/  MOV R10, R6 ;  /* 0x00000006000a7202 */ /* 0x000fe20000000f00 */
[----:B------:R-:W-:Y:S01]  /*e8f0*/  STSM.16.M88.4 [R11], R128 ;  /* 0x000000800b007844 */ /* 0x000fe20000000200 */
[----:B------:R-:W-:Y:S01]  /*e900*/  F2FP.BF16.F32.PACK_AB R138, R141, R140 ;  /* 0x0000008c8d8a723e */ /* 0x000fe200000010ff */
[----:B------:R-:W-:Y:S01]  /*e910*/  IMAD.U32 R6, RZ, RZ, UR8 ;  /* 0x00000008ff067e24 */ /* 0x000fe2000f8e00ff */
[----:B------:R-:W-:Y:S01]  /*e920*/  F2FP.BF16.F32.PACK_AB R139, R143, R142 ;  /* 0x0000008e8f8b723e */ /* 0x000fe200000010ff */
[----:B------:R-:W-:Y:S01]  /*e930*/  IMAD.U32 R7, RZ, RZ, UR9 ;  /* 0x00000009ff077e24 */ /* 0x000fe2000f8e00ff */
[----:B------:R-:W-:Y:S01]  /*e940*/  F2FP.BF16.F32.PACK_AB R145, R147, R146 ;  /* 0x000000929391723e */ /* 0x000fe200000010ff */
[----:B------:R-:W-:Y:S01]  /*e950*/  ULDC.64 UR8, c[0x0][0xc08] ;  /* 0x0003020000087ab9 */ /* 0x000fe20000000a00 */
[----:B------:R-:W-:Y:S01]  /*e960*/  MOV R8, R8 ;  /* 0x0000000800087202 */ /* 0x000fe20000000f00 */
[----:B------:R2:W-:Y:S01]  /*e970*/  STSM.16.M88.4 [R10], R136 ;  /* 0x000000880a007844 */ /* 0x0005e20000000200 */
[----:B------:R-:W-:-:S02]  /*e980*/  F2FP.BF16.F32.PACK_AB R146, R149, R148 ;  /* 0x000000949592723e */ /* 0x000fc400000010ff */
[----:B------:R-:W-:Y:S02]  /*e990*/  F2FP.BF16.F32.PACK_AB R147, R151, R150 ;  /* 0x000000969793723e */ /* 0x000fe400000010ff */
[----:B------:R-:W-:-:S03]  /*e9a0*/  PLOP3.LUT P0, PT, PT, PT, UP0, 0x80, 0x0 ;  /* 0x000000000000781c */ /* 0x000fc60003f0f008 */
[----:B------:R3:W-:Y:S01]  /*e9b0*/  STSM.16.M88.4 [R8], R144 ;  /* 0x0000009008007844 */ /* 0x0007e20000000200 */
[----:B------:R-:W-:Y:S09]  /*e9c0*/  BAR.SYNC.DEFER_BLOCKING 0x1, 0x100 ;  /* 0x0044000000007b1d */ /* 0x000ff20000010000 */
[----:B------:R-:W4:Y:S01]  /*e9d0*/  @P0 LDG.E R3, desc[UR36][R6.64] ;  /* 0x0000002406030981 */ /* 0x000f22000c1e1900 */
[----:B------:R-:W-:Y:S01]  /*e9e0*/  UISETP.NE.U32.AND UP1, UPT, UR8, URZ, UPT ;  /* 0x0000003f0800728c */ /* 0x000fe2000bf25070 */
[----:B-1----:R-:W-:-:S03]  /*e9f0*/  ISETP.NE.AND P1, PT, R18, 0x1, PT ;  /* 0x000000011200780c */ /* 0x002fc60003f25270 */
[----:B------:R-:W-:-:S06]  /*ea00*/  UISETP.NE.AND.EX UP1, UPT, UR9, URZ, UPT, UP1 ;  /* 0x0000003f0900728c */ /* 0x000fcc000bf25310 */
[----:B------:R-:W-:-:S04]  /*ea10*/  PLOP3.LUT P2, PT, PT, PT, UP1, 0x80, 0x0 ;  /* 0x000000000000781c */ /* 0x000fc80003f4f018 */
[----:B------:R-:W1:Y:S01]  /*ea20*/  @P1 LDC R9, c[0x0][0xbec] ;  /* 0x0002fb00ff091b82 */ /* 0x000e620000000800 */
[----:B------:R-:W-:Y:S02]  /*ea30*/  @UP1 ULDC.64 UR8, c[0x0][0xc08] ;  /* 0x0003020000081ab9 */ /* 0x000fe40000000a00 */
[----:B------:R-:W-:-:S03]  /*ea40*/  @UP1 UIMAD.WIDE UR8, UR4, 0x4, UR8 ;  /* 0x00000004040818a5 */ /* 0x000fc6000f8e0208 */
[----:B------:R-:W-:Y:S02]  /*ea50*/  UMOV UR4, URZ ;  /* 0x0000003f00047c82 */ /* 0x000fe40008000000 */
[----:B0-----:R-:W0:Y:S01]  /*ea60*/  @P1 LDC R12, c[0x0][0xbf0] ;  /* 0x0002fc00ff0c1b82 */ /* 0x001e220000000800 */
[----:B--2---:R-:W-:Y:S02]  /*ea70*/  IMAD.U32 R10, RZ, RZ, UR8 ;  /* 0x00000008ff0a7e24 */ /* 0x004fe4000f8e00ff */
[----:B------:R-:W-:Y:S01]  /*ea80*/  IMAD.U32 R11, RZ, RZ, UR9 ;  /* 0x00000009ff0b7e24 */ /* 0x000fe2000f8e00ff */
[----:B----4-:R-:W-:Y:S01]  /*ea90*/  @P0 R2UR UR4, R3 ;  /* 0x00000000030402ca */ /* 0x010fe200000e0000 */
[----:B------:R-:W-:-:S06]  /*eaa0*/  IMAD.U32 R3, RZ, RZ, UR10 ;  /* 0x0000000aff037e24 */ /* 0x000fcc000f8e00ff */
[----:B------:R3:W5:Y:S01]  /*eab0*/  @P2 LDG.E R3, desc[UR36][R10.64] ;  /* 0x000000240a032981 */ /* 0x000762000c1e1900 */
[----:B01----:R-:W-:Y:S07]  /*eac0*/  @P2 BRA `(.L_x_1334) ;  /* 0x0000000000102947 */ /* 0x003fee0003800000 */
[----:B------:R-:W-:Y:S05]  /*ead0*/  @!P0 BRA `(.L_x_1334) ;  /* 0x00000000000c8947 */ /* 0x000fea0003800000 */
[----:B---3--:R-:W2:Y:S04]  /*eae0*/  LDG.E R8, desc[UR36][R6.64] ;  /* 0x0000002406087981 */ /* 0x008ea8000c1e1900 */
[----:B-----5:R-:W2:Y:S02]  /*eaf0*/  LDG.E R3, desc[UR36][R6.64+0x4] ;  /* 0x0000042406037981 */ /* 0x020ea4000c1e1900 */
[----:B--2---:R-:W-:-:S07]  /*eb00*/  IMAD.IADD R3, R3, 0x1, -R8 ;  /* 0x0000000103037824 */ /* 0x004fce00078e0a08 */
.L_x_1334:
[----:B------:R-:W-:Y:S01]  /*eb10*/  R2UR UR19, R206 ;  /* 0x00000000ce1372ca */ /* 0x000fe200000e0000 */
[----:B------:R-:W-:Y:S01]  /*eb20*/  USHF.R.S32.HI UR9, URZ, 0x1f, UR4 ;  /* 0x0000001f3f097899 */ /* 0x000fe20008011404 */
[----:B------:R-:W-:Y:S01]  /*eb30*/  R2UR UR13, R208 ;  /* 0x00000000d00d72ca */ /* 0x000fe200000e0000 */
[----:B------:R-:W-:Y:S01]  /*eb40*/  ULDC.64 UR14, c[0x0][0xb90] ;  /* 0x0002e400000e7ab9 */ /* 0x000fe20000000a00 */
[----:B---3--:R-:W-:Y:S01]  /*eb50*/  IADD3 R8, R200, UR61, RZ ;  /* 0x0000003dc8087c10 */ /* 0x008fe2000fffe0ff */
[----:B------:R-:W-:Y:S01]  /*eb60*/  UMOV UR8, UR4 ;  /* 0x0000000400087c82 */ /* 0x000fe20008000000 */
[----:B------:R-:W-:Y:S01]  /*eb70*/  IADD3 R26, R212, UR61, RZ ;  /* 0x0000003dd41a7c10 */ /* 0x000fe2000fffe0ff */
[----:B-----5:R-:W-:Y:S02]  /*eb80*/  IMAD R79, R3, R18, RZ ;  /* 0x00000012034f7224 */ /* 0x020fe400078e02ff */
[----:B------:R-:W-:-:S04]  /*eb90*/  @P1 IMAD.HI.U32 R7, R8, R9, RZ ;  /* 0x0000000908071227 */ /* 0x000fc800078e00ff */
[----:B------:R-:W-:Y:S01]  /*eba0*/  USHF.R.S32.HI UR16, URZ, 0x1f, UR19 ;  /* 0x0000001f3f107899 */ /* 0x000fe20008011413 */
[----:B------:R-:W-:Y:S01]  /*ebb0*/  IMAD.MOV.U32 R6, RZ, RZ, R8 ;  /* 0x000000ffff067224 */ /* 0x000fe200078e0008 */
[----:B------:R-:W-:Y:S01]  /*ebc0*/  UIMAD.WIDE.U32 UR10, UR19, UR14, UR8 ;  /* 0x0000000e130a72a5 */ /* 0x000fe2000f8e0008 */
[----:B------:R-:W-:Y:S01]  /*ebd0*/  @P1 SHF.R.U32.HI R6, RZ, R12, R7 ;  /* 0x0000000cff061219 */ /* 0x000fe20000011607 */
[----:B------:R-:W-:Y:S01]  /*ebe0*/  USHF.R.S32.HI UR8, URZ, 0x1f, UR13 ;  /* 0x0000001f3f087899 */ /* 0x000fe2000801140d */
[----:B------:R-:W-:Y:S01]  /*ebf0*/  IMAD R7, R207, 0x40, R23 ;  /* 0x00000040cf077824 */ /* 0x000fe200078e0217 */
[----:B------:R-:W-:Y:S02]  /*ec00*/  UIMAD UR12, UR16, UR14, URZ ;  /* 0x0000000e100c72a4 */ /* 0x000fe4000f8e023f */
[----:B------:R-:W-:Y:S01]  /*ec10*/  USEL UR18, UR8, URZ, !UP0 ;  /* 0x0000003f08127287 */ /* 0x000fe2000c000000 */
[----:B------:R-:W-:Y:S01]  /*ec20*/  IMAD.MOV R9, RZ, RZ, -R6 ;  /* 0x000000ffff097224 */ /* 0x000fe200078e0a06 */
[----:B------:R-:W-:Y:S01]  /*ec30*/  UIMAD UR12, UR19, UR15, UR12 ;  /* 0x0000000f130c72a4 */ /* 0x000fe2000f8e020c */
[----:B------:R-:W-:Y:S01]  /*ec40*/  IMAD.WIDE R4, R7, 0x2, R4 ;  /* 0x0000000207047825 */ /* 0x000fe200078e0204 */
[----:B------:R-:W-:Y:S01]  /*ec50*/  USEL UR17, UR13, URZ, !UP0 ;  /* 0x0000003f0d117287 */ /* 0x000fe2000c000000 */
[----:B------:R-:W-:Y:S01]  /*ec60*/  SHF.R.S32.HI R7, RZ, 0x1f, R6 ;  /* 0x0000001fff077819 */ /* 0x000fe20000011406 */
[----:B------:R-:W-:Y:S01]  /*ec70*/  ULDC.64 UR14, c[0x0][0xb98] ;  /* 0x0002e600000e7ab9 */ /* 0x000fe20000000a00 */
[----:B------:R-:W-:Y:S01]  /*ec80*/  UIADD3 UR11, UR11, UR12, URZ ;  /* 0x0000000c0b0b7290 */ /* 0x000fe2000fffe03f */
[----:B------:R-:W-:Y:S01]  /*ec90*/  IMAD R9, R18, R9, R8 ;  /* 0x0000000912097224 */ /* 0x000fe200078e0208 */
[----:B------:R-:W-:Y:S01]  /*eca0*/  UIMAD UR8, UR18, UR14, URZ ;  /* 0x0000000e120872a4 */ /* 0x000fe2000f8e023f */
[C---:B------:R-:W-:Y:S01]  /*ecb0*/  IADD3 R11, P5, R4.reuse, 0x1000, RZ ;  /* 0x00001000040b7810 */ /* 0x040fe20007fbe0ff */
[----:B------:R-:W-:Y:S01]  /*ecc0*/  UIMAD.WIDE.U32 UR10, UR17, UR14, UR10 ;  /* 0x0000000e110a72a5 */ /* 0x000fe2000f8e000a */
[C---:B------:R-:W-:Y:S01]  /*ecd0*/  IADD3 R53, P3, R4.reuse, 0x4000, RZ ;  /* 0x0000400004357810 */ /* 0x040fe20007f7e0ff */
[----:B------:R-:W-:Y:S01]  /*ece0*/  UIMAD UR8, UR17, UR15, UR8 ;  /* 0x0000000f110872a4 */ /* 0x000fe2000f8e0208 */
[----:B------:R-:W-:Y:S01]  /*ecf0*/  SHF.R.S32.HI R8, RZ, 0x1f, R9 ;  /* 0x0000001fff087819 */ /* 0x000fe20000011409 */
[----:B------:R-:W-:Y:S01]  /*ed00*/  ULDC.64 UR12, c[0x0][0xaa0] ;  /* 0x0002a800000c7ab9 */ /* 0x000fe20000000a00 */
[----:B------:R-:W-:-:S02]  /*ed10*/  IADD3 R29, P2, R4, 0x5000, RZ ;  /* 0x00005000041d7810 */ /* 0x000fc40007f5e0ff */
[----:B------:R-:W-:Y:S01]  /*ed20*/  IADD3 R6, P0, R6, UR10, RZ ;  /* 0x0000000a06067c10 */ /* 0x000fe2000ff1e0ff */
[----:B------:R-:W-:Y:S01]  /*ed30*/  IMAD.U32 R10, RZ, RZ, UR8 ;  /* 0x00000008ff0a7e24 */ /* 0x000fe2000f8e00ff */
[----:B------:R-:W-:Y:S02]  /*ed40*/  LOP3.LUT R52, R53, 0x380, RZ, 0xc0, !PT ;  /* 0x0000038035347812 */ /* 0x000fe400078ec0ff */
[----:B------:R-:W-:Y:S02]  /*ed50*/  LOP3.LUT R28, R29, 0x380, RZ, 0xc0, !PT ;  /* 0x000003801d1c7812 */ /* 0x000fe400078ec0ff */
[----:B------:R-:W-:Y:S01]  /*ed60*/  IADD3.X R7, R7, UR11, R10, P0, !PT ;  /* 0x0000000b07077c10 */ /* 0x000fe200087fe40a */
[----:B------:R-:W-:Y:S01]  /*ed70*/  ULDC.64 UR10, c[0x0][0xb88] ;  /* 0x0002e200000a7ab9 */ /* 0x000fe20000000a00 */
[----:B------:R-:W-:Y:S01]  /*ed80*/  SHF.R.U64 R52, R52, 0x3, RZ ;  /* 0x0000000334347819 */ /* 0x000fe200000012ff */
[----:B------:R-:W-:Y:S01]  /*ed90*/  IMAD R10, R8, UR10, RZ ;  /* 0x0000000a080a7c24 */ /* 0x000fe2000f8e02ff */
[----:B------:R-:W-:Y:S01]  /*eda0*/  LOP3.LUT R8, R11, 0x380, RZ, 0xc0, !PT ;  /* 0x000003800b087812 */ /* 0x000fe200078ec0ff */
[----:B------:R-:W-:Y:S01]  /*edb0*/  IMAD.WIDE.U32 R6, R9, UR10, R6 ;  /* 0x0000000a09067c25 */ /* 0x000fe2000f8e0006 */
[----:B------:R-:W-:-:S02]  /*edc0*/  SHF.R.U64 R28, R28, 0x3, RZ ;  /* 0x000000031c1c7819 */ /* 0x000fc400000012ff */
[----:B------:R-:W-:Y:S01]  /*edd0*/  SHF.R.U64 R8, R8, 0x3, RZ ;  /* 0x0000000308087819 */ /* 0x000fe200000012ff */
[----:B------:R-:W-:Y:S01]  /*ede0*/  IMAD R15, R9, UR11, R10 ;  /* 0x0000000b090f7c24 */ /* 0x000fe2000f8e020a */
[----:B------:R-:W-:Y:S01]  /*edf0*/  ULDC.64 UR10, c[0x0][0xb50] ;  /* 0x0002d400000a7ab9 */ /* 0x000fe20000000a00 */
[----:B------:R-:W-:Y:S01]  /*ee00*/  LOP3.LUT R52, R52, R53, RZ, 0x3c, !PT ;  /* 0x0000003534347212 */ /* 0x000fe200078e3cff */
[----:B------:R-:W-:Y:S01]  /*ee10*/  IMAD.X R53, RZ, RZ, R5, P3 ;  /* 0x000000ffff357224 */ /* 0x000fe200018e0605 */
[----:B------:R-:W-:Y:S01]  /*ee20*/  LEA R14, P0, R6, UR10, 0x2 ;  /* 0x0000000a060e7c11 */ /* 0x000fe2000f8010ff */
[----:B------:R-:W-:Y:S01]  /*ee30*/  IMAD.IADD R7, R7, 0x1, R15 ;  /* 0x0000000107077824 */ /* 0x000fe200078e020f */
[----:B------:R-:W-:Y:S01]  /*ee40*/  LOP3.LUT R8, R8, R11, RZ, 0x3c, !PT ;  /* 0x0000000b08087212 */ /* 0x000fe200078e3cff */
[----:B------:R-:W-:Y:S01]  /*ee50*/  IMAD.X R9, RZ, RZ, R5, P5 ;  /* 0x000000ffff097224 */ /* 0x000fe200028e0605 */
[----:B------:R-:W-:Y:S01]  /*ee60*/  IADD3 R41, P3, R4, 0xa000, RZ ;  /* 0x0000a00004297810 */ /* 0x000fe20007f7e0ff */
[----:B------:R-:W-:Y:S01]  /*ee70*/  SHFL.IDX PT, R16, R14, RZ, 0x1c1f ;  /* 0x001c1fff0e107589 */ /* 0x000fe200000e0000 */
[----:B------:R-:W-:Y:S01]  /*ee80*/  LEA.HI.X R11, R6, UR11, R7, 0x2, P0 ;  /* 0x0000000b060b7c11 */ /* 0x000fe200080f1407 */
[----:B------:R-:W-:Y:S01]  /*ee90*/  VIADD R6, R26, 0x8 ;  /* 0x000000081a067836 */ /* 0x000fe20000000000 */
[----:B------:R-:W-:Y:S01]  /*eea0*/  IADD3 R25, P0, R4, 0x3000, RZ ;  /* 0x0000300004197810 */ /* 0x000fe20007f1e0ff */
[----:B------:R-:W-:Y:S01]  /*eeb0*/  SHFL.IDX PT, R20, R14, 0x1, 0x1c1f ;  /* 0x003c1f000e147f89 */ /* 0x000fe200000e0000 */
[----:B------:R-:W-:Y:S01]  /*eec0*/  LOP3.LUT R28, R28, R29, RZ, 0x3c, !PT ;  /* 0x0000001d1c1c7212 */ /* 0x000fe200078e3cff */
[----:B------:R-:W-:Y:S01]  /*eed0*/  IMAD.X R29, RZ, RZ, R5, P2 ;  /* 0x000000ffff1d7224 */ /* 0x000fe200010e0605 */
[----:B------:R-:W-:Y:S01]  /*eee0*/  LOP3.LUT R24, R25, 0x380, RZ, 0xc0, !PT ;  /* 0x0000038019187812 */ /* 0x000fe200078ec0ff */
[----:B------:R-:W0:Y:S01]  /*eef0*/  SHFL.IDX PT, R17, R11, RZ, 0x1c1f ;  /* 0x001c1fff0b117589 */ /* 0x000e2200000e0000 */
[----:B------:R-:W-:-:S02]  /*ef00*/  LOP3.LUT R40, R41, 0x380, RZ, 0xc0, !PT ;  /* 0x0000038029287812 */ /* 0x000fc400078ec0ff */
[----:B------:R-:W-:Y:S01]  /*ef10*/  SHF.R.U64 R24, R24, 0x3, RZ ;  /* 0x0000000318187819 */ /* 0x000fe200000012ff */
[----:B------:R-:W1:Y:S01]  /*ef20*/  SHFL.IDX PT, R21, R11, 0x1, 0x1c1f ;  /* 0x003c1f000b157f89 */ /* 0x000e6200000e0000 */
[----:B------:R-:W-:Y:S02]  /*ef30*/  IADD3 R45, P2, R4, 0xb000, RZ ;  /* 0x0000b000042d7810 */ /* 0x000fe40007f5e0ff */
[----:B------:R-:W-:Y:S01]  /*ef40*/  LOP3.LUT R24, R24, R25, RZ, 0x3c, !PT ;  /* 0x0000001918187212 */ /* 0x000fe200078e3cff */
[----:B------:R-:W-:Y:S01]  /*ef50*/  IMAD.X R25, RZ, RZ, R5, P0 ;  /* 0x000000ffff197224 */ /* 0x000fe200000e0605 */
[----:B------:R-:W-:Y:S02]  /*ef60*/  IADD3 R57, P0, R4, 0x9000, RZ ;  /* 0x0000900004397810 */ /* 0x000fe40007f1e0ff */
[----:B------:R-:W-:Y:S02]  /*ef70*/  SHF.R.U64 R40, R40, 0x3, RZ ;  /* 0x0000000328287819 */ /* 0x000fe400000012ff */
[----:B------:R-:W-:-:S02]  /*ef80*/  LOP3.LUT R56, R57, 0x380, RZ, 0xc0, !PT ;  /* 0x0000038039387812 */ /* 0x000fc400078ec0ff */
[----:B------:R-:W-:Y:S02]  /*ef90*/  LOP3.LUT R44, R45, 0x380, RZ, 0xc0, !PT ;  /* 0x000003802d2c7812 */ /* 0x000fe400078ec0ff */
[----:B------:R-:W-:Y:S02]  /*efa0*/  SHF.R.U64 R56, R56, 0x3, RZ ;  /* 0x0000000338387819 */ /* 0x000fe400000012ff */
[----:B------:R-:W-:Y:S01]  /*efb0*/  LOP3.LUT R40, R40, R41, RZ, 0x3c, !PT ;  /* 0x0000002928287212 */ /* 0x000fe200078e3cff */
[--C-:B------:R-:W-:Y:S01]  /*efc0*/  IMAD.X R41, RZ, RZ, R5.reuse, P3 ;  /* 0x000000ffff297224 */ /* 0x100fe200018e0605 */
[----:B------:R-:W-:Y:S01]  /*efd0*/  LOP3.LUT R56, R56, R57, RZ, 0x3c, !PT ;  /* 0x0000003938387212 */ /* 0x000fe200078e3cff */
[----:B------:R-:W-:Y:S01]  /*efe0*/  IMAD.X R57, RZ, RZ, R5, P0 ;  /* 0x000000ffff397224 */ /* 0x000fe200000e0605 */
[----:B------:R-:W-:Y:S02]  /*eff0*/  SHF.R.U64 R44, R44, 0x3, RZ ;  /* 0x000000032c2c7819 */ /* 0x000fe400000012ff */
[----:B------:R-:W-:-:S02]  /*f000*/  LOP3.LUT P0, RZ, R210, 0x3, RZ, 0xc0, !PT ;  /* 0x00000003d2ff7812 */ /* 0x000fc4000780c0ff */
[----:B------:R-:W-:Y:S02]  /*f010*/  IADD3 R10, P3, R4, 0xf000, RZ ;  /* 0x0000f000040a7810 */ /* 0x000fe40007f7e0ff */
[----:B------:R-:W-:Y:S01]  /*f020*/  LOP3.LUT R44, R44, R45, RZ, 0x3c, !PT ;  /* 0x0000002d2c2c7212 */ /* 0x000fe200078e3cff */
[--C-:B------:R-:W-:Y:S01]  /*f030*/  IMAD.X R45, RZ, RZ, R5.reuse, P2 ;  /* 0x000000ffff2d7224 */ /* 0x100fe200010e0605 */
[-C--:B------:R-:W-:Y:S02]  /*f040*/  ISETP.GE.OR P2, PT, R26, R79.reuse, P0 ;  /* 0x0000004f1a00720c */ /* 0x080fe40000746670 */
[----:B------:R-:W-:Y:S01]  /*f050*/  IADD3 R13, P4, R4, 0x2000, RZ ;  /* 0x00002000040d7810 */ /* 0x000fe20007f9e0ff */
[----:B------:R-:W-:Y:S01]  /*f060*/  UIMAD UR10, UR9, UR12, URZ ;  /* 0x0000000c090a72a4 */ /* 0x000fe2000f8e023f */
[----:B------:R-:W-:Y:S01]  /*f070*/  LOP3.LUT R3, R10, 0x380, RZ, 0xc0, !PT ;  /* 0x000003800a037812 */ /* 0x000fe200078ec0ff */
[----:B------:R-:W-:Y:S01]  /*f080*/  IMAD.X R49, RZ, RZ, R5, P3 ;  /* 0x000000ffff317224 */ /* 0x000fe200018e0605 */
[----:B------:R-:W-:-:S02]  /*f090*/  ISETP.GE.OR P0, PT, R6, R79, P0 ;  /* 0x0000004f0600720c */ /* 0x000fc40000706670 */
[----:B------:R-:W-:Y:S02]  /*f0a0*/  SHF.R.U64 R3, R3, 0x3, RZ ;  /* 0x0000000303037819 */ /* 0x000fe400000012ff */
        /* <DEDUP_REMOVED lines=8> */
[----:B------:R-:W-:Y:S02]  /*f130*/  IADD3.X R13, RZ, R5, RZ, P4, !PT ;  /* 0x00000005ff0d7210 */ /* 0x000fe400027fe4ff */
[C---:B------:R-:W-:Y:S01]  /*f140*/  IADD3 R37, P5, R4.reuse, 0x7000, RZ ;  /* 0x0000700004257810 */ /* 0x040fe20007fbe0ff */
[----:B------:R-:W-:Y:S01]  /*f150*/  UIMAD.WIDE.U32 UR8, UR4, UR12, URZ ;  /* 0x0000000c040872a5 */ /* 0x000fe2000f8e003f */
[----:B------:R-:W-:Y:S01]  /*f160*/  IADD3 R65, P4, R4, 0x8000, RZ ;  /* 0x0000800004417810 */ /* 0x000fe20007f9e0ff */
[----:B------:R-:W-:Y:S01]  /*f170*/  UIMAD UR10, UR4, UR13, UR10 ;  /* 0x0000000d040a72a4 */ /* 0x000fe2000f8e020a */
[----:B------:R-:W-:Y:S01]  /*f180*/  LOP3.LUT R32, R33, 0x380, RZ, 0xc0, !PT ;  /* 0x0000038021207812 */ /* 0x000fe200078ec0ff */
[----:B0-----:R-:W-:Y:S01]  /*f190*/  IMAD R0, R205, 0x20, R207 ;  /* 0x00000020cd007824 */ /* 0x001fe200078e02cf */
[----:B------:R-:W-:Y:S01]  /*f1a0*/  LOP3.LUT R36, R37, 0x380, RZ, 0xc0, !PT ;  /* 0x0000038025247812 */ /* 0x000fe200078ec0ff */
[----:B-1----:R-:W0:Y:S01]  /*f1b0*/  @P1 LDC R21, c[0x0][0xbf0] ;  /* 0x0002fc00ff151b82 */ /* 0x002e220000000800 */
[----:B------:R-:W-:Y:S01]  /*f1c0*/  LOP3.LUT R64, R65, 0x380, RZ, 0xc0, !PT ;  /* 0x0000038041407812 */ /* 0x000fe200078ec0ff */
[----:B------:R-:W-:Y:S01]  /*f1d0*/  ULDC.64 UR12, c[0x0][0xae8] ;  /* 0x0002ba00000c7ab9 */ /* 0x000fe20000000a00 */
[----:B------:R-:W-:Y:S01]  /*f1e0*/  SHF.R.U64 R32, R32, 0x3, RZ ;  /* 0x0000000320207819 */ /* 0x000fe200000012ff */
[----:B------:R-:W-:Y:S01]  /*f1f0*/  UIADD3 UR9, UR9, UR10, URZ ;  /* 0x0000000a09097290 */ /* 0x000fe2000fffe03f */
[----:B------:R-:W-:Y:S01]  /*f200*/  SHF.R.U64 R36, R36, 0x3, RZ ;  /* 0x0000000324247819 */ /* 0x000fe200000012ff */
[----:B------:R-:W-:Y:S01]  /*f210*/  UIMAD UR4, UR16, UR12, URZ ;  /* 0x0000000c100472a4 */ /* 0x000fe2000f8e023f */
[----:B------:R-:W-:Y:S01]  /*f220*/  SHF.R.U64 R64, R64, 0x3, RZ ;  /* 0x0000000340407819 */ /* 0x000fe200000012ff */
[----:B------:R-:W-:Y:S01]  /*f230*/  VIADD R16, R0, UR61 ;  /* 0x0000003d00107c36 */ /* 0x000fe20008000000 */
[----:B------:R-:W-:Y:S01]  /*f240*/  LOP3.LUT R32, R32, R33, RZ, 0x3c, !PT ;  /* 0x0000002120207212 */ /* 0x000fe200078e3cff */
[--C-:B------:R-:W-:Y:S01]  /*f250*/  IMAD.X R33, RZ, RZ, R5.reuse, P6 ;  /* 0x000000ffff217224 */ /* 0x100fe200030e0605 */
[----:B------:R-:W-:Y:S01]  /*f260*/  LOP3.LUT R36, R36, R37, RZ, 0x3c, !PT ;  /* 0x0000002524247212 */ /* 0x000fe200078e3cff */
[--C-:B------:R-:W-:Y:S01]  /*f270*/  IMAD.X R37, RZ, RZ, R5.reuse, P5 ;  /* 0x000000ffff257224 */ /* 0x100fe200028e0605 */
[----:B------:R-:W-:Y:S01]  /*f280*/  LOP3.LUT R64, R64, R65, RZ, 0x3c, !PT ;  /* 0x0000004140407212 */ /* 0x000fe200078e3cff */
[----:B------:R-:W-:Y:S01]  /*f290*/  IMAD.X R65, RZ, RZ, R5, P4 ;  /* 0x000000ffff417224 */ /* 0x000fe200020e0605 */
[----:B------:R-:W-:Y:S01]  /*f2a0*/  UIMAD UR4, UR19, UR13, UR4 ;  /* 0x0000000d130472a4 */ /* 0x000fe2000f8e0204 */
[C---:B------:R-:W-:Y:S01]  /*f2b0*/  IADD3 R73, P6, R4.reuse, 0xc000, RZ ;  /* 0x0000c00004497810 */ /* 0x040fe20007fde0ff */
[----:B------:R-:W-:Y:S01]  /*f2c0*/  UIMAD.WIDE.U32 UR8, UR19, UR12, UR8 ;  /* 0x0000000c130872a5 */ /* 0x000fe2000f8e0008 */
[C---:B------:R-:W-:Y:S01]  /*f2d0*/  IADD3 R69, P5, R4.reuse, 0xd000, RZ ;  /* 0x0000d00004457810 */ /* 0x040fe20007fbe0ff */
[----:B------:R-:W-:Y:S01]  /*f2e0*/  ULDC.64 UR10, c[0x0][0xaf0] ;  /* 0x0002bc00000a7ab9 */ /* 0x000fe20000000a00 */
[----:B------:R-:W-:Y:S01]  /*f2f0*/  IADD3 R61, P4, R4, 0xe000, RZ ;  /* 0x0000e000043d7810 */ /* 0x000fe20007f9e0ff */
[----:B--2---:R-:W-:Y:S01]  /*f300*/  @P1 IMAD.HI.U32 R0, R16, R3, RZ ;  /* 0x0000000310001227 */ /* 0x004fe200078e00ff */
[----:B------:R-:W-:Y:S01]  /*f310*/  UIADD3 UR9, UR9, UR4, URZ ;  /* 0x0000000409097290 */ /* 0x000fe2000fffe03f */
[----:B------:R-:W-:Y:S01]  /*f320*/  LOP3.LUT R72, R73, 0x380, RZ, 0xc0, !PT ;  /* 0x0000038049487812 */ /* 0x000fe200078ec0ff */
[----:B------:R-:W-:Y:S01]  /*f330*/  UIMAD UR4, UR18, UR10, URZ ;  /* 0x0000000a120472a4 */ /* 0x000fe2000f8e023f */
[----:B------:R-:W-:Y:S01]  /*f340*/  LOP3.LUT R68, R69, 0x380, RZ, 0xc0, !PT ;  /* 0x0000038045447812 */ /* 0x000fe200078ec0ff */
[----:B------:R-:W-:Y:S01]  /*f350*/  IMAD.MOV.U32 R17, RZ, RZ, R16 ;  /* 0x000000ffff117224 */ /* 0x000fe200078e0010 */
[----:B------:R-:W-:-:S02]  /*f360*/  LOP3.LUT R60, R61, 0x380, RZ, 0xc0, !PT ;  /* 0x000003803d3c7812 */ /* 0x000fc400078ec0ff */
[----:B------:R-:W-:Y:S01]  /*f370*/  LOP3.LUT R7, R4, 0x380, RZ, 0xc0, !PT ;  /* 0x0000038004077812 */ /* 0x000fe200078ec0ff */
[----:B------:R-:W-:Y:S01]  /*f380*/  UIMAD UR4, UR17, UR11, UR4 ;  /* 0x0000000b110472a4 */ /* 0x000fe2000f8e0204 */
[----:B0-----:R-:W-:Y:S01]  /*f390*/  @P1 SHF.R.U32.HI R17, RZ, R21, R0 ;  /* 0x00000015ff111219 */ /* 0x001fe20000011600 */
[----:B------:R-:W-:Y:S01]  /*f3a0*/  UIMAD.WIDE.U32 UR8, UR17, UR10, UR8 ;  /* 0x0000000a110872a5 */ /* 0x000fe2000f8e0008 */
[----:B------:R-:W-:Y:S01]  /*f3b0*/  SHF.R.U64 R72, R72, 0x3, RZ ;  /* 0x0000000348487819 */ /* 0x000fe200000012ff */
[----:B------:R-:W5:Y:S01]  /*f3c0*/  LD.E.128 R8, desc[UR36][R8.64] ;  /* 0x0000002408087980 */ /* 0x000f62000c101d00 */
[----:B------:R-:W-:Y:S02]  /*f3d0*/  SHF.R.U64 R68, R68, 0x3, RZ ;  /* 0x0000000344447819 */ /* 0x000fe400000012ff */
[----:B------:R-:W-:Y:S01]  /*f3e0*/  SHF.R.U64 R60, R60, 0x3, RZ ;  /* 0x000000033c3c7819 */ /* 0x000fe200000012ff */
[----:B------:R-:W5:Y:S01]  /*f3f0*/  LD.E.128 R12, desc[UR36][R12.64] ;  /* 0x000000240c0c7980 */ /* 0x000f62000c101d00 */
[----:B------:R-:W-:Y:S01]  /*f400*/  SHF.R.U64 R7, R7, 0x3, RZ ;  /* 0x0000000307077819 */ /* 0x000fe200000012ff */
[----:B------:R-:W-:Y:S01]  /*f410*/  UIADD3 UR4, UR9, UR4, URZ ;  /* 0x0000000409047290 */ /* 0x000fe2000fffe03f */
[--C-:B------:R-:W-:Y:S01]  /*f420*/  SHF.R.S32.HI R0, RZ, 0x1f, R17.reuse ;  /* 0x0000001fff007819 */ /* 0x100fe20000011411 */
[----:B------:R-:W-:Y:S01]  /*f430*/  IMAD.MOV R21, RZ, RZ, -R17 ;  /* 0x000000ffff157224 */ /* 0x000fe200078e0a11 */
[----:B------:R-:W-:Y:S01]  /*f440*/  LOP3.LUT R72, R72, R73, RZ, 0x3c, !PT ;  /* 0x0000004948487212 */ /* 0x000fe200078e3cff */
[--C-:B------:R-:W-:Y:S01]  /*f450*/  IMAD.X R73, RZ, RZ, R5.reuse, P6 ;  /* 0x000000ffff497224 */ /* 0x100fe200030e0605 */
[----:B------:R-:W-:Y:S01]  /*f460*/  LOP3.LUT R68, R68, R69, RZ, 0x3c, !PT ;  /* 0x0000004544447212 */ /* 0x000fe200078e3cff */
[----:B------:R-:W-:Y:S01]  /*f470*/  IMAD.X R69, RZ, RZ, R5, P5 ;  /* 0x000000ffff457224 */ /* 0x000fe200028e0605 */
[----:B------:R-:W-:Y:S01]  /*f480*/  LOP3.LUT R60, R60, R61, RZ, 0x3c, !PT ;  /* 0x0000003d3c3c7212 */ /* 0x000fe200078e3cff */
[----:B------:R-:W-:Y:S01]  /*f490*/  ULDC.64 UR10, c[0x0][0xae0] ;  /* 0x0002b800000a7ab9 */ /* 0x000fe20000000a00 */
[----:B------:R-:W-:Y:S01]  /*f4a0*/  LOP3.LUT R4, R7, R4, RZ, 0x3c, !PT ;  /* 0x0000000407047212 */ /* 0x000fe200078e3cff */
[----:B------:R-:W-:Y:S01]  /*f4b0*/  IMAD R21, R18, R21, R16 ;  /* 0x0000001512157224 */ /* 0x000fe200078e0210 */
[----:B------:R-:W-:Y:S01]  /*f4c0*/  IADD3.X R61, RZ, R5, RZ, P4, !PT ;  /* 0x00000005ff3d7210 */ /* 0x000fe200027fe4ff */
[----:B------:R-:W-:Y:S01]  /*f4d0*/  IMAD R0, R0, UR10, RZ ;  /* 0x0000000a00007c24 */ /* 0x000fe2000f8e02ff */
[----:B------:R-:W-:Y:S01]  /*f4e0*/  MOV R3, UR9 ;  /* 0x0000000900037c02 */ /* 0x000fe20008000f00 */
[----:B------:R-:W-:Y:S01]  /*f4f0*/  IMAD.U32 R2, RZ, RZ, UR8 ;  /* 0x00000008ff027e24 */ /* 0x000fe2000f8e00ff */
[----:B------:R-:W5:Y:S01]  /*f500*/  LD.E.128 R4, desc[UR36][R4.64] ;  /* 0x0000002404047980 */ /* 0x000f62000c101d00 */
[----:B------:R-:W-:Y:S01]  /*f510*/  IMAD.U32 R3, RZ, RZ, UR4 ;  /* 0x00000004ff037e24 */ /* 0x000fe2000f8e00ff */
[----:B------:R-:W-:Y:S01]  /*f520*/  ULDC.64 UR8, c[0x0][0xad8] ;  /* 0x0002b60000087ab9 */ /* 0x000fe20000000a00 */
[----:B------:R-:W-:Y:S01]  /*f530*/  IMAD R77, R17, UR11, R0 ;  /* 0x0000000b114d7c24 */ /* 0x000fe2000f8e0200 */
[----:B------:R-:W5:Y:S01]  /*f540*/  LD.E.128 R24, desc[UR36][R24.64] ;  /* 0x0000002418187980 */ /* 0x000f62000c101d00 */
[----:B------:R-:W-:-:S03]  /*f550*/  SHF.R.S32.HI R0, RZ, 0x1f, R21 ;  /* 0x0000001fff007819 */ /* 0x000fc60000011415 */
[----:B------:R-:W5:Y:S01]  /*f560*/  LD.E.128 R52, desc[UR36][R52.64] ;  /* 0x0000002434347980 */ /* 0x000f62000c101d00 */
[----:B------:R-:W-:-:S03]  /*f570*/  IMAD.WIDE.U32 R2, R17, UR10, R2 ;  /* 0x0000000a11027c25 */ /* 0x000fc6000f8e0002 */
[----:B------:R-:W5:Y:S04]  /*f580*/  LD.E.128 R28, desc[UR36][R28.64] ;  /* 0x000000241c1c7980 */ /* 0x000f68000c101d00 */
        /* <DEDUP_REMOVED lines=18> */
[----:B------:R-:W-:Y:S02]  /*f6b0*/  VIADD R80, R207, UR61 ;  /* 0x0000003dcf507c36 */ /* 0x000fe40008000000 */
[C---:B------:R-:W-:Y:S02]  /*f6c0*/  IMAD R17, R21.reuse, UR9, R16 ;  /* 0x0000000915117c24 */ /* 0x040fe4000f8e0210 */
[----:B------:R-:W-:Y:S01]  /*f6d0*/  IMAD.WIDE.U32 R2, R21, UR8, R2 ;  /* 0x0000000815027c25 */ /* 0x000fe2000f8e0002 */
[C---:B------:R-:W-:Y:S01]  /*f6e0*/  ISETP.GE.AND P2, PT, R80.reuse, R79, PT ;  /* 0x0000004f5000720c */ /* 0x040fe20003f46270 */
[----:B------:R-:W-:Y:S02]  /*f6f0*/  ULDC.64 UR8, c[0x0][0xa80] ;  /* 0x0002a00000087ab9 */ /* 0x000fe40000000a00 */
[----:B------:R-:W-:Y:S01]  /*f700*/  VIADD R0, R80, 0x20 ;  /* 0x0000002050007836 */ /* 0x000fe20000000000 */
[----:B------:R-:W-:Y:S01]  /*f710*/  IADD3 R3, R3, R17, RZ ;  /* 0x0000001103037210 */ /* 0x000fe20007ffe0ff */
[----:B------:R-:W-:Y:S01]  /*f720*/  VIADD R22, R22, 0x30820 ;  /* 0x0003082016167836 */ /* 0x000fe20000000000 */
[----:B------:R-:W-:-:S02]  /*f730*/  LEA R18, P3, R2, UR8, 0x1 ;  /* 0x0000000802127c11 */ /* 0x000fc4000f8608ff */
[-C--:B------:R-:W-:Y:S01]  /*f740*/  ISETP.GE.AND P1, PT, R0, R79.reuse, PT ;  /* 0x0000004f0000720c */ /* 0x080fe20003f26270 */
[----:B------:R-:W-:Y:S01]  /*f750*/  VIADD R0, R80, 0x40 ;  /* 0x0000004050007836 */ /* 0x000fe20000000000 */
[----:B------:R-:W-:Y:S02]  /*f760*/  LEA.HI.X R78, R2, UR9, R3, 0x1, P3 ;  /* 0x00000009024e7c11 */ /* 0x000fe400098f0c03 */
[----:B------:R-:W-:Y:S01]  /*f770*/  PRMT R22, RZ, 0x654, R22 ;  /* 0x00000654ff167816 */ /* 0x000fe20000000016 */
[----:B0-----:R0:W1:Y:S01]  /*f780*/  SHFL.IDX PT, R76, R18, RZ, 0x181f ;  /* 0x00181fff124c7589 */ /* 0x00106200000e0000 */
[----:B------:R-:W-:Y:S01]  /*f790*/  ISETP.GE.AND P0, PT, R0, R79, PT ;  /* 0x0000004f0000720c */ /* 0x000fe20003f06270 */
[----:B------:R-:W-:Y:S01]  /*f7a0*/  BSSY B1, `(.L_x_1335) ;  /* 0x0000015000017945 */ /* 0x000fe20003800000 */
[----:B------:R0:W-:Y:S01]  /*f7b0*/  SYNCS.ARRIVE.TRANS64.RED.A1T0 RZ, [R22+URZ], RZ ;  /* 0x000000ff16ff79a7 */ /* 0x0001e2000810043f */
[----:B------:R0:W2:Y:S02]  /*f7c0*/  SHFL.IDX PT, R0, R78, RZ, 0x181f ;  /* 0x00181fff4e007589 */ /* 0x0000a400000e0000 */
[----:B------:R-:W-:Y:S08]  /*f7d0*/  @P2 BRA `(.L_x_1336) ;  /* 0x0000000000442947 */ /* 0x000ff00003800000 */
        /* <DEDUP_REMOVED lines=17> */
.L_x_1336:
[----:B------:R-:W-:Y:S05]  /*f8f0*/  BSYNC B1 ;  /* 0x0000000000017941 */ /* 0x000fea0003800000 */
.L_x_1335:
        /* <DEDUP_REMOVED lines=21> */
.L_x_1338:
[----:B------:R-:W-:Y:S05]  /*fa50*/  BSYNC B1 ;  /* 0x0000000000017941 */ /* 0x000fea0003800000 */
.L_x_1337:
        /* <DEDUP_REMOVED lines=21> */
.L_x_1340:
[----:B------:R-:W-:Y:S05]  /*fbb0*/  BSYNC B1 ;  /* 0x0000000000017941 */ /* 0x000fea0003800000 */
.L_x_1339:
        /* <DEDUP_REMOVED lines=20> */
[----:B----4-:R-:W-:-:S04]  /*fd00*/  LEA R2, P0, R204, R18, 0x1 ;  /* 0x00000012cc027211 */ /* 0x010fc800078008ff */
[----:B------:R-:W-:-:S05]  /*fd10*/  LEA.HI.X R3, R204, R78, R215, 0x1, P0 ;  /* 0x0000004ecc037211 */ /* 0x000fca00000f0cd7 */
[----:B------:R0:W-:Y:S01]  /*fd20*/  ST.E.128 desc[UR36][R2.64], R48 ;  /* 0x0000003002007985 */ /* 0x0001e2000c101d24 */
[----:B------:R-:W-:Y:S05]  /*fd30*/  BRA `(.L_x_1341) ;  /* 0x0000000c00747947 */ /* 0x000fea0003800000 */
.L_x_1333:
        /* <DEDUP_REMOVED lines=19> */
[----:B------:R-:W-:Y:S02]  /*fe70*/  IMAD.U32 R0, RZ, RZ, UR4 ;  /* 0x00000004ff007e24 */ /* 0x000fe4000f8e00ff */
[----:B------:R-:W-:Y:S02]  /*fe80*/  IMAD.U32 R4, RZ, RZ, UR8 ;  /* 0x00000008ff047e24 */ /* 0x000fe4000f8e00ff */
[----:B------:R-:W-:-:S05]  /*fe90*/  IMAD.U32 R5, RZ, RZ, UR9 ;  /* 0x00000009ff057e24 */ /* 0x000fca000f8e00ff */
[----:B------:R1:W5:Y:S01]  /*fea0*/  @P3 LDG.E R0, desc[UR36][R4.64] ;  /* 0x0000002404003981 */ /* 0x000362000c1e1900 */
[----:B0-----:R-:W-:Y:S01]  /*feb0*/  ISETP.NE.AND P0, PT, R11, 0x1, PT ;  /* 0x000000010b00780c */ /* 0x001fe20003f05270 */
[----:B------:R-:W-:Y:S01]  /*fec0*/  UMOV UR4, URZ ;  /* 0x0000003f00047c82 */ /* 0x000fe20008000000 */
[----:B------:R-:W-:Y:S01]  /*fed0*/  USHF.R.S32.HI UR12, URZ, 0x1f, UR10 ;  /* 0x0000001f3f0c7899 */ /* 0x000fe2000801140a */
[----:B------:R-:W-:-:S10]  /*fee0*/  ISETP.GE.AND P1, PT, R219, 0x80, PT ;  /* 0x00000080db00780c */ /* 0x000fd40003f26270 */
[----:B------:R-:W0:Y:S01]  /*fef0*/  @P0 LDC R9, c[0x0][0xbec] ;  /* 0x0002fb00ff090b82 */ /* 0x000e220000000800 */
[----:B--2---:R-:W-:Y:S01]  /*ff00*/  @P2 R2UR UR4, R6 ;  /* 0x00000000060422ca */ /* 0x004fe200000e0000 */
[----:B01----:R-:W-:-:S14]  /*ff10*/  @P3 BRA `(.L_x_1342) ;  /* 0x0000000000103947 */ /* 0x003fdc0003800000 */
[----:B------:R-:W-:Y:S05]  /*ff20*/  @!P2 BRA `(.L_x_1342) ;  /* 0x00000000000ca947 */ /* 0x000fea0003800000 */
[----:B------:R-:W2:Y:S04]  /*ff30*/  LDG.E R5, desc[UR36][R2.64] ;  /* 0x0000002402057981 */ /* 0x000ea8000c1e1900 */
[----:B-----5:R-:W2:Y:S02]  /*ff40*/  LDG.E R0, desc[UR36][R2.64+0x4] ;  /* 0x0000042402007981 */ /* 0x020ea4000c1e1900 */
[----:B--2---:R-:W-:-:S07]  /*ff50*/  IADD3 R0, -R5, R0, RZ ;  /* 0x0000000005007210 */ /* 0x004fce0007ffe1ff */
.L_x_1342:
[----:B------:R-:W-:Y:S01]  /*ff60*/  R2UR UR9, R208 ;  /* 0x00000000d00972ca */ /* 0x000fe200000e0000 */
[----:B------:R-:W-:Y:S01]  /*ff70*/  USHF.R.S32.HI UR11, URZ, 0x1f, UR4 ;  /* 0x0000001f3f0b7899 */ /* 0x000fe20008011404 */
[----:B------:R-:W-:Y:S11]  /*ff80*/  BSSY B1, `(.L_x_1343) ;  /* 0x000002f000017945 */ /* 0x000ff60003800000 */
[----:B------:R-:W-:-:S02]  /*ff90*/  USHF.R.S32.HI UR8, URZ, 0x1f, UR9 ;  /* 0x0000001f3f087899 */ /* 0x000fc40008011409 */
[----:B------:R-:W-:Y:S02]  /*ffa0*/  USEL UR13, UR9, URZ, !UP0 ;  /* 0x0000003f090d7287 */ /* 0x000fe4000c000000 */
[----:B------:R-:W-:Y:S01]  /*ffb0*/  USEL UR14, UR8, URZ, !UP0 ;  /* 0x0000003f080e7287 */ /* 0x000fe2000c000000 */
[----:B------:R-:W-:Y:S11]  /*ffc0*/  @P1 BRA `(.L_x_1344) ;  /* 0x0000000000a81947 */ /* 0x000ff60003800000 */
[----:B------:R-:W0:Y:S01]  /*ffd0*/  S2R R4, SR_TID.X ;  /* 0x0000000000047919 */ /* 0x000e220000002100 */
[----:B------:R-:W1:Y:S01]  /*ffe0*/  LDC R7, c[0x0][0xbe8] ;  /* 0x0002fa00ff077b82 */ /* 0x000e620000000800 */
[----:B------:R-:W-:Y:S02]  /*fff0*/  IMAD.U32 R3, RZ, RZ, UR61 ;  /* 0x0000003dff037e24 */ /* 0x000fe4000f8e00ff */
[----:B-1---5:R-:W-:-:S03]  /*10000*/  IMAD R2, R0, R7, RZ ;  /* 0x0000000700027224 */ /* 0x022fc600078e02ff */
[----:B0-----:R-:W-:-:S04]  /*10010*/  IADD3 R4, R3, -0x80, R4 ;  /* 0xffffff8003047810 */ /* 0x001fc80007ffe004 */
[----:B------:R-:W-:-:S13]  /*10020*/  ISETP.GE.AND P1, PT, R4, R2, PT ;  /* 0x000000020400720c */ /* 0x000fda0003f26270 */
[----:B------:R-:W-:Y:S05]  /*10030*/  @P1 BRA `(.L_x_1344) ;  /* 0x00000000008c1947 */ /* 0x000fea0003800000 */
[----:B------:R-:W-:Y:S01]  /*10040*/  ISETP.NE.AND P1, PT, R7, 0x1, PT ;  /* 0x000000010700780c */ /* 0x000fe20003f25270 */
[----:B------:R-:W-:Y:S01]  /*10050*/  ULDC.64 UR16, c[0x0][0xb90] ;  /* 0x0002e40000107ab9 */ /* 0x000fe20000000a00 */
[----:B------:R-:W-:Y:S01]  /*10060*/  R2UR UR15, R206 ;  /* 0x00000000ce0f72ca */ /* 0x000fe200000e0000 */
[----:B------:R-:W-:Y:S01]  /*10070*/  UIMAD UR10, UR12, UR16, URZ ;  /* 0x000000100c0a72a4 */ /* 0x000fe2000f8e023f */
[----:B------:R-:W-:Y:S01]  /*10080*/  IMAD.MOV.U32 R2, RZ, RZ, R4 ;  /* 0x000000ffff027224 */ /* 0x000fe200078e0004 */
        /* <DEDUP_REMOVED lines=30> */
.L_x_1344:
[----:B------:R-:W-:Y:S05]  /*10270*/  BSYNC B1 ;  /* 0x0000000000017941 */ /* 0x000fea0003800000 */
.L_x_1343:
[----:B0-----:R-:W0:Y:S01]  /*10280*/  @P0 LDC R3, c[0x0][0xbf0] ;  /* 0x0002fc00ff030b82 */ /* 0x001e220000000800 */
[----:B------:R-:W-:Y:S01]  /*10290*/  ULDC.64 UR16, c[0x0][0xaa0] ;  /* 0x0002a80000107ab9 */ /* 0x000fe20000000a00 */
[----:B------:R-:W-:Y:S01]  /*102a0*/  R2UR UR15, R206 ;  /* 0x00000000ce0f72ca */ /* 0x000fe200000e0000 */
[----:B------:R-:W-:Y:S01]  /*102b0*/  UIMAD UR10, UR11, UR16, URZ ;  /* 0x000000100b0a72a4 */ /* 0x000fe2000f8e023f */
[----:B------:R-:W-:Y:S01]  /*102c0*/  LEA R2, R205, R207, 0x5 ;  /* 0x000000cfcd027211 */ /* 0x000fe200078e28ff */
[----:B------:R-:W-:Y:S01]  /*102d0*/  UIMAD.WIDE.U32 UR8, UR4, UR16, URZ ;  /* 0x00000010040872a5 */ /* 0x000fe2000f8e003f */
[----:B------:R-:W-:Y:S01]  /*102e0*/  BSSY B1, `(.L_x_1345) ;  /* 0x0000040000017945 */ /* 0x000fe20003800000 */
[----:B------:R-:W-:Y:S02]  /*102f0*/  UIMAD UR10, UR4, UR17, UR10 ;  /* 0x00000011040a72a4 */ /* 0x000fe4000f8e020a */
[----:B------:R-:W-:Y:S01]  /*10300*/  VIADD R6, R2, UR61 ;  /* 0x0000003d02067c36 */ /* 0x000fe20008000000 */
[----:B------:R-:W-:Y:S01]  /*10310*/  ULDC.64 UR16, c[0x0][0xae8] ;  /* 0x0002ba0000107ab9 */ /* 0x000fe20000000a00 */
[----:B------:R-:W-:-:S02]  /*10320*/  UIADD3 UR9, UR9, UR10, URZ ;  /* 0x0000000a09097290 */ /* 0x000fc4000fffe03f */
[----:B------:R-:W-:Y:S01]  /*10330*/  UIMAD UR4, UR12, UR16, URZ ;  /* 0x000000100c0472a4 */ /* 0x000fe2000f8e023f */
[----:B------:R-:W-:Y:S01]  /*10340*/  @P0 IMAD.HI.U32 R2, R6, R9, RZ ;  /* 0x0000000906020227 */ /* 0x000fe200078e00ff */
[----:B------:R-:W-:Y:S02]  /*10350*/  UIMAD.WIDE.U32 UR8, UR15, UR16, UR8 ;  /* 0x000000100f0872a5 */ /* 0x000fe4000f8e0008 */
[----:B------:R-:W-:Y:S01]  /*10360*/  UIMAD UR4, UR15, UR17, UR4 ;  /* 0x000000110f0472a4 */ /* 0x000fe2000f8e0204 */
[----:B------:R-:W-:Y:S01]  /*10370*/  IMAD.MOV.U32 R5, RZ, RZ, R6 ;  /* 0x000000ffff057224 */ /* 0x000fe200078e0006 */
[----:B------:R-:W-:Y:S02]  /*10380*/  ULDC.64 UR10, c[0x0][0xaf0] ;  /* 0x0002bc00000a7ab9 */ /* 0x000fe40000000a00 */
[----:B------:R-:W-:Y:S02]  /*10390*/  UIADD3 UR9, UR9, UR4, URZ ;  /* 0x0000000409097290 */ /* 0x000fe4000fffe03f */
[----:B------:R-:W-:Y:S01]  /*103a0*/  UIMAD UR4, UR14, UR10, URZ ;  /* 0x0000000a0e0472a4 */ /* 0x000fe2000f8e023f */
        /* <DEDUP_REMOVED lines=9> */
[----:B------:R-:W-:Y:S01]  /*10440*/  IMAD.U32 R2, RZ, RZ, UR8 ;  /* 0x00000008ff027e24 */ /* 0x000fe2000f8e00ff */
[----:B------:R-:W-:Y:S01]  /*10450*/  ULDC.64 UR8, c[0x0][0xad8] ;  /* 0x0002b60000087ab9 */ /* 0x000fe20000000a00 */
[----:B------:R-:W-:-:S02]  /*10460*/  IMAD.U32 R3, RZ, RZ, UR4 ;  /* 0x00000004ff037e24 */ /* 0x000fc4000f8e00ff */
[----:B------:R-:W-:Y:S02]  /*10470*/  IMAD R7, R11, R7, R6 ;  /* 0x000000070b077224 */ /* 0x000fe400078e0206 */
[C---:B------:R-:W-:Y:S02]  /*10480*/  IMAD R9, R5.reuse, UR11, R4 ;  /* 0x0000000b05097c24 */ /* 0x040fe4000f8e0204 */
[----:B------:R-:W-:Y:S01]  /*10490*/  IMAD.WIDE.U32 R2, R5, UR10, R2 ;  /* 0x0000000a05027c25 */ /* 0x000fe2000f8e0002 */
[----:B------:R-:W-:-:S03]  /*104a0*/  SHF.R.S32.HI R4, RZ, 0x1f, R7 ;  /* 0x0000001fff047819 */ /* 0x000fc60000011407 */
[----:B------:R-:W-:Y:S01]  /*104b0*/  VIADD R6, R207, UR61 ;  /* 0x0000003dcf067c36 */ /* 0x000fe20008000000 */
[----:B------:R-:W-:Y:S01]  /*104c0*/  IADD3 R3, R3, R9, RZ ;  /* 0x0000000903037210 */ /* 0x000fe20007ffe0ff */
[----:B------:R-:W-:Y:S02]  /*104d0*/  IMAD R4, R4, UR8, RZ ;  /* 0x0000000804047c24 */ /* 0x000fe4000f8e02ff */
[----:B-----5:R-:W-:Y:S02]  /*104e0*/  IMAD R11, R0, R11, RZ ;  /* 0x0000000b000b7224 */ /* 0x020fe400078e02ff */
[C---:B------:R-:W-:Y:S02]  /*104f0*/  IMAD R5, R7.reuse, UR9, R4 ;  /* 0x0000000907057c24 */ /* 0x040fe4000f8e0204 */
[----:B------:R-:W-:Y:S01]  /*10500*/  IMAD.WIDE.U32 R2, R7, UR8, R2 ;  /* 0x0000000807027c25 */ /* 0x000fe2000f8e0002 */
[----:B------:R-:W-:Y:S01]  /*10510*/  ISETP.GE.AND P2, PT, R6, R11, PT ;  /* 0x0000000b0600720c */ /* 0x000fe20003f46270 */
[----:B------:R-:W-:-:S02]  /*10520*/  ULDC.64 UR8, c[0x0][0xa80] ;  /* 0x0002a00000087ab9 */ /* 0x000fc40000000a00 */
        /* <DEDUP_REMOVED lines=27> */
.L_x_1346:
[----:B------:R-:W-:Y:S05]  /*106e0*/  BSYNC B1 ;  /* 0x0000000000017941 */ /* 0x000fea0003800000 */
.L_x_1345:
        /* <DEDUP_REMOVED lines=21> */
.L_x_1348:
[----:B------:R-:W-:Y:S05]  /*10840*/  BSYNC B1 ;  /* 0x0000000000017941 */ /* 0x000fea0003800000 */
.L_x_1347:
        /* <DEDUP_REMOVED lines=21> */
.L_x_1350:
[----:B------:R-:W-:Y:S05]  /*109a0*/  BSYNC B1 ;  /* 0x0000000000017941 */ /* 0x000fea0003800000 */
.L_x_1349:
        /* <DEDUP_REMOVED lines=22> */
.L_x_1341:
[----:B------:R-:W-:Y:S05]  /*10b10*/  BSYNC B0 ;  /* 0x0000000000007941 */ /* 0x000fea0003800000 */
.L_x_1332:
[----:B------:R-:W-:Y:S02]  /*10b20*/  ULDC UR4, c[0x0][0xc3c] ;  /* 0x00030f0000047ab9 */ /* 0x000fe40000000800 */
[----:B------:R-:W-:-:S06]  /*10b30*/  UISETP.GE.AND UP0, UPT, UR6, UR4, UPT ;  /* 0x000000040600728c */ /* 0x000fcc000bf06270 */
[----:B------:R-:W-:-:S13]  /*10b40*/  PLOP3.LUT P0, PT, PT, PT, UP0, 0x80, 0x0 ;  /* 0x000000000000781c */ /* 0x000fda0003f0f008 */
[----:B------:R-:W-:Y:S05]  /*10b50*/  @!P0 BRA `(.L_x_1351) ;  /* 0xffffff0000908947 */ /* 0x000fea000383ffff */
[----:B------:R-:W-:Y:S05]  /*10b60*/  EXIT ;  /* 0x000000000000794d */ /* 0x000fea0003800000 */
.L_x_1242:
[----:B------:R-:W-:-:S08]  /*10b70*/  NOP ;  /* 0x0000000000007918 */ /* 0x000fd00000000000 */
[----:B0-----:R-:W0:-:S00]  /*10b80*/  USETMAXREG.DEALLOC.CTAPOOL 0x28 ;  /* 0x00000028000079c8 */ /* 0x001e0000080e0500 */
        /* <DEDUP_REMOVED lines=14> */
.L_x_1352:
[----:B------:R-:W-:Y:S01]  /*10c70*/  LOP3.LUT R5, R0, 0x1f, RZ, 0xc0, !PT ;  /* 0x0000001f00057812 */ /* 0x000fe200078ec0ff */
[----:B------:R-:W-:Y:S01]  /*10c80*/  ULDC UR4, c[0x0][0xc3c] ;  /* 0x00030f0000047ab9 */ /* 0x000fe20000000800 */
[----:B------:R-:W0:Y:S01]  /*10c90*/  S2UR UR6, SR_CTAID.X ;  /* 0x00000000000679c3 */ /* 0x000e220000002500 */
[----:B------:R-:W-:Y:S01]  /*10ca0*/  ULDC UR5, c[0x0][0xc38] ;  /* 0x00030e0000057ab9 */ /* 0x000fe20000000800 */
[----:B------:R-:W-:-:S04]  /*10cb0*/  ISETP.NE.AND P0, PT, R5, 0x1f, PT ;  /* 0x0000001f0500780c */ /* 0x000fc80003f05270 */
[----:B------:R-:W-:-:S13]  /*10cc0*/  ISETP.GE.OR P1, PT, R5, UR4, !P0 ;  /* 0x0000000405007c0c */ /* 0x000fda000c726670 */
[----:B------:R-:W1:Y:S02]  /*10cd0*/  @!P1 LDC.64 R2, c[0x0][0xc80] ;  /* 0x00032000ff029b82 */ /* 0x000e640000000a00 */
[----:B-1----:R-:W-:-:S05]  /*10ce0*/  @!P1 IMAD.WIDE.U32 R2, R5, 0x4, R2 ;  /* 0x0000000405029825 */ /* 0x002fca00078e0002 */
        /* <DEDUP_REMOVED lines=8> */
[----:B--2---:R-:W1:Y:S02]  /*10d70*/  SHFL.UP PT, R6, R4, 0x1, RZ ;  /* 0x0420000004067989 */ /* 0x004e6400000e00ff */
[----:B-1----:R-:W-:-:S04]  /*10d80*/  SEL R7, R6, RZ, P1 ;  /* 0x000000ff06077207 */ /* 0x002fc80000800000 */
[----:B------:R-:W-:-:S05]  /*10d90*/  IADD3 R7, R4, R7, RZ ;  /* 0x0000000704077210 */ /* 0x000fca0007ffe0ff */
        /* <DEDUP_REMOVED lines=17> */
[----:B------:R-:W-:Y:S01]  /*10eb0*/  MOV R6, R3 ;  /* 0x0000000300067202 */ /* 0x000fe20000000f00 */
[----:B------:R-:W-:Y:S01]  /*10ec0*/  UMOV UR4, URZ ;  /* 0x0000003f00047c82 */ /* 0x000fe20008000000 */
[----:B------:R-:W-:-:S05]  /*10ed0*/  ULDC UR5, c[0x0][0xc38] ;  /* 0x00030e0000057ab9 */ /* 0x000fca0000000800 */
.L_x_1358:
[----:B------:R-:W0:Y:S01]  /*10ee0*/  LDC R2, c[0x0][0xc3c] ;  /* 0x00030f00ff027b82 */ /* 0x000e220000000800 */
[----:B------:R-:W-:-:S06]  /*10ef0*/  UIADD3 UR4, UR4, 0x1f, URZ ;  /* 0x0000001f04047890 */ /* 0x000fcc000fffe03f */
[----:B0-----:R-:W-:-:S13]  /*10f00*/  ISETP.LE.AND P6, PT, R2, UR4, PT ;  /* 0x0000000402007c0c */ /* 0x001fda000bfc3270 */
[----:B------:R-:W-:Y:S05]  /*10f10*/  @P6 BRA `(.L_x_1355) ;  /* 0x0000000400b06947 */ /* 0x000fea0003800000 */
[----:B------:R-:W-:Y:S01]  /*10f20*/  VIADD R7, R5, UR4 ;  /* 0x0000000405077c36 */ /* 0x000fe20008000000 */
[----:B------:R-:W-:Y:S01]  /*10f30*/  BSSY B0, `(.L_x_1356) ;  /* 0x0000007000007945 */ /* 0x000fe20003800000 */
[----:B------:R-:W-:-:S03]  /*10f40*/  IMAD.MOV.U32 R4, RZ, RZ, RZ ;  /* 0x000000ffff047224 */ /* 0x000fc600078e00ff */
[----:B------:R-:W-:-:S13]  /*10f50*/  ISETP.GE.OR P6, PT, R7, R2, !P0 ;  /* 0x000000020700720c */ /* 0x000fda00047c6670 */
[----:B------:R-:W-:Y:S05]  /*10f60*/  @P6 BRA `(.L_x_1357) ;  /* 0x00000000000c6947 */ /* 0x000fea0003800000 */
[----:B------:R-:W0:Y:S02]  /*10f70*/  LDC.64 R2, c[0x0][0xc80] ;  /* 0x00032000ff027b82 */ /* 0x000e240000000a00 */
[----:B0-----:R-:W-:-:S05]  /*10f80*/  IMAD.WIDE R2, R7, 0x4, R2 ;  /* 0x0000000407027825 */ /* 0x001fca00078e0202 */
[----:B------:R0:W5:Y:S02]  /*10f90*/  LDG.E R4, desc[UR36][R2.64] ;  /* 0x0000002402047981 */ /* 0x000164000c1e1900 */
.L_x_1357:
[----:B------:R-:W-:Y:S05]  /*10fa0*/  BSYNC B0 ;  /* 0x0000000000007941 */ /* 0x000fea0003800000 */
.L_x_1356:
        /* <DEDUP_REMOVED lines=15> */
[----:B------:R-:W0:Y:S02]  /*110a0*/  SHFL.IDX PT, R3, R8, 0x1f, 0x1f ;  /* 0x03e01f0008037f89 */ /* 0x000e2400000e0000 */
[----:B0-----:R-:W-:-:S04]  /*110b0*/  IMAD R3, R3, UR5, RZ ;  /* 0x0000000503037c24 */ /* 0x001fc8000f8e02ff */
[----:B------:R-:W-:-:S05]  /*110c0*/  IMAD.IADD R6, R3, 0x1, R6 ;  /* 0x0000000103067824 */ /* 0x000fca00078e0206 */
[----:B------:R-:W-:-:S13]  /*110d0*/  ISETP.GT.AND P6, PT, R6, UR6, PT ;  /* 0x0000000606007c0c */ /* 0x000fda000bfc4270 */
[----:B------:R-:W-:Y:S05]  /*110e0*/  @!P6 BRA `(.L_x_1358) ;  /* 0xfffffffc007ce947 */ /* 0x000fea000383ffff */
.L_x_1354:
[----:B------:R-:W-:-:S04]  /*110f0*/  IMAD.IADD R13, R6, 0x1, -R3 ;  /* 0x00000001060d7824 */ /* 0x000fc800078e0a03 */
[----:B------:R-:W-:-:S05]  /*11100*/  IMAD R2, R8, UR5, R13 ;  /* 0x0000000508027c24 */ /* 0x000fca000f8e020d */
[----:B------:R-:W-:Y:S02]  /*11110*/  ISETP.GT.AND P0, PT, R2, UR6, PT ;  /* 0x0000000602007c0c */ /* 0x000fe4000bf04270 */
[----:B------:R-:W0:Y:S11]  /*11120*/  LDC.64 R2, c[0x0][0xc90] ;  /* 0x00032400ff027b82 */ /* 0x000e360000000a00 */
[----:B------:R-:W-:-:S04]  /*11130*/  VOTE.ANY R9, PT, !P0 ;  /* 0x0000000000097806 */ /* 0x000fc800040e0100 */
[----:B------:R-:W1:Y:S02]  /*11140*/  POPC R15, R9 ;  /* 0x00000009000f7309 */ /* 0x000e640000000000 */
[----:B-1----:R-:W-:-:S04]  /*11150*/  VIADD R19, R15, UR4 ;  /* 0x000000040f137c36 */ /* 0x002fc80008000000 */
[----:B0-----:R-:W-:-:S05]  /*11160*/  IMAD.WIDE R2, R19, 0x4, R2 ;  /* 0x0000000413027825 */ /* 0x001fca00078e0202 */
[----:B------:R-:W2:Y:S01]  /*11170*/  LDG.E R7, desc[UR36][R2.64] ;  /* 0x0000002402077981 */ /* 0x000ea2000c1e1900 */
[----:B------:R-:W-:-:S03]  /*11180*/  ISETP.NE.AND P0, PT, R9, RZ, PT ;  /* 0x000000ff0900720c */ /* 0x000fc60003f05270 */
[----:B------:R-:W2:Y:S02]  /*11190*/  SHFL.IDX PT, R4, R4, R15, 0x1f ;  /* 0x00001f0f04047589 */ /* 0x000ea400000e0000 */
[----:B--2---:R-:W-:-:S05]  /*111a0*/  IMAD R6, R4, R7, RZ ;  /* 0x0000000704067224 */ /* 0x004fca00078e02ff */
[----:B------:R-:W-:-:S04]  /*111b0*/  IABS R12, R6 ;  /* 0x00000006000c7213 */ /* 0x000fc80000000000 */
[----:B------:R-:W0:Y:S08]  /*111c0*/  I2F.RP R10, R12 ;  /* 0x0000000c000a7306 */ /* 0x000e300000209400 */
[----:B0-----:R-:W0:Y:S02]  /*111d0*/  MUFU.RCP R10, R10 ;  /* 0x0000000a000a7308 */ /* 0x001e240000001000 */
[----:B0-----:R-:W-:-:S06]  /*111e0*/  VIADD R11, R10, 0xffffffe ;  /* 0x0ffffffe0a0b7836 */ /* 0x001fcc0000000000 */
[----:B------:R0:W1:Y:S01]  /*111f0*/  F2I.FTZ.U32.TRUNC.NTZ R3, R11 ;  /* 0x0000000b00037305 */ /* 0x000062000021f000 */
[----:B------:R-:W-:Y:S05]  /*11200*/  @!P0 BRA `(.L_x_1359) ;  /* 0x0000000000088947 */ /* 0x000fea0003800000 */
[----:B------:R-:W-:-:S05]  /*11210*/  VIADD R9, R15, 0xffffffff ;  /* 0xffffffff0f097836 */ /* 0x000fca0000000000 */
[----:B------:R2:W3:Y:S02]  /*11220*/  SHFL.IDX PT, R16, R8, R9, 0x1f ;  /* 0x00001f0908107589 */ /* 0x0004e400000e0000 */
.L_x_1359:
[----:B---3--:R-:W-:Y:S01]  /*11230*/  IMAD R16, R16, UR5, R13 ;  /* 0x0000000510107c24 */ /* 0x008fe2000f8e020d */
[----:B------:R-:W-:Y:S01]  /*11240*/  IABS R2, R6 ;  /* 0x0000000600027213 */ /* 0x000fe20000000000 */
[----:B01----:R-:W-:-:S03]  /*11250*/  IMAD.MOV R11, RZ, RZ, -R3 ;  /* 0x000000ffff0b7224 */ /* 0x003fc600078e0a03 */
[----:B--2---:R-:W-:Y:S01]  /*11260*/  IADD3 R9, -R16, UR6, RZ ;  /* 0x0000000610097c10 */ /* 0x004fe2000fffe1ff */
[----:B------:R-:W-:Y:S01]  /*11270*/  IMAD R11, R11, R12, RZ ;  /* 0x0000000c0b0b7224 */ /* 0x000fe200078e02ff */
        /* <DEDUP_REMOVED lines=16> */
[----:B------:R-:W-:Y:S02]  /*11380*/  @!P2 IADD3 R2, -R2, RZ, RZ ;  /* 0x000000ff0202a210 */ /* 0x000fe40007ffe1ff */
[----:B------:R-:W-:-:S05]  /*11390*/  @!P1 LOP3.LUT R2, RZ, R6, RZ, 0x33, !PT ;  /* 0x00000006ff029212 */ /* 0x000fca00078e33ff */
[----:B------:R-:W-:Y:S02]  /*113a0*/  IMAD R13, R7, R2, RZ ;  /* 0x00000002070d7224 */ /* 0x000fe400078e02ff */
[----:B------:R-:W-:Y:S02]  /*113b0*/  IMAD.MOV R2, RZ, RZ, -R2 ;  /* 0x000000ffff027224 */ /* 0x000fe400078e0a02 */
[----:B------:R-:W-:Y:S02]  /*113c0*/  IMAD.MOV R8, RZ, RZ, -R13 ;  /* 0x000000ffff087224 */ /* 0x000fe400078e0a0d */
[----:B------:R-:W-:Y:S02]  /*113d0*/  IMAD R6, R6, R2, R9 ;  /* 0x0000000206067224 */ /* 0x000fe400078e0209 */
[----:B------:R-:W-:Y:S01]  /*113e0*/  IMAD.MOV.U32 R2, RZ, RZ, RZ ;  /* 0x000000ffff027224 */ /* 0x000fe200078e00ff */
[----:B------:R-:W-:Y:S02]  /*113f0*/  VIADDMNMX R15, R8, UR5, R7, PT ;  /* 0x00000005080f7c46 */ /* 0x000fe4000b800107 */
[----:B------:R-:W-:-:S02]  /*11400*/  IABS R11, R6 ;  /* 0x00000006000b7213 */ /* 0x000fc40000000000 */
[----:B------:R-:W-:Y:S01]  /*11410*/  IABS R8, R15 ;  /* 0x0000000f00087213 */ /* 0x000fe20000000000 */
[----:B------:R-:W-:-:S03]  /*11420*/  IMAD.MOV R18, RZ, RZ, -R15 ;  /* 0x000000ffff127224 */ /* 0x000fc600078e0a0f */
[----:B------:R-:W0:Y:S08]  /*11430*/  I2F.RP R7, R8 ;  /* 0x0000000800077306 */ /* 0x000e300000209400 */
[----:B0-----:R-:W0:Y:S02]  /*11440*/  MUFU.RCP R7, R7 ;  /* 0x0000000700077308 */ /* 0x001e240000001000 */
[----:B0-----:R-:W-:-:S06]  /*11450*/  VIADD R3, R7, 0xffffffe ;  /* 0x0ffffffe07037836 */ /* 0x001fcc0000000000 */
[----:B------:R-:W0:Y:S02]  /*11460*/  F2I.FTZ.U32.TRUNC.NTZ R3, R3 ;  /* 0x0000000300037305 */ /* 0x000e24000021f000 */
[----:B0-----:R-:W-:-:S04]  /*11470*/  IMAD.MOV R10, RZ, RZ, -R3 ;  /* 0x000000ffff0a7224 */ /* 0x001fc800078e0a03 */
[----:B------:R-:W-:Y:S01]  /*11480*/  IMAD.MOV.U32 R9, RZ, RZ, R10 ;  /* 0x000000ffff097224 */ /* 0x000fe200078e000a */
[----:B------:R-:W-:-:S03]  /*11490*/  IABS R10, R15 ;  /* 0x0000000f000a7213 */ /* 0x000fc60000000000 */
[----:B------:R-:W-:-:S04]  /*114a0*/  IMAD R9, R9, R8, RZ ;  /* 0x0000000809097224 */ /* 0x000fc800078e02ff */
[----:B------:R-:W-:Y:S01]  /*114b0*/  IMAD.HI.U32 R2, R3, R9, R2 ;  /* 0x0000000903027227 */ /* 0x000fe200078e0002 */
[----:B------:R-:W-:-:S05]  /*114c0*/  IADD3 R3, RZ, -R10, RZ ;  /* 0x8000000aff037210 */ /* 0x000fca0007ffe0ff */
        /* <DEDUP_REMOVED lines=8> */
[----:B------:R-:W-:Y:S01]  /*11550*/  ISETP.GE.AND P2, PT, R3, RZ, PT ;  /* 0x000000ff0300720c */ /* 0x000fe20003f46270 */
[----:B------:R-:W-:-:S06]  /*11560*/  IMAD.IADD R3, R6, 0x1, R13 ;  /* 0x0000000106037824 */ /* 0x000fcc00078e020d */
[----:B------:R-:W-:-:S06]  /*11570*/  @P0 VIADD R2, R2, 0x1 ;  /* 0x0000000102020836 */ /* 0x000fcc0000000000 */
[----:B------:R-:W-:Y:S01]  /*11580*/  @!P2 IMAD.MOV R2, RZ, RZ, -R2 ;  /* 0x000000ffff02a224 */ /* 0x000fe200078e0a02 */
[----:B------:R-:W-:-:S04]  /*11590*/  @!P1 LOP3.LUT R2, RZ, R15, RZ, 0x33, !PT ;  /* 0x0000000fff029212 */ /* 0x000fc800078e33ff */
[----:B------:R-:W-:Y:S01]  /*115a0*/  LOP3.LUT R17, RZ, R2, RZ, 0x33, !PT ;  /* 0x00000002ff117212 */ /* 0x000fe200078e33ff */
[----:B------:R-:W-:-:S03]  /*115b0*/  IMAD R18, R2, R18, R3 ;  /* 0x0000001202127224 */ /* 0x000fc600078e0203 */
[----:B------:R-:W-:Y:S01]  /*115c0*/  IADD3 R17, R4, R17, RZ ;  /* 0x0000001104117210 */ /* 0x000fe20007ffe0ff */
[----:B------:R-:W-:Y:S06]  /*115d0*/  BRA `(.L_x_1360) ;  /* 0x0000000000147947 */ /* 0x000fec0003800000 */
.L_x_1355:
[----:B------:R-:W-:Y:S01]  /*115e0*/  ULDC UR4, c[0x0][0xc3c] ;  /* 0x00030f0000047ab9 */ /* 0x000fe20000000800 */
[----:B------:R-:W-:Y:S02]  /*115f0*/  IMAD.MOV.U32 R17, RZ, RZ, RZ ;  /* 0x000000ffff117224 */ /* 0x000fe400078e00ff */
[----:B------:R-:W-:Y:S02]  /*11600*/  IMAD.U32 R16, RZ, RZ, UR6 ;  /* 0x00000006ff107e24 */ /* 0x000fe4000f8e00ff */
[----:B------:R-:W-:Y:S02]  /*11610*/  IMAD.MOV.U32 R18, RZ, RZ, RZ ;  /* 0x000000ffff127224 */ /* 0x000fe400078e00ff */
[----:B------:R-:W-:-:S07]  /*11620*/  IMAD.U32 R19, RZ, RZ, UR4 ;  /* 0x00000004ff137e24 */ /* 0x000fce000f8e00ff */
.L_x_1360:
[----:B------:R-:W-:-:S13]  /*11630*/  ISETP.NE.AND P0, PT, R5, RZ, PT ;  /* 0x000000ff0500720c */ /* 0x000fda0003f05270 */
[----:B------:R-:W0:Y:S01]  /*11640*/  @!P0 S2R R3, SR_CgaCtaId ;  /* 0x0000000000038919 */ /* 0x000e220000008800 */
[----:B------:R-:W-:-:S04]  /*11650*/  @!P0 MOV R2, 0x400 ;  /* 0x0000040000028802 */ /* 0x000fc80000000f00 */
[----:B0-----:R-:W-:-:S05]  /*11660*/  @!P0 LEA R2, R3, R2, 0x18 ;  /* 0x0000000203028211 */ /* 0x001fca00078ec0ff */
[----:B------:R1:W-:Y:S01]  /*11670*/  @!P0 STS.128 [R2+0x308d0], R16 ;  /* 0x0308d01002008388 */ /* 0x0003e20000000c00 */
[----:B------:R-:W-:Y:S06]  /*11680*/  BAR.ARV 0x5, 0x180 ;  /* 0x0146000000007b1d */ /* 0x000fec0000002000 */
.L_x_1353:
[----:B------:R2:W-:Y:S01]  /*11690*/  STL [R1+0x1c], RZ ;  /* 0x00001cff01007387 */ /* 0x0005e20000100800 */
[----:B------:R-:W-:Y:S01]  /*116a0*/  ULDC UR4, c[0x0][0xc3c] ;  /* 0x00030f0000047ab9 */ /* 0x000fe20000000800 */
[----:B------:R-:W-:Y:S01]  /*116b0*/  IMAD.MOV.U32 R28, RZ, RZ, 0x1 ;  /* 0x00000001ff1c7424 */ /* 0x000fe200078e00ff */
[----:B0-----:R-:W-:Y:S01]  /*116c0*/  ISETP.GE.AND P0, PT, R19, UR4, PT ;  /* 0x0000000413007c0c */ /* 0x001fe2000bf06270 */
[----:B------:R-:W-:-:S12]  /*116d0*/  IMAD.MOV.U32 R25, RZ, RZ, RZ ;  /* 0x000000ffff197224 */ /* 0x000fd800078e00ff */
[----:B--2---:R-:W-:Y:S05]  /*116e0*/  @P0 BRA `(.L_x_1361) ;  /* 0x0000004800c80947 */ /* 0x004fea0003800000 */
[----:B-1----:R-:W2:Y:S01]  /*116f0*/  LDL R2, [R1+0x20] ;  /* 0x0000200001027983 */ /* 0x002ea20000100800 */
[----:B------:R-:W0:Y:S01]  /*11700*/  S2UR UR5, SR_CgaCtaId ;  /* 0x00000000000579c3 */ /* 0x000e220000008800 */
[----:B------:R-:W-:Y:S01]  /*11710*/  SHF.L.U32 R34, R0, 0x3, RZ ;  /* 0x0000000300227819 */ /* 0x000fe200000006ff */
[----:B------:R-:W-:Y:S01]  /*11720*/  BSSY B8, `(.L_x_1361) ;  /* 0x00004ae000087945 */ /* 0x000fe20003800000 */
[----:B------:R1:W-:Y:S01]  /*11730*/  STL [R1+0x1c], RZ ;  /* 0x00001cff01007387 */ /* 0x0003e20000100800 */
[----:B------:R-:W-:Y:S01]  /*11740*/  IMAD.MOV.U32 R28, RZ, RZ, 0x1 ;  /* 0x00000001ff1c7424 */ /* 0x000fe200078e00ff */
[----:B------:R-:W-:Y:S01]  /*11750*/  LOP3.LUT R3, R34, 0x1f8, RZ, 0xc0, !PT ;  /* 0x000001f822037812 */ /* 0x000fe200078ec0ff */
[----:B------:R-:W-:Y:S01]  /*11760*/  IMAD.MOV.U32 R25, RZ, RZ, RZ ;  /* 0x000000ffff197224 */ /* 0x000fe200078e00ff */
[----:B------:R-:W-:Y:S02]  /*11770*/  ULDC UR39, c[0x0][0xc] ;  /* 0x0000030000277ab9 */ /* 0x000fe40000000800 */
[----:B------:R-:W-:-:S04]  /*11780*/  LOP3.LUT R3, R3, 0x38, R0, 0x78, !PT ;  /* 0x0000003803037812 */ /* 0x000fc800078e7800 */
[----:B------:R-:W-:Y:S02]  /*11790*/  LOP3.LUT R32, R3, 0x200, R34, 0xf8, !PT ;  /* 0x0000020003207812 */ /* 0x000fe400078ef822 */
[----:B------:R-:W-:-:S04]  /*117a0*/  LOP3.LUT R34, R34, 0x38, RZ, 0xc0, !PT ;  /* 0x0000003822227812 */ /* 0x000fc800078ec0ff */
[C---:B------:R-:W-:Y:S02]  /*117b0*/  LOP3.LUT R37, R34.reuse, 0x80, RZ, 0xfc, !PT ;  /* 0x0000008022257812 */ /* 0x040fe400078efcff */
[----:B------:R-:W-:Y:S02]  /*117c0*/  LOP3.LUT R36, R34, 0xc0, RZ, 0xfc, !PT ;  /* 0x000000c022247812 */ /* 0x000fe400078efcff */
[----:B--2---:R-:W-:Y:S02]  /*117d0*/  R2UR UR4, R2 ;  /* 0x00000000020472ca */ /* 0x004fe400000e0000 */
[C---:B------:R-:W-:Y:S01]  /*117e0*/  LOP3.LUT R2, R0.reuse, 0x7f, RZ, 0xc0, !PT ;  /* 0x0000007f00027812 */ /* 0x040fe200078ec0ff */
[----:B------:R-:W-:-:S03]  /*117f0*/  IMAD.SHL.U32 R0, R0, 0x10, RZ ;  /* 0x0000001000007824 */ /* 0x000fc600078e00ff */
[----:B------:R-:W-:-:S04]  /*11800*/  SHF.R.U32.HI R2, RZ, 0x3, R2 ;  /* 0x00000003ff027819 */ /* 0x000fc80000011602 */
[----:B------:R-:W-:Y:S02]  /*11810*/  LOP3.LUT R2, R2, 0x70, R0, 0xf8, !PT ;  /* 0x0000007002027812 */ /* 0x000fe400078ef800 */
[----:B------:R-:W-:Y:S01]  /*11820*/  LOP3.LUT R0, R34, 0x40, RZ, 0xfc, !PT ;  /* 0x0000004022007812 */ /* 0x000fe200078efcff */
[----:B------:R-:W-:-:S03]  /*11830*/  ULOP3.LUT UR38, UR4, 0x2, URZ, 0xfc, !UPT ;  /* 0x0000000204267892 */ /* 0x000fc6000f8efc3f */
[----:B------:R-:W-:Y:S02]  /*11840*/  UMOV UR4, 0x400 ;  /* 0x0000040000047882 */ /* 0x000fe40000000000 */
[----:B0-----:R-:W-:-:S06]  /*11850*/  ULEA UR4, UR5, UR4, 0x18 ;  /* 0x0000000405047291 */ /* 0x001fcc000f8ec03f */
[----:B------:R-:W-:-:S04]  /*11860*/  IMAD.U32 R22, RZ, RZ, UR4 ;  /* 0x00000004ff167e24 */ /* 0x000fc8000f8e00ff */
[----:B-1----:R-:W-:-:S07]  /*11870*/  IMAD R33, R32, 0x2, R22 ;  /* 0x0000000220217824 */ /* 0x002fce00078e0216 */
.L_x_1432:
[----:B------:R-:W-:Y:S05]  /*11880*/  YIELD ;  /* 0x0000000000007946 */ /* 0x000fea0003800000 */
[----:B------:R-:W-:Y:S01]  /*11890*/  ULDC.64 UR4, c[0x0][0xa28] ;  /* 0x00028a0000047ab9 */ /* 0x000fe20000000a00 */
[----:B------:R-:W-:Y:S01]  /*118a0*/  IMAD.MOV.U32 R24, RZ, RZ, RZ ;  /* 0x000000ffff187224 */ /* 0x000fe200078e00ff */
[----:B------:R-:W-:-:S04]  /*118b0*/  ISETP.NE.U32.AND P0, PT, RZ, UR4, PT ;  /* 0x00000004ff007c0c */ /* 0x000fc8000bf05070 */
[----:B------:R-:W-:Y:S01]  /*118c0*/  ISETP.NE.AND.EX P0, PT, RZ, UR5, PT, P0 ;  /* 0x00000005ff007c0c */ /* 0x000fe2000bf05300 */
[----:B------:R-:W-:-:S12]  /*118d0*/  ULDC.64 UR4, c[0x0][0xa18] ;  /* 0x0002860000047ab9 */ /* 0x000fd80000000a00 */
[----:B0-----:R-:W0:Y:S02]  /*118e0*/  @P0 LDC.64 R2, c[0x0][0xa28] ;  /* 0x00028a00ff020b82 */ /* 0x001e240000000a00 */
[----:B0-----:R-:W-:-:S05]  /*118f0*/  @P0 IMAD.WIDE R2, R19, 0x4, R2 ;  /* 0x0000000413020825 */ /* 0x001fca00078e0202 */
[----:B------:R0:W2:Y:S01]  /*11900*/  @P0 LDG.E R24, desc[UR36][R2.64] ;  /* 0x0000002402180981 */ /* 0x0000a2000c1e1900 */
[----:B------:R-:W-:Y:S02]  /*11910*/  ISETP.NE.U32.AND P0, PT, RZ, UR4, PT ;  /* 0x00000004ff007c0c */ /* 0x000fe4000bf05070 */
[----:B------:R-:W-:Y:S02]  /*11920*/  MOV R35, RZ ;  /* 0x000000ff00237202 */ /* 0x000fe40000000f00 */
[----:B------:R-:W-:Y:S01]  /*11930*/  ISETP.NE.AND.EX P1, PT, RZ, UR5, PT, P0 ;  /* 0x00000005ff007c0c */ /* 0x000fe2000bf25300 */
[----:B------:R-:W-:Y:S01]  /*11940*/  ULDC.64 UR4, c[0x0][0xa00] ;  /* 0x0002800000047ab9 */ /* 0x000fe20000000a00 */
[----:B------:R-:W-:Y:S02]  /*11950*/  LOP3.LUT R23, R23, 0xfffffeff, RZ, 0xc0, !PT ;  /* 0xfffffeff17177812 */ /* 0x000fe400078ec0ff */
[----:B------:R-:W-:Y:S01]  /*11960*/  ISETP.NE.U32.AND P0, PT, RZ, UR4, PT ;  /* 0x00000004ff007c0c */ /* 0x000fe2000bf05070 */
[----:B0-----:R-:W0:Y:S03]  /*11970*/  LDC.64 R2, c[0x0][0xa00] ;  /* 0x00028000ff027b82 */ /* 0x001e260000000a00 */
[----:B------:R-:W-:Y:S01]  /*11980*/  ISETP.NE.AND.EX P2, PT, RZ, UR5, PT, P0 ;  /* 0x00000005ff007c0c */ /* 0x000fe2000bf45300 */
[----:B------:R-:W-:-:S04]  /*11990*/  ULDC.64 UR4, c[0x0][0x418] ;  /* 0x0001060000047ab9 */ /* 0x000fc80000000a00 */
[----:B-1----:R-:W1:Y:S08]  /*119a0*/  @P1 LDC.64 R4, c[0x0][0xa18] ;  /* 0x00028600ff041b82 */ /* 0x002e700000000a00 */
[----:B------:R-:W-:Y:S01]  /*119b0*/  @P2 LOP3.LUT R23, R23, 0x100, RZ, 0xfc, !PT ;  /* 0x0000010017172812 */ /* 0x000fe200078efcff */
[----:B0-----:R-:W-:-:S05]  /*119c0*/  IMAD.WIDE R2, R19, 0x4, R2 ;  /* 0x0000000413027825 */ /* 0x001fca00078e0202 */
[----:B------:R0:W5:Y:S01]  /*119d0*/  @P2 LDG.E R35, desc[UR36][R2.64] ;  /* 0x0000002402232981 */ /* 0x000162000c1e1900 */
[----:B-1----:R-:W-:-:S05]  /*119e0*/  @P1 IMAD.WIDE R4, R19, 0x4, R4 ;  /* 0x0000000413041825 */ /* 0x002fca00078e0204 */
[----:B------:R0:W5:Y:S01]  /*119f0*/  @P1 LDG.E R29, desc[UR36][R4.64] ;  /* 0x00000024041d1981 */ /* 0x000162000c1e1900 */
[----:B------:R-:W-:-:S03]  /*11a00*/  UISETP.NE.U32.AND UP0, UPT, UR4, URZ, UPT ;  /* 0x0000003f0400728c */ /* 0x000fc6000bf05070 */
[----:B------:R-:W-:Y:S01]  /*11a10*/  ULDC UR4, c[0x0][0x424] ;  /* 0x0001090000047ab9 */ /* 0x000fe20000000800 */
[----:B------:R-:W-:-:S03]  /*11a20*/  UISETP.NE.AND.EX UP0, UPT, UR5, URZ, UPT, UP0 ;  /* 0x0000003f0500728c */ /* 0x000fc6000bf05300 */
[----:B------:R-:W-:Y:S01]  /*11a30*/  ULDC UR5, c[0x0][0x2f0] ;  /* 0x0000bc0000057ab9 */ /* 0x000fe20000000800 */
[----:B------:R-:W-:-:S04]  /*11a40*/  USEL UR4, UR4, 0x1, UP0 ;  /* 0x0000000104047887 */ /* 0x000fc80008000000 */
[----:B------:R-:W-:-:S06]  /*11a50*/  UIMAD UR4, UR4, UR5, URZ ;  /* 0x00000005040472a4 */ /* 0x000fcc000f8e023f */
[----:B------:R-:W-:Y:S01]  /*11a60*/  IMAD.U32 R0, RZ, RZ, UR4 ;  /* 0x00000004ff007e24 */ /* 0x000fe2000f8e00ff */
[----:B--2---:R0:W-:Y:S01]  /*11a70*/  STL [R1+0x4], R24 ;  /* 0x0000041801007387 */ /* 0x0041e20000100800 */
[----:B---3--:R-:W-:Y:S05]  /*11a80*/  @P1 BRA `(.L_x_1362) ;  /* 0x0000000000181947 */ /* 0x008fea0003800000 */
[----:B------:R-:W-:Y:S02]  /*11a90*/  ULDC UR4, c[0x0][0x288] ;  /* 0x0000a20000047ab9 */ /* 0x000fe40000000800 */
[----:B-----5:R-:W-:Y:S01]  /*11aa0*/  IMAD.U32 R29, RZ, RZ, UR4 ;  /* 0x00000004ff1d7e24 */ /* 0x020fe2000f8e00ff */
[----:B------:R-:W-:Y:S06]  /*11ab0*/  @!P2 BRA `(.L_x_1362) ;  /* 0x00000000000ca947 */ /* 0x000fec0003800000 */
[----:B0-----:R-:W2:Y:S04]  /*11ac0*/  LDG.E R4, desc[UR36][R2.64] ;  /* 0x0000002402047981 */ /* 0x001ea8000c1e1900 */
[----:B------:R-:W2:Y:S02]  /*11ad0*/  LDG.E R29, desc[UR36][R2.64+0x4] ;  /* 0x00000424021d7981 */ /* 0x000ea4000c1e1900 */
[----:B--2---:R-:W-:-:S07]  /*11ae0*/  IMAD.IADD R29, R29, 0x1, -R4 ;  /* 0x000000011d1d7824 */ /* 0x004fce00078e0a04 */
.L_x_1362:
[----:B------:R-:W-:Y:S02]  /*11af0*/  ULDC.64 UR4, c[0x0][0xa20] ;  /* 0x0002880000047ab9 */ /* 0x000fe40000000a00 */
[----:B------:R-:W-:-:S04]  /*11b00*/  ISETP.NE.U32.AND P0, PT, RZ, UR4, PT ;  /* 0x00000004ff007c0c */ /* 0x000fc8000bf05070 */
[----:B------:R-:W-:-:S13]  /*11b10*/  ISETP.NE.AND.EX P0, PT, RZ, UR5, PT, P0 ;  /* 0x00000005ff007c0c */ /* 0x000fda000bf05300 */
[----:B------:R-:W-:Y:S05]  /*11b20*/  @!P0 BRA `(.L_x_1363) ;  /* 0x0000000000108947 */ /* 0x000fea0003800000 */
[----:B0-----:R-:W0:Y:S02]  /*11b30*/  LDC.64 R2, c[0x0][0xa20] ;  /* 0x00028800ff027b82 */ /* 0x001e240000000a00 */
[----:B0-----:R-:W-:-:S05]  /*11b40*/  IMAD.WIDE R2, R19, 0x4, R2 ;  /* 0x0000000413027825 */ /* 0x001fca00078e0202 */
[----:B------:R0:W5:Y:S01]  /*11b50*/  LDG.E R0, desc[UR36][R2.64] ;  /* 0x0000002402007981 */ /* 0x000162000c1e1900 */
[----:B------:R-:W-:Y:S05]  /*11b60*/  BRA `(.L_x_1364) ;  /* 0x0000000000247947 */ /* 0x000fea0003800000 */
.L_x_1363:
[----:B------:R-:W-:Y:S02]  /*11b70*/  ULDC.64 UR4, c[0x0][0xa08] ;  /* 0x0002820000047ab9 */ /* 0x000fe40000000a00 */
[----:B------:R-:W-:-:S04]  /*11b80*/  ISETP.NE.U32.AND P0, PT, RZ, UR4, PT ;  /* 0x00000004ff007c0c */ /* 0x000fc8000bf05070 */
[----:B------:R-:W-:-:S13]  /*11b90*/  ISETP.NE.AND.EX P0, PT, RZ, UR5, PT, P0 ;  /* 0x00000005ff007c0c */ /* 0x000fda000bf05300 */
[----:B------:R-:W-:Y:S05]  /*11ba0*/  @!P0 BRA `(.L_x_1364) ;  /* 0x0000000000148947 */ /* 0x000fea0003800000 */
[----:B0-----:R-:W0:Y:S02]  /*11bb0*/  LDC.64 R2, c[0x0][0xa08] ;  /* 0x00028200ff027b82 */ /* 0x001e240000000a00 */
[----:B0-----:R-:W-:-:S05]  /*11bc0*/  IMAD.WIDE R2, R19, 0x4, R2 ;  /* 0x0000000413027825 */ /* 0x001fca00078e0202 */
[----:B------:R-:W2:Y:S04]  /*11bd0*/  LDG.E R0, desc[UR36][R2.64] ;  /* 0x0000002402007981 */ /* 0x000ea8000c1e1900 */
[----:B------:R-:W2:Y:S02]  /*11be0*/  LDG.E R5, desc[UR36][R2.64+0x4] ;  /* 0x0000042402057981 */ /* 0x000ea4000c1e1900 */
[----:B--2---:R-:W-:-:S07]  /*11bf0*/  IMAD.IADD R0, R5, 0x1, -R0 ;  /* 0x0000000105007824 */ /* 0x004fce00078e0a00 */
.L_x_1364:
[----:B0-----:R-:W0:Y:S01]  /*11c00*/  LDC R2, c[0x0][0x448] ;  /* 0x00011200ff027b82 */ /* 0x001e220000000800 */
[----:B-----5:R-:W-:Y:S01]  /*11c10*/  IADD3 R26, -R24, R0, RZ ;  /* 0x00000000181a7210 */ /* 0x020fe20007ffe1ff */
[----:B------:R-:W-:Y:S01]  /*11c20*/  IMAD.SHL.U32 R27, R17, 0x80, RZ ;  /* 0x00000080111b7824 */ /* 0x000fe200078e00ff */
[----:B------:R-:W-:-:S03]  /*11c30*/  LOP3.LUT R23, R23, 0xffffff7f, RZ, 0xc0, !PT ;  /* 0xffffff7f17177812 */ /* 0x000fc600078ec0ff */
[----:B------:R1:W-:Y:S01]  /*11c40*/  STL [R1], R26 ;  /* 0x0000001a01007387 */ /* 0x0003e20000100800 */
[----:B------:R-:W-:Y:S01]  /*11c50*/  VIADD R4, R27, 0x7f ;  /* 0x0000007f1b047836 */ /* 0x000fe20000000000 */
[----:B0-----:R-:W-:Y:S02]  /*11c60*/  ISETP.NE.AND P2, PT, R2, 0x1, PT ;  /* 0x000000010200780c */ /* 0x001fe40003f45270 */
[----:B------:R-:W0:Y:S11]  /*11c70*/  LDC.64 R2, c[0x0][0x9e0] ;  /* 0x00027800ff027b82 */ /* 0x000e360000000a00 */
[----:B------:R-:W2:Y:S01]  /*11c80*/  @P2 LDC R5, c[0x0][0x44c] ;  /* 0x00011300ff052b82 */ /* 0x000ea20000000800 */
[----:B------:R-:W-:-:S07]  /*11c90*/  @P2 LOP3.LUT R23, R23, 0x80, RZ, 0xfc, !PT ;  /* 0x0000008017172812 */ /* 0x000fce00078efcff */
[----:B------:R-:W3:Y:S01]  /*11ca0*/  @P2 LDC R6, c[0x0][0x450] ;  /* 0x00011400ff062b82 */ /* 0x000ee20000000800 */
[----:B0-----:R-:W-:Y:S01]  /*11cb0*/  ISETP.GE.AND P1, PT, R3, 0x1, PT ;  /* 0x000000010300780c */ /* 0x001fe20003f26270 */
[----:B--2---:R-:W-:-:S05]  /*11cc0*/  @P2 IMAD.HI.U32 R5, R4, R5, RZ ;  /* 0x0000000504052227 */ /* 0x004fca00078e00ff */
[----:B---3--:R-:W-:Y:S02]  /*11cd0*/  @P2 SHF.R.U32.HI R4, RZ, R6, R5 ;  /* 0x00000006ff042219 */ /* 0x008fe40000011605 */
[----:B------:R-:W-:-:S05]  /*11ce0*/  IADD3 R5, R26, 0x1, -R29 ;  /* 0x000000011a057810 */ /* 0x000fca0007ffe81d */
[----:B------:R-:W-:-:S04]  /*11cf0*/  IMAD.IADD R7, R5, 0x1, R4 ;  /* 0x0000000105077824 */ /* 0x000fc800078e0204 */
[----:B------:R-:W-:Y:S01]  /*11d00*/  IMAD.IADD R2, R7, 0x1, R2 ;  /* 0x0000000107027824 */ /* 0x000fe200078e0202 */
[----:B-1----:R-:W-:Y:S06]  /*11d10*/  @!P1 BRA `(.L_x_1365) ;  /* 0x0000000000489947 */ /* 0x002fec0003800000 */
[C---:B------:R-:W-:Y:S01]  /*11d20*/  ISETP.GT.AND P0, PT, R7.reuse, RZ, PT ;  /* 0x000000ff0700720c */ /* 0x040fe20003f04270 */
[----:B------:R-:W-:Y:S01]  /*11d30*/  BSSY B0, `(.L_x_1366) ;  /* 0x000000e000007945 */ /* 0x000fe20003800000 */
[----:B------:R-:W-:-:S11]  /*11d40*/  VIADD R0, R7, 0xffffffff ;  /* 0xffffffff07007836 */ /* 0x000fd60000000000 */
[----:B------:R-:W-:Y:S05]  /*11d50*/  @P0 BRA `(.L_x_1367) ;  /* 0x00000000001c0947 */ /* 0x000fea0003800000 */
[----:B------:R-:W-:Y:S01]  /*11d60*/  ISETP.NE.AND P0, PT, R3, 0x1, PT ;  /* 0x000000010300780c */ /* 0x000fe20003f05270 */
[----:B------:R-:W-:-:S12]  /*11d70*/  IMAD.MOV R7, RZ, RZ, -R7 ;  /* 0x000000ffff077224 */ /* 0x000fd800078e0a07 */
[----:B------:R-:W0:Y:S02]  /*11d80*/  @P0 LDC.64 R4, c[0x0][0x9e8] ;  /* 0x00027a00ff040b82 */ /* 0x000e240000000a00 */
[----:B0-----:R-:W-:-:S05]  /*11d90*/  @P0 IMAD.HI.U32 R4, R7, R4, RZ ;  /* 0x0000000407040227 */ /* 0x001fca00078e00ff */
[----:B------:R-:W-:-:S04]  /*11da0*/  @P0 SHF.R.U32.HI R7, RZ, R5, R4 ;  /* 0x00000005ff070219 */ /* 0x000fc80000011604 */
[----:B------:R-:W-:Y:S01]  /*11db0*/  LOP3.LUT R0, RZ, R7, RZ, 0x33, !PT ;  /* 0x00000007ff007212 */ /* 0x000fe200078e33ff */
[----:B------:R-:W-:Y:S06]  /*11dc0*/  BRA `(.L_x_1368) ;  /* 0x0000000000107947 */ /* 0x000fec0003800000 */
.L_x_1367:
[----:B------:R-:W-:-:S13]  /*11dd0*/  ISETP.NE.AND P0, PT, R3, 0x1, PT ;  /* 0x000000010300780c */ /* 0x000fda0003f05270 */
[----:B------:R-:W0:Y:S02]  /*11de0*/  @P0 LDC.64 R4, c[0x0][0x9e8] ;  /* 0x00027a00ff040b82 */ /* 0x000e240000000a00 */
[----:B0-----:R-:W-:-:S05]  /*11df0*/  @P0 IMAD.HI.U32 R4, R0, R4, RZ ;  /* 0x0000000400040227 */ /* 0x001fca00078e00ff */
[----:B------:R-:W-:-:S07]  /*11e00*/  @P0 SHF.R.U32.HI R0, RZ, R5, R4 ;  /* 0x00000005ff000219 */ /* 0x000fce0000011604 */
.L_x_1368:
[----:B------:R-:W-:Y:S05]  /*11e10*/  BSYNC B0 ;  /* 0x0000000000007941 */ /* 0x000fea0003800000 */
.L_x_1366:
[----:B------:R-:W-:-:S05]  /*11e20*/  IMAD R5, R0, R3, R3 ;  /* 0x0000000300057224 */ /* 0x000fca00078e0203 */
[----:B------:R-:W-:-:S07]  /*11e30*/  VIMNMX R2, R2, R5, PT ;  /* 0x0000000502027248 */ /* 0x000fce0003fe0100 */
.L_x_1365:
[----:B------:R-:W0:Y:S01]  /*11e40*/  @P2 LDC R4, c[0x0][0x44c] ;  /* 0x00011300ff042b82 */ /* 0x000e220000000800 */
[----:B------:R-:W-:Y:S01]  /*11e50*/  VIADD R2, R2, 0x3f ;  /* 0x0000003f02027836 */ /* 0x000fe20000000000 */
[----:B------:R-:W-:Y:S01]  /*11e60*/  ULDC UR4, c[0x0][0x9dc] ;  /* 0x0002770000047ab9 */ /* 0x000fe20000000800 */
[----:B------:R-:W-:-:S05]  /*11e70*/  IMAD.MOV.U32 R0, RZ, RZ, R27 ;  /* 0x000000ffff007224 */ /* 0x000fca00078e001b */
[----:B------:R-:W1:Y:S01]  /*11e80*/  @P2 LDC R5, c[0x0][0x450] ;  /* 0x00011400ff052b82 */ /* 0x000e620000000800 */
[----:B0-----:R-:W-:-:S05]  /*11e90*/  @P2 IMAD.HI.U32 R4, R27, R4, RZ ;  /* 0x000000041b042227 */ /* 0x001fca00078e00ff */
[----:B-1----:R-:W-:Y:S02]  /*11ea0*/  @P2 SHF.R.U32.HI R0, RZ, R5, R4 ;  /* 0x00000005ff002219 */ /* 0x002fe40000011604 */
[----:B------:R-:W-:-:S04]  /*11eb0*/  SHF.R.S32.HI R5, RZ, 0x1f, R2 ;  /* 0x0000001fff057819 */ /* 0x000fc80000011402 */
[----:B------:R-:W-:Y:S02]  /*11ec0*/  LEA.HI R4, R5, R2, RZ, 0x6 ;  /* 0x0000000205047211 */ /* 0x000fe400078f30ff */
[----:B------:R-:W-:Y:S02]  /*11ed0*/  IADD3 R2, R26, 0x3f, RZ ;  /* 0x0000003f1a027810 */ /* 0x000fe40007ffe0ff */
[----:B------:R-:W-:Y:S02]  /*11ee0*/  SHF.R.S32.HI R4, RZ, 0x6, R4 ;  /* 0x00000006ff047819 */ /* 0x000fe40000011404 */
[----:B------:R-:W-:-:S04]  /*11ef0*/  SHF.R.S32.HI R5, RZ, 0x1f, R2 ;  /* 0x0000001fff057819 */ /* 0x000fc80000011402 */
[----:B------:R-:W-:Y:S02]  /*11f00*/  LEA.HI R5, R5, R2, RZ, 0x6 ;  /* 0x0000000205057211 */ /* 0x000fe400078f30ff */
[----:B------:R-:W-:Y:S02]  /*11f10*/  IADD3 R2, R0, R26, -R29 ;  /* 0x0000001a00027210 */ /* 0x000fe40007ffe81d */
[----:B------:R-:W-:-:S03]  /*11f20*/  SHF.R.S32.HI R5, RZ, 0x6, R5 ;  /* 0x00000006ff057819 */ /* 0x000fc60000011405 */
[----:B------:R-:W-:Y:S01]  /*11f30*/  VIADD R0, R2, -UR4 ;  /* 0x8000000402007c36 */ /* 0x000fe20008000000 */
[----:B------:R-:W-:-:S05]  /*11f40*/  VIMNMX R30, R5, R4, PT ;  /* 0x00000004051e7248 */ /* 0x000fca0003fe0100 */
[----:B------:R0:W-:Y:S01]  /*11f50*/  STL [R1+0x18], R30 ;  /* 0x0000181e01007387 */ /* 0x0001e20000100800 */
[----:B------:R-:W-:Y:S05]  /*11f60*/  @!P1 BRA `(.L_x_1369) ;  /* 0x0000000000449947 */ /* 0x000fea0003800000 */
[----:B------:R-:W-:Y:S01]  /*11f70*/  ISETP.GT.AND P0, PT, R2, -0x1, PT ;  /* 0xffffffff0200780c */ /* 0x000fe20003f04270 */
[----:B------:R-:W-:-:S12]  /*11f80*/  BSSY B0, `(.L_x_1370) ;  /* 0x000000d000007945 */ /* 0x000fd80003800000 */
[----:B------:R-:W-:Y:S05]  /*11f90*/  @P0 BRA `(.L_x_1371) ;  /* 0x00000000001c0947 */ /* 0x000fea0003800000 */
[----:B------:R-:W-:Y:S02]  /*11fa0*/  ISETP.NE.AND P0, PT, R3, 0x1, PT ;  /* 0x000000010300780c */ /* 0x000fe40003f05270 */
[----:B------:R-:W-:-:S11]  /*11fb0*/  LOP3.LUT R7, RZ, R2, RZ, 0x33, !PT ;  /* 0x00000002ff077212 */ /* 0x000fd600078e33ff */
[----:B------:R-:W1:Y:S02]  /*11fc0*/  @P0 LDC.64 R4, c[0x0][0x9e8] ;  /* 0x00027a00ff040b82 */ /* 0x000e640000000a00 */
[----:B-1----:R-:W-:-:S05]  /*11fd0*/  @P0 IMAD.HI.U32 R4, R7, R4, RZ ;  /* 0x0000000407040227 */ /* 0x002fca00078e00ff */
[----:B------:R-:W-:-:S04]  /*11fe0*/  @P0 SHF.R.U32.HI R7, RZ, R5, R4 ;  /* 0x00000005ff070219 */ /* 0x000fc80000011604 */
[----:B------:R-:W-:Y:S01]  /*11ff0*/  LOP3.LUT R2, RZ, R7, RZ, 0x33, !PT ;  /* 0x00000007ff027212 */ /* 0x000fe200078e33ff */
[----:B------:R-:W-:Y:S06]  /*12000*/  BRA `(.L_x_1372) ;  /* 0x0000000000107947 */ /* 0x000fec0003800000 */
.L_x_1371:
[----:B------:R-:W-:-:S13]  /*12010*/  ISETP.NE.AND P0, PT, R3, 0x1, PT ;  /* 0x000000010300780c */ /* 0x000fda0003f05270 */
[----:B------:R-:W1:Y:S02]  /*12020*/  @P0 LDC.64 R4, c[0x0][0x9e8] ;  /* 0x00027a00ff040b82 */ /* 0x000e640000000a00 */
[----:B-1----:R-:W-:-:S05]  /*12030*/  @P0 IMAD.HI.U32 R4, R2, R4, RZ ;  /* 0x0000000402040227 */ /* 0x002fca00078e00ff */
[----:B------:R-:W-:-:S07]  /*12040*/  @P0 SHF.R.U32.HI R2, RZ, R5, R4 ;  /* 0x00000005ff020219 */ /* 0x000fce0000011604 */
.L_x_1372:
[----:B------:R-:W-:Y:S05]  /*12050*/  BSYNC B0 ;  /* 0x0000000000007941 */ /* 0x000fea0003800000 */
.L_x_1370:
[----:B------:R-:W-:-:S05]  /*12060*/  IMAD R3, R2, R3, RZ ;  /* 0x0000000302037224 */ /* 0x000fca00078e02ff */
[----:B------:R-:W-:-:S07]  /*12070*/  VIMNMX R0, R0, R3, !PT ;  /* 0x0000000300007248 */ /* 0x000fce0007fe0100 */
.L_x_1369:
[----:B------:R-:W-:Y:S01]  /*12080*/  SHF.R.S32.HI R3, RZ, 0x1f, R0 ;  /* 0x0000001fff037819 */ /* 0x000fe20000011400 */
[----:B------:R-:W-:Y:S03]  /*12090*/  BSSY B7, `(.L_x_1373) ;  /* 0x0000355000077945 */ /* 0x000fe60003800000 */
[----:B------:R-:W-:-:S04]  /*120a0*/  LEA.HI R3, R3, R0, RZ, 0x6 ;  /* 0x0000000003037211 */ /* 0x000fc800078f30ff */
[----:B------:R-:W-:-:S04]  /*120b0*/  SHF.R.S32.HI R3, RZ, 0x6, R3 ;  /* 0x00000006ff037819 */ /* 0x000fc80000011403 */
[----:B------:R-:W-:-:S04]  /*120c0*/  VIMNMX R2, RZ, R3, !PT ;  /* 0x00000003ff027248 */ /* 0x000fc80007fe0100 */
[----:B------:R-:W-:Y:S01]  /*120d0*/  ISETP.GT.AND P0, PT, R30, R2, PT ;  /* 0x000000021e00720c */ /* 0x000fe20003f04270 */
[----:B------:R1:W-:-:S12]  /*120e0*/  STL [R1+0x8], R2 ;  /* 0x0000080201007387 */ /* 0x0003d80000100800 */
[----:B-1----:R-:W-:Y:S05]  /*120f0*/  @P0 BRA `(.L_x_1374) ;  /* 0x0000000000440947 */ /* 0x002fea0003800000 */
[----:B------:R-:W1:Y:S02]  /*12100*/  S2R R2, SR_TID.X ;  /* 0x0000000000027919 */ /* 0x000e640000002100 */
        /* <DEDUP_REMOVED lines=10> */
[----:B------:R-:W1:Y:S02]  /*121b0*/  S2R R4, SR_LTMASK ;  /* 0x0000000000047919 */ /* 0x000e640000003900 */
[----:B-1----:R-:W-:-:S04]  /*121c0*/  LOP3.LUT R4, R4, UR4, RZ, 0xc0, !PT ;  /* 0x0000000404047c12 */ /* 0x002fc8000f8ec0ff */
[----:B------:R-:W1:Y:S01]  /*121d0*/  POPC R7, R4 ;  /* 0x0000000400077309 */ /* 0x000e620000000000 */
[----:B--2---:R-:W1:Y:S02]  /*121e0*/  SHFL.IDX PT, R0, R3, R0, 0x1f ;  /* 0x00001f0003007589 */ /* 0x004e6400000e0000 */
[----:B-1----:R-:W-:Y:S01]  /*121f0*/  IADD3 R16, R0, UR39, R7 ;  /* 0x0000002700107c10 */ /* 0x002fe2000fffe007 */
[----:B------:R-:W-:Y:S06]  /*12200*/  BRA `(.L_x_1375) ;  /* 0x0000003000f47947 */ /* 0x000fec0003800000 */
.L_x_1374:
        /* <DEDUP_REMOVED lines=19> */
[----:B01----:R-:W-:Y:S05]  /*12340*/  CALL.ABS.NOINC R2 ;  /* 0x0000000002007343 */ /* 0x003fea0003c00000 */
.L_x_1377:
[----:B------:R-:W-:Y:S05]  /*12350*/  BSYNC B6 ;  /* 0x0000000000067941 */ /* 0x000fea0003800000 */
.L_x_1376:
        /* <DEDUP_REMOVED lines=10> */
[----:B------:R-:W-:Y:S01]  /*12400*/  MOV R5, UR7 ;  /* 0x0000000700057c02 */ /* 0x000fe20008000f00 */
[----:B------:R-:W-:Y:S01]  /*12410*/  IMAD.U32 R6, RZ, RZ, UR8 ;  /* 0x00000008ff067e24 */ /* 0x000fe2000f8e00ff */
[----:B------:R-:W-:Y:S01]  /*12420*/  MOV R13, RZ ;  /* 0x000000ff000d7202 */ /* 0x000fe20000000f00 */
[----:B------:R-:W-:Y:S02]  /*12430*/  IMAD.U32 R7, RZ, RZ, UR9 ;  /* 0x00000009ff077e24 */ /* 0x000fe4000f8e00ff */
[----:B------:R-:W-:-:S02]  /*12440*/  IMAD.U32 R10, RZ, RZ, UR4 ;  /* 0x00000004ff0a7e24 */ /* 0x000fc4000f8e00ff */
[----:B------:R-:W-:Y:S02]  /*12450*/  IMAD.U32 R11, RZ, RZ, UR5 ;  /* 0x00000005ff0b7e24 */ /* 0x000fe4000f8e00ff */
[----:B------:R-:W-:Y:S02]  /*12460*/  IMAD.MOV.U32 R8, RZ, RZ, 0x70 ;  /* 0x00000070ff087424 */ /* 0x000fe400078e00ff */
[----:B-1----:R-:W-:-:S07]  /*12470*/  IMAD.MOV.U32 R12, RZ, RZ, 0x1 ;  /* 0x00000001ff0c7424 */ /* 0x002fce00078e00ff */
[----:B------:R-:W-:-:S07]  /*12480*/  LEPC R20, `(.L_x_1380) ;  /* 0x000000001014794e */ /* 0x000fce0000000000 */
[----:B0-2---:R-:W-:Y:S05]  /*12490*/  CALL.ABS.NOINC R2 ;  /* 0x0000000002007343 */ /* 0x005fea0003c00000 */
.L_x_1380:
[----:B------:R0:W1:Y:S01]  /*124a0*/  LDC.64 R2, c[0x4][R17] ;  /* 0x0100000011027b82 */ /* 0x0000620000000a00 */
[----:B------:R-:W-:Y:S01]  /*124b0*/  ULDC.64 UR6, c[0x4][0xa8] ;  /* 0x01002a0000067ab9 */ /* 0x000fe20000000a00 */
[----:B------:R-:W-:Y:S01]  /*124c0*/  ULDC.64 UR8, c[0x4][0xb0] ;  /* 0x01002c0000087ab9 */ /* 0x000fe20000000a00 */
[----:B------:R-:W-:Y:S01]  /*124d0*/  ULDC.64 UR4, c[0x4][0x40] ;  /* 0x0100100000047ab9 */ /* 0x000fe20000000a00 */
[----:B------:R-:W-:Y:S01]  /*124e0*/  IMAD.U32 R4, RZ, RZ, UR6 ;  /* 0x00000006ff047e24 */ /* 0x000fe2000f8e00ff */
[----:B------:R-:W-:Y:S01]  /*124f0*/  MOV R8, 0x70 ;  /* 0x0000007000087802 */ /* 0x000fe20000000f00 */
[----:B------:R-:W-:Y:S02]  /*12500*/  IMAD.U32 R5, RZ, RZ, UR7 ;  /* 0x00000007ff057e24 */ /* 0x000fe4000f8e00ff */
[----:B------:R-:W-:Y:S02]  /*12510*/  IMAD.U32 R6, RZ, RZ, UR8 ;  /* 0x00000008ff067e24 */ /* 0x000fe4000f8e00ff */
[----:B------:R-:W-:-:S02]  /*12520*/  IMAD.U32 R7, RZ, RZ, UR9 ;  /* 0x00000009ff077e24 */ /* 0x000fc4000f8e00ff */
[----:B------:R-:W-:Y:S02]  /*12530*/  IMAD.U32 R10, RZ, RZ, UR4 ;  /* 0x00000004ff0a7e24 */ /* 0x000fe4000f8e00ff */
[----:B------:R-:W-:Y:S02]  /*12540*/  IMAD.U32 R11, RZ, RZ, UR5 ;  /* 0x00000005ff0b7e24 */ /* 0x000fe4000f8e00ff */
[----:B------:R-:W-:Y:S02]  /*12550*/  IMAD.MOV.U32 R12, RZ, RZ, 0x1 ;  /* 0x00000001ff0c7424 */ /* 0x000fe400078e00ff */
[----:B0-----:R-:W-:-:S07]  /*12560*/  IMAD.MOV.U32 R13, RZ, RZ, RZ ;  /* 0x000000ffff0d7224 */ /* 0x001fce00078e00ff */
[----:B------:R-:W-:-:S07]  /*12570*/  LEPC R20, `(.L_x_1379) ;  /* 0x000000001014794e */ /* 0x000fce0000000000 */
[----:B-1----:R-:W-:Y:S05]  /*12580*/  CALL.ABS.NOINC R2 ;  /* 0x0000000002007343 */ /* 0x002fea0003c00000 */
.L_x_1379:
[----:B------:R-:W-:Y:S05]  /*12590*/  BSYNC B6 ;  /* 0x0000000000067941 */ /* 0x000fea0003800000 */
.L_x_1378:
[----:B------:R-:W-:Y:S01]  /*125a0*/  ULDC.64 UR4, c[0x0][0x9f8] ;  /* 0x00027e0000047ab9 */ /* 0x000fe20000000a00 */
[----:B------:R-:W-:Y:S01]  /*125b0*/  IMAD.MOV.U32 R31, RZ, RZ, R19 ;  /* 0x000000ffff1f7224 */ /* 0x000fe200078e0013 */
[----:B------:R-:W-:Y:S01]  /*125c0*/  ISETP.NE.U32.AND P0, PT, RZ, UR4, PT ;  /* 0x00000004ff007c0c */ /* 0x000fe2000bf05070 */
[----:B------:R-:W-:Y:S01]  /*125d0*/  ULDC UR4, c[0x0][0x2f4] ;  /* 0x0000bd0000047ab9 */ /* 0x000fe20000000800 */
[----:B------:R-:W1:Y:S02]  /*125e0*/  LDC R10, c[0x0][0x430] ;  /* 0x00010c00ff0a7b82 */ /* 0x000e640000000800 */
[----:B------:R-:W-:-:S13]  /*125f0*/  ISETP.NE.AND.EX P0, PT, RZ, UR5, PT, P0 ;  /* 0x00000005ff007c0c */ /* 0x000fda000bf05300 */
[----:B------:R-:W2:Y:S01]  /*12600*/  @P0 LDC.64 R2, c[0x0][0x9f8] ;  /* 0x00027e00ff020b82 */ /* 0x000ea20000000a00 */
[----:B------:R-:W-:Y:S02]  /*12610*/  LOP3.LUT R17, R34, 0x40, RZ, 0xfc, !PT ;  /* 0x0000004022117812 */ /* 0x000fe400078efcff */
[----:B------:R-:W-:Y:S02]  /*12620*/  LOP3.LUT R23, R23, 0xffffffef, RZ, 0xc0, !PT ;  /* 0xffffffef17177812 */ /* 0x000fe400078ec0ff */
[----:B------:R-:W-:Y:S01]  /*12630*/  ISETP.GE.AND P2, PT, R17, UR4, PT ;  /* 0x0000000411007c0c */ /* 0x000fe2000bf46270 */
[----:B--2---:R-:W-:-:S05]  /*12640*/  @P0 IMAD.WIDE R2, R19, 0x4, R2 ;  /* 0x0000000413020825 */ /* 0x004fca00078e0202 */
[----:B------:R2:W5:Y:S01]  /*12650*/  @P0 LDG.E R31, desc[UR36][R2.64] ;  /* 0x00000024021f0981 */ /* 0x000562000c1e1900 */
[----:B------:R-:W-:Y:S01]  /*12660*/  ISETP.GE.AND P0, PT, R34, UR4, PT ;  /* 0x0000000422007c0c */ /* 0x000fe2000bf06270 */
[----:B------:R-:W-:Y:S01]  /*12670*/  UMOV UR5, 0xffffffff ;  /* 0xffffffff00057882 */ /* 0x000fe20000000000 */
[----:B------:R-:W-:Y:S01]  /*12680*/  ISETP.GE.AND P1, PT, R37, UR4, PT ;  /* 0x0000000425007c0c */ /* 0x000fe2000bf26270 */
[----:B------:R-:W-:-:S10]  /*12690*/  VIADD R7, R30, 0xffffffff ;  /* 0xffffffff1e077836 */ /* 0x000fd40000000000 */
[----:B------:R-:W-:Y:S02]  /*126a0*/  @P0 LOP3.LUT R23, R23, 0x10, RZ, 0xfc, !PT ;  /* 0x0000001017170812 */ /* 0x000fe400078efcff */
[----:B------:R-:W-:Y:S02]  /*126b0*/  ISETP.GE.AND P0, PT, R36, UR4, PT ;  /* 0x0000000424007c0c */ /* 0x000fe4000bf06270 */
[----:B------:R-:W-:-:S04]  /*126c0*/  LOP3.LUT R23, R23, 0xfffffff7, RZ, 0xc0, !PT ;  /* 0xfffffff717177812 */ /* 0x000fc800078ec0ff */
[----:B------:R-:W-:-:S04]  /*126d0*/  @P2 LOP3.LUT R23, R23, 0x8, RZ, 0xfc, !PT ;  /* 0x0000000817172812 */ /* 0x000fc800078efcff */
[----:B------:R-:W-:-:S04]  /*126e0*/  LOP3.LUT R23, R23, 0xfffffffb, RZ, 0xc0, !PT ;  /* 0xfffffffb17177812 */ /* 0x000fc800078ec0ff */
[----:B------:R-:W-:-:S04]  /*126f0*/  @P1 LOP3.LUT R23, R23, 0x4, RZ, 0xfc, !PT ;  /* 0x0000000417171812 */ /* 0x000fc800078efcff */
[----:B------:R-:W-:-:S04]  /*12700*/  LOP3.LUT R23, R23, 0xfffffffd, RZ, 0xc0, !PT ;  /* 0xfffffffd17177812 */ /* 0x000fc800078ec0ff */
[----:B------:R-:W-:Y:S01]  /*12710*/  @P0 LOP3.LUT R23, R23, 0x2, RZ, 0xfc, !PT ;  /* 0x0000000217170812 */ /* 0x000fe200078efcff */
[----:B-12---:R-:W-:Y:S06]  /*12720*/  BRA.DIV UR5, `(.L_x_1381) ;  /* 0x00000042057c7947 */ /* 0x006fec000b800000 */
.L_x_1449:
[----:B------:R-:W1:Y:S01]  /*12730*/  S2R R0, SR_TID.X ;  /* 0x0000000000007919 */ /* 0x000e620000002100 */
[----:B------:R-:W-:Y:S02]  /*12740*/  ISETP.NE.AND P1, PT, R10, 0x1, PT ;  /* 0x000000010a00780c */ /* 0x000fe40003f25270 */
[----:B-----5:R-:W-:Y:S01]  /*12750*/  SHF.R.S32.HI R11, RZ, 0x1f, R31 ;  /* 0x0000001fff0b7819 */ /* 0x020fe2000001141f */
[----:B------:R-:W2:Y:S01]  /*12760*/  S2R R9, SR_TID.X ;  /* 0x0000000000097919 */ /* 0x000ea20000002100 */
[----:B------:R-:W-:-:S03]  /*12770*/  LOP3.LUT R23, R23, 0xffffffbf, RZ, 0xc0, !PT ;  /* 0xffffffbf17177812 */ /* 0x000fc600078ec0ff */
[----:B------:R3:W-:Y:S06]  /*12780*/  STL [R1+0xc], R11 ;  /* 0x00000c0b01007387 */ /* 0x0007ec0000100800 */
[----:B------:R-:W4:Y:S01]  /*12790*/  @P1 LDC R5, c[0x0][0x434] ;  /* 0x00010d00ff051b82 */ /* 0x000f220000000800 */
[----:B------:R-:W-:Y:S02]  /*127a0*/  @P1 LOP3.LUT R23, R23, 0x40, RZ, 0xfc, !PT ;  /* 0x0000004017171812 */ /* 0x000fe400078efcff */
[----:B-1----:R-:W-:Y:S01]  /*127b0*/  LOP3.LUT R0, R0, 0x7f, RZ, 0xc0, !PT ;  /* 0x0000007f00007812 */ /* 0x002fe200078ec0ff */
[----:B--2---:R-:W-:-:S03]  /*127c0*/  IMAD.SHL.U32 R9, R9, 0x10, RZ ;  /* 0x0000001009097824 */ /* 0x004fc600078e00ff */
[----:B------:R-:W-:-:S04]  /*127d0*/  SHF.R.U32.HI R0, RZ, 0x3, R0 ;  /* 0x00000003ff007819 */ /* 0x000fc80000011600 */
[----:B------:R-:W-:Y:S02]  /*127e0*/  LOP3.LUT R9, R0, 0x70, R9, 0xf8, !PT ;  /* 0x0000007000097812 */ /* 0x000fe400078ef809 */
[----:B------:R-:W1:Y:S03]  /*127f0*/  @P1 LDC R0, c[0x0][0x438] ;  /* 0x00010e00ff001b82 */ /* 0x000e660000000800 */
[----:B------:R-:W-:-:S05]  /*12800*/  IMAD R6, R7, 0x40, R9 ;  /* 0x0000004007067824 */ /* 0x000fca00078e0209 */
[C---:B------:R-:W-:Y:S02]  /*12810*/  ISETP.GE.AND P0, PT, R6.reuse, R26, PT ;  /* 0x0000001a0600720c */ /* 0x040fe40003f06270 */
[----:B------:R-:W-:Y:S02]  /*12820*/  IADD3 R6, R6, R24, RZ ;  /* 0x0000001806067210 */ /* 0x000fe40007ffe0ff */
[----:B------:R-:W-:-:S03]  /*12830*/  ISETP.GT.U32.OR P0, PT, R9, 0x3f, P0 ;  /* 0x0000003f0900780c */ /* 0x000fc60000704470 */
[----:B----4-:R-:W-:-:S04]  /*12840*/  @P1 IMAD.HI.U32 R5, R6, R5, RZ ;  /* 0x0000000506051227 */ /* 0x010fc800078e00ff */
[----:B------:R-:W-:Y:S01]  /*12850*/  IMAD.MOV.U32 R8, RZ, RZ, R6 ;  /* 0x000000ffff087224 */ /* 0x000fe200078e0006 */
[----:B-1----:R-:W-:-:S05]  /*12860*/  @P1 SHF.R.U32.HI R8, RZ, R0, R5 ;  /* 0x00000000ff081219 */ /* 0x002fca0000011605 */
[----:B------:R-:W1:Y:S01]  /*12870*/  @!P0 LDC.64 R2, c[0x0][0x428] ;  /* 0x00010a00ff028b82 */ /* 0x000e620000000a00 */
[--C-:B------:R-:W-:Y:S01]  /*12880*/  @!P0 SHF.R.S32.HI R5, RZ, 0x1f, R8.reuse ;  /* 0x0000001fff058819 */ /* 0x100fe20000011408 */
[----:B------:R-:W-:Y:S02]  /*12890*/  @!P0 IMAD.MOV.U32 R4, RZ, RZ, R8 ;  /* 0x000000ffff048224 */ /* 0x000fe400078e0008 */
[-C--:B-1----:R-:W-:Y:S02]  /*128a0*/  @!P0 IMAD R0, R11, R2.reuse, RZ ;  /* 0x000000020b008224 */ /* 0x082fe400078e02ff */
[----:B------:R-:W-:-:S04]  /*128b0*/  @!P0 IMAD.WIDE.U32 R4, R31, R2, R4 ;  /* 0x000000021f048225 */ /* 0x000fc800078e0004 */
[----:B------:R-:W-:Y:S02]  /*128c0*/  @!P0 IMAD R0, R31, R3, R0 ;  /* 0x000000031f008224 */ /* 0x000fe400078e0200 */
[----:B------:R-:W1:Y:S02]  /*128d0*/  @!P0 LDC.64 R2, c[0x0][0x418] ;  /* 0x00010600ff028b82 */ /* 0x000e640000000a00 */
[----:B------:R-:W-:Y:S02]  /*128e0*/  @!P0 IMAD.IADD R0, R5, 0x1, R0 ;  /* 0x0000000105008824 */ /* 0x000fe400078e0200 */
[----:B------:R-:W-:Y:S01]  /*128f0*/  IMAD.MOV R5, RZ, RZ, -R8 ;  /* 0x000000ffff057224 */ /* 0x000fe200078e0a08 */
[----:B-1----:R-:W-:-:S04]  /*12900*/  @!P0 LEA R2, P1, R4, R2, 0x2 ;  /* 0x0000000204028211 */ /* 0x002fc800078210ff */
[----:B------:R-:W-:Y:S01]  /*12910*/  @!P0 LEA.HI.X R3, R4, R3, R0, 0x2, P1 ;  /* 0x0000000304038211 */ /* 0x000fe200008f1400 */
[----:B------:R-:W-:Y:S02]  /*12920*/  IMAD R4, R10, R5, R6 ;  /* 0x000000050a047224 */ /* 0x000fe400078e0206 */
[----:B------:R-:W-:Y:S02]  /*12930*/  IMAD.U32 R5, RZ, RZ, UR38 ;  /* 0x00000026ff057e24 */ /* 0x000fe4000f8e00ff */
[----:B------:R-:W-:-:S03]  /*12940*/  IMAD.MOV.U32 R0, RZ, RZ, RZ ;  /* 0x000000ffff007224 */ /* 0x000fc600078e00ff */
[----:B------:R-:W-:-:S03]  /*12950*/  ISETP.NE.AND P2, PT, R5, 0x3, PT ;  /* 0x000000030500780c */ /* 0x000fc60003f45270 */
[----:B------:R3:W5:Y:S01]  /*12960*/  @!P0 LDG.E R0, desc[UR36][R2.64] ;  /* 0x0000002402008981 */ /* 0x000762000c1e1900 */
[----:B------:R-:W-:Y:S02]  /*12970*/  ISETP.GT.U32.AND P0, PT, R9, 0x3f, PT ;  /* 0x0000003f0900780c */ /* 0x000fe40003f04070 */
[----:B------:R-:W-:Y:S02]  /*12980*/  LOP3.LUT R23, R23, 0xffffffdf, RZ, 0xc0, !PT ;  /* 0xffffffdf17177812 */ /* 0x000fe400078ec0ff */
[----:B0-----:R-:W-:Y:S02]  /*12990*/  SHF.R.S32.HI R30, RZ, 0x1f, R18 ;  /* 0x0000001fff1e7819 */ /* 0x001fe40000011412 */
[----:B------:R-:W-:-:S03]  /*129a0*/  MOV R26, R7 ;  /* 0x00000007001a7202 */ /* 0x000fc60000000f00 */
[----:B------:R-:W-:-:S04]  /*129b0*/  @P2 LOP3.LUT R23, R23, 0x20, RZ, 0xfc, !PT ;  /* 0x0000002017172812 */ /* 0x000fc800078efcff */
[----:B------:R-:W-:-:S04]  /*129c0*/  LOP3.LUT R23, R23, 0xfffffffe, RZ, 0xc0, !PT ;  /* 0xfffffffe17177812 */ /* 0x000fc800078ec0ff */
[----:B------:R-:W-:Y:S01]  /*129d0*/  @P0 LOP3.LUT R23, R23, 0x1, RZ, 0xfc, !PT ;  /* 0x0000000117170812 */ /* 0x000fe200078efcff */
[----:B---3--:R-:W-:Y:S06]  /*129e0*/  @!P2 BRA `(.L_x_1382) ;  /* 0x000000000004a947 */ /* 0x008fec0003800000 */
[----:B------:R-:W-:Y:S01]  /*129f0*/  BPT.TRAP 0x1 ;  /* 0x000000040000795c */ /* 0x000fe20000300000 */
.L_x_1382:
        /* <DEDUP_REMOVED lines=25> */
.L_x_1450:
[----:B------:R-:W-:Y:S05]  /*12b90*/  BSYNC B0 ;  /* 0x0000000000007941 */ /* 0x000fea0003800000 */
.L_x_1383:
[----:B------:R-:W2:Y:S01]  /*12ba0*/  LDL R10, [R1] ;  /* 0x00000000010a7983 */ /* 0x000ea20000100800 */
[----:B------:R-:W-:Y:S01]  /*12bb0*/  ULDC.64 UR4, c[0x0][0x300] ;  /* 0x0000c00000047ab9 */ /* 0x000fe20000000a00 */
[----:B------:R-:W-:Y:S01]  /*12bc0*/  LOP3.LUT P5, RZ, R23, 0x10, RZ, 0xc0, !PT ;  /* 0x0000001017ff7812 */ /* 0x000fe200078ac0ff */
[----:B------:R-:W-:Y:S01]  /*12bd0*/  IMAD R5, R5, UR4, RZ ;  /* 0x0000000405057c24 */ /* 0x000fe2000f8e02ff */
[----:B------:R-:W1:Y:S01]  /*12be0*/  S2R R9, SR_TID.X ;  /* 0x0000000000097919 */ /* 0x000e620000002100 */
[C---:B0-----:R-:W-:Y:S01]  /*12bf0*/  IMAD.WIDE.U32 R2, R4.reuse, UR4, RZ ;  /* 0x0000000404027c25 */ /* 0x041fe2000f8e00ff */
[C---:B------:R-:W-:Y:S02]  /*12c00*/  LOP3.LUT P4, RZ, R23.reuse, 0x8, RZ, 0xc0, !PT ;  /* 0x0000000817ff7812 */ /* 0x040fe4000788c0ff */
[C---:B------:R-:W-:Y:S01]  /*12c10*/  LOP3.LUT P3, RZ, R23.reuse, 0x4, RZ, 0xc0, !PT ;  /* 0x0000000417ff7812 */ /* 0x040fe2000786c0ff */
[----:B------:R-:W-:Y:S01]  /*12c20*/  IMAD R5, R4, UR5, R5 ;  /* 0x0000000504057c24 */ /* 0x000fe2000f8e0205 */
[----:B------:R-:W-:Y:S01]  /*12c30*/  ULDC.64 UR4, c[0x0][0x310] ;  /* 0x0000c40000047ab9 */ /* 0x000fe20000000a00 */
[----:B------:R-:W-:Y:S01]  /*12c40*/  LOP3.LUT P2, RZ, R23, 0x2, RZ, 0xc0, !PT ;  /* 0x0000000217ff7812 */ /* 0x000fe2000784c0ff */
[----:B------:R-:W-:-:S02]  /*12c50*/  IMAD R8, R8, UR4, RZ ;  /* 0x0000000408087c24 */ /* 0x000fc4000f8e02ff */
        /* <DEDUP_REMOVED lines=9> */
[C---:B------:R-:W-:Y:S01]  /*12cf0*/  LEA R4, P0, R2.reuse, UR4, 0x1 ;  /* 0x0000000402047c11 */ /* 0x040fe2000f8008ff */
[----:B------:R-:W-:Y:S01]  /*12d00*/  UMOV UR4, 0xffffffff ;  /* 0xffffffff00047882 */ /* 0x000fe20000000000 */
[----:B------:R-:W-:Y:S02]  /*12d10*/  IADD3 R0, R3, R0, RZ ;  /* 0x0000000003007210 */ /* 0x000fe40007ffe0ff */
[----:B-1----:R-:W-:Y:S02]  /*12d20*/  LOP3.LUT R9, R9, 0x7f, RZ, 0xc0, !PT ;  /* 0x0000007f09097812 */ /* 0x002fe400078ec0ff */
[----:B------:R-:W-:Y:S02]  /*12d30*/  LEA.HI.X R0, R2, UR5, R0, 0x1, P0 ;  /* 0x0000000502007c11 */ /* 0x000fe400080f0c00 */
[----:B------:R-:W-:Y:S01]  /*12d40*/  SHF.R.U32.HI R9, RZ, 0x3, R9 ;  /* 0x00000003ff097819 */ /* 0x000fe20000011609 */
[----:B--2---:R-:W-:-:S02]  /*12d50*/  IMAD R5, R7, -0x40, R10 ;  /* 0xffffffc007057824 */ /* 0x004fc400078e020a */
[----:B------:R-:W-:Y:S02]  /*12d60*/  IMAD R7, R25, 0x4000, R32 ;  /* 0x0000400019077824 */ /* 0x000fe400078e0220 */
[----:B------:R-:W-:-:S05]  /*12d70*/  IMAD.IADD R5, R5, 0x1, -R9 ;  /* 0x0000000105057824 */ /* 0x000fca00078e0a09 */
[----:B------:R-:W-:Y:S01]  /*12d80*/  ISETP.GE.AND P0, PT, R5, 0x1, PT ;  /* 0x000000010500780c */ /* 0x000fe20003f06270 */
[----:B------:R-:W-:-:S12]  /*12d90*/  BRA.DIV UR4, `(.L_x_1385) ;  /* 0x0000003e04287947 */ /* 0x000fd8000b800000 */
[----:B------:R-:W0:Y:S01]  /*12da0*/  SHFL.IDX PT, R3, R4, RZ, 0x181f ;  /* 0x00181fff04037589 */ /* 0x000e2200000e0000 */
[----:B------:R-:W-:-:S03]  /*12db0*/  @P0 IMAD R9, R7, 0x2, R22 ;  /* 0x0000000207090824 */ /* 0x000fc600078e0216 */
[----:B------:R-:W1:Y:S04]  /*12dc0*/  SHFL.IDX PT, R2, R0, RZ, 0x181f ;  /* 0x00181fff00027589 */ /* 0x000e6800000e0000 */
[----:B------:R-:W-:Y:S01]  /*12dd0*/  SHFL.IDX PT, R8, R0, 0x1, 0x181f ;  /* 0x00381f0000087f89 */ /* 0x000fe200000e0000 */
[----:B0-----:R-:W-:-:S05]  /*12de0*/  @P0 LEA R3, P1, R34, R3, 0x1 ;  /* 0x0000000322030211 */ /* 0x001fca00078208ff */
[----:B-1----:R-:W-:-:S05]  /*12df0*/  @P0 IMAD.X R2, RZ, RZ, R2, P1 ;  /* 0x000000ffff020224 */ /* 0x002fca00008e0602 */
        /* <DEDUP_REMOVED lines=20> */
[----:B0-----:R-:W-:-:S04]  /*12f40*/  @P0 LEA R2, P1, R34, R2, 0x1 ;  /* 0x0000000222020211 */ /* 0x001fc800078208ff */
[----:B------:R-:W-:Y:S02]  /*12f50*/  @P0 IADD3.X R3, RZ, R8, RZ, P1, !PT ;  /* 0x00000008ff030210 */ /* 0x000fe40000ffe4ff */
[----:B------:R0:W1:Y:S04]  /*12f60*/  SHFL.IDX PT, R8, R0, 0x3, 0x181f ;  /* 0x00781f0000087f89 */ /* 0x00006800000e0000 */
[----:B------:R-:W-:Y:S04]  /*12f70*/  @P0 LDGSTS.E.BYPASS.LTC128B.128 [R9+0x21400], desc[UR36][R2.64], !P5 ;  /* 0x2140000002090fae */ /* 0x000fe8000e901d64 */
[----:B------:R-:W-:Y:S04]  /*12f80*/  @P0 LDGSTS.E.BYPASS.LTC128B.128 [R9+0x23400], desc[UR36][R2.64+0x80], !P4 ;  /* 0x2340008002090fae */ /* 0x000fe8000e101d64 */
[----:B------:R-:W-:Y:S04]  /*12f90*/  @P0 LDGSTS.E.BYPASS.LTC128B.128 [R9+0x25400], desc[UR36][R2.64+0x100], !P3 ;  /* 0x2540010002090fae */ /* 0x000fe8000d901d64 */
[----:B------:R2:W-:Y:S04]  /*12fa0*/  @P0 LDGSTS.E.BYPASS.LTC128B.128 [R9+0x27400], desc[UR36][R2.64+0x180], !P2 ;  /* 0x2740018002090fae */ /* 0x0005e8000d101d64 */
[----:B-12---:R0:W2:Y:S02]  /*12fb0*/  SHFL.IDX PT, R2, R4, 0x3, 0x181f ;  /* 0x00781f0004027f89 */ /* 0x0060a400000e0000 */
.L_x_1460:
[----:B------:R-:W-:-:S13]  /*12fc0*/  ISETP.GE.AND P0, PT, R5, 0x31, PT ;  /* 0x000000310500780c */ /* 0x000fda0003f06270 */
[----:B--2---:R-:W-:Y:S01]  /*12fd0*/  @P0 LEA R2, P1, R34, R2, 0x1 ;  /* 0x0000000222020211 */ /* 0x004fe200078208ff */
[----:B------:R-:W-:-:S04]  /*12fe0*/  @P0 IMAD R7, R7, 0x2, R22 ;  /* 0x0000000207070824 */ /* 0x000fc800078e0216 */
        /* <DEDUP_REMOVED lines=10> */
.L_x_1386:
        /* <DEDUP_REMOVED lines=10> */
.L_x_1387:
[----:B------:R2:W-:Y:S02]  /*13130*/  SYNCS.ARRIVE.TRANS64.A1T0 RZ, [R6+URZ+0x30830], RZ ;  /* 0x030830ff06ff79a7 */ /* 0x0005e4000810003f */
[----:B------:R-:W-:Y:S05]  /*13140*/  WARPSYNC.ALL ;  /* 0x0000000000007948 */ /* 0x000fea0003800000 */
[----:B------:R-:W-:Y:S01]  /*13150*/  ULDC.64 UR4, c[0x0][0x298] ;  /* 0x0000a60000047ab9 */ /* 0x000fe20000000a00 */
[----:B-1----:R-:W-:Y:S01]  /*13160*/  VIADD R2, R22, 0x10400 ;  /* 0x0001040016027836 */ /* 0x002fe20000000000 */
[----:B0-----:R-:W-:Y:S01]  /*13170*/  SHF.R.S32.HI R0, RZ, 0x1f, R35 ;  /* 0x0000001fff007819 */ /* 0x001fe20000011423 */
[----:B------:R-:W-:Y:S01]  /*13180*/  IMAD.WIDE.U32 R4, R35, UR4, RZ ;  /* 0x0000000423047c25 */ /* 0x000fe2000f8e00ff */
[----:B------:R-:W-:Y:S01]  /*13190*/  BSSY B6, `(.L_x_1388) ;  /* 0x0000018000067945 */ /* 0x000fe20003800000 */
[----:B------:R-:W-:Y:S01]  /*131a0*/  BAR.SYNC.DEFER_BLOCKING 0x8, 0x180 ;  /* 0x0206000000007b1d */ /* 0x000fe20000010000 */
[----:B------:R-:W-:Y:S01]  /*131b0*/  LOP3.LUT P0, RZ, R2, 0x3ff, RZ, 0xc0, !PT ;  /* 0x000003ff02ff7812 */ /* 0x000fe2000780c0ff */
[----:B------:R-:W-:-:S04]  /*131c0*/  IMAD R0, R0, UR4, RZ ;  /* 0x0000000400007c24 */ /* 0x000fc8000f8e02ff */
[----:B------:R-:W-:Y:S01]  /*131d0*/  IMAD R0, R35, UR5, R0 ;  /* 0x0000000523007c24 */ /* 0x000fe2000f8e0200 */
[----:B------:R0:W-:Y:S03]  /*131e0*/  STL.64 [R1+0x10], R4 ;  /* 0x0000100401007387 */ /* 0x0001e60000100a00 */
[----:B------:R-:W-:-:S04]  /*131f0*/  IMAD.IADD R35, R5, 0x1, R0 ;  /* 0x0000000105237824 */ /* 0x000fc800078e0200 */
        /* <DEDUP_REMOVED lines=8> */
[----:B--2---:R-:W-:Y:S01]  /*13280*/  IMAD.U32 R6, RZ, RZ, UR8 ;  /* 0x00000008ff067e24 */ /* 0x004fe2000f8e00ff */
        /* <DEDUP_REMOVED lines=8> */
.L_x_1389:
[----:B------:R-:W-:Y:S05]  /*13310*/  BSYNC B6 ;  /* 0x0000000000067941 */ /* 0x000fea0003800000 */
.L_x_1388:
[----:B------:R-:W3:Y:S01]  /*13320*/  LDL.LU.64 R20, [R1+0x10] ;  /* 0x0000100001147983 */ /* 0x000ee20000300a00 */
[----:B------:R-:W-:Y:S01]  /*13330*/  ULDC.64 UR4, c[0x0][0x2d8] ;  /* 0x0000b60000047ab9 */ /* 0x000fe20000000a00 */
[----:B------:R-:W-:Y:S01]  /*13340*/  LOP3.LUT P6, RZ, R23, 0x100, RZ, 0xc0, !PT ;  /* 0x0000010017ff7812 */ /* 0x000fe200078cc0ff */
[----:B------:R-:W-:Y:S01]  /*13350*/  IMAD R0, R30, UR4, RZ ;  /* 0x000000041e007c24 */ /* 0x000fe2000f8e02ff */
[----:B------:R-:W-:Y:S01]  /*13360*/  LOP3.LUT R7, R34, 0x40, RZ, 0xfc, !PT ;  /* 0x0000004022077812 */ /* 0x000fe200078efcff */
[----:B------:R-:W-:Y:S01]  /*13370*/  IMAD.MOV.U32 R3, RZ, RZ, R35 ;  /* 0x000000ffff037224 */ /* 0x000fe200078e0023 */
[----:B0-----:R-:W-:Y:S01]  /*13380*/  SEL R4, R19, RZ, !P6 ;  /* 0x000000ff13047207 */ /* 0x001fe20007000000 */
[----:B------:R-:W-:Y:S01]  /*13390*/  IMAD R5, R18, UR5, R0 ;  /* 0x0000000512057c24 */ /* 0x000fe2000f8e0200 */
[----:B------:R-:W-:-:S04]  /*133a0*/  SHF.R.S32.HI R0, RZ, 0x1f, R19 ;  /* 0x0000001fff007819 */ /* 0x000fc80000011413 */
[----:B------:R-:W-:Y:S01]  /*133b0*/  SEL R0, R0, RZ, !P6 ;  /* 0x000000ff00007207 */ /* 0x000fe20007000000 */
[----:B---3--:R-:W-:Y:S01]  /*133c0*/  IMAD.MOV.U32 R2, RZ, RZ, R20 ;  /* 0x000000ffff027224 */ /* 0x008fe200078e0014 */
[----:B------:R-:W0:Y:S01]  /*133d0*/  LDC R21, c[0x0][0x448] ;  /* 0x00011200ff157b82 */ /* 0x000e220000000800 */
[----:B------:R-:W1:Y:S02]  /*133e0*/  S2R R20, SR_TID.X ;  /* 0x0000000000147919 */ /* 0x000e640000002100 */
[----:B------:R-:W-:Y:S01]  /*133f0*/  IMAD.WIDE.U32 R2, R18, UR4, R2 ;  /* 0x0000000412027c25 */ /* 0x000fe2000f8e0002 */
[----:B------:R-:W-:-:S03]  /*13400*/  ULDC.64 UR4, c[0x0][0x2e0] ;  /* 0x0000b80000047ab9 */ /* 0x000fc60000000a00 */
[----:B------:R-:W-:Y:S02]  /*13410*/  IMAD.IADD R3, R3, 0x1, R5 ;  /* 0x0000000103037824 */ /* 0x000fe400078e0205 */
[----:B------:R-:W-:Y:S02]  /*13420*/  IMAD R0, R0, UR4, RZ ;  /* 0x0000000400007c24 */ /* 0x000fe4000f8e02ff */
[----:B------:R-:W-:-:S04]  /*13430*/  IMAD.WIDE.U32 R2, R4, UR4, R2 ;  /* 0x0000000404027c25 */ /* 0x000fc8000f8e0002 */
[----:B------:R-:W-:Y:S01]  /*13440*/  IMAD R0, R4, UR5, R0 ;  /* 0x0000000504007c24 */ /* 0x000fe2000f8e0200 */
[----:B------:R-:W-:-:S03]  /*13450*/  ULDC.64 UR4, c[0x0][0x2d0] ;  /* 0x0000b40000047ab9 */ /* 0x000fc60000000a00 */
[----:B------:R-:W-:Y:S01]  /*13460*/  IMAD.IADD R3, R3, 0x1, R0 ;  /* 0x0000000103037824 */ /* 0x000fe200078e0200 */
[----:B0-----:R-:W-:Y:S02]  /*13470*/  ISETP.NE.AND P6, PT, R21, 0x1, PT ;  /* 0x000000011500780c */ /* 0x001fe40003fc5270 */
[----:B-1----:R-:W-:-:S04]  /*13480*/  LOP3.LUT R20, R20, 0x7f, RZ, 0xc0, !PT ;  /* 0x0000007f14147812 */ /* 0x002fc800078ec0ff */
[----:B------:R-:W-:-:S07]  /*13490*/  SHF.R.U32.HI R21, RZ, 0x3, R20 ;  /* 0x00000003ff157819 */ /* 0x000fce0000011614 */
[----:B--2---:R-:W0:Y:S01]  /*134a0*/  @P6 LDC R6, c[0x0][0x44c] ;  /* 0x00011300ff066b82 */ /* 0x004e220000000800 */
[----:B------:R-:W1:Y:S07]  /*134b0*/  S2R R20, SR_TID.X ;  /* 0x0000000000147919 */ /* 0x000e6e0000002100 */
[----:B------:R-:W2:Y:S01]  /*134c0*/  @P6 LDC R5, c[0x0][0x450] ;  /* 0x00011400ff056b82 */ /* 0x000ea20000000800 */
[----:B-1----:R-:W-:-:S05]  /*134d0*/  IMAD.SHL.U32 R20, R20, 0x10, RZ ;  /* 0x0000001014147824 */ /* 0x002fca00078e00ff */
[----:B------:R-:W-:-:S05]  /*134e0*/  LOP3.LUT R20, R21, 0x70, R20, 0xf8, !PT ;  /* 0x0000007015147812 */ /* 0x000fca00078ef814 */
[----:B------:R-:W-:Y:S02]  /*134f0*/  IMAD.IADD R0, R20, 0x1, R27 ;  /* 0x0000000114007824 */ /* 0x000fe400078e021b */
[----:B------:R-:W1:Y:S02]  /*13500*/  S2R R20, SR_TID.X ;  /* 0x0000000000147919 */ /* 0x000e640000002100 */
[----:B0-----:R-:W-:Y:S01]  /*13510*/  @P6 IMAD.HI.U32 R6, R0, R6, RZ ;  /* 0x0000000600066227 */ /* 0x001fe200078e00ff */
[----:B------:R-:W-:-:S04]  /*13520*/  MOV R4, R0 ;  /* 0x0000000000047202 */ /* 0x000fc80000000f00 */
[----:B--2---:R-:W-:Y:S02]  /*13530*/  @P6 SHF.R.U32.HI R4, RZ, R5, R6 ;  /* 0x00000005ff046219 */ /* 0x004fe40000011606 */
[----:B------:R-:W0:Y:S03]  /*13540*/  LDC R6, c[0x0][0x448] ;  /* 0x00011200ff067b82 */ /* 0x000e260000000800 */
[----:B------:R-:W-:Y:S02]  /*13550*/  IMAD.MOV R5, RZ, RZ, -R4 ;  /* 0x000000ffff057224 */ /* 0x000fe400078e0a04 */
[----:B------:R-:W-:Y:S01]  /*13560*/  IMAD.WIDE.U32 R2, R4, UR4, R2 ;  /* 0x0000000404027c25 */ /* 0x000fe2000f8e0002 */
[----:B-1----:R-:W-:-:S03]  /*13570*/  LOP3.LUT R20, R20, 0x7f, RZ, 0xc0, !PT ;  /* 0x0000007f14147812 */ /* 0x002fc600078ec0ff */
[----:B0-----:R-:W-:Y:S01]  /*13580*/  IMAD R0, R6, R5, R0 ;  /* 0x0000000506007224 */ /* 0x001fe200078e0200 */
[----:B------:R-:W-:Y:S02]  /*13590*/  SHF.R.S32.HI R5, RZ, 0x1f, R4 ;  /* 0x0000001fff057819 */ /* 0x000fe40000011404 */
[----:B------:R-:W-:-:S03]  /*135a0*/  SHF.R.U32.HI R8, RZ, 0x3, R20 ;  /* 0x00000003ff087819 */ /* 0x000fc60000011614 */
        /* <DEDUP_REMOVED lines=10> */
[----:B------:R-:W-:Y:S01]  /*13650*/  IMAD.IADD R0, R3, 0x1, R5 ;  /* 0x0000000103007824 */ /* 0x000fe200078e0205 */
[----:B------:R-:W-:Y:S02]  /*13660*/  ULDC UR4, c[0x0][0x2b8] ;  /* 0x0000ae0000047ab9 */ /* 0x000fe40000000800 */
[----:B------:R-:W-:Y:S02]  /*13670*/  ISETP.GE.AND P4, PT, R34, UR4, PT ;  /* 0x0000000422007c0c */ /* 0x000fe4000bf86270 */
[----:B------:R-:W-:Y:S01]  /*13680*/  LEA.HI.X R0, R2, UR5, R0, 0x1, P0 ;  /* 0x0000000502007c11 */ /* 0x000fe200080f0c00 */
[----:B------:R-:W-:Y:S01]  /*13690*/  UMOV UR5, 0xffffffff ;  /* 0xffffffff00057882 */ /* 0x000fe20000000000 */
[----:B------:R-:W-:-:S02]  /*136a0*/  ISETP.GE.AND P3, PT, R7, UR4, PT ;  /* 0x0000000407007c0c */ /* 0x000fc4000bf66270 */
[----:B------:R-:W-:Y:S02]  /*136b0*/  ISETP.GE.AND P2, PT, R37, UR4, PT ;  /* 0x0000000425007c0c */ /* 0x000fe4000bf46270 */
[----:B------:R-:W-:Y:S01]  /*136c0*/  ISETP.GE.AND P1, PT, R36, UR4, PT ;  /* 0x0000000424007c0c */ /* 0x000fe2000bf26270 */
[----:B------:R-:W-:-:S12]  /*136d0*/  BRA.DIV UR5, `(.L_x_1390) ;  /* 0x0000003a05347947 */ /* 0x000fd8000b800000 */
[----:B------:R-:W0:Y:S01]  /*136e0*/  SHFL.IDX PT, R3, R4, RZ, 0x181f ;  /* 0x00181fff04037589 */ /* 0x000e2200000e0000 */
[----:B------:R-:W-:Y:S02]  /*136f0*/  IMAD R5, R29, R6, RZ ;  /* 0x000000061d057224 */ /* 0x000fe400078e02ff */
[----:B------:R-:W-:Y:S01]  /*13700*/  IMAD.IADD R27, R8, 0x1, R27 ;  /* 0x00000001081b7824 */ /* 0x000fe200078e021b */
[----:B------:R-:W1:Y:S04]  /*13710*/  SHFL.IDX PT, R2, R0, RZ, 0x181f ;  /* 0x00181fff00027589 */ /* 0x000e6800000e0000 */
[----:B------:R-:W-:Y:S01]  /*13720*/  ISETP.GE.AND P0, PT, R27, R5, PT ;  /* 0x000000051b00720c */ /* 0x000fe20003f06270 */
[----:B------:R-:W-:-:S12]  /*13730*/  SHFL.IDX PT, R14, R4, 0x7, 0x181f ;  /* 0x00f81f00040e7f89 */ /* 0x000fd800000e0000 */
[----:B0-----:R-:W-:-:S05]  /*13740*/  @!P0 LEA R6, P5, R34, R3, 0x1 ;  /* 0x0000000322068211 */ /* 0x001fca00078a08ff */
[----:B-1----:R-:W-:Y:S02]  /*13750*/  @!P0 IMAD.X R3, RZ, RZ, R2, P5 ;  /* 0x000000ffff038224 */ /* 0x002fe400028e0602 */
[----:B------:R-:W-:Y:S01]  /*13760*/  @!P0 IMAD.MOV.U32 R2, RZ, RZ, R6 ;  /* 0x000000ffff028224 */ /* 0x000fe200078e0006 */
[----:B------:R-:W-:-:S04]  /*13770*/  IADD3 R6, R27, 0x10, RZ ;  /* 0x000000101b067810 */ /* 0x000fc80007ffe0ff */
        /* <DEDUP_REMOVED lines=22> */
[----:B------:R-:W-:Y:S01]  /*138e0*/  VIADD R6, R27, 0x30 ;  /* 0x000000301b067836 */ /* 0x000fe20000000000 */
[----:B------:R-:W-:-:S05]  /*138f0*/  @!P0 MOV R3, R7 ;  /* 0x0000000700038202 */ /* 0x000fca0000000f00 */
        /* <DEDUP_REMOVED lines=43> */
[----:B0-----:R-:W-:-:S04]  /*13bb0*/  @!P0 LEA R6, P5, R34, R3, 0x1 ;  /* 0x0000000322068211 */ /* 0x001fc800078a08ff */
[----:B-1----:R-:W-:Y:S01]  /*13bc0*/  @!P0 IADD3.X R7, RZ, R2, RZ, P5, !PT ;  /* 0x00000002ff078210 */ /* 0x002fe20002ffe4ff */
[----:B------:R-:W-:Y:S02]  /*13bd0*/  @!P0 IMAD.MOV.U32 R2, RZ, RZ, R6 ;  /* 0x000000ffff028224 */ /* 0x000fe400078e0006 */
[----:B------:R0:W1:Y:S02]  /*13be0*/  SHFL.IDX PT, R6, R0, 0x7, 0x181f ;  /* 0x00f81f0000067f89 */ /* 0x00006400000e0000 */
[----:B------:R-:W-:-:S05]  /*13bf0*/  @!P0 IMAD.MOV.U32 R3, RZ, RZ, R7 ;  /* 0x000000ffff038224 */ /* 0x000fca00078e0007 */
[----:B------:R0:W-:Y:S04]  /*13c00*/  @!P0 LDGSTS.E.BYPASS.LTC128B.128 [R33+0x13400], desc[UR36][R2.64], !P4 ;  /* 0x1340000002218fae */ /* 0x0001e8000e101d64 */
[----:B------:R0:W-:Y:S04]  /*13c10*/  @!P0 LDGSTS.E.BYPASS.LTC128B.128 [R33+0x17400], desc[UR36][R2.64+0x80], !P3 ;  /* 0x1740008002218fae */ /* 0x0001e8000d901d64 */
[----:B------:R0:W-:Y:S04]  /*13c20*/  @!P0 LDGSTS.E.BYPASS.LTC128B.128 [R33+0x1b400], desc[UR36][R2.64+0x100], !P2 ;  /* 0x1b40010002218fae */ /* 0x0001e8000d101d64 */
[----:B------:R0:W-:Y:S02]  /*13c30*/  @!P0 LDGSTS.E.BYPASS.LTC128B.128 [R33+0x1f400], desc[UR36][R2.64+0x180], !P1 ;  /* 0x1f40018002218fae */ /* 0x0001e4000c901d64 */
.L_x_1477:
[----:B0-----:R-:W-:Y:S01]  /*13c40*/  VIADD R0, R27, 0x70 ;  /* 0x000000701b007836 */ /* 0x001fe20000000000 */
[----:B------:R-:W-:Y:S04]  /*13c50*/  BSSY B0, `(.L_x_1391) ;  /* 0x000000c000007945 */ /* 0x000fe80003800000 */
[----:B------:R-:W-:-:S13]  /*13c60*/  ISETP.GE.AND P0, PT, R0, R5, PT ;  /* 0x000000050000720c */ /* 0x000fda0003f06270 */
[----:B------:R-:W-:Y:S05]  /*13c70*/  @P0 BRA `(.L_x_1392) ;  /* 0x0000000000240947 */ /* 0x000fea0003800000 */
[----:B------:R-:W-:-:S05]  /*13c80*/  LEA R2, P0, R34, R14, 0x1 ;  /* 0x0000000e22027211 */ /* 0x000fca00078008ff */
        /* <DEDUP_REMOVED lines=8> */
.L_x_1392:
[----:B------:R-:W-:Y:S05]  /*13d10*/  BSYNC B0 ;  /* 0x0000000000007941 */ /* 0x000fea0003800000 */
.L_x_1391:
[----:B------:R-:W-:Y:S01]  /*13d20*/  NOP ;  /* 0x0000000000007918 */ /* 0x000fe20000000000 */
[----:B------:R-:W-:-:S13]  /*13d30*/  PLOP3.LUT P0, PT, PT, PT, PT, 0x80, 0x0 ;  /* 0x000000000000781c */ /* 0x000fda0003f0f070 */
.L_x_1393:
[----:B------:R-:W-:Y:S02]  /*13d40*/  PLOP3.LUT P1, PT, P1, P0, PT, 0xa2, 0x0 ;  /* 0x000000000000781c */ /* 0x000fe40000f21472 */
[----:B------:R-:W-:-:S08]  /*13d50*/  @P0 R2UR P1, UR4, R22 ;  /* 0x00000000160402ca */ /* 0x000fd00000020000 */
[----:B------:R-:W-:-:S05]  /*13d60*/  @P0 PLOP3.LUT P0, PT, P1, PT, PT, 0x80, 0x0 ;  /* 0x000000000000081c */ /* 0x000fca0000f0f070 */
[----:B------:R-:W-:Y:S01]  /*13d70*/  @!P1 SYNCS.ARRIVE.TRANS64.RED.A0T1 RZ, [UR4+0x30800], RZ ;  /* 0x030800ffffff99a7 */ /* 0x000fe20008200404 */
[----:B------:R-:W-:Y:S07]  /*13d80*/  @!P1 ARRIVES.LDGSTSBAR.64.TRANSCNT [UR4+0x30800] ;  /* 0x03080000ff0099b0 */ /* 0x000fee0008000a84 */
[----:B------:R-:W-:Y:S05]  /*13d90*/  @P0 BRA.U.ANY `(.L_x_1393) ;  /* 0xfffffffd00e80947 */ /* 0x000fea000393ffff */
[----:B0-----:R-:W2:Y:S04]  /*13da0*/  LDL.LU R3, [R1+0x1c] ;  /* 0x00001c0001037983 */ /* 0x001ea80000300800 */
[----:B------:R-:W3:Y:S01]  /*13db0*/  LDL.LU R2, [R1+0x18] ;  /* 0x0000180001027983 */ /* 0x000ee20000300800 */
[----:B--2---:R-:W-:Y:S01]  /*13dc0*/  VIADD R3, R3, 0x1 ;  /* 0x0000000103037836 */ /* 0x004fe20000000000 */
[----:B---3--:R-:W-:-:S04]  /*13dd0*/  IADD3 R7, R2, -0x2, RZ ;  /* 0xfffffffe02077810 */ /* 0x008fc80007ffe0ff */
[----:B------:R0:W-:Y:S01]  /*13de0*/  STL [R1+0x1c], R3 ;  /* 0x00001c0301007387 */ /* 0x0001e20000100800 */
[----:B------:R-:W-:-:S04]  /*13df0*/  LEA.HI R0, R3, R3, RZ, 0x1 ;  /* 0x0000000303007211 */ /* 0x000fc800078f08ff */
[----:B------:R-:W-:-:S05]  /*13e00*/  LOP3.LUT R0, R0, 0xfffffffe, RZ, 0xc0, !PT ;  /* 0xfffffffe00007812 */ /* 0x000fca00078ec0ff */
[----:B------:R-:W-:-:S05]  /*13e10*/  IMAD.IADD R0, R3, 0x1, -R0 ;  /* 0x0000000103007824 */ /* 0x000fca00078e0a00 */
[----:B0-----:R-:W-:Y:S01]  /*13e20*/  SHF.L.U32 R3, R0, 0x1f, RZ ;  /* 0x0000001f00037819 */ /* 0x001fe200000006ff */
[----:B------:R-:W-:Y:S01]  /*13e30*/  NOP ;  /* 0x0000000000007918 */ /* 0x000fe20000000000 */
[----:B------:R0:W-:Y:S01]  /*13e40*/  SYNCS.ARRIVE.TRANS64.A1T0 RZ, [R22+URZ+0x30800], RZ ;  /* 0x030800ff16ff79a7 */ /* 0x0001e2000810003f */
[----:B------:R-:W-:Y:S01]  /*13e50*/  BSSY B0, `(.L_x_1394) ;  /* 0x0000003000007945 */ /* 0x000fe20003800000 */
[----:B------:R-:W2:Y:S03]  /*13e60*/  SYNCS.PHASECHK.TRANS64.TRYWAIT P0, [R22+URZ+0x30820], R3 ;  /* 0x03082003160075a7 */ /* 0x000ea6000800017f */
[----:B0-2---:R-:W-:Y:S05]  /*13e70*/  @!P0 BRA `(.L_x_1395) ;  /* 0x0000003c00208947 */ /* 0x005fea0003800000 */
.L_x_1478:
[----:B------:R-:W-:Y:S05]  /*13e80*/  BSYNC B0 ;  /* 0x0000000000007941 */ /* 0x000fea0003800000 */
.L_x_1394:
[----:B------:R-:W2:Y:S01]  /*13e90*/  LDL R0, [R1+0x8] ;  /* 0x0000080001007983 */ /* 0x000ea20000100800 */
[----:B------:R-:W-:Y:S01]  /*13ea0*/  BSSY B0, `(.L_x_1396) ;  /* 0x0000102000007945 */ /* 0x000fe20003800000 */
[----:B--2---:R-:W-:-:S13]  /*13eb0*/  ISETP.GE.AND P0, PT, R7, R0, PT ;  /* 0x000000000700720c */ /* 0x004fda0003f06270 */
[----:B------:R-:W-:Y:S05]  /*13ec0*/  @!P0 BRA `(.L_x_1397) ;  /* 0x0000000c00fc8947 */ /* 0x000fea0003800000 */
[C---:B------:R-:W-:Y:S01]  /*13ed0*/  LOP3.LUT R0, R34.reuse, 0x40, RZ, 0xfc, !PT ;  /* 0x0000004022007812 */ /* 0x040fe200078efcff */
[----:B------:R-:W-:Y:S01]  /*13ee0*/  ULDC UR4, c[0x0][0x2f4] ;  /* 0x0000bd0000047ab9 */ /* 0x000fe20000000800 */
[----:B-1----:R-:W-:Y:S01]  /*13ef0*/  IMAD.MOV.U32 R6, RZ, RZ, R25 ;  /* 0x000000ffff067224 */ /* 0x002fe200078e0019 */
[----:B------:R-:W-:Y:S01]  /*13f00*/  ISETP.GE.AND P4, PT, R34, UR4, PT ;  /* 0x0000000422007c0c */ /* 0x000fe2000bf86270 */
[----:B------:R-:W-:Y:S01]  /*13f10*/  IMAD.MOV.U32 R10, RZ, RZ, R28 ;  /* 0x000000ffff0a7224 */ /* 0x000fe200078e001c */
[----:B------:R-:W-:Y:S01]  /*13f20*/  ISETP.GE.AND P3, PT, R0, UR4, PT ;  /* 0x0000000400007c0c */ /* 0x000fe2000bf66270 */
[----:B------:R-:W-:Y:S01]  /*13f30*/  IMAD.MOV.U32 R29, RZ, RZ, R26 ;  /* 0x000000ffff1d7224 */ /* 0x000fe200078e001a */
[----:B------:R-:W-:Y:S02]  /*13f40*/  ISETP.GE.AND P2, PT, R37, UR4, PT ;  /* 0x0000000425007c0c */ /* 0x000fe4000bf46270 */
[----:B------:R-:W-:-:S13]  /*13f50*/  ISETP.GE.AND P1, PT, R36, UR4, PT ;  /* 0x0000000424007c0c */ /* 0x000fda000bf26270 */
.L_x_1410:
[----:B------:R-:W2:Y:S04]  /*13f60*/  LDL R0, [R1+0x4] ;  /* 0x0000040001007983 */ /* 0x000ea80000100800 */
[----:B------:R-:W3:Y:S01]  /*13f70*/  LDL R8, [R1+0xc] ;  /* 0x00000c0001087983 */ /* 0x000ee20000100800 */
[----:B------:R-:W1:Y:S01]  /*13f80*/  S2R R2, SR_TID.X ;  /* 0x0000000000027919 */ /* 0x000e620000002100 */
[----:B------:R-:W4:Y:S01]  /*13f90*/  S2R R9, SR_TID.X ;  /* 0x0000000000097919 */ /* 0x000f220000002100 */
[----:B-1----:R-:W-:-:S04]  /*13fa0*/  LOP3.LUT R2, R2, 0x7f, RZ, 0xc0, !PT ;  /* 0x0000007f02027812 */ /* 0x002fc800078ec0ff */
[----:B0-----:R-:W-:Y:S02]  /*13fb0*/  SHF.R.U32.HI R3, RZ, 0x3, R2 ;  /* 0x00000003ff037819 */ /* 0x001fe40000011602 */
[----:B------:R-:W0:Y:S01]  /*13fc0*/  LDC R2, c[0x0][0x430] ;  /* 0x00010c00ff027b82 */ /* 0x000e220000000800 */
[----:B----4-:R-:W-:-:S05]  /*13fd0*/  IMAD.SHL.U32 R9, R9, 0x10, RZ ;  /* 0x0000001009097824 */ /* 0x010fca00078e00ff */
[----:B------:R-:W-:-:S04]  /*13fe0*/  LOP3.LUT R9, R3, 0x70, R9, 0xf8, !PT ;  /* 0x0000007003097812 */ /* 0x000fc800078ef809 */
[----:B------:R-:W-:-:S13]  /*13ff0*/  ISETP.GT.U32.AND P6, PT, R9, 0x3f, PT ;  /* 0x0000003f0900780c */ /* 0x000fda0003fc4070 */
[----:B------:R-:W1:Y:S01]  /*14000*/  @!P6 LDC.64 R4, c[0x0][0x428] ;  /* 0x00010a00ff04eb82 */ /* 0x000e620000000a00 */
[----:B0-----:R-:W-:-:S13]  /*14010*/  ISETP.NE.AND P0, PT, R2, 0x1, PT ;  /* 0x000000010200780c */ /* 0x001fda0003f05270 */
[----:B------:R-:W0:Y:S08]  /*14020*/  @P0 LDC R3, c[0x0][0x434] ;  /* 0x00010d00ff030b82 */ /* 0x000e300000000800 */
[----:B------:R-:W4:Y:S01]  /*14030*/  @P0 LDC R2, c[0x0][0x438] ;  /* 0x00010e00ff020b82 */ /* 0x000f220000000800 */
[----:B------:R-:W-:Y:S05]  /*14040*/  YIELD ;  /* 0x0000000000007946 */ /* 0x000fea0003800000 */
[----:B------:R-:W-:Y:S01]  /*14050*/  ULDC UR4, c[0x0][0x430] ;  /* 0x00010c0000047ab9 */ /* 0x000fe20000000800 */
[----:B--2---:R-:W-:-:S04]  /*14060*/  IMAD R0, R7, 0x40, R0 ;  /* 0x0000004007007824 */ /* 0x004fc800078e0200 */
[----:B------:R-:W-:-:S04]  /*14070*/  IMAD.IADD R0, R9, 0x1, R0 ;  /* 0x0000000109007824 */ /* 0x000fc800078e0200 */
[----:B0-----:R-:W-:Y:S01]  /*14080*/  @P0 IMAD.HI.U32 R3, R0, R3, RZ ;  /* 0x0000000300030227 */ /* 0x001fe200078e00ff */
[----:B------:R-:W-:-:S04]  /*14090*/  MOV R11, R0 ;  /* 0x00000000000b7202 */ /* 0x000fc80000000f00 */
[----:B----4-:R-:W-:-:S04]  /*140a0*/  @P0 SHF.R.U32.HI R11, RZ, R2, R3 ;  /* 0x00000002ff0b0219 */ /* 0x010fc80000011603 */
[--C-:B------:R-:W-:Y:S01]  /*140b0*/  @!P6 SHF.R.S32.HI R3, RZ, 0x1f, R11.reuse ;  /* 0x0000001fff03e819 */ /* 0x100fe2000001140b */
[----:B------:R-:W-:-:S04]  /*140c0*/  @!P6 IMAD.MOV.U32 R2, RZ, RZ, R11 ;  /* 0x000000ffff02e224 */ /* 0x000fc800078e000b */
[----:B-1----:R-:W-:-:S04]  /*140d0*/  @!P6 IMAD.WIDE.U32 R2, R31, R4, R2 ;  /* 0x000000041f02e225 */ /* 0x002fc800078e0002 */
[----:B---3--:R-:W-:Y:S02]  /*140e0*/  @!P6 IMAD R4, R8, R4, RZ ;  /* 0x000000040804e224 */ /* 0x008fe400078e02ff */
[----:B------:R-:W0:Y:S02]  /*140f0*/  @!P6 LDC.64 R8, c[0x0][0x418] ;  /* 0x00010600ff08eb82 */ /* 0x000e240000000a00 */
[----:B------:R-:W-:-:S04]  /*14100*/  @!P6 IMAD R5, R31, R5, R4 ;  /* 0x000000051f05e224 */ /* 0x000fc800078e0204 */
[----:B------:R-:W-:Y:S02]  /*14110*/  @!P6 IMAD.IADD R3, R5, 0x1, R3 ;  /* 0x000000010503e824 */ /* 0x000fe400078e0203 */
[----:B------:R-:W-:-:S04]  /*14120*/  IMAD.MOV R5, RZ, RZ, -R11 ;  /* 0x000000ffff057224 */ /* 0x000fc800078e0a0b */
[----:B------:R-:W-:Y:S02]  /*14130*/  IMAD R5, R5, UR4, R0 ;  /* 0x0000000405057c24 */ /* 0x000fe4000f8e0200 */
[----:B------:R-:W-:Y:S01]  /*14140*/  IMAD.MOV.U32 R0, RZ, RZ, RZ ;  /* 0x000000ffff007224 */ /* 0x000fe200078e00ff */
[----:B0-----:R-:W-:-:S04]  /*14150*/  @!P6 LEA R8, P0, R2, R8, 0x2 ;  /* 0x000000080208e211 */ /* 0x001fc800078010ff */
[----:B------:R-:W-:-:S05]  /*14160*/  @!P6 LEA.HI.X R9, R2, R9, R3, 0x2, P0 ;  /* 0x000000090209e211 */ /* 0x000fca00000f1403 */
[----:B------:R0:W5:Y:S01]  /*14170*/  @!P6 LDG.E R0, desc[UR36][R8.64] ;  /* 0x000000240800e981 */ /* 0x000162000c1e1900 */
[----:B------:R-:W-:Y:S01]  /*14180*/  LOP3.LUT P5, RZ, R23, 0x20, RZ, 0xc0, !PT ;  /* 0x0000002017ff7812 */ /* 0x000fe200078ac0ff */
[----:B------:R-:W-:-:S05]  /*14190*/  VIADD R25, R6, 0x1 ;  /* 0x0000000106197836 */ /* 0x000fca0000000000 */
[----:B------:R-:W-:-:S04]  /*141a0*/  ISETP.NE.AND P0, PT, R25, 0x2, PT ;  /* 0x000000021900780c */ /* 0x000fc80003f05270 */
[----:B------:R-:W-:Y:S01]  /*141b0*/  SEL R28, RZ, 0x1, P0 ;  /* 0x00000001ff1c7807 */ /* 0x000fe20000000000 */
[----:B------:R-:W-:Y:S01]  /*141c0*/  IMAD.MOV.U32 R26, RZ, RZ, R7 ;  /* 0x000000ffff1a7224 */ /* 0x000fe200078e0007 */
[----:B------:R-:W-:Y:S02]  /*141d0*/  SEL R25, R25, RZ, P0 ;  /* 0x000000ff19197207 */ /* 0x000fe40000000000 */
[----:B------:R-:W-:Y:S01]  /*141e0*/  LOP3.LUT R28, R10, R28, RZ, 0x3c, !PT ;  /* 0x0000001c0a1c7212 */ /* 0x000fe200078e3cff */
[----:B0-----:R-:W-:Y:S06]  /*141f0*/  @!P5 BRA `(.L_x_1398) ;  /* 0x000000000004d947 */ /* 0x001fec0003800000 */
[----:B------:R-:W-:Y:S01]  /*14200*/  BPT.TRAP 0x1 ;  /* 0x000000040000795c */ /* 0x000fe20000300000 */
.L_x_1398:
[----:B------:R-:W-:Y:S01]  /*14210*/  LEA R7, R25, R22, 0x3 ;  /* 0x0000001619077211 */ /* 0x000fe200078e18ff */
[----:B------:R-:W-:Y:S01]  /*14220*/  BSSY B1, `(.L_x_1399) ;  /* 0x0000004000017945 */ /* 0x000fe20003800000 */
[----:B------:R-:W-:-:S04]  /*14230*/  SHF.L.U32 R2, R28, 0x1f, RZ ;  /* 0x0000001f1c027819 */ /* 0x000fc800000006ff */
[----:B------:R-:W0:Y:S02]  /*14240*/  SYNCS.PHASECHK.TRANS64.TRYWAIT P0, [R7+URZ+0x30840], R2 ;  /* 0x03084002070075a7 */ /* 0x000e24000800017f */
[----:B0-----:R-:W-:Y:S05]  /*14250*/  @!P0 BRA `(.L_x_1400) ;  /* 0x00000038003c8947 */ /* 0x001fea0003800000 */
.L_x_1479:
[----:B------:R-:W-:Y:S05]  /*14260*/  BSYNC B1 ;  /* 0x0000000000017941 */ /* 0x000fea0003800000 */
.L_x_1399:
        /* <DEDUP_REMOVED lines=27> */
[----:B------:R-:W-:Y:S01]  /*14420*/  LEA R20, R20, R22, 0x1 ;  /* 0x0000001614147211 */ /* 0x000fe200078e08ff */
[----:B------:R-:W1:Y:S01]  /*14430*/  SHFL.IDX PT, R3, R27, RZ, 0x181f ;  /* 0x00181fff1b037589 */ /* 0x000e6200000e0000 */
[----:B------:R-:W-:-:S03]  /*14440*/  @P2 LOP3.LUT R23, R23, 0x1000, RZ, 0xfc, !PT ;  /* 0x0000100017172812 */ /* 0x000fc600078efcff */
        /* <DEDUP_REMOVED lines=31> */
.L_x_1489:
        /* <DEDUP_REMOVED lines=17> */
.L_x_1402:
        /* <DEDUP_REMOVED lines=10> */
.L_x_1403:
[----:B------:R2:W-:Y:S01]  /*147f0*/  SYNCS.ARRIVE.TRANS64.A1T0 RZ, [R7+URZ+0x30830], RZ ;  /* 0x030830ff07ff79a7 */ /* 0x0005e2000810003f */
[----:B------:R-:W-:Y:S05]  /*14800*/  @!P6 BRA `(.L_x_1404) ;  /* 0x000000000004e947 */ /* 0x000fea0003800000 */
[----:B------:R-:W-:Y:S01]  /*14810*/  BPT.TRAP 0x1 ;  /* 0x000000040000795c */ /* 0x000fe20000300000 */
.L_x_1404:
[----:B-1----:R-:W-:Y:S01]  /*14820*/  SHF.L.U32 R2, R10, 0x1f, RZ ;  /* 0x0000001f0a027819 */ /* 0x002fe200000006ff */
[----:B--2---:R-:W-:Y:S01]  /*14830*/  IMAD R7, R6, 0x8, R22 ;  /* 0x0000000806077824 */ /* 0x004fe200078e0216 */
[----:B------:R-:W-:Y:S03]  /*14840*/  BSSY B1, `(.L_x_1405) ;  /* 0x0000003000017945 */ /* 0x000fe60003800000 */
[----:B------:R-:W1:Y:S02]  /*14850*/  SYNCS.PHASECHK.TRANS64.TRYWAIT P0, [R7+URZ+0x30860], R2 ;  /* 0x03086002070075a7 */ /* 0x000e64000800017f */
[----:B-1----:R-:W-:Y:S05]  /*14860*/  @!P0 BRA `(.L_x_1406) ;  /* 0x0000003800408947 */ /* 0x002fea0003800000 */
.L_x_1490:
[----:B------:R-:W-:Y:S05]  /*14870*/  BSYNC B1 ;  /* 0x0000000000017941 */ /* 0x000fea0003800000 */
.L_x_1405:
        /* <DEDUP_REMOVED lines=11> */
[----:B------:R-:W1:Y:S01]  /*14930*/  SHFL.IDX PT, R3, R24, RZ, 0x181f ;  /* 0x00181fff18037589 */ /* 0x000e6200000e0000 */
[----:B0-----:R-:W-:-:S04]  /*14940*/  IADD3 R2, P0, R2, R4, RZ ;  /* 0x0000000402027210 */ /* 0x001fc80007f1e0ff */
[----:B-1----:R-:W-:Y:S02]  /*14950*/  IADD3.X R3, RZ, R3, RZ, P0, !PT ;  /* 0x00000003ff037210 */ /* 0x002fe400007fe4ff */
        /* <DEDUP_REMOVED lines=35> */
.L_x_1500:
[----:B-1----:R-:W-:Y:S01]  /*14b90*/  IADD3 R2, P0, R2, R4, RZ ;  /* 0x0000000402027210 */ /* 0x002fe20007f1e0ff */
        /* <DEDUP_REMOVED lines=15> */
[----:B-1----:R-:W-:Y:S01]  /*14c90*/  IMAD.WIDE.U32 R2, R5, UR4, RZ ;  /* 0x0000000405027c25 */ /* 0x002fe2000f8e00ff */
[----:B------:R-:W-:-:S03]  /*14ca0*/  ULDC.64 UR4, c[0x0][0x338] ;  /* 0x0000ce0000047ab9 */ /* 0x000fc60000000a00 */
[----:B------:R-:W-:Y:S02]  /*14cb0*/  IMAD.IADD R3, R3, 0x1, R9 ;  /* 0x0000000103037824 */ /* 0x000fe400078e0209 */
[----:B------:R-:W-:Y:S02]  /*14cc0*/  IMAD R21, R21, UR4, RZ ;  /* 0x0000000415157c24 */ /* 0x000fe4000f8e02ff */
[----:B------:R-:W-:-:S04]  /*14cd0*/  IMAD.WIDE.U32 R2, R0, UR4, R2 ;  /* 0x0000000400027c25 */ /* 0x000fc8000f8e0002 */
[----:B------:R-:W-:Y:S01]  /*14ce0*/  IMAD R21, R0, UR5, R21 ;  /* 0x0000000500157c24 */ /* 0x000fe2000f8e0215 */
[----:B------:R-:W-:Y:S01]  /*14cf0*/  ULDC.64 UR4, c[0x0][0x330] ;  /* 0x0000cc0000047ab9 */ /* 0x000fe20000000a00 */
[----:B------:R-:W-:Y:S01]  /*14d00*/  NOP ;  /* 0x0000000000007918 */ /* 0x000fe20000000000 */
[----:B------:R-:W-:Y:S02]  /*14d10*/  IMAD R5, R30, UR4, RZ ;  /* 0x000000041e057c24 */ /* 0x000fe4000f8e02ff */
[----:B------:R-:W-:Y:S02]  /*14d20*/  IMAD.IADD R3, R3, 0x1, R21 ;  /* 0x0000000103037824 */ /* 0x000fe400078e0215 */
[C---:B------:R-:W-:Y:S02]  /*14d30*/  IMAD R5, R18.reuse, UR5, R5 ;  /* 0x0000000512057c24 */ /* 0x040fe4000f8e0205 */
[----:B------:R-:W-:Y:S01]  /*14d40*/  IMAD.WIDE.U32 R2, R18, UR4, R2 ;  /* 0x0000000412027c25 */ /* 0x000fe2000f8e0002 */
[----:B------:R-:W-:-:S04]  /*14d50*/  ULDC.64 UR4, c[0x0][0x318] ;  /* 0x0000c60000047ab9 */ /* 0x000fc80000000a00 */
[----:B------:R-:W-:Y:S02]  /*14d60*/  IADD3 R3, R5, R3, RZ ;  /* 0x0000000305037210 */ /* 0x000fe40007ffe0ff */
[----:B0-----:R-:W-:-:S04]  /*14d70*/  LEA R17, P0, R2, UR4, 0x1 ;  /* 0x0000000402117c11 */ /* 0x001fc8000f8008ff */
[----:B------:R-:W-:Y:S02]  /*14d80*/  LEA.HI.X R24, R2, UR5, R3, 0x1, P0 ;  /* 0x0000000502187c11 */ /* 0x000fe400080f0c03 */
[----:B------:R-:W-:-:S13]  /*14d90*/  PLOP3.LUT P0, PT, PT, PT, PT, 0x80, 0x0 ;  /* 0x000000000000781c */ /* 0x000fda0003f0f070 */
.L_x_1408:
        /* <DEDUP_REMOVED lines=10> */
.L_x_1409:
[----:B------:R-:W2:Y:S01]  /*14e40*/  LDL R0, [R1+0x8] ;  /* 0x0000080001007983 */ /* 0x000ea20000100800 */
[----:B------:R0:W-:Y:S01]  /*14e50*/  SYNCS.ARRIVE.TRANS64.A1T0 RZ, [R7+URZ+0x30850], RZ ;  /* 0x030850ff07ff79a7 */ /* 0x0001e2000810003f */
[----:B------:R-:W-:Y:S02]  /*14e60*/  IMAD.MOV.U32 R6, RZ, RZ, R25 ;  /* 0x000000ffff067224 */ /* 0x000fe400078e0019 */
[----:B------:R-:W-:Y:S02]  /*14e70*/  IMAD.MOV.U32 R10, RZ, RZ, R28 ;  /* 0x000000ffff0a7224 */ /* 0x000fe400078e001c */
[----:B------:R-:W-:Y:S02]  /*14e80*/  IMAD.MOV.U32 R29, RZ, RZ, R26 ;  /* 0x000000ffff1d7224 */ /* 0x000fe400078e001a */
[C---:B0-----:R-:W-:Y:S01]  /*14e90*/  VIADD R7, R26.reuse, 0xffffffff ;  /* 0xffffffff1a077836 */ /* 0x041fe20000000000 */
[----:B--2---:R-:W-:-:S13]  /*14ea0*/  ISETP.GT.AND P0, PT, R26, R0, PT ;  /* 0x000000001a00720c */ /* 0x004fda0003f04270 */
[----:B------:R-:W-:Y:S05]  /*14eb0*/  @P0 BRA `(.L_x_1410) ;  /* 0xfffffff000280947 */ /* 0x000fea000383ffff */
.L_x_1397:
[----:B------:R-:W-:Y:S05]  /*14ec0*/  BSYNC B0 ;  /* 0x0000000000007941 */ /* 0x000fea0003800000 */
.L_x_1396:
        /* <DEDUP_REMOVED lines=8> */
[----:B------:R-:W2:Y:S02]  /*14f50*/  FLO.U32 R0, UR4 ;  /* 0x0000000400007d00 */ /* 0x000ea400080e0000 */
[----:B--2---:R-:W-:-:S06]  /*14f60*/  ISETP.EQ.U32.AND P0, PT, R0, R5, PT ;  /* 0x000000050000720c */ /* 0x004fcc0003f02070 */
[----:B------:R-:W0:Y:S07]  /*14f70*/  POPC R5, UR4 ;  /* 0x0000000400057d09 */ /* 0x000e2e0008000000 */
[----:B0-----:R-:W2:Y:S01]  /*14f80*/  @P0 ATOMG.E.ADD.STRONG.GPU PT, R3, desc[UR36][R2.64], R5 ;  /* 0x00000005020309a8 */ /* 0x001ea200081ee1e4 */
[----:B------:R-:W0:Y:S02]  /*14f90*/  S2R R4, SR_LTMASK ;  /* 0x0000000000047919 */ /* 0x000e240000003900 */
[----:B0-----:R-:W-:-:S04]  /*14fa0*/  LOP3.LUT R4, R4, UR4, RZ, 0xc0, !PT ;  /* 0x0000000404047c12 */ /* 0x001fc8000f8ec0ff */
[----:B------:R-:W0:Y:S01]  /*14fb0*/  POPC R7, R4 ;  /* 0x0000000400077309 */ /* 0x000e220000000000 */
[----:B--2---:R-:W0:Y:S02]  /*14fc0*/  SHFL.IDX PT, R0, R3, R0, 0x1f ;  /* 0x00001f0003007589 */ /* 0x004e2400000e0000 */
[----:B0-----:R-:W-:-:S07]  /*14fd0*/  IADD3 R16, R0, UR39, R7 ;  /* 0x0000002700107c10 */ /* 0x001fce000fffe007 */
.L_x_1412:
[----:B------:R-:W-:Y:S05]  /*14fe0*/  BSYNC B0 ;  /* 0x0000000000007941 */ /* 0x000fea0003800000 */
.L_x_1411:
[----:B------:R-:W-:-:S13]  /*14ff0*/  LOP3.LUT P0, RZ, R23, 0x20, RZ, 0xc0, !PT ;  /* 0x0000002017ff7812 */ /* 0x000fda000780c0ff */
[----:B------:R-:W-:Y:S05]  /*15000*/  @!P0 BRA `(.L_x_1413) ;  /* 0x0000000000048947 */ /* 0x000fea0003800000 */
[----:B------:R-:W-:Y:S01]  /*15010*/  BPT.TRAP 0x1 ;  /* 0x000000040000795c */ /* 0x000fe20000300000 */
.L_x_1413:
[----:B------:R-:W2:Y:S01]  /*15020*/  LDL.LU R2, [R1] ;  /* 0x0000000001027983 */ /* 0x000ea20000300800 */
[----:B------:R-:W-:Y:S01]  /*15030*/  IMAD R0, R25, 0x8, R22 ;  /* 0x0000000819007824 */ /* 0x000fe200078e0216 */
[----:B0-----:R-:W-:Y:S01]  /*15040*/  SHF.L.U32 R3, R28, 0x1f, RZ ;  /* 0x0000001f1c037819 */ /* 0x001fe200000006ff */
[----:B------:R-:W-:Y:S03]  /*15050*/  BSSY B0, `(.L_x_1414) ;  /* 0x0000004000007945 */ /* 0x000fe60003800000 */
[----:B------:R-:W0:Y:S01]  /*15060*/  SYNCS.PHASECHK.TRANS64.TRYWAIT P0, [R0+URZ+0x30860], R3 ;  /* 0x03086003000075a7 */ /* 0x000e22000800017f */
[----:B--2---:R-:W-:Y:S01]  /*15070*/  IMAD R5, R26, -0x40, R2 ;  /* 0xffffffc01a057824 */ /* 0x004fe200078e0202 */
[----:B0-----:R-:W-:Y:S06]  /*15080*/  @!P0 BRA `(.L_x_1415) ;  /* 0x0000003400c88947 */ /* 0x001fec0003800000 */
.L_x_1501:
[----:B------:R-:W-:Y:S05]  /*15090*/  BSYNC B0 ;  /* 0x0000000000007941 */ /* 0x000fea0003800000 */
.L_x_1414:
[----:B------:R-:W2:Y:S01]  /*150a0*/  S2R R2, SR_TID.X ;  /* 0x0000000000027919 */ /* 0x000ea20000002100 */
[----:B------:R-:W-:Y:S01]  /*150b0*/  UMOV UR4, 0xffffffff ;  /* 0xffffffff00047882 */ /* 0x000fe20000000000 */
[----:B------:R-:W-:Y:S02]  /*150c0*/  LEA R7, R25, R32, 0xe ;  /* 0x0000002019077211 */ /* 0x000fe400078e70ff */
[----:B--2---:R-:W-:-:S04]  /*150d0*/  LOP3.LUT R2, R2, 0x7f, RZ, 0xc0, !PT ;  /* 0x0000007f02027812 */ /* 0x004fc800078ec0ff */
[----:B------:R-:W-:-:S05]  /*150e0*/  SHF.R.U32.HI R2, RZ, 0x3, R2 ;  /* 0x00000003ff027819 */ /* 0x000fca0000011602 */
[----:B------:R-:W-:Y:S01]  /*150f0*/  IMAD.IADD R5, R5, 0x1, -R2 ;  /* 0x0000000105057824 */ /* 0x000fe200078e0a02 */
[----:B------:R-:W-:Y:S06]  /*15100*/  BRA.DIV UR4, `(.L_x_1416) ;  /* 0x0000003604bc7947 */ /* 0x000fec000b800000 */
[----:B------:R-:W2:Y:S01]  /*15110*/  SHFL.IDX PT, R14, R17, RZ, 0x181f ;  /* 0x00181fff110e7589 */ /* 0x000ea200000e0000 */
[----:B------:R-:W-:Y:S01]  /*15120*/  ULDC UR4, c[0x0][0x2f4] ;  /* 0x0000bd0000047ab9 */ /* 0x000fe20000000800 */
[C---:B-1----:R-:W-:Y:S01]  /*15130*/  IMAD.SHL.U32 R6, R34.reuse, 0x2, RZ ;  /* 0x0000000222067824 */ /* 0x042fe200078e00ff */
[C---:B------:R-:W-:Y:S01]  /*15140*/  ISETP.GE.AND P3, PT, R34.reuse, UR4, PT ;  /* 0x0000000422007c0c */ /* 0x040fe2000bf66270 */
[----:B0-----:R-:W0:Y:S01]  /*15150*/  SHFL.IDX PT, R3, R24, RZ, 0x181f ;  /* 0x00181fff18037589 */ /* 0x001e2200000e0000 */
[----:B------:R-:W-:Y:S01]  /*15160*/  LOP3.LUT R8, R34, 0x40, RZ, 0xfc, !PT ;  /* 0x0000004022087812 */ /* 0x000fe200078efcff */
[----:B------:R-:W-:Y:S01]  /*15170*/  IMAD R4, R7, 0x2, R22 ;  /* 0x0000000207047824 */ /* 0x000fe200078e0216 */
[----:B------:R-:W-:Y:S01]  /*15180*/  ISETP.LT.OR P4, PT, R5, 0x1, P3 ;  /* 0x000000010500780c */ /* 0x000fe20001f81670 */
[----:B------:R-:W-:Y:S01]  /*15190*/  SHFL.IDX PT, R7, R24, 0x1, 0x181f ;  /* 0x00381f0018077f89 */ /* 0x000fe200000e0000 */
[----:B------:R-:W-:Y:S02]  /*151a0*/  ISETP.GE.AND P2, PT, R8, UR4, PT ;  /* 0x0000000408007c0c */ /* 0x000fe4000bf46270 */
[----:B------:R-:W-:-:S02]  /*151b0*/  ISETP.GE.AND P1, PT, R37, UR4, PT ;  /* 0x0000000425007c0c */ /* 0x000fc4000bf26270 */
[----:B--2---:R-:W-:Y:S02]  /*151c0*/  IADD3 R2, P0, R14, R6, RZ ;  /* 0x000000060e027210 */ /* 0x004fe40007f1e0ff */
[----:B------:R-:W1:Y:S03]  /*151d0*/  SHFL.IDX PT, R14, R17, 0x1, 0x181f ;  /* 0x00381f00110e7f89 */ /* 0x000e6600000e0000 */
        /* <DEDUP_REMOVED lines=8> */
[----:B------:R1:W-:Y:S02]  /*15260*/  LDGSTS.E.BYPASS.LTC128B.128 [R4+0x6400], desc[UR36][R2.64+0x180], !P4 ;  /* 0x0640018002047fae */ /* 0x0003e4000e101d64 */
[----:B-1----:R-:W-:Y:S02]  /*15270*/  IADD3 R2, P4, R14, R6, RZ ;  /* 0x000000060e027210 */ /* 0x002fe40007f9e0ff */
[----:B------:R-:W0:Y:S03]  /*15280*/  SHFL.IDX PT, R14, R17, 0x2, 0x181f ;  /* 0x00581f00110e7f89 */ /* 0x000e2600000e0000 */
        /* <DEDUP_REMOVED lines=12> */
[----:B------:R0:W3:Y:S03]  /*15350*/  SHFL.IDX PT, R14, R17, 0x3, 0x181f ;  /* 0x00781f00110e7f89 */ /* 0x0000e600000e0000 */
        /* <DEDUP_REMOVED lines=9> */
.L_x_1511:
[C---:B------:R-:W-:Y:S02]  /*153f0*/  ISETP.LT.OR P3, PT, R5.reuse, 0x31, P3 ;  /* 0x000000310500780c */ /* 0x040fe40001f61670 */
[C---:B------:R-:W-:Y:S02]  /*15400*/  ISETP.LT.OR P2, PT, R5.reuse, 0x31, P2 ;  /* 0x000000310500780c */ /* 0x040fe40001741670 */
[C---:B------:R-:W-:Y:S02]  /*15410*/  ISETP.LT.OR P1, PT, R5.reuse, 0x31, P1 ;  /* 0x000000310500780c */ /* 0x040fe40000f21670 */
[----:B01----:R-:W-:Y:S02]  /*15420*/  IADD3 R2, P4, R14, R6, RZ ;  /* 0x000000060e027210 */ /* 0x003fe40007f9e0ff */
        /* <DEDUP_REMOVED lines=11> */
.L_x_1417:
        /* <DEDUP_REMOVED lines=10> */
.L_x_1418:
[----:B------:R1:W-:Y:S01]  /*15580*/  SYNCS.ARRIVE.TRANS64.A1T0 RZ, [R0+URZ+0x30850], RZ ;  /* 0x030850ff00ff79a7 */ /* 0x0003e2000810003f */
[----:B------:R-:W-:-:S04]  /*15590*/  IADD3 R25, R25, 0x1, RZ ;  /* 0x0000000119197810 */ /* 0x000fc80007ffe0ff */
[----:B------:R-:W-:-:S04]  /*155a0*/  ISETP.NE.AND P0, PT, R25, 0x2, PT ;  /* 0x000000021900780c */ /* 0x000fc80003f05270 */
[----:B0-----:R-:W-:Y:S02]  /*155b0*/  SEL R3, RZ, 0x1, P0 ;  /* 0x00000001ff037807 */ /* 0x001fe40000000000 */
[----:B------:R-:W-:Y:S02]  /*155c0*/  SEL R25, R25, RZ, P0 ;  /* 0x000000ff19197207 */ /* 0x000fe40000000000 */
[----:B-1----:R-:W-:-:S07]  /*155d0*/  LOP3.LUT R28, R28, R3, RZ, 0x3c, !PT ;  /* 0x000000031c1c7212 */ /* 0x002fce00078e3cff */
.L_x_1375:
[----:B------:R-:W-:Y:S05]  /*155e0*/  BSYNC B7 ;  /* 0x0000000000077941 */ /* 0x000fea0003800000 */
.L_x_1373:
        /* <DEDUP_REMOVED lines=8> */
[----:B------:R1:W2:Y:S01]  /*15670*/  LDS.128 R16, [R22+0x308d0] ;  /* 0x0308d00016107984 */ /* 0x0002a20000000c00 */
[----:B------:R-:W-:Y:S06]  /*15680*/  BAR.ARV 0x4, 0x180 ;  /* 0x0106000000007b1d */ /* 0x000fec0000002000 */
[----:B------:R-:W-:Y:S05]  /*15690*/  BRA `(.L_x_1420) ;  /* 0x0000000800cc7947 */ /* 0x000fea0003800000 */
.L_x_1419:
        /* <DEDUP_REMOVED lines=11> */
[----:B------:R-:W-:Y:S01]  /*15750*/  IMAD.MOV.U32 R5, RZ, RZ, RZ ;  /* 0x000000ffff057224 */ /* 0x000fe200078e00ff */
[C---:B------:R-:W-:Y:S02]  /*15760*/  ISETP.GE.U32.AND P2, PT, R8.reuse, 0x2, PT ;  /* 0x000000020800780c */ /* 0x040fe40003f46070 */
[C---:B------:R-:W-:Y:S01]  /*15770*/  ISETP.GE.U32.AND P3, PT, R8.reuse, 0x4, PT ;  /* 0x000000040800780c */ /* 0x040fe20003f66070 */
[----:B------:R-:W-:Y:S01]  /*15780*/  SHFL.IDX PT, R0, R16, RZ, 0x1f ;  /* 0x00001fff10007589 */ /* 0x000fe200000e0000 */
[C---:B------:R-:W-:Y:S02]  /*15790*/  ISETP.GE.U32.AND P4, PT, R8.reuse, 0x8, PT ;  /* 0x000000080800780c */ /* 0x040fe40003f86070 */
[C---:B------:R-:W-:Y:S01]  /*157a0*/  ISETP.GE.U32.AND P5, PT, R8.reuse, 0x10, PT ;  /* 0x000000100800780c */ /* 0x040fe20003fa6070 */
[----:B------:R-:W-:Y:S01]  /*157b0*/  SHFL.IDX PT, R4, R16, 0x1, 0x1f ;  /* 0x00201f0010047f89 */ /* 0x000fe200000e0000 */
[----:B--2---:R-:W-:Y:S01]  /*157c0*/  @!P1 IMAD.MOV.U32 R5, RZ, RZ, R2 ;  /* 0x000000ffff059224 */ /* 0x004fe200078e0002 */
[----:B------:R-:W-:-:S04]  /*157d0*/  ISETP.NE.AND P1, PT, R8, RZ, PT ;  /* 0x000000ff0800720c */ /* 0x000fc80003f25270 */
[----:B------:R-:W1:Y:S02]  /*157e0*/  SHFL.UP PT, R14, R5, 0x1, RZ ;  /* 0x04200000050e7989 */ /* 0x000e6400000e00ff */
[----:B-1----:R-:W-:-:S05]  /*157f0*/  SEL R6, R14, RZ, P1 ;  /* 0x000000ff0e067207 */ /* 0x002fca0000800000 */
[----:B------:R-:W-:-:S05]  /*15800*/  IMAD.IADD R6, R5, 0x1, R6 ;  /* 0x0000000105067824 */ /* 0x000fca00078e0206 */
[----:B------:R-:W1:Y:S02]  /*15810*/  SHFL.UP PT, R14, R6, 0x2, RZ ;  /* 0x04400000060e7989 */ /* 0x000e6400000e00ff */
[----:B-1----:R-:W-:-:S05]  /*15820*/  SEL R7, R14, RZ, P2 ;  /* 0x000000ff0e077207 */ /* 0x002fca0001000000 */
[----:B------:R-:W-:-:S05]  /*15830*/  IMAD.IADD R7, R6, 0x1, R7 ;  /* 0x0000000106077824 */ /* 0x000fca00078e0207 */
[----:B------:R-:W1:Y:S02]  /*15840*/  SHFL.UP PT, R14, R7, 0x4, RZ ;  /* 0x04800000070e7989 */ /* 0x000e6400000e00ff */
        /* <DEDUP_REMOVED lines=8> */
[----:B------:R1:W2:Y:S02]  /*158d0*/  SHFL.IDX PT, R14, R6, 0x1f, 0x1f ;  /* 0x03e01f00060e7f89 */ /* 0x0002a400000e0000 */
.L_x_1521:
[----:B------:R-:W-:Y:S02]  /*158e0*/  ULDC UR4, c[0x0][0xc38] ;  /* 0x00030e0000047ab9 */ /* 0x000fe40000000800 */
[----:B------:R-:W-:-:S04]  /*158f0*/  IMAD.U32 R7, RZ, RZ, UR4 ;  /* 0x00000004ff077e24 */ /* 0x000fc8000f8e00ff */
[----:B--2---:R-:W-:-:S04]  /*15900*/  IMAD R14, R14, R7, RZ ;  /* 0x000000070e0e7224 */ /* 0x004fc800078e02ff */
[----:B------:R-:W-:-:S05]  /*15910*/  IMAD.IADD R9, R4, 0x1, R14 ;  /* 0x0000000104097824 */ /* 0x000fca00078e020e */
[----:B------:R-:W-:-:S13]  /*15920*/  ISETP.GT.AND P6, PT, R9, R0, PT ;  /* 0x000000000900720c */ /* 0x000fda0003fc4270 */
[----:B------:R-:W-:Y:S05]  /*15930*/  @P6 BRA `(.L_x_1422) ;  /* 0x00000000009c6947 */ /* 0x000fea0003800000 */
.L_x_1427:
[----:B------:R-:W2:Y:S01]  /*15940*/  LDC R2, c[0x0][0xc3c] ;  /* 0x00030f00ff027b82 */ /* 0x000ea20000000800 */
[----:B------:R-:W-:-:S05]  /*15950*/  VIADD R19, R19, 0x1f ;  /* 0x0000001f13137836 */ /* 0x000fca0000000000 */
[----:B--2---:R-:W-:-:S13]  /*15960*/  ISETP.GE.AND P6, PT, R19, R2, PT ;  /* 0x000000021300720c */ /* 0x004fda0003fc6270 */
[----:B------:R-:W-:Y:S05]  /*15970*/  @P6 BRA `(.L_x_1423) ;  /* 0x0000000400d06947 */ /* 0x000fea0003800000 */
[----:B------:R-:W2:Y:S01]  /*15980*/  S2R R3, SR_TID.X ;  /* 0x0000000000037919 */ /* 0x000ea20000002100 */
[----:B------:R-:W-:Y:S01]  /*15990*/  BSSY B0, `(.L_x_1424) ;  /* 0x0000009000007945 */ /* 0x000fe20003800000 */
[----:B------:R-:W-:Y:S02]  /*159a0*/  MOV R5, RZ ;  /* 0x000000ff00057202 */ /* 0x000fe40000000f00 */
[----:B--2---:R-:W-:-:S05]  /*159b0*/  LOP3.LUT R3, R3, 0x1f, RZ, 0xc0, !PT ;  /* 0x0000001f03037812 */ /* 0x004fca00078ec0ff */
[----:B------:R-:W-:-:S05]  /*159c0*/  IMAD.IADD R7, R19, 0x1, R3 ;  /* 0x0000000113077824 */ /* 0x000fca00078e0203 */
[----:B------:R-:W-:-:S13]  /*159d0*/  ISETP.GE.OR P6, PT, R7, R2, !P0 ;  /* 0x000000020700720c */ /* 0x000fda00047c6670 */
[----:B------:R-:W-:Y:S05]  /*159e0*/  @P6 BRA `(.L_x_1425) ;  /* 0x00000000000c6947 */ /* 0x000fea0003800000 */
[----:B------:R-:W2:Y:S02]  /*159f0*/  LDC.64 R2, c[0x0][0xc80] ;  /* 0x00032000ff027b82 */ /* 0x000ea40000000a00 */
[----:B--2---:R-:W-:-:S05]  /*15a00*/  IMAD.WIDE R2, R7, 0x4, R2 ;  /* 0x0000000407027825 */ /* 0x004fca00078e0202 */
[----:B------:R2:W5:Y:S02]  /*15a10*/  LDG.E R5, desc[UR36][R2.64] ;  /* 0x0000002402057981 */ /* 0x000564000c1e1900 */
.L_x_1425:
[----:B------:R-:W-:Y:S05]  /*15a20*/  BSYNC B0 ;  /* 0x0000000000007941 */ /* 0x000fea0003800000 */
.L_x_1424:
[----:B------:R-:W-:-:S03]  /*15a30*/  UMOV UR4, 0xffffffff ;  /* 0xffffffff00047882 */ /* 0x000fc60000000000 */
[----:B------:R-:W-:Y:S05]  /*15a40*/  BRA.DIV UR4, `(.L_x_1426) ;  /* 0x0000003a04307947 */ /* 0x000fea000b800000 */
[----:B-----5:R-:W3:Y:S02]  /*15a50*/  SHFL.UP PT, R14, R5, 0x1, RZ ;  /* 0x04200000050e7989 */ /* 0x020ee400000e00ff */
[----:B---3--:R-:W-:-:S05]  /*15a60*/  SEL R14, R14, RZ, P1 ;  /* 0x000000ff0e0e7207 */ /* 0x008fca0000800000 */
[----:B------:R-:W-:-:S05]  /*15a70*/  IMAD.IADD R13, R5, 0x1, R14 ;  /* 0x00000001050d7824 */ /* 0x000fca00078e020e */
[----:B------:R-:W2:Y:S02]  /*15a80*/  SHFL.UP PT, R14, R13, 0x2, RZ ;  /* 0x044000000d0e7989 */ /* 0x000ea400000e00ff */
[----:B--2---:R-:W-:-:S05]  /*15a90*/  SEL R2, R14, RZ, P2 ;  /* 0x000000ff0e027207 */ /* 0x004fca0001000000 */
        /* <DEDUP_REMOVED lines=9> */
[----:B-1----:R-:W-:-:S05]  /*15b30*/  IMAD.IADD R6, R4, 0x1, R7 ;  /* 0x0000000104067824 */ /* 0x002fca00078e0207 */
[----:B------:R1:W2:Y:S02]  /*15b40*/  SHFL.IDX PT, R14, R6, 0x1f, 0x1f ;  /* 0x03e01f00060e7f89 */ /* 0x0002a400000e0000 */
.L_x_1529:
[----:B------:R-:W-:Y:S02]  /*15b50*/  ULDC UR4, c[0x0][0xc38] ;  /* 0x00030e0000047ab9 */ /* 0x000fe40000000800 */
[----:B------:R-:W-:-:S04]  /*15b60*/  IMAD.U32 R7, RZ, RZ, UR4 ;  /* 0x00000004ff077e24 */ /* 0x000fc8000f8e00ff */
[----:B--2---:R-:W-:-:S05]  /*15b70*/  IMAD R14, R14, R7, RZ ;  /* 0x000000070e0e7224 */ /* 0x004fca00078e02ff */
[----:B------:R-:W-:-:S04]  /*15b80*/  IADD3 R9, R14, R9, RZ ;  /* 0x000000090e097210 */ /* 0x000fc80007ffe0ff */
[----:B------:R-:W-:-:S13]  /*15b90*/  ISETP.GT.AND P6, PT, R9, R0, PT ;  /* 0x000000000900720c */ /* 0x000fda0003fc4270 */
[----:B------:R-:W-:Y:S05]  /*15ba0*/  @!P6 BRA `(.L_x_1427) ;  /* 0xfffffffc0064e947 */ /* 0x000fea000383ffff */
.L_x_1422:
[----:B------:R-:W-:Y:S01]  /*15bb0*/  IMAD.IADD R16, R9, 0x1, -R14 ;  /* 0x0000000109107824 */ /* 0x000fe200078e0a0e */
[----:B------:R-:W-:-:S03]  /*15bc0*/  UMOV UR4, 0xffffffff ;  /* 0xffffffff00047882 */ /* 0x000fc60000000000 */
[----:B------:R-:W-:-:S05]  /*15bd0*/  IMAD R3, R6, R7, R16 ;  /* 0x0000000706037224 */ /* 0x000fca00078e0210 */
[----:B------:R-:W-:Y:S01]  /*15be0*/  ISETP.GT.AND P6, PT, R3, R0, PT ;  /* 0x000000000300720c */ /* 0x000fe20003fc4270 */
[----:B------:R-:W-:-:S12]  /*15bf0*/  BRA.DIV UR4, `(.L_x_1428) ;  /* 0x0000003a04807947 */ /* 0x000fd8000b800000 */
[----:B------:R-:W-:-:S04]  /*15c00*/  VOTE.ANY R2, PT, !P6 ;  /* 0x0000000000027806 */ /* 0x000fc800070e0100 */
[----:B------:R-:W2:Y:S02]  /*15c10*/  POPC R4, R2 ;  /* 0x0000000200047309 */ /* 0x000ea40000000000 */
[----:B--2---:R2:W3:Y:S02]  /*15c20*/  SHFL.IDX PT, R5, R5, R4, 0x1f ;  /* 0x00001f0405057589 */ /* 0x0044e400000e0000 */
.L_x_1533:
[----:B------:R-:W-:Y:S01]  /*15c30*/  ISETP.NE.AND P0, PT, R2, RZ, PT ;  /* 0x000000ff0200720c */ /* 0x000fe20003f05270 */
[----:B------:R-:W-:-:S12]  /*15c40*/  IMAD.MOV.U32 R14, RZ, RZ, RZ ;  /* 0x000000ffff0e7224 */ /* 0x000fd800078e00ff */
[----:B------:R-:W-:Y:S05]  /*15c50*/  @!P0 BRA `(.L_x_1429) ;  /* 0x0000000000108947 */ /* 0x000fea0003800000 */
[----:B------:R-:W-:Y:S01]  /*15c60*/  UMOV UR4, 0xffffffff ;  /* 0xffffffff00047882 */ /* 0x000fe20000000000 */
[----:B------:R-:W-:Y:S02]  /*15c70*/  VIADD R12, R4, 0xffffffff ;  /* 0xffffffff040c7836 */ /* 0x000fe40000000000 */
[----:B------:R-:W-:Y:S05]  /*15c80*/  BRA.DIV UR4, `(.L_x_1430) ;  /* 0x0000003a04a47947 */ /* 0x000fea000b800000 */
[----:B------:R4:W0:Y:S02]  /*15c90*/  SHFL.IDX PT, R14, R6, R12, 0x1f ;  /* 0x00001f0c060e7589 */ /* 0x00082400000e0000 */
.L_x_1429:
[----:B------:R-:W5:Y:S01]  /*15ca0*/  LDC.64 R2, c[0x0][0xc90] ;  /* 0x00032400ff027b82 */ /* 0x000f620000000a00 */
[----:B------:R-:W-:-:S04]  /*15cb0*/  IMAD.IADD R19, R4, 0x1, R19 ;  /* 0x0000000104137824 */ /* 0x000fc800078e0213 */
[----:B-----5:R-:W-:-:S05]  /*15cc0*/  IMAD.WIDE R2, R19, 0x4, R2 ;  /* 0x0000000413027825 */ /* 0x020fca00078e0202 */
[----:B-1--4-:R1:W2:Y:S01]  /*15cd0*/  LDG.E R6, desc[UR36][R2.64] ;  /* 0x0000002402067981 */ /* 0x0122a2000c1e1900 */
[----:B0-----:R-:W-:Y:S01]  /*15ce0*/  IMAD R16, R14, R7, R16 ;  /* 0x000000070e107224 */ /* 0x001fe200078e0210 */
[----:B-1----:R-:W-:Y:S01]  /*15cf0*/  MOV R2, RZ ;  /* 0x000000ff00027202 */ /* 0x002fe20000000f00 */
[----:B--23--:R-:W-:-:S05]  /*15d00*/  IMAD R4, R5, R6, RZ ;  /* 0x0000000605047224 */ /* 0x00cfca00078e02ff */
[----:B------:R-:W-:-:S04]  /*15d10*/  IABS R8, R4 ;  /* 0x0000000400087213 */ /* 0x000fc80000000000 */
[----:B------:R-:W0:Y:S08]  /*15d20*/  I2F.RP R10, R8 ;  /* 0x00000008000a7306 */ /* 0x000e300000209400 */
[----:B0-----:R-:W0:Y:S02]  /*15d30*/  MUFU.RCP R10, R10 ;  /* 0x0000000a000a7308 */ /* 0x001e240000001000 */
[----:B0-----:R-:W-:-:S06]  /*15d40*/  VIADD R11, R10, 0xffffffe ;  /* 0x0ffffffe0a0b7836 */ /* 0x001fcc0000000000 */
[----:B------:R-:W0:Y:S02]  /*15d50*/  F2I.FTZ.U32.TRUNC.NTZ R3, R11 ;  /* 0x0000000b00037305 */ /* 0x000e24000021f000 */
[----:B0-----:R-:W-:-:S04]  /*15d60*/  IMAD.MOV R9, RZ, RZ, -R3 ;  /* 0x000000ffff097224 */ /* 0x001fc800078e0a03 */
[----:B------:R-:W-:-:S04]  /*15d70*/  IMAD R9, R9, R8, RZ ;  /* 0x0000000809097224 */ /* 0x000fc800078e02ff */
[----:B------:R-:W-:-:S04]  /*15d80*/  IMAD.HI.U32 R2, R3, R9, R2 ;  /* 0x0000000903027227 */ /* 0x000fc800078e0002 */
[----:B------:R-:W-:Y:S01]  /*15d90*/  IMAD.IADD R9, R0, 0x1, -R16 ;  /* 0x0000000100097824 */ /* 0x000fe200078e0a10 */
[----:B------:R-:W-:-:S04]  /*15da0*/  IABS R0, R4 ;  /* 0x0000000400007213 */ /* 0x000fc80000000000 */
[----:B------:R-:W-:Y:S01]  /*15db0*/  IABS R3, R9 ;  /* 0x0000000900037213 */ /* 0x000fe20000000000 */
[----:B------:R-:W-:-:S04]  /*15dc0*/  IMAD.MOV R0, RZ, RZ, -R0 ;  /* 0x000000ffff007224 */ /* 0x000fc800078e0a00 */
        /* <DEDUP_REMOVED lines=12> */
[----:B------:R-:W-:Y:S02]  /*15e90*/  IMAD R0, R6, R2, RZ ;  /* 0x0000000206007224 */ /* 0x000fe400078e02ff */
[----:B------:R-:W-:-:S03]  /*15ea0*/  IMAD.MOV R2, RZ, RZ, -R2 ;  /* 0x000000ffff027224 */ /* 0x000fc600078e0a02 */
[----:B------:R-:W-:Y:S01]  /*15eb0*/  IADD3 R3, -R0, RZ, RZ ;  /* 0x000000ff00037210 */ /* 0x000fe20007ffe1ff */
[----:B------:R-:W-:-:S03]  /*15ec0*/  IMAD R9, R4, R2, R9 ;  /* 0x0000000204097224 */ /* 0x000fc600078e0209 */
[----:B------:R-:W-:-:S04]  /*15ed0*/  VIADDMNMX R6, R3, R7, R6, PT ;  /* 0x0000000703067246 */ /* 0x000fc80003800106 */
[-C--:B------:R-:W-:Y:S02]  /*15ee0*/  IABS R7, R6.reuse ;  /* 0x0000000600077213 */ /* 0x080fe40000000000 */
[----:B------:R-:W-:Y:S02]  /*15ef0*/  IABS R4, R6 ;  /* 0x0000000600047213 */ /* 0x000fe40000000000 */
[----:B------:R-:W0:Y:S03]  /*15f00*/  I2F.RP R8, R7 ;  /* 0x0000000700087306 */ /* 0x000e260000209400 */
[----:B------:R-:W-:-:S05]  /*15f10*/  IMAD.MOV R4, RZ, RZ, -R4 ;  /* 0x000000ffff047224 */ /* 0x000fca00078e0a04 */
[----:B0-----:R-:W0:Y:S02]  /*15f20*/  MUFU.RCP R8, R8 ;  /* 0x0000000800087308 */ /* 0x001e240000001000 */
[----:B0-----:R-:W-:-:S06]  /*15f30*/  VIADD R3, R8, 0xffffffe ;  /* 0x0ffffffe08037836 */ /* 0x001fcc0000000000 */
[----:B------:R-:W0:Y:S02]  /*15f40*/  F2I.FTZ.U32.TRUNC.NTZ R3, R3 ;  /* 0x0000000300037305 */ /* 0x000e24000021f000 */
[----:B0-----:R-:W-:-:S04]  /*15f50*/  IMAD.MOV R2, RZ, RZ, -R3 ;  /* 0x000000ffff027224 */ /* 0x001fc800078e0a03 */
[----:B------:R-:W-:Y:S02]  /*15f60*/  IMAD R11, R2, R7, RZ ;  /* 0x00000007020b7224 */ /* 0x000fe400078e02ff */
[----:B------:R-:W-:-:S04]  /*15f70*/  IMAD.MOV.U32 R2, RZ, RZ, RZ ;  /* 0x000000ffff027224 */ /* 0x000fc800078e00ff */
[----:B------:R-:W-:Y:S01]  /*15f80*/  IMAD.HI.U32 R2, R3, R11, R2 ;  /* 0x0000000b03027227 */ /* 0x000fe200078e0002 */
[----:B------:R-:W-:Y:S02]  /*15f90*/  IABS R11, R9 ;  /* 0x00000009000b7213 */ /* 0x000fe40000000000 */
[C---:B------:R-:W-:Y:S01]  /*15fa0*/  LOP3.LUT R3, R9.reuse, R6, RZ, 0x3c, !PT ;  /* 0x0000000609037212 */ /* 0x040fe200078e3cff */
[----:B------:R-:W-:Y:S02]  /*15fb0*/  IMAD.IADD R9, R9, 0x1, R0 ;  /* 0x0000000109097824 */ /* 0x000fe400078e0200 */
[----:B------:R-:W-:Y:S01]  /*15fc0*/  IMAD.HI.U32 R2, R2, R11, RZ ;  /* 0x0000000b02027227 */ /* 0x000fe200078e00ff */
[----:B------:R-:W-:-:S03]  /*15fd0*/  ISETP.GE.AND P2, PT, R3, RZ, PT ;  /* 0x000000ff0300720c */ /* 0x000fc60003f46270 */
[----:B------:R-:W-:-:S05]  /*15fe0*/  IMAD R4, R2, R4, R11 ;  /* 0x0000000402047224 */ /* 0x000fca00078e020b */
[----:B------:R-:W-:-:S13]  /*15ff0*/  ISETP.GT.U32.AND P1, PT, R7, R4, PT ;  /* 0x000000040700720c */ /* 0x000fda0003f24070 */
[----:B------:R-:W-:Y:S01]  /*16000*/  @!P1 IMAD.IADD R4, R4, 0x1, -R7 ;  /* 0x0000000104049824 */ /* 0x000fe200078e0a07 */
[----:B------:R-:W-:Y:S02]  /*16010*/  @!P1 IADD3 R2, R2, 0x1, RZ ;  /* 0x0000000102029810 */ /* 0x000fe40007ffe0ff */
[----:B------:R-:W-:Y:S02]  /*16020*/  ISETP.NE.AND P1, PT, R6, RZ, PT ;  /* 0x000000ff0600720c */ /* 0x000fe40003f25270 */
[----:B------:R-:W-:-:S13]  /*16030*/  ISETP.GE.U32.AND P0, PT, R4, R7, PT ;  /* 0x000000070400720c */ /* 0x000fda0003f06070 */
[----:B------:R-:W-:-:S04]  /*16040*/  @P0 VIADD R2, R2, 0x1 ;  /* 0x0000000102020836 */ /* 0x000fc80000000000 */
[----:B------:R-:W-:Y:S01]  /*16050*/  @!P2 IMAD.MOV R2, RZ, RZ, -R2 ;  /* 0x000000ffff02a224 */ /* 0x000fe200078e0a02 */
[----:B------:R-:W-:Y:S01]  /*16060*/  @!P1 LOP3.LUT R2, RZ, R6, RZ, 0x33, !PT ;  /* 0x00000006ff029212 */ /* 0x000fe200078e33ff */
[----:B------:R-:W-:-:S04]  /*16070*/  IMAD.MOV R6, RZ, RZ, -R6 ;  /* 0x000000ffff067224 */ /* 0x000fc800078e0a06 */
[----:B------:R-:W-:Y:S01]  /*16080*/  IMAD R18, R2, R6, R9 ;  /* 0x0000000602127224 */ /* 0x000fe200078e0209 */
[----:B------:R-:W-:-:S05]  /*16090*/  LOP3.LUT R2, RZ, R2, RZ, 0x33, !PT ;  /* 0x00000002ff027212 */ /* 0x000fca00078e33ff */
[----:B------:R-:W-:Y:S01]  /*160a0*/  IMAD.IADD R17, R5, 0x1, R2 ;  /* 0x0000000105117824 */ /* 0x000fe200078e0202 */
[----:B------:R-:W-:Y:S06]  /*160b0*/  BRA `(.L_x_1431) ;  /* 0x00000000001c7947 */ /* 0x000fec0003800000 */
.L_x_1423:
[----:B------:R-:W-:Y:S01]  /*160c0*/  UMOV UR4, URZ ;  /* 0x0000003f00047c82 */ /* 0x000fe20008000000 */
[----:B------:R-:W-:Y:S01]  /*160d0*/  UMOV UR5, URZ ;  /* 0x0000003f00057c82 */ /* 0x000fe20008000000 */
[----:B------:R-:W-:Y:S01]  /*160e0*/  ULDC UR6, c[0x0][0xc3c] ;  /* 0x00030f0000067ab9 */ /* 0x000fe20000000800 */
[----:B------:R-:W-:Y:S01]  /*160f0*/  IMAD.MOV.U32 R16, RZ, RZ, R0 ;  /* 0x000000ffff107224 */ /* 0x000fe200078e0000 */
[----:B------:R-:W-:Y:S01]  /*16100*/  MOV R17, UR4 ;  /* 0x0000000400117c02 */ /* 0x000fe20008000f00 */
[----:B------:R-:W-:Y:S02]  /*16110*/  IMAD.U32 R18, RZ, RZ, UR5 ;  /* 0x00000005ff127e24 */ /* 0x000fe4000f8e00ff */
[----:B------:R-:W-:-:S07]  /*16120*/  IMAD.U32 R19, RZ, RZ, UR6 ;  /* 0x00000006ff137e24 */ /* 0x000fce000f8e00ff */
.L_x_1431:
[----:B------:R-:W2:Y:S01]  /*16130*/  S2R R0, SR_TID.X ;  /* 0x0000000000007919 */ /* 0x000ea20000002100 */
[----:B------:R-:W-:Y:S05]  /*16140*/  WARPSYNC.ALL ;  /* 0x0000000000007948 */ /* 0x000fea0003800000 */
[----:B------:R-:W-:Y:S01]  /*16150*/  BAR.SYNC.DEFER_BLOCKING 0x4, 0x180 ;  /* 0x0106000000007b1d */ /* 0x000fe20000010000 */
[----:B--2---:R-:W-:-:S04]  /*16160*/  LOP3.LUT R0, R0, 0x1f, RZ, 0xc0, !PT ;  /* 0x0000001f00007812 */ /* 0x004fc800078ec0ff */
[----:B------:R-:W-:-:S13]  /*16170*/  ISETP.NE.AND P0, PT, R0, RZ, PT ;  /* 0x000000ff0000720c */ /* 0x000fda0003f05270 */
[----:B------:R-:W2:Y:S01]  /*16180*/  @!P0 S2R R3, SR_CgaCtaId ;  /* 0x0000000000038919 */ /* 0x000ea20000008800 */
[----:B------:R-:W-:-:S04]  /*16190*/  @!P0 MOV R0, 0x400 ;  /* 0x0000040000008802 */ /* 0x000fc80000000f00 */
[----:B--2---:R-:W-:-:S05]  /*161a0*/  @!P0 LEA R22, R3, R0, 0x18 ;  /* 0x0000000003168211 */ /* 0x004fca00078ec0ff */
[----:B------:R3:W-:Y:S01]  /*161b0*/  @!P0 STS.128 [R22+0x308d0], R16 ;  /* 0x0308d01016008388 */ /* 0x0007e20000000c00 */
[----:B------:R-:W-:Y:S06]  /*161c0*/  BAR.ARV 0x5, 0x180 ;  /* 0x0146000000007b1d */ /* 0x000fec0000002000 */
.L_x_1420:
[----:B------:R-:W-:Y:S02]  /*161d0*/  ULDC UR4, c[0x0][0xc3c] ;  /* 0x00030f0000047ab9 */ /* 0x000fe40000000800 */
[----:B--2---:R-:W-:-:S13]  /*161e0*/  ISETP.GE.AND P0, PT, R19, UR4, PT ;  /* 0x0000000413007c0c */ /* 0x004fda000bf06270 */
[----:B------:R-:W-:Y:S05]  /*161f0*/  @!P0 BRA `(.L_x_1432) ;  /* 0xffffffb400a08947 */ /* 0x000fea000383ffff */
[----:B------:R-:W-:Y:S05]  /*16200*/  BSYNC B8 ;  /* 0x0000000000087941 */ /* 0x000fea0003800000 */
.L_x_1361:
[----:B------:R-:W2:Y:S01]  /*16210*/  LDL.LU R0, [R1+0x1c] ;  /* 0x00001c0001007983 */ /* 0x000ea20000300800 */
[----:B------:R-:W-:Y:S01]  /*16220*/  BSSY B0, `(.L_x_1433) ;  /* 0x000000b000007945 */ /* 0x000fe20003800000 */
[----:B------:R-:W4:Y:S01]  /*16230*/  S2R R5, SR_CgaCtaId ;  /* 0x0000000000057919 */ /* 0x000f220000008800 */
[----:B--2---:R-:W-:-:S05]  /*16240*/  VIADD R0, R0, 0x1 ;  /* 0x0000000100007836 */ /* 0x004fca0000000000 */
[----:B-1----:R-:W-:-:S04]  /*16250*/  LEA.HI R2, R0, R0, RZ, 0x1 ;  /* 0x0000000000027211 */ /* 0x002fc800078f08ff */
[----:B------:R-:W-:Y:S02]  /*16260*/  LOP3.LUT R3, R2, 0xfffffffe, RZ, 0xc0, !PT ;  /* 0xfffffffe02037812 */ /* 0x000fe400078ec0ff */
[----:B------:R-:W-:-:S03]  /*16270*/  MOV R2, 0x400 ;  /* 0x0000040000027802 */ /* 0x000fc60000000f00 */
[----:B------:R-:W-:Y:S01]  /*16280*/  IMAD.IADD R0, R0, 0x1, -R3 ;  /* 0x0000000100007824 */ /* 0x000fe200078e0a03 */
[----:B----4-:R-:W-:-:S04]  /*16290*/  LEA R4, R5, R2, 0x18 ;  /* 0x0000000205047211 */ /* 0x010fc800078ec0ff */
[----:B------:R-:W-:-:S04]  /*162a0*/  SHF.L.U32 R0, R0, 0x1f, RZ ;  /* 0x0000001f00007819 */ /* 0x000fc800000006ff */
[----:B------:R-:W1:Y:S02]  /*162b0*/  SYNCS.PHASECHK.TRANS64.TRYWAIT P0, [R4+URZ+0x30820], R0 ;  /* 0x03082000040075a7 */ /* 0x000e64000800017f */
[----:B-1----:R-:W-:Y:S05]  /*162c0*/  @!P0 BRA `(.L_x_1434) ;  /* 0x0000003400388947 */ /* 0x002fea0003800000 */
.L_x_1536:
[----:B------:R-:W-:Y:S05]  /*162d0*/  BSYNC B0 ;  /* 0x0000000000007941 */ /* 0x000fea0003800000 */
.L_x_1433:
[----:B------:R-:W-:-:S03]  /*162e0*/  UMOV UR4, 0xffffffff ;  /* 0xffffffff00047882 */ /* 0x000fc60000000000 */
[----:B------:R-:W-:Y:S05]  /*162f0*/  BRA.DIV UR4, `(.L_x_1435) ;  /* 0x0000003604407947 */ /* 0x000fea000b800000 */
[----:B-1----:R-:W1:Y:S02]  /*16300*/  S2R R0, SR_TID.X ;  /* 0x0000000000007919 */ /* 0x002e640000002100 */
[----:B-1----:R-:W-:-:S04]  /*16310*/  SHF.R.U32.HI R0, RZ, 0x5, R0 ;  /* 0x00000005ff007819 */ /* 0x002fc80000011600 */
[----:B------:R-:W-:-:S05]  /*16320*/  LOP3.LUT R0, R0, 0x3, RZ, 0xc0, !PT ;  /* 0x0000000300007812 */ /* 0x000fca00078ec0ff */
[----:B------:R1:W2:Y:S02]  /*16330*/  SHFL.IDX PT, R14, R0, RZ, 0x1f ;  /* 0x00001fff000e7589 */ /* 0x0002a400000e0000 */
.L_x_1539:
[----:B--2---:R-:W-:Y:S01]  /*16340*/  ISETP.NE.AND P0, PT, R14, RZ, PT ;  /* 0x000000ff0e00720c */ /* 0x004fe20003f05270 */
[----:B------:R-:W-:-:S12]  /*16350*/  BSSY B0, `(.L_x_1436) ;  /* 0x0000026000007945 */ /* 0x000fd80003800000 */
[----:B------:R-:W-:Y:S05]  /*16360*/  @P0 BRA `(.L_x_1437) ;  /* 0x0000000000900947 */ /* 0x000fea0003800000 */
[----:B------:R-:W-:-:S03]  /*16370*/  UMOV UR4, 0xffffffff ;  /* 0xffffffff00047882 */ /* 0x000fc60000000000 */
[----:B------:R-:W-:Y:S05]  /*16380*/  BRA.DIV UR4, `(.L_x_1438) ;  /* 0x0000003604507947 */ /* 0x000fea000b800000 */
[----:B------:R-:W-:-:S13]  /*16390*/  ELECT P6, URZ, PT ;  /* 0x00000000003f782f */ /* 0x000fda00038c0000 */
.L_x_1542:
        /* <DEDUP_REMOVED lines=8> */
.L_x_1439:
[C---:B------:R-:W-:Y:S01]  /*16420*/  IMAD R5, R25.reuse, 0x8, R4 ;  /* 0x0000000819057824 */ /* 0x040fe200078e0204 */
[----:B------:R-:W-:Y:S02]  /*16430*/  SHF.L.U32 R0, R28, 0x1f, RZ ;  /* 0x0000001f1c007819 */ /* 0x000fe400000006ff */
[----:B------:R-:W-:Y:S02]  /*16440*/  IADD3 R25, R25, 0x1, RZ ;  /* 0x0000000119197810 */ /* 0x000fe40007ffe0ff */
[----:B------:R-:W1:Y:S02]  /*16450*/  SYNCS.PHASECHK.TRANS64.TRYWAIT P1, [R5+URZ+0x30840], R0 ;  /* 0x03084000050075a7 */ /* 0x000e64000802017f */
[----:B------:R-:W-:-:S04]  /*16460*/  ISETP.NE.AND P2, PT, R25, 0x2, PT ;  /* 0x000000021900780c */ /* 0x000fc80003f45270 */
[----:B------:R-:W-:Y:S01]  /*16470*/  SEL R3, RZ, 0x1, P2 ;  /* 0x00000001ff037807 */ /* 0x000fe20001000000 */
[----:B-1----:R-:W-:Y:S08]  /*16480*/  @!P1 BRA `(.L_x_1440) ;  /* 0x0000003400309947 */ /* 0x002ff00003800000 */
.L_x_1543:
[----:B------:R-:W-:Y:S02]  /*16490*/  SEL R25, R25, RZ, P2 ;  /* 0x000000ff19197207 */ /* 0x000fe40001000000 */
[----:B------:R-:W-:Y:S01]  /*164a0*/  LOP3.LUT R2, R28, R3, RZ, 0x3c, !PT ;  /* 0x000000031c027212 */ /* 0x000fe200078e3cff */
[----:B------:R-:W-:Y:S06]  /*164b0*/  @!P0 BRA `(.L_x_1441) ;  /* 0x0000000000048947 */ /* 0x000fec0003800000 */
[----:B------:R-:W-:Y:S01]  /*164c0*/  BPT.TRAP 0x1 ;  /* 0x000000040000795c */ /* 0x000fe20000300000 */
.L_x_1441:
[----:B------:R-:W-:Y:S01]  /*164d0*/  IMAD R25, R25, 0x8, R4 ;  /* 0x0000000819197824 */ /* 0x000fe200078e0204 */
[----:B------:R-:W-:-:S04]  /*164e0*/  SHF.L.U32 R2, R2, 0x1f, RZ ;  /* 0x0000001f02027819 */ /* 0x000fc800000006ff */
[----:B------:R-:W2:Y:S02]  /*164f0*/  SYNCS.PHASECHK.TRANS64.TRYWAIT P1, [R25+URZ+0x30840], R2 ;  /* 0x03084002190075a7 */ /* 0x000ea4000802017f */
[----:B--2---:R-:W-:Y:S05]  /*16500*/  @!P1 BRA `(.L_x_1442) ;  /* 0x0000003400249947 */ /* 0x004fea0003800000 */
.L_x_1544:
[----:B------:R-:W-:Y:S05]  /*16510*/  @!P0 BRA `(.L_x_1443) ;  /* 0x0000000000048947 */ /* 0x000fea0003800000 */
[----:B------:R-:W-:Y:S01]  /*16520*/  BPT.TRAP 0x1 ;  /* 0x000000040000795c */ /* 0x000fe20000300000 */
.L_x_1443:
[----:B------:R-:W4:Y:S02]  /*16530*/  SYNCS.PHASECHK.TRANS64.TRYWAIT P1, [R5+URZ+0x30860], R0 ;  /* 0x03086000050075a7 */ /* 0x000f24000802017f */
[----:B----4-:R-:W-:Y:S05]  /*16540*/  @!P1 BRA `(.L_x_1444) ;  /* 0x0000003400289947 */ /* 0x010fea0003800000 */
.L_x_1545:
[----:B------:R-:W-:Y:S05]  /*16550*/  @!P0 BRA `(.L_x_1445) ;  /* 0x0000000000048947 */ /* 0x000fea0003800000 */
[----:B------:R-:W-:Y:S01]  /*16560*/  BPT.TRAP 0x1 ;  /* 0x000000040000795c */ /* 0x000fe20000300000 */
.L_x_1445:
[----:B------:R0:W0:Y:S02]  /*16570*/  SYNCS.PHASECHK.TRANS64.TRYWAIT P0, [R25+URZ+0x30860], R2 ;  /* 0x03086002190075a7 */ /* 0x000024000800017f */
[----:B0-----:R-:W-:Y:S05]  /*16580*/  @!P0 NANOSLEEP.SYNCS 0x989680 ;  /* 0x009896800000895d */ /* 0x001fea0003900000 */
[----:B------:R-:W0:Y:S02]  /*16590*/  @!P0 SYNCS.PHASECHK.TRANS64 P0, [R25+URZ+0x30860], R2 ;  /* 0x03086002190085a7 */ /* 0x000e24000800007f */
[----:B0-----:R-:W-:Y:S05]  /*165a0*/  @!P0 BRA `(.L_x_1445) ;  /* 0xfffffffc00f08947 */ /* 0x001fea000383ffff */
.L_x_1437:
[----:B------:R-:W-:Y:S05]  /*165b0*/  BSYNC B0 ;  /* 0x0000000000007941 */ /* 0x000fea0003800000 */
.L_x_1436:
[----:B------:R-:W-:Y:S05]  /*165c0*/  EXIT ;  /* 0x000000000000794d */ /* 0x000fea0003800000 */
.L_x_1255:
[----:B0-----:R-:W-:-:S04]  /*165d0*/  IMAD.U32 R3, RZ, RZ, UR40 ;  /* 0x00000028ff037e24 */ /* 0x001fc8000f8e00ff */
[----:B------:R0:W1:Y:S03]  /*165e0*/  SYNCS.PHASECHK.TRANS64.TRYWAIT P1, [R3+URZ+0x30800], R0 ;  /* 0x03080000030075a7 */ /* 0x000066000802017f */
[----:B-1----:R-:W-:Y:S05]  /*165f0*/  @!P1 NANOSLEEP.SYNCS 0x989680 ;  /* 0x009896800000995d */ /* 0x002fea0003900000 */
[----:B------:R-:W1:Y:S02]  /*16600*/  @!P1 SYNCS.PHASECHK.TRANS64 P1, [R3+URZ+0x30800], R0 ;  /* 0x03080000030095a7 */ /* 0x000e64000802007f */
[----:B-1----:R-:W-:Y:S05]  /*16610*/  @!P1 BRA `(.L_x_1255) ;  /* 0xfffffffc00ec9947 */ /* 0x002fea000383ffff */
[----:B------:R-:W-:Y:S05]  /*16620*/  BRA `(.L_x_1446) ;  /* 0xfffffeb400f87947 */ /* 0x000fea000383ffff */
.L_x_1259:
[----:B-1----:R1:W2:Y:S02]  /*16630*/  SYNCS.PHASECHK.TRANS64.TRYWAIT P1, [R3+URZ+0x30830], R0 ;  /* 0x03083000030075a7 */ /* 0x0022a4000802017f */
[----:B--2---:R-:W-:Y:S05]  /*16640*/  @!P1 NANOSLEEP.SYNCS 0x989680 ;  /* 0x009896800000995d */ /* 0x004fea0003900000 */
[----:B------:R-:W2:Y:S02]  /*16650*/  @!P1 SYNCS.PHASECHK.TRANS64 P1, [R3+URZ+0x30830], R0 ;  /* 0x03083000030095a7 */ /* 0x000ea4000802007f */
[----:B--2---:R-:W-:Y:S05]  /*16660*/  @!P1 BRA `(.L_x_1259) ;  /* 0xfffffffc00f09947 */ /* 0x004fea000383ffff */
[----:B------:R-:W-:Y:S05]  /*16670*/  BRA `(.L_x_1258) ;  /* 0xfffffeb800147947 */ /* 0x000fea000383ffff */
.L_x_1276:
[----:B-1----:R-:W-:-:S04]  /*16680*/  IMAD.U32 R4, RZ, RZ, UR7 ;  /* 0x00000007ff047e24 */ /* 0x002fc8000f8e00ff */
[----:B------:R1:W2:Y:S03]  /*16690*/  SYNCS.PHASECHK.TRANS64.TRYWAIT P1, [R4+URZ+0x30830], R3 ;  /* 0x03083003040075a7 */ /* 0x0002a6000802017f */
[----:B--2---:R-:W-:Y:S05]  /*166a0*/  @!P1 NANOSLEEP.SYNCS 0x989680 ;  /* 0x009896800000995d */ /* 0x004fea0003900000 */
[----:B------:R-:W2:Y:S02]  /*166b0*/  @!P1 SYNCS.PHASECHK.TRANS64 P1, [R4+URZ+0x30830], R3 ;  /* 0x03083003040095a7 */ /* 0x000ea4000802007f */
[----:B--2---:R-:W-:Y:S05]  /*166c0*/  @!P1 BRA `(.L_x_1276) ;  /* 0xfffffffc00ec9947 */ /* 0x004fea000383ffff */
[----:B------:R-:W-:Y:S05]  /*166d0*/  BRA `(.L_x_1275) ;  /* 0xfffffee400407947 */ /* 0x000fea000383ffff */
.L_x_1280:
[----:B01----:R-:W-:-:S04]  /*166e0*/  IMAD.U32 R3, RZ, RZ, UR14 ;  /* 0x0000000eff037e24 */ /* 0x003fc8000f8e00ff */
[----:B------:R0:W1:Y:S03]  /*166f0*/  SYNCS.PHASECHK.TRANS64.TRYWAIT P1, [R3+URZ+0x30850], R0 ;  /* 0x03085000030075a7 */ /* 0x000066000802017f */
[----:B-1----:R-:W-:Y:S05]  /*16700*/  @!P1 NANOSLEEP.SYNCS 0x989680 ;  /* 0x009896800000995d */ /* 0x002fea0003900000 */
[----:B------:R-:W1:Y:S02]  /*16710*/  @!P1 SYNCS.PHASECHK.TRANS64 P1, [R3+URZ+0x30850], R0 ;  /* 0x03085000030095a7 */ /* 0x000e64000802007f */
[----:B-1----:R-:W-:Y:S05]  /*16720*/  @!P1 BRA `(.L_x_1280) ;  /* 0xfffffffc00ec9947 */ /* 0x002fea000383ffff */
[----:B------:R-:W-:Y:S05]  /*16730*/  BRA `(.L_x_1279) ;  /* 0xfffffef000e47947 */ /* 0x000fea000383ffff */
.L_x_1299:
[----:B-1----:R-:W-:-:S04]  /*16740*/  IMAD.U32 R4, RZ, RZ, UR7 ;  /* 0x00000007ff047e24 */ /* 0x002fc8000f8e00ff */
[----:B------:R1:W2:Y:S03]  /*16750*/  SYNCS.PHASECHK.TRANS64.TRYWAIT P1, [R4+URZ+0x30830], R3 ;  /* 0x03083003040075a7 */ /* 0x0002a6000802017f */
[----:B--2---:R-:W-:Y:S05]  /*16760*/  @!P1 NANOSLEEP.SYNCS 0x989680 ;  /* 0x009896800000995d */ /* 0x004fea0003900000 */
[----:B------:R-:W2:Y:S02]  /*16770*/  @!P1 SYNCS.PHASECHK.TRANS64 P1, [R4+URZ+0x30830], R3 ;  /* 0x03083003040095a7 */ /* 0x000ea4000802007f */
[----:B--2---:R-:W-:Y:S05]  /*16780*/  @!P1 BRA `(.L_x_1299) ;  /* 0xfffffffc00ec9947 */ /* 0x004fea000383ffff */
[----:B------:R-:W-:Y:S05]  /*16790*/  BRA `(.L_x_1298) ;  /* 0xffffff1000dc7947 */ /* 0x000fea000383ffff */
.L_x_1303:
[----:B01----:R-:W-:-:S04]  /*167a0*/  IMAD.U32 R3, RZ, RZ, UR14 ;  /* 0x0000000eff037e24 */ /* 0x003fc8000f8e00ff */
[----:B------:R0:W1:Y:S03]  /*167b0*/  SYNCS.PHASECHK.TRANS64.TRYWAIT P1, [R3+URZ+0x30850], R0 ;  /* 0x03085000030075a7 */ /* 0x000066000802017f */
[----:B-1----:R-:W-:Y:S05]  /*167c0*/  @!P1 NANOSLEEP.SYNCS 0x989680 ;  /* 0x009896800000995d */ /* 0x002fea0003900000 */
[----:B------:R-:W1:Y:S02]  /*167d0*/  @!P1 SYNCS.PHASECHK.TRANS64 P1, [R3+URZ+0x30850], R0 ;  /* 0x03085000030095a7 */ /* 0x000e64000802007f */
[----:B-1----:R-:W-:Y:S05]  /*167e0*/  @!P1 BRA `(.L_x_1303) ;  /* 0xfffffffc00ec9947 */ /* 0x002fea000383ffff */
[----:B------:R-:W-:Y:S05]  /*167f0*/  BRA `(.L_x_1302) ;  /* 0xffffff2000807947 */ /* 0x000fea000383ffff */
.L_x_1311:
[----:B-1----:R-:W-:-:S04]  /*16800*/  MOV R4, UR6 ;  /* 0x0000000600047c02 */ /* 0x002fc80008000f00 */
[----:B------:R1:W2:Y:S03]  /*16810*/  SYNCS.PHASECHK.TRANS64.TRYWAIT P1, [R4+URZ+0x30830], R3 ;  /* 0x03083003040075a7 */ /* 0x0002a6000802017f */
[----:B--2---:R-:W-:Y:S05]  /*16820*/  @!P1 NANOSLEEP.SYNCS 0x989680 ;  /* 0x009896800000995d */ /* 0x004fea0003900000 */
[----:B------:R-:W2:Y:S02]  /*16830*/  @!P1 SYNCS.PHASECHK.TRANS64 P1, [R4+URZ+0x30830], R3 ;  /* 0x03083003040095a7 */ /* 0x000ea4000802007f */
[----:B--2---:R-:W-:Y:S05]  /*16840*/  @!P1 BRA `(.L_x_1311) ;  /* 0xfffffffc00ec9947 */ /* 0x004fea000383ffff */
[----:B------:R-:W-:Y:S05]  /*16850*/  BRA `(.L_x_1310) ;  /* 0xffffff3400147947 */ /* 0x000fea000383ffff */
.L_x_1315:
[----:B01----:R-:W-:-:S04]  /*16860*/  IMAD.U32 R3, RZ, RZ, UR10 ;  /* 0x0000000aff037e24 */ /* 0x003fc8000f8e00ff */
[----:B------:R0:W1:Y:S03]  /*16870*/  SYNCS.PHASECHK.TRANS64.TRYWAIT P1, [R3+URZ+0x30850], R0 ;  /* 0x03085000030075a7 */ /* 0x000066000802017f */
[----:B-1----:R-:W-:Y:S05]  /*16880*/  @!P1 NANOSLEEP.SYNCS 0x989680 ;  /* 0x009896800000995d */ /* 0x002fea0003900000 */
[----:B------:R-:W1:Y:S02]  /*16890*/  @!P1 SYNCS.PHASECHK.TRANS64 P1, [R3+URZ+0x30850], R0 ;  /* 0x03085000030095a7 */ /* 0x000e64000802007f */
[----:B-1----:R-:W-:Y:S05]  /*168a0*/  @!P1 BRA `(.L_x_1315) ;  /* 0xfffffffc00ec9947 */ /* 0x002fea000383ffff */
[----:B------:R-:W-:Y:S05]  /*168b0*/  BRA `(.L_x_1314) ;  /* 0xffffff4000b87947 */ /* 0x000fea000383ffff */
.L_x_1330:
[----:B-1----:R-:W-:-:S04]  /*168c0*/  IMAD.U32 R7, RZ, RZ, UR5 ;  /* 0x00000005ff077e24 */ /* 0x002fc8000f8e00ff */
[----:B------:R1:W2:Y:S03]  /*168d0*/  SYNCS.PHASECHK.TRANS64.TRYWAIT P1, [R7+URZ+0x30850], R0 ;  /* 0x03085000070075a7 */ /* 0x0002a6000802017f */
[----:B--2---:R-:W-:Y:S05]  /*168e0*/  @!P1 NANOSLEEP.SYNCS 0x989680 ;  /* 0x009896800000995d */ /* 0x004fea0003900000 */
[----:B------:R-:W2:Y:S02]  /*168f0*/  @!P1 SYNCS.PHASECHK.TRANS64 P1, [R7+URZ+0x30850], R0 ;  /* 0x03085000070095a7 */ /* 0x000ea4000802007f */
[----:B--2---:R-:W-:Y:S05]  /*16900*/  @!P1 BRA `(.L_x_1330) ;  /* 0xfffffffc00ec9947 */ /* 0x004fea000383ffff */
[----:B------:R-:W-:Y:S05]  /*16910*/  BRA `(.L_x_1329) ;  /* 0xffffff6400e47947 */ /* 0x000fea000383ffff */
.L_x_1381:
        /* <DEDUP_REMOVED lines=8> */
[----:B0----5:R-:W-:Y:S05]  /*169a0*/  WARPSYNC.COLLECTIVE R15, `(.L_x_1448) ;  /* 0x000000000f087348 */ /* 0x021fea0003c00000 */
[----:B------:R1:W2:Y:S02]  /*169b0*/  SHFL.IDX P6, R14, R13, R12, R11 ;  /* 0x0000000c0d0e7389 */ /* 0x0002a400000c000b */
[----:B012--5:R-:W-:Y:S01]  /*169c0*/  ENDCOLLECTIVE ;  /* 0x000000000000791b */ /* 0x027fe20003800000 */
.L_x_1448:
[----:B------:R-:W-:Y:S05]  /*169d0*/  BSYNC B0 ;  /* 0x0000000000007941 */ /* 0x000fea0003800000 */
.L_x_1447:
[----:B------:R-:W-:Y:S05]  /*169e0*/  BRA `(.L_x_1449) ;  /* 0xffffffbc00507947 */ /* 0x000fea000383ffff */
.L_x_1384:
[----:B0-----:R0:W1:Y:S02]  /*169f0*/  SYNCS.PHASECHK.TRANS64.TRYWAIT P0, [R6+URZ+0x30840], R2 ;  /* 0x03084002060075a7 */ /* 0x001064000800017f */
[----:B-1----:R-:W-:Y:S05]  /*16a00*/  @!P0 NANOSLEEP.SYNCS 0x989680 ;  /* 0x009896800000895d */ /* 0x002fea0003900000 */
[----:B------:R-:W1:Y:S02]  /*16a10*/  @!P0 SYNCS.PHASECHK.TRANS64 P0, [R6+URZ+0x30840], R2 ;  /* 0x03084002060085a7 */ /* 0x000e64000800007f */
[----:B-1----:R-:W-:Y:S05]  /*16a20*/  @!P0 BRA `(.L_x_1384) ;  /* 0xfffffffc00f08947 */ /* 0x002fea000383ffff */
[----:B------:R-:W-:Y:S05]  /*16a30*/  BRA `(.L_x_1450) ;  /* 0xffffffc000547947 */ /* 0x000fea000383ffff */
.L_x_1385:
        /* <DEDUP_REMOVED lines=8> */
.L_x_1452:
[----:B------:R-:W-:Y:S05]  /*16ac0*/  BSYNC B0 ;  /* 0x0000000000007941 */ /* 0x000fea0003800000 */
.L_x_1451:
[----:B------:R-:W-:Y:S01]  /*16ad0*/  IMAD.MOV.U32 R13, RZ, RZ, R4 ;  /* 0x000000ffff0d7224 */ /* 0x000fe200078e0004 */
[----:B------:R-:W-:Y:S01]  /*16ae0*/  MOV R11, 0x181f ;  /* 0x0000181f000b7802 */ /* 0x000fe20000000f00 */
[----:B------:R-:W-:Y:S02]  /*16af0*/  IMAD.MOV.U32 R12, RZ, RZ, RZ ;  /* 0x000000ffff0c7224 */ /* 0x000fe400078e00ff */
[----:B------:R-:W-:Y:S02]  /*16b00*/  IMAD.MOV.U32 R15, RZ, RZ, -0x1 ;  /* 0xffffffffff0f7424 */ /* 0x000fe400078e00ff */
[----:B------:R-:W-:Y:S02]  /*16b10*/  IMAD.MOV.U32 R2, RZ, RZ, R14 ;  /* 0x000000ffff027224 */ /* 0x000fe400078e000e */
[----:B------:R-:W-:-:S07]  /*16b20*/  @P0 IMAD R9, R7, 0x2, R22 ;  /* 0x0000000207090824 */ /* 0x000fce00078e0216 */
[----:B------:R-:W-:Y:S05]  /*16b30*/  WARPSYNC.COLLECTIVE R15, `(.L_x_1453) ;  /* 0x000000000f087348 */ /* 0x000fea0003c00000 */
[----:B------:R0:W1:Y:S02]  /*16b40*/  SHFL.IDX P6, R14, R13, R12, R11 ;  /* 0x0000000c0d0e7389 */ /* 0x00006400000c000b */
[----:B01----:R-:W-:Y:S01]  /*16b50*/  ENDCOLLECTIVE ;  /* 0x000000000000791b */ /* 0x003fe20003800000 */
.L_x_1453:
[----:B------:R-:W-:Y:S02]  /*16b60*/  IMAD.MOV.U32 R13, RZ, RZ, R0 ;  /* 0x000000ffff0d7224 */ /* 0x000fe400078e0000 */
[----:B------:R-:W-:Y:S02]  /*16b70*/  IMAD.MOV.U32 R12, RZ, RZ, 0x1 ;  /* 0x00000001ff0c7424 */ /* 0x000fe400078e00ff */
[----:B------:R-:W-:-:S07]  /*16b80*/  IMAD.MOV.U32 R3, RZ, RZ, R14 ;  /* 0x000000ffff037224 */ /* 0x000fce00078e000e */
[----:B------:R-:W-:Y:S05]  /*16b90*/  WARPSYNC.COLLECTIVE R15, `(.L_x_1454) ;  /* 0x000000000f087348 */ /* 0x000fea0003c00000 */
[----:B------:R0:W1:Y:S02]  /*16ba0*/  SHFL.IDX P6, R14, R13, R12, R11 ;  /* 0x0000000c0d0e7389 */ /* 0x00006400000c000b */
[----:B01----:R-:W-:Y:S01]  /*16bb0*/  ENDCOLLECTIVE ;  /* 0x000000000000791b */ /* 0x003fe20003800000 */
.L_x_1454:
[----:B------:R-:W-:-:S05]  /*16bc0*/  @P0 LEA R3, P1, R34, R3, 0x1 ;  /* 0x0000000322030211 */ /* 0x000fca00078208ff */
[----:B------:R-:W-:-:S05]  /*16bd0*/  @P0 IMAD.X R2, RZ, RZ, R2, P1 ;  /* 0x000000ffff020224 */ /* 0x000fca00008e0602 */
[----:B------:R-:W-:Y:S01]  /*16be0*/  @P0 LOP3.LUT R3, R3, R2, RZ, 0x3c, !PT ;  /* 0x0000000203030212 */ /* 0x000fe200078e3cff */
[----:B------:R-:W-:-:S03]  /*16bf0*/  IMAD.MOV.U32 R13, RZ, RZ, R4 ;  /* 0x000000ffff0d7224 */ /* 0x000fc600078e0004 */
[----:B------:R-:W-:-:S04]  /*16c00*/  @P0 LOP3.LUT R2, R3, R2, RZ, 0x3c, !PT ;  /* 0x0000000203020212 */ /* 0x000fc800078e3cff */
[----:B------:R-:W-:Y:S02]  /*16c10*/  @P0 LOP3.LUT R3, R3, R2, RZ, 0x3c, !PT ;  /* 0x0000000203030212 */ /* 0x000fe400078e3cff */
[----:B------:R-:W-:-:S07]  /*16c20*/  MOV R8, R14 ;  /* 0x0000000e00087202 */ /* 0x000fce0000000f00 */
[----:B------:R-:W-:Y:S05]  /*16c30*/  WARPSYNC.COLLECTIVE R15, `(.L_x_1455) ;  /* 0x000000000f087348 */ /* 0x000fea0003c00000 */
[----:B------:R0:W1:Y:S02]  /*16c40*/  SHFL.IDX P6, R14, R13, R12, R11 ;  /* 0x0000000c0d0e7389 */ /* 0x00006400000c000b */
[----:B01----:R-:W-:Y:S01]  /*16c50*/  ENDCOLLECTIVE ;  /* 0x000000000000791b */ /* 0x003fe20003800000 */
.L_x_1455:
        /* <DEDUP_REMOVED lines=14> */
.L_x_1456:
[----:B------:R-:W-:Y:S01]  /*16d40*/  @P0 IMAD R21, R7, 0x2, R22 ;  /* 0x0000000207150824 */ /* 0x000fe200078e0216 */
        /* <DEDUP_REMOVED lines=15> */
.L_x_1457:
[----:B------:R-:W-:Y:S02]  /*16e40*/  @P0 IMAD R9, R7, 0x2, R22 ;  /* 0x0000000207090824 */ /* 0x000fe400078e0216 */
[----:B------:R-:W-:Y:S02]  /*16e50*/  IMAD.MOV.U32 R13, RZ, RZ, R0 ;  /* 0x000000ffff0d7224 */ /* 0x000fe400078e0000 */
[----:B------:R-:W-:Y:S02]  /*16e60*/  IMAD.MOV.U32 R12, RZ, RZ, 0x3 ;  /* 0x00000003ff0c7424 */ /* 0x000fe400078e00ff */
[----:B------:R-:W-:-:S07]  /*16e70*/  IMAD.MOV.U32 R2, RZ, RZ, R14 ;  /* 0x000000ffff027224 */ /* 0x000fce00078e000e */
[----:B------:R-:W-:Y:S05]  /*16e80*/  WARPSYNC.COLLECTIVE R15, `(.L_x_1458) ;  /* 0x000000000f087348 */ /* 0x000fea0003c00000 */
[----:B------:R0:W1:Y:S02]  /*16e90*/  SHFL.IDX P6, R14, R13, R12, R11 ;  /* 0x0000000c0d0e7389 */ /* 0x00006400000c000b */
[----:B01----:R-:W-:Y:S01]  /*16ea0*/  ENDCOLLECTIVE ;  /* 0x000000000000791b */ /* 0x003fe20003800000 */
.L_x_1458:
        /* <DEDUP_REMOVED lines=10> */
[----:B------:R0:W-:Y:S04]  /*16f50*/  @P0 LDGSTS.E.BYPASS.LTC128B.128 [R9+0x27400], desc[UR36][R2.64+0x180], !P2 ;  /* 0x2740018002090fae */ /* 0x0001e8000d101d64 */
[----:B0-----:R-:W-:Y:S05]  /*16f60*/  WARPSYNC.COLLECTIVE R15, `(.L_x_1459) ;  /* 0x000000000f087348 */ /* 0x001fea0003c00000 */
[----:B------:R1:W2:Y:S02]  /*16f70*/  SHFL.IDX P6, R14, R13, R12, R11 ;  /* 0x0000000c0d0e7389 */ /* 0x0002a400000c000b */
[----:B012---:R-:W-:Y:S01]  /*16f80*/  ENDCOLLECTIVE ;  /* 0x000000000000791b */ /* 0x007fe20003800000 */
.L_x_1459:
[----:B------:R-:W-:Y:S01]  /*16f90*/  IMAD.MOV.U32 R2, RZ, RZ, R14 ;  /* 0x000000ffff027224 */ /* 0x000fe200078e000e */
[----:B------:R-:W-:Y:S06]  /*16fa0*/  BRA `(.L_x_1460) ;  /* 0xffffffc000047947 */ /* 0x000fec000383ffff */
.L_x_1390:
[----:B------:R-:W-:Y:S02]  /*16fb0*/  IMAD.MOV.U32 R13, RZ, RZ, R0 ;  /* 0x000000ffff0d7224 */ /* 0x000fe400078e0000 */
[----:B------:R-:W-:Y:S02]  /*16fc0*/  IMAD.MOV.U32 R12, RZ, RZ, RZ ;  /* 0x000000ffff0c7224 */ /* 0x000fe400078e00ff */
[----:B------:R-:W-:Y:S02]  /*16fd0*/  IMAD.MOV.U32 R11, RZ, RZ, 0x181f ;  /* 0x0000181fff0b7424 */ /* 0x000fe400078e00ff */
[----:B------:R-:W-:Y:S02]  /*16fe0*/  IMAD.MOV.U32 R15, RZ, RZ, -0x1 ;  /* 0xffffffffff0f7424 */ /* 0x000fe400078e00ff */
[----:B------:R-:W-:Y:S02]  /*16ff0*/  IMAD R5, R29, R6, RZ ;  /* 0x000000061d057224 */ /* 0x000fe400078e02ff */
[----:B------:R-:W-:-:S07]  /*17000*/  IMAD.IADD R27, R8, 0x1, R27 ;  /* 0x00000001081b7824 */ /* 0x000fce00078e021b */
[----:B------:R-:W-:Y:S05]  /*17010*/  WARPSYNC.COLLECTIVE R15, `(.L_x_1461) ;  /* 0x000000000f087348 */ /* 0x000fea0003c00000 */
[----:B------:R0:W1:Y:S02]  /*17020*/  SHFL.IDX P6, R14, R13, R12, R11 ;  /* 0x0000000c0d0e7389 */ /* 0x00006400000c000b */
[----:B01----:R-:W-:Y:S01]  /*17030*/  ENDCOLLECTIVE ;  /* 0x000000000000791b */ /* 0x003fe20003800000 */
.L_x_1461:
[----:B------:R-:W-:Y:S01]  /*17040*/  ISETP.GE.AND P0, PT, R27, R5, PT ;  /* 0x000000051b00720c */ /* 0x000fe20003f06270 */
[----:B------:R-:W-:Y:S01]  /*17050*/  IMAD.MOV.U32 R13, RZ, RZ, R4 ;  /* 0x000000ffff0d7224 */ /* 0x000fe200078e0004 */
[----:B------:R-:W-:-:S11]  /*17060*/  MOV R2, R14 ;  /* 0x0000000e00027202 */ /* 0x000fd60000000f00 */
[----:B------:R-:W-:Y:S05]  /*17070*/  WARPSYNC.COLLECTIVE R15, `(.L_x_1462) ;  /* 0x000000000f087348 */ /* 0x000fea0003c00000 */
[----:B------:R0:W1:Y:S02]  /*17080*/  SHFL.IDX P6, R14, R13, R12, R11 ;  /* 0x0000000c0d0e7389 */ /* 0x00006400000c000b */
[----:B01----:R-:W-:Y:S01]  /*17090*/  ENDCOLLECTIVE ;  /* 0x000000000000791b */ /* 0x003fe20003800000 */
.L_x_1462:
[----:B------:R-:W-:Y:S01]  /*170a0*/  MOV R13, R0 ;  /* 0x00000000000d7202 */ /* 0x000fe20000000f00 */
[----:B------:R-:W-:Y:S02]  /*170b0*/  IMAD.MOV.U32 R12, RZ, RZ, 0x1 ;  /* 0x00000001ff0c7424 */ /* 0x000fe400078e00ff */
[----:B------:R-:W-:-:S07]  /*170c0*/  IMAD.MOV.U32 R3, RZ, RZ, R14 ;  /* 0x000000ffff037224 */ /* 0x000fce00078e000e */
[----:B------:R-:W-:Y:S05]  /*170d0*/  WARPSYNC.COLLECTIVE R15, `(.L_x_1463) ;  /* 0x000000000f087348 */ /* 0x000fea0003c00000 */
[----:B------:R0:W1:Y:S02]  /*170e0*/  SHFL.IDX P6, R14, R13, R12, R11 ;  /* 0x0000000c0d0e7389 */ /* 0x00006400000c000b */
[----:B01----:R-:W-:Y:S01]  /*170f0*/  ENDCOLLECTIVE ;  /* 0x000000000000791b */ /* 0x003fe20003800000 */
.L_x_1463:
[----:B------:R-:W-:-:S05]  /*17100*/  @!P0 LEA R6, P5, R34, R3, 0x1 ;  /* 0x0000000322068211 */ /* 0x000fca00078a08ff */
[----:B------:R-:W-:Y:S02]  /*17110*/  @!P0 IMAD.X R3, RZ, RZ, R2, P5 ;  /* 0x000000ffff038224 */ /* 0x000fe400028e0602 */
[----:B------:R-:W-:Y:S02]  /*17120*/  @!P0 IMAD.MOV.U32 R2, RZ, RZ, R6 ;  /* 0x000000ffff028224 */ /* 0x000fe400078e0006 */
[----:B------:R-:W-:Y:S02]  /*17130*/  VIADD R6, R27, 0x10 ;  /* 0x000000101b067836 */ /* 0x000fe40000000000 */
[----:B------:R-:W-:Y:S01]  /*17140*/  IMAD.MOV.U32 R13, RZ, RZ, R4 ;  /* 0x000000ffff0d7224 */ /* 0x000fe200078e0004 */
[----:B------:R-:W-:Y:S01]  /*17150*/  @!PT LDS RZ, [RZ] ;  /* 0x00000000fffff984 */ /* 0x000fe20000000800 */
[----:B------:R-:W-:Y:S01]  /*17160*/  @!PT LDS RZ, [RZ] ;  /* 0x00000000fffff984 */ /* 0x000fe20000000800 */
[----:B------:R-:W-:Y:S01]  /*17170*/  @!PT LDS RZ, [RZ] ;  /* 0x00000000fffff984 */ /* 0x000fe20000000800 */
[----:B------:R-:W-:Y:S04]  /*17180*/  @!P0 LDGSTS.E.BYPASS.LTC128B.128 [R33+0x10400], desc[UR36][R2.64], !P4 ;  /* 0x1040000002218fae */ /* 0x000fe8000e101d64 */
[----:B------:R-:W-:Y:S04]  /*17190*/  @!P0 LDGSTS.E.BYPASS.LTC128B.128 [R33+0x14400], desc[UR36][R2.64+0x80], !P3 ;  /* 0x1440008002218fae */ /* 0x000fe8000d901d64 */
[----:B------:R-:W-:Y:S04]  /*171a0*/  @!P0 LDGSTS.E.BYPASS.LTC128B.128 [R33+0x18400], desc[UR36][R2.64+0x100], !P2 ;  /* 0x1840010002218fae */ /* 0x000fe8000d101d64 */
[----:B------:R0:W-:Y:S01]  /*171b0*/  @!P0 LDGSTS.E.BYPASS.LTC128B.128 [R33+0x1c400], desc[UR36][R2.64+0x180], !P1 ;  /* 0x1c40018002218fae */ /* 0x0001e2000c901d64 */
[----:B------:R-:W-:Y:S01]  /*171c0*/  ISETP.GE.AND P0, PT, R6, R5, PT ;  /* 0x000000050600720c */ /* 0x000fe20003f06270 */
[----:B0-----:R-:W-:-:S12]  /*171d0*/  IMAD.MOV.U32 R2, RZ, RZ, R14 ;  /* 0x000000ffff027224 */ /* 0x001fd800078e000e */
[----:B------:R-:W-:Y:S05]  /*171e0*/  WARPSYNC.COLLECTIVE R15, `(.L_x_1464) ;  /* 0x000000000f087348 */ /* 0x000fea0003c00000 */
[----:B------:R0:W1:Y:S02]  /*171f0*/  SHFL.IDX P6, R14, R13, R12, R11 ;  /* 0x0000000c0d0e7389 */ /* 0x00006400000c000b */
[----:B01----:R-:W-:Y:S01]  /*17200*/  ENDCOLLECTIVE ;  /* 0x000000000000791b */ /* 0x003fe20003800000 */
.L_x_1464:
[----:B------:R-:W-:Y:S02]  /*17210*/  IMAD.MOV.U32 R13, RZ, RZ, R0 ;  /* 0x000000ffff0d7224 */ /* 0x000fe400078e0000 */
[----:B------:R-:W-:Y:S02]  /*17220*/  IMAD.MOV.U32 R12, RZ, RZ, 0x2 ;  /* 0x00000002ff0c7424 */ /* 0x000fe400078e00ff */
[----:B------:R-:W-:-:S07]  /*17230*/  IMAD.MOV.U32 R3, RZ, RZ, R14 ;  /* 0x000000ffff037224 */ /* 0x000fce00078e000e */
[----:B------:R-:W-:Y:S05]  /*17240*/  WARPSYNC.COLLECTIVE R15, `(.L_x_1465) ;  /* 0x000000000f087348 */ /* 0x000fea0003c00000 */
[----:B------:R0:W1:Y:S02]  /*17250*/  SHFL.IDX P6, R14, R13, R12, R11 ;  /* 0x0000000c0d0e7389 */ /* 0x00006400000c000b */
[----:B01----:R-:W-:Y:S01]  /*17260*/  ENDCOLLECTIVE ;  /* 0x000000000000791b */ /* 0x003fe20003800000 */
.L_x_1465:
[----:B------:R-:W-:-:S05]  /*17270*/  @!P0 LEA R6, P5, R34, R3, 0x1 ;  /* 0x0000000322068211 */ /* 0x000fca00078a08ff */
[----:B------:R-:W-:Y:S02]  /*17280*/  @!P0 IMAD.X R7, RZ, RZ, R2, P5 ;  /* 0x000000ffff078224 */ /* 0x000fe400028e0602 */
[----:B------:R-:W-:Y:S02]  /*17290*/  @!P0 IMAD.MOV.U32 R2, RZ, RZ, R6 ;  /* 0x000000ffff028224 */ /* 0x000fe400078e0006 */
[----:B------:R-:W-:Y:S01]  /*172a0*/  VIADD R6, R27, 0x20 ;  /* 0x000000201b067836 */ /* 0x000fe20000000000 */
[----:B------:R-:W-:Y:S01]  /*172b0*/  @!P0 MOV R3, R7 ;  /* 0x0000000700038202 */ /* 0x000fe20000000f00 */
[----:B------:R-:W-:-:S04]  /*172c0*/  IMAD.MOV.U32 R13, RZ, RZ, R4 ;  /* 0x000000ffff0d7224 */ /* 0x000fc800078e0004 */
        /* <DEDUP_REMOVED lines=12> */
.L_x_1466:
[----:B------:R-:W-:Y:S02]  /*17390*/  IMAD.MOV.U32 R13, RZ, RZ, R0 ;  /* 0x000000ffff0d7224 */ /* 0x000fe400078e0000 */
[----:B------:R-:W-:Y:S02]  /*173a0*/  IMAD.MOV.U32 R12, RZ, RZ, 0x3 ;  /* 0x00000003ff0c7424 */ /* 0x000fe400078e00ff */
[----:B------:R-:W-:-:S07]  /*173b0*/  IMAD.MOV.U32 R3, RZ, RZ, R14 ;  /* 0x000000ffff037224 */ /* 0x000fce00078e000e */
[----:B------:R-:W-:Y:S05]  /*173c0*/  WARPSYNC.COLLECTIVE R15, `(.L_x_1467) ;  /* 0x000000000f087348 */ /* 0x000fea0003c00000 */
[----:B------:R0:W1:Y:S02]  /*173d0*/  SHFL.IDX P6, R14, R13, R12, R11 ;  /* 0x0000000c0d0e7389 */ /* 0x00006400000c000b */
[----:B01----:R-:W-:Y:S01]  /*173e0*/  ENDCOLLECTIVE ;  /* 0x000000000000791b */ /* 0x003fe20003800000 */
.L_x_1467:
[----:B------:R-:W-:-:S04]  /*173f0*/  @!P0 LEA R6, P5, R34, R3, 0x1 ;  /* 0x0000000322068211 */ /* 0x000fc800078a08ff */
[----:B------:R-:W-:Y:S01]  /*17400*/  @!P0 IADD3.X R7, RZ, R2, RZ, P5, !PT ;  /* 0x00000002ff078210 */ /* 0x000fe20002ffe4ff */
[----:B------:R-:W-:Y:S02]  /*17410*/  @!P0 IMAD.MOV.U32 R2, RZ, RZ, R6 ;  /* 0x000000ffff028224 */ /* 0x000fe400078e0006 */
[----:B------:R-:W-:Y:S02]  /*17420*/  VIADD R6, R27, 0x30 ;  /* 0x000000301b067836 */ /* 0x000fe40000000000 */
[----:B------:R-:W-:Y:S01]  /*17430*/  @!P0 IMAD.MOV.U32 R3, RZ, RZ, R7 ;  /* 0x000000ffff038224 */ /* 0x000fe200078e0007 */
[----:B------:R-:W-:-:S04]  /*17440*/  MOV R13, R4 ;  /* 0x00000004000d7202 */ /* 0x000fc80000000f00 */
        /* <DEDUP_REMOVED lines=12> */
.L_x_1468:
[----:B------:R-:W-:Y:S01]  /*17510*/  IMAD.MOV.U32 R13, RZ, RZ, R0 ;  /* 0x000000ffff0d7224 */ /* 0x000fe200078e0000 */
[----:B------:R-:W-:Y:S01]  /*17520*/  MOV R12, 0x4 ;  /* 0x00000004000c7802 */ /* 0x000fe20000000f00 */
[----:B------:R-:W-:-:S07]  /*17530*/  IMAD.MOV.U32 R3, RZ, RZ, R14 ;  /* 0x000000ffff037224 */ /* 0x000fce00078e000e */
[----:B------:R-:W-:Y:S05]  /*17540*/  WARPSYNC.COLLECTIVE R15, `(.L_x_1469) ;  /* 0x000000000f087348 */ /* 0x000fea0003c00000 */
[----:B------:R0:W1:Y:S02]  /*17550*/  SHFL.IDX P6, R14, R13, R12, R11 ;  /* 0x0000000c0d0e7389 */ /* 0x00006400000c000b */
[----:B01----:R-:W-:Y:S01]  /*17560*/  ENDCOLLECTIVE ;  /* 0x000000000000791b */ /* 0x003fe20003800000 */
.L_x_1469:
[----:B------:R-:W-:-:S05]  /*17570*/  @!P0 LEA R6, P5, R34, R3, 0x1 ;  /* 0x0000000322068211 */ /* 0x000fca00078a08ff */
[----:B------:R-:W-:Y:S02]  /*17580*/  @!P0 IMAD.X R7, RZ, RZ, R2, P5 ;  /* 0x000000ffff078224 */ /* 0x000fe400028e0602 */
[----:B------:R-:W-:Y:S02]  /*17590*/  @!P0 IMAD.MOV.U32 R2, RZ, RZ, R6 ;  /* 0x000000ffff028224 */ /* 0x000fe400078e0006 */
[----:B------:R-:W-:Y:S02]  /*175a0*/  @!P0 IMAD.MOV.U32 R3, RZ, RZ, R7 ;  /* 0x000000ffff038224 */ /* 0x000fe400078e0007 */
[----:B------:R-:W-:Y:S02]  /*175b0*/  IMAD.MOV.U32 R13, RZ, RZ, R4 ;  /* 0x000000ffff0d7224 */ /* 0x000fe400078e0004 */
[----:B------:R-:W-:Y:S01]  /*175c0*/  VIADD R6, R27, 0x40 ;  /* 0x000000401b067836 */ /* 0x000fe20000000000 */
        /* <DEDUP_REMOVED lines=12> */
.L_x_1470:
[----:B------:R-:W-:Y:S02]  /*17690*/  IMAD.MOV.U32 R13, RZ, RZ, R0 ;  /* 0x000000ffff0d7224 */ /* 0x000fe400078e0000 */
[----:B------:R-:W-:Y:S02]  /*176a0*/  IMAD.MOV.U32 R12, RZ, RZ, 0x5 ;  /* 0x00000005ff0c7424 */ /* 0x000fe400078e00ff */
[----:B------:R-:W-:-:S07]  /*176b0*/  IMAD.MOV.U32 R3, RZ, RZ, R14 ;  /* 0x000000ffff037224 */ /* 0x000fce00078e000e */
[----:B------:R-:W-:Y:S05]  /*176c0*/  WARPSYNC.COLLECTIVE R15, `(.L_x_1471) ;  /* 0x000000000f087348 */ /* 0x000fea0003c00000 */
[----:B------:R0:W1:Y:S02]  /*176d0*/  SHFL.IDX P6, R14, R13, R12, R11 ;  /* 0x0000000c0d0e7389 */ /* 0x00006400000c000b */
[----:B01----:R-:W-:Y:S01]  /*176e0*/  ENDCOLLECTIVE ;  /* 0x000000000000791b */ /* 0x003fe20003800000 */
.L_x_1471:
[----:B------:R-:W-:-:S05]  /*176f0*/  @!P0 LEA R6, P5, R34, R3, 0x1 ;  /* 0x0000000322068211 */ /* 0x000fca00078a08ff */
[----:B------:R-:W-:Y:S02]  /*17700*/  @!P0 IMAD.X R7, RZ, RZ, R2, P5 ;  /* 0x000000ffff078224 */ /* 0x000fe400028e0602 */
[----:B------:R-:W-:Y:S01]  /*17710*/  @!P0 IMAD.MOV.U32 R2, RZ, RZ, R6 ;  /* 0x000000ffff028224 */ /* 0x000fe200078e0006 */
[----:B------:R-:W-:Y:S01]  /*17720*/  IADD3 R6, R27, 0x50, RZ ;  /* 0x000000501b067810 */ /* 0x000fe20007ffe0ff */
[----:B------:R-:W-:Y:S02]  /*17730*/  @!P0 IMAD.MOV.U32 R3, RZ, RZ, R7 ;  /* 0x000000ffff038224 */ /* 0x000fe400078e0007 */
[----:B------:R-:W-:-:S03]  /*17740*/  IMAD.MOV.U32 R13, RZ, RZ, R4 ;  /* 0x000000ffff0d7224 */ /* 0x000fc600078e0004 */
        /* <DEDUP_REMOVED lines=12> */
.L_x_1472:
[----:B------:R-:W-:Y:S02]  /*17810*/  IMAD.MOV.U32 R13, RZ, RZ, R0 ;  /* 0x000000ffff0d7224 */ /* 0x000fe400078e0000 */
[----:B------:R-:W-:Y:S02]  /*17820*/  IMAD.MOV.U32 R12, RZ, RZ, 0x6 ;  /* 0x00000006ff0c7424 */ /* 0x000fe400078e00ff */
[----:B------:R-:W-:-:S07]  /*17830*/  IMAD.MOV.U32 R3, RZ, RZ, R14 ;  /* 0x000000ffff037224 */ /* 0x000fce00078e000e */
[----:B------:R-:W-:Y:S05]  /*17840*/  WARPSYNC.COLLECTIVE R15, `(.L_x_1473) ;  /* 0x000000000f087348 */ /* 0x000fea0003c00000 */
[----:B------:R0:W1:Y:S02]  /*17850*/  SHFL.IDX P6, R14, R13, R12, R11 ;  /* 0x0000000c0d0e7389 */ /* 0x00006400000c000b */
[----:B01----:R-:W-:Y:S01]  /*17860*/  ENDCOLLECTIVE ;  /* 0x000000000000791b */ /* 0x003fe20003800000 */
.L_x_1473:
[----:B------:R-:W-:-:S05]  /*17870*/  @!P0 LEA R6, P5, R34, R3, 0x1 ;  /* 0x0000000322068211 */ /* 0x000fca00078a08ff */
[----:B------:R-:W-:Y:S01]  /*17880*/  @!P0 IMAD.X R7, RZ, RZ, R2, P5 ;  /* 0x000000ffff078224 */ /* 0x000fe200028e0602 */
[----:B------:R-:W-:Y:S01]  /*17890*/  @!P0 MOV R2, R6 ;  /* 0x0000000600028202 */ /* 0x000fe20000000f00 */
[----:B------:R-:W-:Y:S02]  /*178a0*/  VIADD R6, R27, 0x60 ;  /* 0x000000601b067836 */ /* 0x000fe40000000000 */
        /* <DEDUP_REMOVED lines=14> */
.L_x_1474:
[----:B------:R-:W-:Y:S02]  /*17990*/  IMAD.MOV.U32 R13, RZ, RZ, R0 ;  /* 0x000000ffff0d7224 */ /* 0x000fe400078e0000 */
[----:B------:R-:W-:Y:S01]  /*179a0*/  IMAD.MOV.U32 R12, RZ, RZ, 0x7 ;  /* 0x00000007ff0c7424 */ /* 0x000fe200078e00ff */
[----:B------:R-:W-:-:S07]  /*179b0*/  MOV R3, R14 ;  /* 0x0000000e00037202 */ /* 0x000fce0000000f00 */
[----:B------:R-:W-:Y:S05]  /*179c0*/  WARPSYNC.COLLECTIVE R15, `(.L_x_1475) ;  /* 0x000000000f087348 */ /* 0x000fea0003c00000 */
[----:B------:R0:W1:Y:S02]  /*179d0*/  SHFL.IDX P6, R14, R13, R12, R11 ;  /* 0x0000000c0d0e7389 */ /* 0x00006400000c000b */
[----:B01----:R-:W-:Y:S01]  /*179e0*/  ENDCOLLECTIVE ;  /* 0x000000000000791b */ /* 0x003fe20003800000 */
.L_x_1475:
[----:B------:R-:W-:-:S05]  /*179f0*/  @!P0 LEA R6, P5, R34, R3, 0x1 ;  /* 0x0000000322068211 */ /* 0x000fca00078a08ff */
[----:B------:R-:W-:Y:S02]  /*17a00*/  @!P0 IMAD.X R7, RZ, RZ, R2, P5 ;  /* 0x000000ffff078224 */ /* 0x000fe400028e0602 */
[----:B------:R-:W-:Y:S02]  /*17a10*/  @!P0 IMAD.MOV.U32 R2, RZ, RZ, R6 ;  /* 0x000000ffff028224 */ /* 0x000fe400078e0006 */
[----:B------:R-:W-:Y:S01]  /*17a20*/  @!P0 IMAD.MOV.U32 R3, RZ, RZ, R7 ;  /* 0x000000ffff038224 */ /* 0x000fe200078e0007 */
[----:B------:R-:W-:-:S04]  /*17a30*/  MOV R13, R4 ;  /* 0x00000004000d7202 */ /* 0x000fc80000000f00 */
[----:B------:R-:W-:Y:S01]  /*17a40*/  @!PT LDS RZ, [RZ] ;  /* 0x00000000fffff984 */ /* 0x000fe20000000800 */
[----:B------:R-:W-:Y:S01]  /*17a50*/  @!PT LDS RZ, [RZ] ;  /* 0x00000000fffff984 */ /* 0x000fe20000000800 */
[----:B------:R-:W-:Y:S01]  /*17a60*/  @!PT LDS RZ, [RZ] ;  /* 0x00000000fffff984 */ /* 0x000fe20000000800 */
[----:B------:R0:W-:Y:S04]  /*17a70*/  @!P0 LDGSTS.E.BYPASS.LTC128B.128 [R33+0x13400], desc[UR36][R2.64], !P4 ;  /* 0x1340000002218fae */ /* 0x0001e8000e101d64 */
[----:B------:R0:W-:Y:S04]  /*17a80*/  @!P0 LDGSTS.E.BYPASS.LTC128B.128 [R33+0x17400], desc[UR36][R2.64+0x80], !P3 ;  /* 0x1740008002218fae */ /* 0x0001e8000d901d64 */
[----:B------:R0:W-:Y:S01]  /*17a90*/  @!P0 LDGSTS.E.BYPASS.LTC128B.128 [R33+0x1b400], desc[UR36][R2.64+0x100], !P2 ;  /* 0x1b40010002218fae */ /* 0x0001e2000d101d64 */
[----:B------:R-:W-:-:S03]  /*17aa0*/  IMAD.MOV.U32 R6, RZ, RZ, R14 ;  /* 0x000000ffff067224 */ /* 0x000fc600078e000e */
[----:B------:R0:W-:Y:S04]  /*17ab0*/  @!P0 LDGSTS.E.BYPASS.LTC128B.128 [R33+0x1f400], desc[UR36][R2.64+0x180], !P1 ;  /* 0x1f40018002218fae */ /* 0x0001e8000c901d64 */
[----:B0-----:R-:W-:Y:S05]  /*17ac0*/  WARPSYNC.COLLECTIVE R15, `(.L_x_1476) ;  /* 0x000000000f087348 */ /* 0x001fea0003c00000 */
[----:B------:R1:W2:Y:S02]  /*17ad0*/  SHFL.IDX P6, R14, R13, R12, R11 ;  /* 0x0000000c0d0e7389 */ /* 0x0002a400000c000b */
[----:B012---:R-:W-:Y:S01]  /*17ae0*/  ENDCOLLECTIVE ;  /* 0x000000000000791b */ /* 0x007fe20003800000 */
.L_x_1476:
[----:B------:R-:W-:Y:S05]  /*17af0*/  BRA `(.L_x_1477) ;  /* 0xffffffc000507947 */ /* 0x000fea000383ffff */
.L_x_1395:
[----:B0-----:R0:W2:Y:S02]  /*17b00*/  SYNCS.PHASECHK.TRANS64.TRYWAIT P0, [R22+URZ+0x30820], R3 ;  /* 0x03082003160075a7 */ /* 0x0010a4000800017f */
[----:B--2---:R-:W-:Y:S05]  /*17b10*/  @!P0 NANOSLEEP.SYNCS 0x989680 ;  /* 0x009896800000895d */ /* 0x004fea0003900000 */
[----:B------:R-:W2:Y:S02]  /*17b20*/  @!P0 SYNCS.PHASECHK.TRANS64 P0, [R22+URZ+0x30820], R3 ;  /* 0x03082003160085a7 */ /* 0x000ea4000800007f */
[----:B--2---:R-:W-:Y:S05]  /*17b30*/  @!P0 BRA `(.L_x_1395) ;  /* 0xfffffffc00f08947 */ /* 0x004fea000383ffff */
[----:B------:R-:W-:Y:S05]  /*17b40*/  BRA `(.L_x_1478) ;  /* 0xffffffc000cc7947 */ /* 0x000fea000383ffff */
.L_x_1400:
[----:B0-----:R0:W1:Y:S02]  /*17b50*/  SYNCS.PHASECHK.TRANS64.TRYWAIT P0, [R7+URZ+0x30840], R2 ;  /* 0x03084002070075a7 */ /* 0x001064000800017f */
[----:B-1----:R-:W-:Y:S05]  /*17b60*/  @!P0 NANOSLEEP.SYNCS 0x989680 ;  /* 0x009896800000895d */ /* 0x002fea0003900000 */
[----:B------:R-:W1:Y:S02]  /*17b70*/  @!P0 SYNCS.PHASECHK.TRANS64 P0, [R7+URZ+0x30840], R2 ;  /* 0x03084002070085a7 */ /* 0x000e64000800007f */
[----:B-1----:R-:W-:Y:S05]  /*17b80*/  @!P0 BRA `(.L_x_1400) ;  /* 0xfffffffc00f08947 */ /* 0x002fea000383ffff */
[----:B------:R-:W-:Y:S05]  /*17b90*/  BRA `(.L_x_1479) ;  /* 0xffffffc400b07947 */ /* 0x000fea000383ffff */
.L_x_1401:
        /* <DEDUP_REMOVED lines=8> */
.L_x_1481:
[----:B------:R-:W-:Y:S05]  /*17c20*/  BSYNC B1 ;  /* 0x0000000000017941 */ /* 0x000fea0003800000 */
.L_x_1480:
[----:B------:R-:W-:Y:S01]  /*17c30*/  IMAD.MOV.U32 R13, RZ, RZ, R9 ;  /* 0x000000ffff0d7224 */ /* 0x000fe200078e0009 */
[----:B------:R-:W-:Y:S01]  /*17c40*/  MOV R12, RZ ;  /* 0x000000ff000c7202 */ /* 0x000fe20000000f00 */
[----:B------:R-:W-:Y:S01]  /*17c50*/  IMAD.MOV.U32 R11, RZ, RZ, 0x181f ;  /* 0x0000181fff0b7424 */ /* 0x000fe200078e00ff */
[----:B------:R-:W-:Y:S01]  /*17c60*/  LOP3.LUT R23, R23, 0xffffdfff, RZ, 0xc0, !PT ;  /* 0xffffdfff17177812 */ /* 0x000fe200078ec0ff */
[----:B------:R-:W-:Y:S02]  /*17c70*/  IMAD.MOV.U32 R15, RZ, RZ, -0x1 ;  /* 0xffffffffff0f7424 */ /* 0x000fe400078e00ff */
[----:B------:R-:W-:Y:S01]  /*17c80*/  IMAD.MOV.U32 R3, RZ, RZ, R14 ;  /* 0x000000ffff037224 */ /* 0x000fe200078e000e */
[----:B------:R-:W-:Y:S01]  /*17c90*/  @P3 LOP3.LUT R23, R23, 0x2000, RZ, 0xfc, !PT ;  /* 0x0000200017173812 */ /* 0x000fe200078efcff */
[----:B------:R-:W-:-:S07]  /*17ca0*/  IMAD.SHL.U32 R4, R34, 0x2, RZ ;  /* 0x0000000222047824 */ /* 0x000fce00078e00ff */
[----:B------:R-:W-:Y:S05]  /*17cb0*/  WARPSYNC.COLLECTIVE R15, `(.L_x_1482) ;  /* 0x000000000f087348 */ /* 0x000fea0003c00000 */
[----:B------:R0:W1:Y:S02]  /*17cc0*/  SHFL.IDX P6, R14, R13, R12, R11 ;  /* 0x0000000c0d0e7389 */ /* 0x00006400000c000b */
[----:B01----:R-:W-:Y:S01]  /*17cd0*/  ENDCOLLECTIVE ;  /* 0x000000000000791b */ /* 0x003fe20003800000 */
.L_x_1482:
[----:B------:R-:W-:Y:S01]  /*17ce0*/  IMAD R20, R20, 0x2, R22 ;  /* 0x0000000214147824 */ /* 0x000fe200078e0216 */
[C---:B------:R-:W-:Y:S02]  /*17cf0*/  LOP3.LUT P3, RZ, R23.reuse, 0x10, RZ, 0xc0, !PT ;  /* 0x0000001017ff7812 */ /* 0x040fe4000786c0ff */
[----:B------:R-:W-:-:S04]  /*17d00*/  LOP3.LUT R23, R23, 0xffffefff, RZ, 0xc0, !PT ;  /* 0xffffefff17177812 */ /* 0x000fc800078ec0ff */
[----:B------:R-:W-:-:S04]  /*17d10*/  @P2 LOP3.LUT R23, R23, 0x1000, RZ, 0xfc, !PT ;  /* 0x0000100017172812 */ /* 0x000fc800078efcff */
[C---:B------:R-:W-:Y:S02]  /*17d20*/  LOP3.LUT P2, RZ, R23.reuse, 0x8, RZ, 0xc0, !PT ;  /* 0x0000000817ff7812 */ /* 0x040fe4000784c0ff */
[----:B------:R-:W-:Y:S01]  /*17d30*/  MOV R13, R27 ;  /* 0x0000001b000d7202 */ /* 0x000fe20000000f00 */
[----:B------:R-:W-:Y:S01]  /*17d40*/  IMAD.MOV.U32 R12, RZ, RZ, 0x1 ;  /* 0x00000001ff0c7424 */ /* 0x000fe200078e00ff */
[----:B------:R-:W-:-:S04]  /*17d50*/  LOP3.LUT R23, R23, 0xfffff7ff, RZ, 0xc0, !PT ;  /* 0xfffff7ff17177812 */ /* 0x000fc800078ec0ff */
[----:B------:R-:W-:Y:S01]  /*17d60*/  @P1 LOP3.LUT R23, R23, 0x800, RZ, 0xfc, !PT ;  /* 0x0000080017171812 */ /* 0x000fe200078efcff */
[----:B------:R-:W-:-:S03]  /*17d70*/  IMAD.MOV.U32 R2, RZ, RZ, R14 ;  /* 0x000000ffff027224 */ /* 0x000fc600078e000e */
[----:B------:R-:W-:-:S13]  /*17d80*/  LOP3.LUT P1, RZ, R23, 0x4, RZ, 0xc0, !PT ;  /* 0x0000000417ff7812 */ /* 0x000fda000782c0ff */
[----:B------:R-:W-:Y:S05]  /*17d90*/  WARPSYNC.COLLECTIVE R15, `(.L_x_1483) ;  /* 0x000000000f087348 */ /* 0x000fea0003c00000 */
[----:B------:R0:W1:Y:S02]  /*17da0*/  SHFL.IDX P6, R14, R13, R12, R11 ;  /* 0x0000000c0d0e7389 */ /* 0x00006400000c000b */
[----:B01----:R-:W-:Y:S01]  /*17db0*/  ENDCOLLECTIVE ;  /* 0x000000000000791b */ /* 0x003fe20003800000 */
.L_x_1483:
        /* <DEDUP_REMOVED lines=14> */
.L_x_1484:
[----:B------:R-:W-:Y:S01]  /*17ea0*/  IMAD.MOV.U32 R13, RZ, RZ, R27 ;  /* 0x000000ffff0d7224 */ /* 0x000fe200078e001b */
[----:B------:R-:W-:Y:S01]  /*17eb0*/  MOV R12, 0x2 ;  /* 0x00000002000c7802 */ /* 0x000fe20000000f00 */
[----:B------:R-:W-:-:S07]  /*17ec0*/  IMAD.MOV.U32 R2, RZ, RZ, R14 ;  /* 0x000000ffff027224 */ /* 0x000fce00078e000e */
[----:B------:R-:W-:Y:S05]  /*17ed0*/  WARPSYNC.COLLECTIVE R15, `(.L_x_1485) ;  /* 0x000000000f087348 */ /* 0x000fea0003c00000 */
[----:B------:R0:W1:Y:S02]  /*17ee0*/  SHFL.IDX P6, R14, R13, R12, R11 ;  /* 0x0000000c0d0e7389 */ /* 0x00006400000c000b */
[----:B01----:R-:W-:Y:S01]  /*17ef0*/  ENDCOLLECTIVE ;  /* 0x000000000000791b */ /* 0x003fe20003800000 */
.L_x_1485:
        /* <DEDUP_REMOVED lines=14> */
.L_x_1486:
[----:B------:R-:W-:Y:S02]  /*17fe0*/  IMAD.MOV.U32 R13, RZ, RZ, R27 ;  /* 0x000000ffff0d7224 */ /* 0x000fe400078e001b */
[----:B------:R-:W-:Y:S02]  /*17ff0*/  IMAD.MOV.U32 R12, RZ, RZ, 0x3 ;  /* 0x00000003ff0c7424 */ /* 0x000fe400078e00ff */
[----:B------:R-:W-:-:S07]  /*18000*/  IMAD.MOV.U32 R2, RZ, RZ, R14 ;  /* 0x000000ffff027224 */ /* 0x000fce00078e000e */
[----:B------:R-:W-:Y:S05]  /*18010*/  WARPSYNC.COLLECTIVE R15, `(.L_x_1487) ;  /* 0x000000000f087348 */ /* 0x000fea0003c00000 */
[----:B------:R0:W1:Y:S02]  /*18020*/  SHFL.IDX P6, R14, R13, R12, R11 ;  /* 0x0000000c0d0e7389 */ /* 0x00006400000c000b */
[----:B01----:R-:W-:Y:S01]  /*18030*/  ENDCOLLECTIVE ;  /* 0x000000000000791b */ /* 0x003fe20003800000 */
.L_x_1487:
[----:B------:R-:W-:-:S05]  /*18040*/  IADD3 R2, P0, R2, R4, RZ ;  /* 0x0000000402027210 */ /* 0x000fca0007f1e0ff */
[----:B------:R-:W-:-:S05]  /*18050*/  IMAD.X R3, RZ, RZ, R35, P0 ;  /* 0x000000ffff037224 */ /* 0x000fca00000e0623 */
[----:B------:R-:W-:Y:S01]  /*18060*/  @!PT LDS RZ, [RZ] ;  /* 0x00000000fffff984 */ /* 0x000fe20000000800 */
[----:B------:R-:W-:Y:S01]  /*18070*/  @!PT LDS RZ, [RZ] ;  /* 0x00000000fffff984 */ /* 0x000fe20000000800 */
[----:B------:R-:W-:Y:S01]  /*18080*/  @!PT LDS RZ, [RZ] ;  /* 0x00000000fffff984 */ /* 0x000fe20000000800 */
[----:B------:R0:W-:Y:S01]  /*18090*/  LDGSTS.E.BYPASS.LTC128B.128 [R20+0x21400], desc[UR36][R2.64], !P3 ;  /* 0x2140000002147fae */ /* 0x0001e2000d901d64 */
[----:B------:R-:W-:Y:S01]  /*180a0*/  IMAD.MOV.U32 R13, RZ, RZ, R9 ;  /* 0x000000ffff0d7224 */ /* 0x000fe200078e0009 */
[C---:B------:R-:W-:Y:S02]  /*180b0*/  LOP3.LUT P3, RZ, R23.reuse, 0x2000, RZ, 0xc0, !PT ;  /* 0x0000200017ff7812 */ /* 0x040fe4000786c0ff */
[----:B------:R0:W-:Y:S01]  /*180c0*/  LDGSTS.E.BYPASS.LTC128B.128 [R20+0x23400], desc[UR36][R2.64+0x80], !P2 ;  /* 0x2340008002147fae */ /* 0x0001e2000d101d64 */
[----:B------:R-:W-:-:S03]  /*180d0*/  LOP3.LUT P2, RZ, R23, 0x1000, RZ, 0xc0, !PT ;  /* 0x0000100017ff7812 */ /* 0x000fc6000784c0ff */
[----:B------:R0:W-:Y:S01]  /*180e0*/  LDGSTS.E.BYPASS.LTC128B.128 [R20+0x25400], desc[UR36][R2.64+0x100], !P1 ;  /* 0x2540010002147fae */ /* 0x0001e2000c901d64 */
[----:B------:R-:W-:Y:S02]  /*180f0*/  LOP3.LUT P1, RZ, R23, 0x800, RZ, 0xc0, !PT ;  /* 0x0000080017ff7812 */ /* 0x000fe4000782c0ff */
[----:B------:R-:W-:Y:S01]  /*18100*/  MOV R35, R14 ;  /* 0x0000000e00237202 */ /* 0x000fe20000000f00 */
[----:B------:R0:W-:Y:S10]  /*18110*/  LDGSTS.E.BYPASS.LTC128B.128 [R20+0x27400], desc[UR36][R2.64+0x180], !P5 ;  /* 0x2740018002147fae */ /* 0x0001f4000e901d64 */
[----:B0-----:R-:W-:Y:S05]  /*18120*/  WARPSYNC.COLLECTIVE R15, `(.L_x_1488) ;  /* 0x000000000f087348 */ /* 0x001fea0003c00000 */
[----:B------:R1:W2:Y:S02]  /*18130*/  SHFL.IDX P6, R14, R13, R12, R11 ;  /* 0x0000000c0d0e7389 */ /* 0x0002a400000c000b */
[----:B012---:R-:W-:Y:S01]  /*18140*/  ENDCOLLECTIVE ;  /* 0x000000000000791b */ /* 0x007fe20003800000 */
.L_x_1488:
[----:B------:R-:W-:Y:S01]  /*18150*/  IMAD.MOV.U32 R2, RZ, RZ, R14 ;  /* 0x000000ffff027224 */ /* 0x000fe200078e000e */
[----:B------:R-:W-:Y:S06]  /*18160*/  BRA `(.L_x_1489) ;  /* 0xffffffc400347947 */ /* 0x000fec000383ffff */
.L_x_1406:
[----:B-1----:R1:W2:Y:S02]  /*18170*/  SYNCS.PHASECHK.TRANS64.TRYWAIT P0, [R7+URZ+0x30860], R2 ;  /* 0x03086002070075a7 */ /* 0x0022a4000800017f */
[----:B--2---:R-:W-:Y:S05]  /*18180*/  @!P0 NANOSLEEP.SYNCS 0x989680 ;  /* 0x009896800000895d */ /* 0x004fea0003900000 */
[----:B------:R-:W2:Y:S02]  /*18190*/  @!P0 SYNCS.PHASECHK.TRANS64 P0, [R7+URZ+0x30860], R2 ;  /* 0x03086002070085a7 */ /* 0x000ea4000800007f */
[----:B--2---:R-:W-:Y:S05]  /*181a0*/  @!P0 BRA `(.L_x_1406) ;  /* 0xfffffffc00f08947 */ /* 0x004fea000383ffff */
[----:B------:R-:W-:Y:S05]  /*181b0*/  BRA `(.L_x_1490) ;  /* 0xffffffc400ac7947 */ /* 0x000fea000383ffff */
.L_x_1407:
[----:B------:R-:W-:Y:S01]  /*181c0*/  BSSY B1, `(.L_x_1491) ;  /* 0x0000008000017945 */ /* 0x000fe20003800000 */
[----:B------:R-:W-:Y:S02]  /*181d0*/  IMAD.MOV.U32 R13, RZ, RZ, R24 ;  /* 0x000000ffff0d7224 */ /* 0x000fe400078e0018 */
[----:B------:R-:W-:Y:S02]  /*181e0*/  IMAD.MOV.U32 R12, RZ, RZ, RZ ;  /* 0x000000ffff0c7224 */ /* 0x000fe400078e00ff */
[----:B------:R-:W-:Y:S02]  /*181f0*/  IMAD.MOV.U32 R11, RZ, RZ, 0x181f ;  /* 0x0000181fff0b7424 */ /* 0x000fe400078e00ff */
[----:B------:R-:W-:-:S07]  /*18200*/  IMAD.MOV.U32 R15, RZ, RZ, -0x1 ;  /* 0xffffffffff0f7424 */ /* 0x000fce00078e00ff */
[----:B-1----:R-:W-:Y:S05]  /*18210*/  WARPSYNC.COLLECTIVE R15, `(.L_x_1492) ;  /* 0x000000000f087348 */ /* 0x002fea0003c00000 */
[----:B------:R0:W2:Y:S02]  /*18220*/  SHFL.IDX P6, R14, R13, R12, R11 ;  /* 0x0000000c0d0e7389 */ /* 0x0000a400000c000b */
[----:B012---:R-:W-:Y:S01]  /*18230*/  ENDCOLLECTIVE ;  /* 0x000000000000791b */ /* 0x007fe20003800000 */
.L_x_1492:
[----:B------:R-:W-:Y:S05]  /*18240*/  BSYNC B1 ;  /* 0x0000000000017941 */ /* 0x000fea0003800000 */
.L_x_1491:
[----:B------:R-:W-:Y:S01]  /*18250*/  IMAD.MOV.U32 R13, RZ, RZ, R17 ;  /* 0x000000ffff0d7224 */ /* 0x000fe200078e0011 */
[----:B------:R-:W-:Y:S01]  /*18260*/  MOV R3, R14 ;  /* 0x0000000e00037202 */ /* 0x000fe20000000f00 */
[----:B------:R-:W-:Y:S01]  /*18270*/  IMAD.MOV.U32 R12, RZ, RZ, RZ ;  /* 0x000000ffff0c7224 */ /* 0x000fe200078e00ff */
[----:B------:R-:W-:Y:S01]  /*18280*/  LEA R6, R6, R22, 0x1 ;  /* 0x0000001606067211 */ /* 0x000fe200078e08ff */
[----:B------:R-:W-:Y:S02]  /*18290*/  IMAD.MOV.U32 R11, RZ, RZ, 0x181f ;  /* 0x0000181fff0b7424 */ /* 0x000fe400078e00ff */
[----:B------:R-:W-:-:S07]  /*182a0*/  IMAD.MOV.U32 R15, RZ, RZ, -0x1 ;  /* 0xffffffffff0f7424 */ /* 0x000fce00078e00ff */
[----:B------:R-:W-:Y:S05]  /*182b0*/  WARPSYNC.COLLECTIVE R15, `(.L_x_1493) ;  /* 0x000000000f087348 */ /* 0x000fea0003c00000 */
[----:B------:R0:W1:Y:S02]  /*182c0*/  SHFL.IDX P6, R14, R13, R12, R11 ;  /* 0x0000000c0d0e7389 */ /* 0x00006400000c000b */
[----:B01----:R-:W-:Y:S01]  /*182d0*/  ENDCOLLECTIVE ;  /* 0x000000000000791b */ /* 0x003fe20003800000 */
.L_x_1493:
[----:B------:R-:W-:Y:S02]  /*182e0*/  IMAD.MOV.U32 R13, RZ, RZ, R24 ;  /* 0x000000ffff0d7224 */ /* 0x000fe400078e0018 */
[----:B------:R-:W-:Y:S02]  /*182f0*/  IMAD.MOV.U32 R12, RZ, RZ, 0x1 ;  /* 0x00000001ff0c7424 */ /* 0x000fe400078e00ff */
[----:B------:R-:W-:-:S07]  /*18300*/  IMAD.MOV.U32 R2, RZ, RZ, R14 ;  /* 0x000000ffff027224 */ /* 0x000fce00078e000e */
[----:B------:R-:W-:Y:S05]  /*18310*/  WARPSYNC.COLLECTIVE R15, `(.L_x_1494) ;  /* 0x000000000f087348 */ /* 0x000fea0003c00000 */
[----:B------:R0:W1:Y:S02]  /*18320*/  SHFL.IDX P6, R14, R13, R12, R11 ;  /* 0x0000000c0d0e7389 */ /* 0x00006400000c000b */
[----:B01----:R-:W-:Y:S01]  /*18330*/  ENDCOLLECTIVE ;  /* 0x000000000000791b */ /* 0x003fe20003800000 */
.L_x_1494:
        /* <DEDUP_REMOVED lines=18> */
.L_x_1495:
[----:B------:R-:W-:Y:S01]  /*18460*/  MOV R13, R24 ;  /* 0x00000018000d7202 */ /* 0x000fe20000000f00 */
[----:B------:R-:W-:Y:S02]  /*18470*/  IMAD.MOV.U32 R12, RZ, RZ, 0x2 ;  /* 0x00000002ff0c7424 */ /* 0x000fe400078e00ff */
[----:B------:R-:W-:-:S07]  /*18480*/  IMAD.MOV.U32 R2, RZ, RZ, R14 ;  /* 0x000000ffff027224 */ /* 0x000fce00078e000e */
[----:B------:R-:W-:Y:S05]  /*18490*/  WARPSYNC.COLLECTIVE R15, `(.L_x_1496) ;  /* 0x000000000f087348 */ /* 0x000fea0003c00000 */
[----:B------:R0:W1:Y:S02]  /*184a0*/  SHFL.IDX P6, R14, R13, R12, R11 ;  /* 0x0000000c0d0e7389 */ /* 0x00006400000c000b */
[----:B01----:R-:W-:Y:S01]  /*184b0*/  ENDCOLLECTIVE ;  /* 0x000000000000791b */ /* 0x003fe20003800000 */
.L_x_1496:
        /* <DEDUP_REMOVED lines=18> */
.L_x_1497:
[----:B------:R-:W-:Y:S01]  /*185e0*/  IMAD.MOV.U32 R13, RZ, RZ, R24 ;  /* 0x000000ffff0d7224 */ /* 0x000fe200078e0018 */
[----:B------:R-:W-:Y:S01]  /*185f0*/  MOV R12, 0x3 ;  /* 0x00000003000c7802 */ /* 0x000fe20000000f00 */
[----:B------:R-:W-:-:S07]  /*18600*/  IMAD.MOV.U32 R2, RZ, RZ, R14 ;  /* 0x000000ffff027224 */ /* 0x000fce00078e000e */
[----:B------:R-:W-:Y:S05]  /*18610*/  WARPSYNC.COLLECTIVE R15, `(.L_x_1498) ;  /* 0x000000000f087348 */ /* 0x000fea0003c00000 */
[----:B------:R0:W1:Y:S02]  /*18620*/  SHFL.IDX P6, R14, R13, R12, R11 ;  /* 0x0000000c0d0e7389 */ /* 0x00006400000c000b */
[----:B01----:R-:W-:Y:S01]  /*18630*/  ENDCOLLECTIVE ;  /* 0x000000000000791b */ /* 0x003fe20003800000 */
.L_x_1498:
[----:B------:R-:W-:-:S05]  /*18640*/  IADD3 R2, P0, R2, R4, RZ ;  /* 0x0000000402027210 */ /* 0x000fca0007f1e0ff */
        /* <DEDUP_REMOVED lines=12> */
.L_x_1499:
[----:B------:R-:W-:Y:S01]  /*18710*/  @!PT LDS RZ, [RZ] ;  /* 0x00000000fffff984 */ /* 0x000fe20000000800 */
[----:B------:R-:W-:Y:S01]  /*18720*/  @!PT LDS RZ, [RZ] ;  /* 0x00000000fffff984 */ /* 0x000fe20000000800 */
[----:B------:R-:W-:Y:S01]  /*18730*/  @!PT LDS RZ, [RZ] ;  /* 0x00000000fffff984 */ /* 0x000fe20000000800 */
[----:B------:R-:W-:Y:S01]  /*18740*/  LDGSTS.E.BYPASS.LTC128B.128 [R6+0x3400], desc[UR36][R2.64+0x80], !P0 ;  /* 0x0340008002067fae */ /* 0x000fe2000c101d64 */
[----:B------:R-:W-:-:S13]  /*18750*/  ISETP.LT.OR P0, PT, R9, 0x21, P2 ;  /* 0x000000210900780c */ /* 0x000fda0001701670 */
[----:B------:R-:W-:Y:S01]  /*18760*/  LDGSTS.E.BYPASS.LTC128B.128 [R6+0x5400], desc[UR36][R2.64+0x100], !P0 ;  /* 0x0540010002067fae */ /* 0x000fe2000c101d64 */
[----:B------:R-:W-:-:S13]  /*18770*/  ISETP.LT.OR P0, PT, R9, 0x21, P1 ;  /* 0x000000210900780c */ /* 0x000fda0000f01670 */
[----:B------:R0:W-:Y:S02]  /*18780*/  LDGSTS.E.BYPASS.LTC128B.128 [R6+0x7400], desc[UR36][R2.64+0x180], !P0 ;  /* 0x0740018002067fae */ /* 0x0001e4000c101d64 */
[----:B0-----:R-:W-:Y:S01]  /*18790*/  IMAD.MOV.U32 R2, RZ, RZ, R14 ;  /* 0x000000ffff027224 */ /* 0x001fe200078e000e */
[----:B------:R-:W-:Y:S06]  /*187a0*/  BRA `(.L_x_1500) ;  /* 0xffffffc000f87947 */ /* 0x000fec000383ffff */
.L_x_1415:
[----:B0-----:R0:W2:Y:S02]  /*187b0*/  SYNCS.PHASECHK.TRANS64.TRYWAIT P0, [R0+URZ+0x30860], R3 ;  /* 0x03086003000075a7 */ /* 0x0010a4000800017f */
[----:B--2---:R-:W-:Y:S05]  /*187c0*/  @!P0 NANOSLEEP.SYNCS 0x989680 ;  /* 0x009896800000895d */ /* 0x004fea0003900000 */
[----:B------:R-:W2:Y:S02]  /*187d0*/  @!P0 SYNCS.PHASECHK.TRANS64 P0, [R0+URZ+0x30860], R3 ;  /* 0x03086003000085a7 */ /* 0x000ea4000800007f */
[----:B--2---:R-:W-:Y:S05]  /*187e0*/  @!P0 BRA `(.L_x_1415) ;  /* 0xfffffffc00f08947 */ /* 0x004fea000383ffff */
[----:B------:R-:W-:Y:S05]  /*187f0*/  BRA `(.L_x_1501) ;  /* 0xffffffc800247947 */ /* 0x000fea000383ffff */
.L_x_1416:
[----:B------:R-:W-:Y:S01]  /*18800*/  BSSY B0, `(.L_x_1502) ;  /* 0x0000008000007945 */ /* 0x000fe20003800000 */
[----:B------:R-:W-:Y:S01]  /*18810*/  IMAD.MOV.U32 R13, RZ, RZ, R24 ;  /* 0x000000ffff0d7224 */ /* 0x000fe200078e0018 */
[----:B------:R-:W-:Y:S01]  /*18820*/  MOV R15, 0xffffffff ;  /* 0xffffffff000f7802 */ /* 0x000fe20000000f00 */
[----:B------:R-:W-:Y:S02]  /*18830*/  IMAD.MOV.U32 R12, RZ, RZ, RZ ;  /* 0x000000ffff0c7224 */ /* 0x000fe400078e00ff */
[----:B------:R-:W-:-:S07]  /*18840*/  IMAD.MOV.U32 R11, RZ, RZ, 0x181f ;  /* 0x0000181fff0b7424 */ /* 0x000fce00078e00ff */
[----:B01----:R-:W-:Y:S05]  /*18850*/  WARPSYNC.COLLECTIVE R15, `(.L_x_1503) ;  /* 0x000000000f087348 */ /* 0x003fea0003c00000 */
[----:B------:R2:W3:Y:S02]  /*18860*/  SHFL.IDX P6, R14, R13, R12, R11 ;  /* 0x0000000c0d0e7389 */ /* 0x0004e400000c000b */
[----:B0123--:R-:W-:Y:S01]  /*18870*/  ENDCOLLECTIVE ;  /* 0x000000000000791b */ /* 0x00ffe20003800000 */
.L_x_1503:
[----:B------:R-:W-:Y:S05]  /*18880*/  BSYNC B0 ;  /* 0x0000000000007941 */ /* 0x000fea0003800000 */
.L_x_1502:
[----:B------:R-:W-:Y:S01]  /*18890*/  IMAD.MOV.U32 R13, RZ, RZ, R17 ;  /* 0x000000ffff0d7224 */ /* 0x000fe200078e0011 */
[C---:B------:R-:W-:Y:S01]  /*188a0*/  LOP3.LUT R4, R34.reuse, 0x40, RZ, 0xfc, !PT ;  /* 0x0000004022047812 */ /* 0x040fe200078efcff */
[----:B------:R-:W-:Y:S02]  /*188b0*/  IMAD.MOV.U32 R12, RZ, RZ, RZ ;  /* 0x000000ffff0c7224 */ /* 0x000fe400078e00ff */
[----:B------:R-:W-:Y:S02]  /*188c0*/  IMAD.MOV.U32 R11, RZ, RZ, 0x181f ;  /* 0x0000181fff0b7424 */ /* 0x000fe400078e00ff */
[----:B------:R-:W-:Y:S02]  /*188d0*/  IMAD.MOV.U32 R15, RZ, RZ, -0x1 ;  /* 0xffffffffff0f7424 */ /* 0x000fe400078e00ff */
[----:B------:R-:W-:Y:S02]  /*188e0*/  IMAD.MOV.U32 R3, RZ, RZ, R14 ;  /* 0x000000ffff037224 */ /* 0x000fe400078e000e */
[----:B------:R-:W-:-:S07]  /*188f0*/  IMAD.SHL.U32 R6, R34, 0x2, RZ ;  /* 0x0000000222067824 */ /* 0x000fce00078e00ff */
[----:B------:R-:W-:Y:S05]  /*18900*/  WARPSYNC.COLLECTIVE R15, `(.L_x_1504) ;  /* 0x000000000f087348 */ /* 0x000fea0003c00000 */
[----:B------:R0:W1:Y:S02]  /*18910*/  SHFL.IDX P6, R14, R13, R12, R11 ;  /* 0x0000000c0d0e7389 */ /* 0x00006400000c000b */
[----:B01----:R-:W-:Y:S01]  /*18920*/  ENDCOLLECTIVE ;  /* 0x000000000000791b */ /* 0x003fe20003800000 */
.L_x_1504:
        /* <DEDUP_REMOVED lines=8> */
[----:B------:R-:W-:-:S04]  /*189b0*/  IADD3 R2, P0, R14, R6, RZ ;  /* 0x000000060e027210 */ /* 0x000fc80007f1e0ff */
[----:B------:R-:W-:Y:S02]  /*189c0*/  IADD3.X R3, RZ, R3, RZ, P0, !PT ;  /* 0x00000003ff037210 */ /* 0x000fe400007fe4ff */
[----:B------:R-:W-:-:S03]  /*189d0*/  ISETP.LT.OR P0, PT, R5, 0x1, P2 ;  /* 0x000000010500780c */ /* 0x000fc60001701670 */
[----:B------:R-:W-:Y:S01]  /*189e0*/  @!PT LDS RZ, [RZ] ;  /* 0x00000000fffff984 */ /* 0x000fe20000000800 */
[----:B------:R-:W-:Y:S01]  /*189f0*/  @!PT LDS RZ, [RZ] ;  /* 0x00000000fffff984 */ /* 0x000fe20000000800 */
[----:B------:R-:W-:Y:S01]  /*18a00*/  @!PT LDS RZ, [RZ] ;  /* 0x00000000fffff984 */ /* 0x000fe20000000800 */
[----:B------:R0:W-:Y:S01]  /*18a10*/  LDGSTS.E.BYPASS.LTC128B.128 [R4+0x400], desc[UR36][R2.64], !P4 ;  /* 0x0040000002047fae */ /* 0x0001e2000e101d64 */
[----:B------:R-:W-:-:S09]  /*18a20*/  ISETP.LT.OR P4, PT, R5, 0x1, P1 ;  /* 0x000000010500780c */ /* 0x000fd20000f81670 */
[----:B------:R0:W-:Y:S01]  /*18a30*/  LDGSTS.E.BYPASS.LTC128B.128 [R4+0x2400], desc[UR36][R2.64+0x80], !P0 ;  /* 0x0240008002047fae */ /* 0x0001e2000c101d64 */
[----:B------:R-:W-:-:S13]  /*18a40*/  ISETP.GE.AND P0, PT, R36, UR4, PT ;  /* 0x0000000424007c0c */ /* 0x000fda000bf06270 */
[----:B0-----:R-:W-:Y:S05]  /*18a50*/  WARPSYNC.COLLECTIVE R15, `(.L_x_1505) ;  /* 0x000000000f087348 */ /* 0x001fea0003c00000 */
[----:B------:R1:W2:Y:S02]  /*18a60*/  SHFL.IDX P6, R14, R13, R12, R11 ;  /* 0x0000000c0d0e7389 */ /* 0x0002a400000c000b */
[----:B012---:R-:W-:Y:S01]  /*18a70*/  ENDCOLLECTIVE ;  /* 0x000000000000791b */ /* 0x007fe20003800000 */
.L_x_1505:
[----:B------:R-:W-:Y:S01]  /*18a80*/  @!PT LDS RZ, [RZ] ;  /* 0x00000000fffff984 */ /* 0x000fe20000000800 */
[----:B------:R-:W-:Y:S01]  /*18a90*/  @!PT LDS RZ, [RZ] ;  /* 0x00000000fffff984 */ /* 0x000fe20000000800 */
[----:B------:R-:W-:Y:S01]  /*18aa0*/  @!PT LDS RZ, [RZ] ;  /* 0x00000000fffff984 */ /* 0x000fe20000000800 */
[----:B------:R0:W-:Y:S01]  /*18ab0*/  LDGSTS.E.BYPASS.LTC128B.128 [R4+0x4400], desc[UR36][R2.64+0x100], !P4 ;  /* 0x0440010002047fae */ /* 0x0001e2000e101d64 */
[----:B------:R-:W-:Y:S01]  /*18ac0*/  ISETP.LT.OR P4, PT, R5, 0x1, P0 ;  /* 0x000000010500780c */ /* 0x000fe20000781670 */
[----:B------:R-:W-:-:S12]  /*18ad0*/  IMAD.MOV.U32 R13, RZ, RZ, R17 ;  /* 0x000000ffff0d7224 */ /* 0x000fd800078e0011 */
[----:B------:R0:W-:Y:S01]  /*18ae0*/  LDGSTS.E.BYPASS.LTC128B.128 [R4+0x6400], desc[UR36][R2.64+0x180], !P4 ;  /* 0x0640018002047fae */ /* 0x0001e2000e101d64 */
[----:B------:R-:W-:-:S07]  /*18af0*/  IMAD.MOV.U32 R7, RZ, RZ, R14 ;  /* 0x000000ffff077224 */ /* 0x000fce00078e000e */
[----:B0-----:R-:W-:Y:S05]  /*18b00*/  WARPSYNC.COLLECTIVE R15, `(.L_x_1506) ;  /* 0x000000000f087348 */ /* 0x001fea0003c00000 */
[----:B------:R1:W2:Y:S02]  /*18b10*/  SHFL.IDX P6, R14, R13, R12, R11 ;  /* 0x0000000c0d0e7389 */ /* 0x0002a400000c000b */
[----:B012---:R-:W-:Y:S01]  /*18b20*/  ENDCOLLECTIVE ;  /* 0x000000000000791b */ /* 0x007fe20003800000 */
.L_x_1506:
[----:B------:R-:W-:Y:S01]  /*18b30*/  MOV R13, R24 ;  /* 0x00000018000d7202 */ /* 0x000fe20000000f00 */
[----:B------:R-:W-:Y:S01]  /*18b40*/  IMAD.MOV.U32 R12, RZ, RZ, 0x2 ;  /* 0x00000002ff0c7424 */ /* 0x000fe200078e00ff */
[----:B------:R-:W-:-:S13]  /*18b50*/  IADD3 R2, P4, R14, R6, RZ ;  /* 0x000000060e027210 */ /* 0x000fda0007f9e0ff */
[----:B------:R-:W-:Y:S05]  /*18b60*/  WARPSYNC.COLLECTIVE R15, `(.L_x_1507) ;  /* 0x000000000f087348 */ /* 0x000fea0003c00000 */
[----:B------:R0:W1:Y:S02]  /*18b70*/  SHFL.IDX P6, R14, R13, R12, R11 ;  /* 0x0000000c0d0e7389 */ /* 0x00006400000c000b */
[----:B01----:R-:W-:Y:S01]  /*18b80*/  ENDCOLLECTIVE ;  /* 0x000000000000791b */ /* 0x003fe20003800000 */
.L_x_1507:
        /* <DEDUP_REMOVED lines=12> */
.L_x_1508:
        /* <DEDUP_REMOVED lines=14> */
.L_x_1509:
        /* <DEDUP_REMOVED lines=12> */
.L_x_1510:
        /* <DEDUP_REMOVED lines=9> */
.L_x_1421:
        /* <DEDUP_REMOVED lines=8> */
.L_x_1513:
[----:B------:R-:W-:Y:S05]  /*18f00*/  BSYNC B0 ;  /* 0x0000000000007941 */ /* 0x000fea0003800000 */
.L_x_1512:
[----:B------:R-:W-:Y:S01]  /*18f10*/  MOV R13, R16 ;  /* 0x00000010000d7202 */ /* 0x000fe20000000f00 */
[----:B------:R-:W-:Y:S02]  /*18f20*/  IMAD.MOV.U32 R12, RZ, RZ, 0x1 ;  /* 0x00000001ff0c7424 */ /* 0x000fe400078e00ff */
[----:B------:R-:W-:Y:S02]  /*18f30*/  IMAD.MOV.U32 R11, RZ, RZ, 0x1f ;  /* 0x0000001fff0b7424 */ /* 0x000fe400078e00ff */
[----:B------:R-:W-:Y:S02]  /*18f40*/  IMAD.MOV.U32 R15, RZ, RZ, -0x1 ;  /* 0xffffffffff0f7424 */ /* 0x000fe400078e00ff */
[----:B------:R-:W-:Y:S02]  /*18f50*/  IMAD.IADD R5, R19, 0x1, R8 ;  /* 0x0000000113057824 */ /* 0x000fe400078e0208 */
[----:B------:R-:W-:-:S07]  /*18f60*/  IMAD.MOV.U32 R0, RZ, RZ, R14 ;  /* 0x000000ffff007224 */ /* 0x000fce00078e000e */
[----:B------:R-:W-:Y:S05]  /*18f70*/  WARPSYNC.COLLECTIVE R15, `(.L_x_1514) ;  /* 0x000000000f087348 */ /* 0x000fea0003c00000 */
[----:B------:R0:W1:Y:S02]  /*18f80*/  SHFL.IDX P6, R14, R13, R12, R11 ;  /* 0x0000000c0d0e7389 */ /* 0x00006400000c000b */
[----:B01----:R-:W-:Y:S01]  /*18f90*/  ENDCOLLECTIVE ;  /* 0x000000000000791b */ /* 0x003fe20003800000 */
.L_x_1514:
[----:B------:R-:W-:Y:S02]  /*18fa0*/  ULDC UR4, c[0x0][0xc3c] ;  /* 0x00030f0000047ab9 */ /* 0x000fe40000000800 */
[----:B------:R-:W-:-:S13]  /*18fb0*/  ISETP.GE.OR P1, PT, R5, UR4, !P0 ;  /* 0x0000000405007c0c */ /* 0x000fda000c726670 */
[----:B------:R-:W0:Y:S01]  /*18fc0*/  @!P1 LDC.64 R2, c[0x0][0xc80] ;  /* 0x00032000ff029b82 */ /* 0x000e220000000a00 */
[----:B------:R-:W-:Y:S02]  /*18fd0*/  IMAD.MOV.U32 R11, RZ, RZ, RZ ;  /* 0x000000ffff0b7224 */ /* 0x000fe400078e00ff */
[----:B------:R-:W-:Y:S02]  /*18fe0*/  IMAD.MOV.U32 R4, RZ, RZ, R14 ;  /* 0x000000ffff047224 */ /* 0x000fe400078e000e */
[----:B0-----:R-:W-:-:S06]  /*18ff0*/  @!P1 IMAD.WIDE R2, R5, 0x4, R2 ;  /* 0x0000000405029825 */ /* 0x001fcc00078e0202 */
[----:B------:R-:W2:Y:S01]  /*19000*/  @!P1 LDG.E R2, desc[UR36][R2.64] ;  /* 0x0000002402029981 */ /* 0x000ea2000c1e1900 */
[----:B------:R-:W-:Y:S01]  /*19010*/  IMAD.MOV.U32 R5, RZ, RZ, RZ ;  /* 0x000000ffff057224 */ /* 0x000fe200078e00ff */
[C---:B------:R-:W-:Y:S02]  /*19020*/  ISETP.GE.U32.AND P2, PT, R8.reuse, 0x2, PT ;  /* 0x000000020800780c */ /* 0x040fe40003f46070 */
[C---:B------:R-:W-:Y:S02]  /*19030*/  ISETP.GE.U32.AND P3, PT, R8.reuse, 0x4, PT ;  /* 0x000000040800780c */ /* 0x040fe40003f66070 */
[C---:B------:R-:W-:Y:S02]  /*19040*/  ISETP.GE.U32.AND P4, PT, R8.reuse, 0x8, PT ;  /* 0x000000080800780c */ /* 0x040fe40003f86070 */
[----:B------:R-:W-:Y:S02]  /*19050*/  ISETP.GE.U32.AND P5, PT, R8, 0x10, PT ;  /* 0x000000100800780c */ /* 0x000fe40003fa6070 */
[----:B--2---:R-:W-:-:S02]  /*19060*/  @!P1 MOV R5, R2 ;  /* 0x0000000200059202 */ /* 0x004fc40000000f00 */
[----:B------:R-:W-:-:S03]  /*19070*/  ISETP.NE.AND P1, PT, R8, RZ, PT ;  /* 0x000000ff0800720c */ /* 0x000fc60003f25270 */
[----:B------:R-:W-:-:S10]  /*19080*/  IMAD.MOV.U32 R13, RZ, RZ, R5 ;  /* 0x000000ffff0d7224 */ /* 0x000fd400078e0005 */
[----:B------:R-:W-:Y:S05]  /*19090*/  WARPSYNC.COLLECTIVE R15, `(.L_x_1515) ;  /* 0x000000000f087348 */ /* 0x000fea0003c00000 */
[----:B------:R0:W1:Y:S02]  /*190a0*/  SHFL.UP P6, R14, R13, R12, R11 ;  /* 0x0400000c0d0e7389 */ /* 0x00006400000c000b */
[----:B01----:R-:W-:Y:S01]  /*190b0*/  ENDCOLLECTIVE ;  /* 0x000000000000791b */ /* 0x003fe20003800000 */
.L_x_1515:
[----:B------:R-:W-:Y:S01]  /*190c0*/  IMAD.MOV.U32 R12, RZ, RZ, 0x2 ;  /* 0x00000002ff0c7424 */ /* 0x000fe200078e00ff */
[----:B------:R-:W-:-:S05]  /*190d0*/  SEL R6, R14, RZ, P1 ;  /* 0x000000ff0e067207 */ /* 0x000fca0000800000 */
[----:B------:R-:W-:-:S04]  /*190e0*/  IMAD.IADD R6, R5, 0x1, R6 ;  /* 0x0000000105067824 */ /* 0x000fc800078e0206 */
[----:B------:R-:W-:-:S07]  /*190f0*/  IMAD.MOV.U32 R13, RZ, RZ, R6 ;  /* 0x000000ffff0d7224 */ /* 0x000fce00078e0006 */
[----:B------:R-:W-:Y:S05]  /*19100*/  WARPSYNC.COLLECTIVE R15, `(.L_x_1516) ;  /* 0x000000000f087348 */ /* 0x000fea0003c00000 */
[----:B------:R0:W1:Y:S02]  /*19110*/  SHFL.UP P6, R14, R13, R12, R11 ;  /* 0x0400000c0d0e7389 */ /* 0x00006400000c000b */
[----:B01----:R-:W-:Y:S01]  /*19120*/  ENDCOLLECTIVE ;  /* 0x000000000000791b */ /* 0x003fe20003800000 */
.L_x_1516:
[----:B------:R-:W-:Y:S01]  /*19130*/  IMAD.MOV.U32 R12, RZ, RZ, 0x4 ;  /* 0x00000004ff0c7424 */ /* 0x000fe200078e00ff */
[----:B------:R-:W-:-:S05]  /*19140*/  SEL R7, R14, RZ, P2 ;  /* 0x000000ff0e077207 */ /* 0x000fca0001000000 */
[----:B------:R-:W-:-:S05]  /*19150*/  IMAD.IADD R7, R6, 0x1, R7 ;  /* 0x0000000106077824 */ /* 0x000fca00078e0207 */
[----:B------:R-:W-:-:S07]  /*19160*/  MOV R13, R7 ;  /* 0x00000007000d7202 */ /* 0x000fce0000000f00 */
[----:B------:R-:W-:Y:S05]  /*19170*/  WARPSYNC.COLLECTIVE R15, `(.L_x_1517) ;  /* 0x000000000f087348 */ /* 0x000fea0003c00000 */
[----:B------:R0:W1:Y:S02]  /*19180*/  SHFL.UP P6, R14, R13, R12, R11 ;  /* 0x0400000c0d0e7389 */ /* 0x00006400000c000b */
[----:B01----:R-:W-:Y:S01]  /*19190*/  ENDCOLLECTIVE ;  /* 0x000000000000791b */ /* 0x003fe20003800000 */
.L_x_1517:
[----:B------:R-:W-:Y:S01]  /*191a0*/  IMAD.MOV.U32 R12, RZ, RZ, 0x8 ;  /* 0x00000008ff0c7424 */ /* 0x000fe200078e00ff */
[----:B------:R-:W-:-:S05]  /*191b0*/  SEL R2, R14, RZ, P3 ;  /* 0x000000ff0e027207 */ /* 0x000fca0001800000 */
[----:B------:R-:W-:-:S04]  /*191c0*/  IMAD.IADD R2, R7, 0x1, R2 ;  /* 0x0000000107027824 */ /* 0x000fc800078e0202 */
[----:B------:R-:W-:-:S07]  /*191d0*/  IMAD.MOV.U32 R13, RZ, RZ, R2 ;  /* 0x000000ffff0d7224 */ /* 0x000fce00078e0002 */
[----:B------:R-:W-:Y:S05]  /*191e0*/  WARPSYNC.COLLECTIVE R15, `(.L_x_1518) ;  /* 0x000000000f087348 */ /* 0x000fea0003c00000 */
[----:B------:R0:W1:Y:S02]  /*191f0*/  SHFL.UP P6, R14, R13, R12, R11 ;  /* 0x0400000c0d0e7389 */ /* 0x00006400000c000b */
[----:B01----:R-:W-:Y:S01]  /*19200*/  ENDCOLLECTIVE ;  /* 0x000000000000791b */ /* 0x003fe20003800000 */
.L_x_1518:
[----:B------:R-:W-:Y:S02]  /*19210*/  MOV R12, 0x10 ;  /* 0x00000010000c7802 */ /* 0x000fe40000000f00 */
[----:B------:R-:W-:-:S05]  /*19220*/  SEL R3, R14, RZ, P4 ;  /* 0x000000ff0e037207 */ /* 0x000fca0002000000 */
[----:B------:R-:W-:-:S04]  /*19230*/  IMAD.IADD R3, R2, 0x1, R3 ;  /* 0x0000000102037824 */ /* 0x000fc800078e0203 */
[----:B------:R-:W-:-:S07]  /*19240*/  IMAD.MOV.U32 R13, RZ, RZ, R3 ;  /* 0x000000ffff0d7224 */ /* 0x000fce00078e0003 */
[----:B------:R-:W-:Y:S05]  /*19250*/  WARPSYNC.COLLECTIVE R15, `(.L_x_1519) ;  /* 0x000000000f087348 */ /* 0x000fea0003c00000 */
[----:B------:R0:W1:Y:S02]  /*19260*/  SHFL.UP P6, R14, R13, R12, R11 ;  /* 0x0400000c0d0e7389 */ /* 0x00006400000c000b */
[----:B01----:R-:W-:Y:S01]  /*19270*/  ENDCOLLECTIVE ;  /* 0x000000000000791b */ /* 0x003fe20003800000 */
.L_x_1519:
        /* <DEDUP_REMOVED lines=8> */
.L_x_1520:
[----:B------:R-:W-:Y:S05]  /*19300*/  BRA `(.L_x_1521) ;  /* 0xffffffc400747947 */ /* 0x000fea000383ffff */
.L_x_1426:
[----:B------:R-:W-:Y:S01]  /*19310*/  BSSY B0, `(.L_x_1522) ;  /* 0x0000008000007945 */ /* 0x000fe20003800000 */
[----:B-----5:R-:W-:Y:S01]  /*19320*/  IMAD.MOV.U32 R13, RZ, RZ, R5 ;  /* 0x000000ffff0d7224 */ /* 0x020fe200078e0005 */
[----:B------:R-:W-:Y:S01]  /*19330*/  MOV R11, RZ ;  /* 0x000000ff000b7202 */ /* 0x000fe20000000f00 */
[----:B------:R-:W-:Y:S02]  /*19340*/  IMAD.MOV.U32 R12, RZ, RZ, 0x1 ;  /* 0x00000001ff0c7424 */ /* 0x000fe400078e00ff */
[----:B------:R-:W-:-:S07]  /*19350*/  IMAD.MOV.U32 R15, RZ, RZ, -0x1 ;  /* 0xffffffffff0f7424 */ /* 0x000fce00078e00ff */
[----:B012---:R-:W-:Y:S05]  /*19360*/  WARPSYNC.COLLECTIVE R15, `(.L_x_1523) ;  /* 0x000000000f087348 */ /* 0x007fea0003c00000 */
[----:B------:R3:W4:Y:S02]  /*19370*/  SHFL.UP P6, R14, R13, R12, R11 ;  /* 0x0400000c0d0e7389 */ /* 0x00072400000c000b */
[----:B01234-:R-:W-:Y:S01]  /*19380*/  ENDCOLLECTIVE ;  /* 0x000000000000791b */ /* 0x01ffe20003800000 */
.L_x_1523:
[----:B------:R-:W-:Y:S05]  /*19390*/  BSYNC B0 ;  /* 0x0000000000007941 */ /* 0x000fea0003800000 */
.L_x_1522:
        /* <DEDUP_REMOVED lines=8> */
.L_x_1524:
[----:B------:R-:W-:Y:S01]  /*19420*/  IMAD.MOV.U32 R12, RZ, RZ, 0x4 ;  /* 0x00000004ff0c7424 */ /* 0x000fe200078e00ff */
[----:B------:R-:W-:-:S05]  /*19430*/  SEL R2, R14, RZ, P2 ;  /* 0x000000ff0e027207 */ /* 0x000fca0001000000 */
[----:B------:R-:W-:-:S05]  /*19440*/  IMAD.IADD R2, R13, 0x1, R2 ;  /* 0x000000010d027824 */ /* 0x000fca00078e0202 */
[----:B------:R-:W-:-:S07]  /*19450*/  MOV R13, R2 ;  /* 0x00000002000d7202 */ /* 0x000fce0000000f00 */
[----:B------:R-:W-:Y:S05]  /*19460*/  WARPSYNC.COLLECTIVE R15, `(.L_x_1525) ;  /* 0x000000000f087348 */ /* 0x000fea0003c00000 */
[----:B------:R0:W1:Y:S02]  /*19470*/  SHFL.UP P6, R14, R13, R12, R11 ;  /* 0x0400000c0d0e7389 */ /* 0x00006400000c000b */
[----:B01----:R-:W-:Y:S01]  /*19480*/  ENDCOLLECTIVE ;  /* 0x000000000000791b */ /* 0x003fe20003800000 */
.L_x_1525:
[----:B------:R-:W-:Y:S01]  /*19490*/  IMAD.MOV.U32 R12, RZ, RZ, 0x8 ;  /* 0x00000008ff0c7424 */ /* 0x000fe200078e00ff */
[----:B------:R-:W-:-:S05]  /*194a0*/  SEL R3, R14, RZ, P3 ;  /* 0x000000ff0e037207 */ /* 0x000fca0001800000 */
[----:B------:R-:W-:-:S04]  /*194b0*/  IMAD.IADD R3, R2, 0x1, R3 ;  /* 0x0000000102037824 */ /* 0x000fc800078e0203 */
[----:B------:R-:W-:-:S07]  /*194c0*/  IMAD.MOV.U32 R13, RZ, RZ, R3 ;  /* 0x000000ffff0d7224 */ /* 0x000fce00078e0003 */
[----:B------:R-:W-:Y:S05]  /*194d0*/  WARPSYNC.COLLECTIVE R15, `(.L_x_1526) ;  /* 0x000000000f087348 */ /* 0x000fea0003c00000 */
[----:B------:R0:W1:Y:S02]  /*194e0*/  SHFL.UP P6, R14, R13, R12, R11 ;  /* 0x0400000c0d0e7389 */ /* 0x00006400000c000b */
[----:B01----:R-:W-:Y:S01]  /*194f0*/  ENDCOLLECTIVE ;  /* 0x000000000000791b */ /* 0x003fe20003800000 */
.L_x_1526:
[----:B------:R-:W-:Y:S02]  /*19500*/  MOV R12, 0x10 ;  /* 0x00000010000c7802 */ /* 0x000fe40000000f00 */
[----:B------:R-:W-:-:S05]  /*19510*/  SEL R4, R14, RZ, P4 ;  /* 0x000000ff0e047207 */ /* 0x000fca0002000000 */
[----:B------:R-:W-:-:S04]  /*19520*/  IMAD.IADD R4, R3, 0x1, R4 ;  /* 0x0000000103047824 */ /* 0x000fc800078e0204 */
[----:B------:R-:W-:-:S07]  /*19530*/  IMAD.MOV.U32 R13, RZ, RZ, R4 ;  /* 0x000000ffff0d7224 */ /* 0x000fce00078e0004 */
[----:B------:R-:W-:Y:S05]  /*19540*/  WARPSYNC.COLLECTIVE R15, `(.L_x_1527) ;  /* 0x000000000f087348 */ /* 0x000fea0003c00000 */
[----:B------:R0:W1:Y:S02]  /*19550*/  SHFL.UP P6, R14, R13, R12, R11 ;  /* 0x0400000c0d0e7389 */ /* 0x00006400000c000b */
[----:B01----:R-:W-:Y:S01]  /*19560*/  ENDCOLLECTIVE ;  /* 0x000000000000791b */ /* 0x003fe20003800000 */
.L_x_1527:
        /* <DEDUP_REMOVED lines=8> */
.L_x_1528:
[----:B------:R-:W-:Y:S05]  /*195f0*/  BRA `(.L_x_1529) ;  /* 0xffffffc400547947 */ /* 0x000fea000383ffff */
.L_x_1428:
[----:B------:R-:W-:Y:S01]  /*19600*/  BSSY B0, `(.L_x_1530) ;  /* 0x0000006000007945 */ /* 0x000fe20003800000 */
[----:B------:R-:W-:Y:S01]  /*19610*/  PLOP3.LUT P6, PT, P6, PT, PT, 0x8, 0x0 ;  /* 0x000000000000781c */ /* 0x000fe200037ce170 */
[----:B------:R-:W-:-:S12]  /*19620*/  IMAD.MOV.U32 R15, RZ, RZ, -0x1 ;  /* 0xffffffffff0f7424 */ /* 0x000fd800078e00ff */
[----:B01----:R-:W-:Y:S05]  /*19630*/  WARPSYNC.COLLECTIVE R15, `(.L_x_1531) ;  /* 0x000000000f087348 */ /* 0x003fea0003c00000 */
[----:B------:R-:W-:Y:S01]  /*19640*/  VOTE.ANY R14, PT, P6 ;  /* 0x00000000000e7806 */ /* 0x000fe200030e0100 */
[----:B01----:R-:W-:Y:S06]  /*19650*/  ENDCOLLECTIVE ;  /* 0x000000000000791b */ /* 0x003fec0003800000 */
.L_x_1531:
[----:B------:R-:W-:Y:S05]  /*19660*/  BSYNC B0 ;  /* 0x0000000000007941 */ /* 0x000fea0003800000 */
.L_x_1530:
[----:B------:R-:W-:Y:S01]  /*19670*/  IMAD.MOV.U32 R2, RZ, RZ, R14 ;  /* 0x000000ffff027224 */ /* 0x000fe200078e000e */
[----:B------:R-:W-:Y:S01]  /*19680*/  MOV R13, R5 ;  /* 0x00000005000d7202 */ /* 0x000fe20000000f00 */
[----:B------:R-:W-:Y:S02]  /*19690*/  IMAD.MOV.U32 R11, RZ, RZ, 0x1f ;  /* 0x0000001fff0b7424 */ /* 0x000fe400078e00ff */
[----:B------:R-:W0:Y:S01]  /*196a0*/  POPC R4, R2 ;  /* 0x0000000200047309 */ /* 0x000e220000000000 */
[----:B------:R-:W-:Y:S02]  /*196b0*/  IMAD.MOV.U32 R15, RZ, RZ, -0x1 ;  /* 0xffffffffff0f7424 */ /* 0x000fe400078e00ff */
[----:B0-----:R-:W-:-:S07]  /*196c0*/  IMAD.MOV.U32 R12, RZ, RZ, R4 ;  /* 0x000000ffff0c7224 */ /* 0x001fce00078e0004 */
[----:B------:R-:W-:Y:S05]  /*196d0*/  WARPSYNC.COLLECTIVE R15, `(.L_x_1532) ;  /* 0x000000000f087348 */ /* 0x000fea0003c00000 */
[----:B------:R0:W1:Y:S02]  /*196e0*/  SHFL.IDX P6, R14, R13, R12, R11 ;  /* 0x0000000c0d0e7389 */ /* 0x00006400000c000b */
[----:B01----:R-:W-:Y:S01]  /*196f0*/  ENDCOLLECTIVE ;  /* 0x000000000000791b */ /* 0x003fe20003800000 */
.L_x_1532:
[----:B------:R-:W-:Y:S01]  /*19700*/  IMAD.MOV.U32 R5, RZ, RZ, R14 ;  /* 0x000000ffff057224 */ /* 0x000fe200078e000e */
[----:B------:R-:W-:Y:S06]  /*19710*/  BRA `(.L_x_1533) ;  /* 0xffffffc400447947 */ /* 0x000fec000383ffff */
.L_x_1430:
[----:B------:R-:W-:Y:S01]  /*19720*/  BSSY B0, `(.L_x_1534) ;  /* 0x0000007000007945 */ /* 0x000fe20003800000 */
[----:B------:R-:W-:Y:S01]  /*19730*/  IMAD.MOV.U32 R13, RZ, RZ, R6 ;  /* 0x000000ffff0d7224 */ /* 0x000fe200078e0006 */
[----:B------:R-:W-:Y:S01]  /*19740*/  MOV R15, 0xffffffff ;  /* 0xffffffff000f7802 */ /* 0x000fe20000000f00 */
[----:B------:R-:W-:-:S07]  /*19750*/  IMAD.MOV.U32 R11, RZ, RZ, 0x1f ;  /* 0x0000001fff0b7424 */ /* 0x000fce00078e00ff */
[----:B0123--:R-:W-:Y:S05]  /*19760*/  WARPSYNC.COLLECTIVE R15, `(.L_x_1535) ;  /* 0x000000000f087348 */ /* 0x00ffea0003c00000 */
[----:B------:R4:W0:Y:S02]  /*19770*/  SHFL.IDX P6, R14, R13, R12, R11 ;  /* 0x0000000c0d0e7389 */ /* 0x00082400000c000b */
[----:B01234-:R-:W-:Y:S01]  /*19780*/  ENDCOLLECTIVE ;  /* 0x000000000000791b */ /* 0x01ffe20003800000 */
.L_x_1535:
[----:B------:R-:W-:Y:S05]  /*19790*/  BSYNC B0 ;  /* 0x0000000000007941 */ /* 0x000fea0003800000 */
.L_x_1534:
[----:B------:R-:W-:Y:S05]  /*197a0*/  BRA `(.L_x_1429) ;  /* 0xffffffc4003c7947 */ /* 0x000fea000383ffff */
.L_x_1434:
[----:B-1----:R1:W2:Y:S02]  /*197b0*/  SYNCS.PHASECHK.TRANS64.TRYWAIT P0, [R4+URZ+0x30820], R0 ;  /* 0x03082000040075a7 */ /* 0x0022a4000800017f */
[----:B--2---:R-:W-:Y:S05]  /*197c0*/  @!P0 NANOSLEEP.SYNCS 0x989680 ;  /* 0x009896800000895d */ /* 0x004fea0003900000 */
[----:B------:R-:W2:Y:S02]  /*197d0*/  @!P0 SYNCS.PHASECHK.TRANS64 P0, [R4+URZ+0x30820], R0 ;  /* 0x03082000040085a7 */ /* 0x000ea4000800007f */
[----:B--2---:R-:W-:Y:S05]  /*197e0*/  @!P0 BRA `(.L_x_1434) ;  /* 0xfffffffc00f08947 */ /* 0x004fea000383ffff */
[----:B------:R-:W-:Y:S05]  /*197f0*/  BRA `(.L_x_1536) ;  /* 0xffffffc800b47947 */ /* 0x000fea000383ffff */
.L_x_1435:
[----:B------:R-:W2:Y:S01]  /*19800*/  S2R R2, SR_TID.X ;  /* 0x0000000000027919 */ /* 0x000ea20000002100 */
[----:B------:R-:W-:Y:S01]  /*19810*/  BSSY B0, `(.L_x_1537) ;  /* 0x000000a000007945 */ /* 0x000fe20003800000 */
[----:B------:R-:W-:Y:S02]  /*19820*/  IMAD.MOV.U32 R12, RZ, RZ, RZ ;  /* 0x000000ffff0c7224 */ /* 0x000fe400078e00ff */
[----:B------:R-:W-:Y:S02]  /*19830*/  IMAD.MOV.U32 R11, RZ, RZ, 0x1f ;  /* 0x0000001fff0b7424 */ /* 0x000fe400078e00ff */
[----:B------:R-:W-:Y:S01]  /*19840*/  IMAD.MOV.U32 R15, RZ, RZ, -0x1 ;  /* 0xffffffffff0f7424 */ /* 0x000fe200078e00ff */
[----:B--2---:R-:W-:-:S04]  /*19850*/  SHF.R.U32.HI R2, RZ, 0x5, R2 ;  /* 0x00000005ff027819 */ /* 0x004fc80000011602 */
[----:B------:R-:W-:-:S05]  /*19860*/  LOP3.LUT R2, R2, 0x3, RZ, 0xc0, !PT ;  /* 0x0000000302027812 */ /* 0x000fca00078ec0ff */
[----:B------:R-:W-:-:S07]  /*19870*/  IMAD.MOV.U32 R13, RZ, RZ, R2 ;  /* 0x000000ffff0d7224 */ /* 0x000fce00078e0002 */
[----:B01-3--:R-:W-:Y:S05]  /*19880*/  WARPSYNC.COLLECTIVE R15, `(.L_x_1538) ;  /* 0x000000000f087348 */ /* 0x00bfea0003c00000 */
[----:B------:R2:W4:Y:S02]  /*19890*/  SHFL.IDX P6, R14, R13, R12, R11 ;  /* 0x0000000c0d0e7389 */ /* 0x00052400000c000b */
[----:B01234-:R-:W-:Y:S01]  /*198a0*/  ENDCOLLECTIVE ;  /* 0x000000000000791b */ /* 0x01ffe20003800000 */
.L_x_1538:
[----:B------:R-:W-:Y:S05]  /*198b0*/  BSYNC B0 ;  /* 0x0000000000007941 */ /* 0x000fea0003800000 */
.L_x_1537:
[----:B------:R-:W-:Y:S05]  /*198c0*/  BRA `(.L_x_1539) ;  /* 0xffffffc8009c7947 */ /* 0x000fea000383ffff */
.L_x_1438:
[----:B------:R-:W-:Y:S01]  /*198d0*/  BSSY B1, `(.L_x_1540) ;  /* 0x0000006000017945 */ /* 0x000fe20003800000 */
[----:B------:R-:W-:-:S07]  /*198e0*/  IMAD.MOV.U32 R15, RZ, RZ, -0x1 ;  /* 0xffffffffff0f7424 */ /* 0x000fce00078e00ff */
[----:B01-3--:R-:W-:Y:S05]  /*198f0*/  WARPSYNC.COLLECTIVE R15, `(.L_x_1541) ;  /* 0x000000000f0c7348 */ /* 0x00bfea0003c00000 */
[----:B------:R-:W-:Y:S02]  /*19900*/  ELECT P6, UR62, PT ;  /* 0x00000000003e782f */ /* 0x000fe400038c0000 */
[----:B------:R-:W-:Y:S01]  /*19910*/  MOV R14, UR62 ;  /* 0x0000003e000e7c02 */ /* 0x000fe20008000f00 */
[----:B01-3--:R-:W-:Y:S10]  /*19920*/  ENDCOLLECTIVE ;  /* 0x000000000000791b */ /* 0x00bff40003800000 */
.L_x_1541:
[----:B------:R-:W-:Y:S05]  /*19930*/  BSYNC B1 ;  /* 0x0000000000017941 */ /* 0x000fea0003800000 */
.L_x_1540:
[----:B------:R-:W-:Y:S05]  /*19940*/  BRA `(.L_x_1542) ;  /* 0xffffffc800947947 */ /* 0x000fea000383ffff */
.L_x_1440:
[----:B-1----:R1:W2:Y:S02]  /*19950*/  SYNCS.PHASECHK.TRANS64.TRYWAIT P1, [R5+URZ+0x30840], R0 ;  /* 0x03084000050075a7 */ /* 0x0022a4000802017f */
[----:B--2---:R-:W-:Y:S05]  /*19960*/  @!P1 NANOSLEEP.SYNCS 0x989680 ;  /* 0x009896800000995d */ /* 0x004fea0003900000 */
[----:B------:R-:W2:Y:S02]  /*19970*/  @!P1 SYNCS.PHASECHK.TRANS64 P1, [R5+URZ+0x30840], R0 ;  /* 0x03084000050095a7 */ /* 0x000ea4000802007f */
[----:B--2---:R-:W-:Y:S05]  /*19980*/  @!P1 BRA `(.L_x_1440) ;  /* 0xfffffffc00f09947 */ /* 0x004fea000383ffff */
[----:B------:R-:W-:Y:S05]  /*19990*/  BRA `(.L_x_1543) ;  /* 0xffffffc800bc7947 */ /* 0x000fea000383ffff */
.L_x_1442:
[----:B--2---:R2:W4:Y:S02]  /*199a0*/  SYNCS.PHASECHK.TRANS64.TRYWAIT P1, [R25+URZ+0x30840], R2 ;  /* 0x03084002190075a7 */ /* 0x004524000802017f */
[----:B----4-:R-:W-:Y:S05]  /*199b0*/  @!P1 NANOSLEEP.SYNCS 0x989680 ;  /* 0x009896800000995d */ /* 0x010fea0003900000 */
[----:B------:R-:W4:Y:S02]  /*199c0*/  @!P1 SYNCS.PHASECHK.TRANS64 P1, [R25+URZ+0x30840], R2 ;  /* 0x03084002190095a7 */ /* 0x000f24000802007f */
[----:B----4-:R-:W-:Y:S05]  /*199d0*/  @!P1 BRA `(.L_x_1442) ;  /* 0xfffffffc00f09947 */ /* 0x010fea000383ffff */
[----:B------:R-:W-:Y:S05]  /*199e0*/  BRA `(.L_x_1544) ;  /* 0xffffffc800c87947 */ /* 0x000fea000383ffff */
.L_x_1444:
[----:B----4-:R4:W0:Y:S02]  /*199f0*/  SYNCS.PHASECHK.TRANS64.TRYWAIT P1, [R5+URZ+0x30860], R0 ;  /* 0x03086000050075a7 */ /* 0x010824000802017f */
[----:B0-----:R-:W-:Y:S05]  /*19a00*/  @!P1 NANOSLEEP.SYNCS 0x989680 ;  /* 0x009896800000995d */ /* 0x001fea0003900000 */
[----:B------:R-:W0:Y:S02]  /*19a10*/  @!P1 SYNCS.PHASECHK.TRANS64 P1, [R5+URZ+0x30860], R0 ;  /* 0x03086000050095a7 */ /* 0x000e24000802007f */
[----:B0-----:R-:W-:Y:S05]  /*19a20*/  @!P1 BRA `(.L_x_1444) ;  /* 0xfffffffc00f09947 */ /* 0x001fea000383ffff */
[----:B------:R-:W-:Y:S05]  /*19a30*/  BRA `(.L_x_1545) ;  /* 0xffffffc800c47947 */ /* 0x000fea000383ffff */
.L_x_1546:
        /* <DEDUP_REMOVED lines=12> */
.L_x_3298:


//--------------------- .text._ZN7cutlass13device_kernelIN5flash11enable_sm90INS1_16FlashAttnFwdSm90INS1_25CollectiveMainloopFwdSm90ILi2EN4cute5tupleIJNS5_1CILi1EEES8_S8_EEENS6_IJNS7_ILi128EEENS7_ILi64EEENS7_ILi256EEEEEELi256ENS_10bfloat16_tEfNS_4arch4Sm90ELb0ELb1ELb1ELb1ELb1ELb1ELb0ELb1ELb1ELb1ELb0ELb0EEENS1_21CollectiveEpilogueFwdINS6_IJSA_SC_SB_EEES9_SE_SG_Li256ELb1ELb1ELb0ELb0EEENS1_36VarlenDynamicPersistentTileSchedulerILi128ELi64ELi256ELi128ELb0ELb1ELb1ELb1ELb0ELb1EEEEEEEEEvNT_6ParamsE --------------------------
	.section	.text._ZN7cutlass13device_kernelIN5flash11enable_sm90INS1_16FlashAttnFwdSm90INS1_25CollectiveMainloopFwdSm90ILi2EN4cute5tupleIJNS5_1CILi1EEES8_S8_EEENS6_IJNS7_ILi128EEENS7_ILi64EEENS7_ILi256EEEEEELi256ENS_10bfloat16_tEfNS_4arch4Sm90ELb0ELb1ELb1ELb1ELb1ELb1ELb0ELb1ELb1ELb1ELb0ELb0EEENS1_21CollectiveEpilogueFwdINS6_IJSA_SC_SB_EEES9_SE_SG_Li256ELb1ELb1ELb0ELb0EEENS1_36VarlenDynamicPersistentTileSchedulerILi128ELi64ELi256ELi128ELb0ELb1ELb1ELb1ELb0ELb1EEEEEEEEEvNT_6ParamsE,"ax",@progbits
	.align	128
.text._ZN7cutlass13device_kernelIN5flash11enable_sm90INS1_16FlashAttnFwdSm90INS1_25CollectiveMainloopFwdSm90ILi2EN4cute5tupleIJNS5_1CILi1EEES8_S8_EEENS6_IJNS7_ILi128EEENS7_ILi64EEENS7_ILi256EEEEEELi256ENS_10bfloat16_tEfNS_4arch4Sm90ELb0ELb1ELb1ELb1ELb1ELb1ELb0ELb1ELb1ELb1ELb0ELb0EEENS1_21CollectiveEpilogueFwdINS6_IJSA_SC_SB_EEES9_SE_SG_Li256ELb1ELb1ELb0ELb0EEENS1_36VarlenDynamicPersistentTileSchedulerILi128ELi64ELi256ELi128ELb0ELb1ELb1ELb1ELb0ELb1EEEEEEEEEvNT_6ParamsE:
        .type           _ZN7cutlass13device_kernelIN5flash11enable_sm90INS1_16FlashAttnFwdSm90INS1_25CollectiveMainloopFwdSm90ILi2EN4cute5tupleIJNS5_1CILi1EEES8_S8_EEENS6_IJNS7_ILi128EEENS7_ILi64EEENS7_ILi256EEEEEELi256ENS_10bfloat16_tEfNS_4arch4Sm90ELb0ELb1ELb1ELb1ELb1ELb1ELb0ELb1ELb1ELb1ELb0ELb0EEENS1_21CollectiveEpilogueFwdINS6_IJSA_SC_SB_EEES9_SE_SG_Li256ELb1ELb1ELb0ELb0EEENS1_36VarlenDynamicPersistentTileSchedulerILi128ELi64ELi256ELi128ELb0ELb1ELb1ELb1ELb0ELb1EEEEEEEEEvNT_6ParamsE,@function
        .size           _ZN7cutlass13device_kernelIN5flash11enable_sm90INS1_16FlashAttnFwdSm90INS1_25CollectiveMainloopFwdSm90ILi2EN4cute5tupleIJNS5_1CILi1EEES8_S8_EEENS6_IJNS7_ILi128EEENS7_ILi64EEENS7_ILi256EEEEEELi256ENS_10bfloat16_tEfNS_4arch4Sm90ELb0ELb1ELb1ELb1ELb1ELb1ELb0ELb1ELb1ELb1ELb0ELb0EEENS1_21CollectiveEpilogueFwdINS6_IJSA_SC_SB_EEES9_SE_SG_Li256ELb1ELb1ELb0ELb0EEENS1_36VarlenDynamicPersistentTileSchedulerILi128ELi64ELi256ELi128ELb0ELb1ELb1ELb1ELb0ELb1EEEEEEEEEvNT_6ParamsE,(.L_x_3299 - _ZN7cutlass13device_kernelIN5flash11enable_sm90INS1_16FlashAttnFwdSm90INS1_25CollectiveMainloopFwdSm90ILi2EN4cute5tupleIJNS5_1CILi1EEES8_S8_EEENS6_IJNS7_ILi128EEENS7_ILi64EEENS7_ILi256EEEEEELi256ENS_10bfloat16_tEfNS_4arch4Sm90ELb0ELb1ELb1ELb1ELb1ELb1ELb0ELb1ELb1ELb1ELb0ELb0EEENS1_21CollectiveEpilogueFwdINS6_IJSA_SC_SB_EEES9_SE_SG_Li256ELb1ELb1ELb0ELb0EEENS1_36VarlenDynamicPersistentTileSchedulerILi128ELi64ELi256ELi128ELb0ELb1ELb1ELb1ELb0ELb1EEEEEEEEEvNT_6ParamsE)
        .other          _ZN7cutlass13device_kernelIN5flash11enable_sm90INS1_16FlashAttnFwdSm90INS1_25CollectiveMainloopFwdSm90ILi2EN4cute5tupleIJNS5_1CILi1EEES8_S8_EEENS6_IJNS7_ILi128EEENS7_ILi64EEENS7_ILi256EEEEEELi256ENS_10bfloat16_tEfNS_4arch4Sm90ELb0ELb1ELb1ELb1ELb1ELb1ELb0ELb1ELb1ELb1ELb0ELb0EEENS1_21CollectiveEpilogueFwdINS6_IJSA_SC_SB_EEES9_SE_SG_Li256ELb1ELb1ELb0ELb0EEENS1_36VarlenDynamicPersistentTileSchedulerILi128ELi64ELi256ELi128ELb0ELb1ELb1ELb1ELb0ELb1EEEEEEEEEvNT_6ParamsE,@"STO_CUDA_ENTRY STV_DEFAULT"
_ZN7cutlass13device_kernelIN5flash11enable_sm90INS1_16FlashAttnFwdSm90INS1_25CollectiveMainloopFwdSm90ILi2EN4cute5tupleIJNS5_1CILi1EEES8_S8_EEENS6_IJNS7_ILi128EEENS7_ILi64EEENS7_ILi256EEEEEELi256ENS_10bfloat16_tEfNS_4arch4Sm90ELb0ELb1ELb1ELb1ELb1ELb1ELb0ELb1ELb1ELb1ELb0ELb0EEENS1_21CollectiveEpilogueFwdINS6_IJSA_SC_SB_EEES9_SE_SG_Li256ELb1ELb1ELb0ELb0EEENS1_36VarlenDynamicPersistentTileSchedulerILi128ELi64ELi256ELi128ELb0ELb1ELb1ELb1ELb0ELb1EEEEEEEEEvNT_6ParamsE:
[----:B------:R-:W0:Y:S02]  /*0000*/  LDC R1, c[0x0][0x28] ;  /* 0x00000a00ff017b82 */ /* 0x000e240000000800 */
[----:B0-----:R-:W-:Y:S01]  /*0010*/  VIADD R1, R1, 0xffffff28 ;  /* 0xffffff2801017836 */ /* 0x001fe20000000000 */
[----:B------:R-:W0:Y:S01]  /*0020*/  S2R R0, SR_TID.X ;  /* 0x0000000000007919 */ /* 0x000e220000002100 */
[----:B------:R-:W-:Y:S01]  /*0030*/  ELECT P0, URZ, PT ;  /* 0x00000000003f782f */ /* 0x000fe20003800000 */
[----:B------:R-:W-:Y:S01]  /*0040*/  BSSY B0, `(.L_x_1547) ;  /* 0x000000d000007945 */ /* 0x000fe20003800000 */
[----:B0-----:R-:W-:-:S05]  /*0050*/  SHF.R.U32.HI R2, RZ, 0x5, R0 ;  /* 0x00000005ff027819 */ /* 0x001fca0000011600 */
[----:B------:R-:W0:Y:S02]  /*0060*/  SHFL.IDX PT, R3, R2, RZ, 0x1f ;  /* 0x00001fff02037589 */ /* 0x000e2400000e0000 */
[----:B0-----:R-:W-:-:S13]  /*0070*/  ISETP.EQ.AND P0, PT, R3, RZ, P0 ;  /* 0x000000ff0300720c */ /* 0x001fda0000702270 */
        /* <DEDUP_REMOVED lines=9> */
.L_x_1548:
[----:B------:R-:W-:Y:S05]  /*0110*/  BSYNC B0 ;  /* 0x0000000000007941 */ /* 0x000fea0003800000 */
.L_x_1547:
[----:B------:R-:W-:Y:S01]  /*0120*/  VOTEU.ANY UP0, P0 ;  /* 0x00000000003f7886 */ /* 0x000fe20000000100 */
[----:B------:R-:W0:Y:S01]  /*0130*/  SHFL.IDX PT, R3, R2, RZ, 0x1f ;  /* 0x00001fff02037589 */ /* 0x000e2200000e0000 */
[----:B------:R-:W-:Y:S01]  /*0140*/  UMOV UR4, 0x80 ;  /* 0x0000008000047882 */ /* 0x000fe20000000000 */
[----:B------:R-:W-:Y:S01]  /*0150*/  UMOV UR7, 0x100 ;  /* 0x0000010000077882 */ /* 0x000fe20000000000 */
[----:B------:R-:W-:Y:S01]  /*0160*/  VOTEU.ANY UP1, P0 ;  /* 0x00000000003f7886 */ /* 0x000fe20000020100 */
[----:B------:R-:W1:Y:S01]  /*0170*/  @UP0 S2UR UR8, SR_CgaCtaId ;  /* 0x00000000000809c3 */ /* 0x000e620000008800 */
[----:B------:R-:W-:Y:S01]  /*0180*/  @UP0 UMOV UR6, 0x400 ;  /* 0x0000040000060882 */ /* 0x000fe20000000000 */
[----:B------:R-:W-:-:S04]  /*0190*/  @UP0 UIADD3 UR4, -UR4, 0x100000, URZ ;  /* 0x0010000004040890 */ /* 0x000fc8000fffe13f */
[----:B------:R-:W-:Y:S02]  /*01a0*/  @UP0 USHF.L.U32 UR5, UR4, 0xb, URZ ;  /* 0x0000000b04050899 */ /* 0x000fe4000800063f */
[----:B------:R-:W-:Y:S01]  /*01b0*/  @UP0 USHF.L.U32 UR4, UR4, 0x1, URZ ;  /* 0x0000000104040899 */ /* 0x000fe2000800063f */
[----:B0-----:R-:W-:Y:S02]  /*01c0*/  ISETP.NE.AND P1, PT, R3, RZ, PT ;  /* 0x000000ff0300720c */ /* 0x001fe40003f25270 */
[----:B------:R-:W-:Y:S01]  /*01d0*/  SHF.R.U32.HI R3, RZ, 0x7, R0 ;  /* 0x00000007ff037819 */ /* 0x000fe20000011600 */
[----:B-1----:R-:W-:Y:S02]  /*01e0*/  @UP0 ULEA UR8, UR8, UR6, 0x18 ;  /* 0x0000000608080291 */ /* 0x002fe4000f8ec03f */
[----:B------:R-:W-:-:S04]  /*01f0*/  @UP0 UIADD3 UR6, -UR7, 0x100000, URZ ;  /* 0x0010000007060890 */ /* 0x000fc8000fffe13f */
[----:B------:R-:W-:Y:S02]  /*0200*/  @UP0 USHF.L.U32 UR7, UR6, 0xb, URZ ;  /* 0x0000000b06070899 */ /* 0x000fe4000800063f */
[----:B------:R-:W-:Y:S01]  /*0210*/  @UP0 USHF.L.U32 UR6, UR6, 0x1, URZ ;  /* 0x0000000106060899 */ /* 0x000fe2000800063f */
[----:B------:R-:W-:Y:S01]  /*0220*/  VOTEU.ANY UP0, P0 ;  /* 0x00000000003f7886 */ /* 0x000fe20000000100 */
[----:B------:R-:W0:Y:S04]  /*0230*/  SHFL.IDX PT, R3, R3, RZ, 0x1f ;  /* 0x00001fff03037589 */ /* 0x000e2800000e0000 */
[----:B------:R-:W1:Y:S02]  /*0240*/  FENCE.VIEW.ASYNC.S ;  /* 0x00000000000073c6 */ /* 0x000e640000000000 */
[----:B-1----:R1:W2:Y:S04]  /*0250*/  @UP0 SYNCS.EXCH.64 URZ, [UR8+0x30800], UR4 ;  /* 0x03080004083f05b2 */ /* 0x0022a80008000100 */
[----:B------:R1:W3:Y:S01]  /*0260*/  @UP1 SYNCS.EXCH.64 URZ, [UR8+0x30820], UR6 ;  /* 0x03082006083f15b2 */ /* 0x0002e20008000100 */
[----:B------:R-:W-:Y:S05]  /*0270*/  @P1 BRA `(.L_x_1549) ;  /* 0x0000000000481947 */ /* 0x000fea0003800000 */
[----:B-1----:R-:W1:Y:S01]  /*0280*/  S2UR UR5, SR_CgaCtaId ;  /* 0x00000000000579c3 */ /* 0x002e620000008800 */
[----:B------:R-:W-:Y:S01]  /*0290*/  UMOV UR4, 0x400 ;  /* 0x0000040000047882 */ /* 0x000fe20000000000 */
[----:B------:R-:W-:Y:S01]  /*02a0*/  UMOV UR6, 0x80 ;  /* 0x0000008000067882 */ /* 0x000fe20000000000 */
[----:B------:R-:W-:Y:S01]  /*02b0*/  UMOV UR7, 0x100 ;  /* 0x0000010000077882 */ /* 0x000fe20000000000 */
[----:B------:R-:W-:Y:S01]  /*02c0*/  ELECT P0, URZ, PT ;  /* 0x00000000003f782f */ /* 0x000fe20003800000 */
[----:B-1----:R-:W-:Y:S02]  /*02d0*/  ULEA UR8, UR5, UR4, 0x18 ;  /* 0x0000000405087291 */ /* 0x002fe4000f8ec03f */
[----:B------:R-:W-:-:S04]  /*02e0*/  UIADD3 UR4, -UR6, 0x100000, URZ ;  /* 0x0010000006047890 */ /* 0x000fc8000fffe13f */
[----:B------:R-:W-:Y:S02]  /*02f0*/  USHF.L.U32 UR5, UR4, 0xb, URZ ;  /* 0x0000000b04057899 */ /* 0x000fe4000800063f */
[----:B------:R-:W-:Y:S02]  /*0300*/  USHF.L.U32 UR4, UR4, 0x1, URZ ;  /* 0x0000000104047899 */ /* 0x000fe4000800063f */
[----:B------:R-:W-:-:S04]  /*0310*/  UIADD3 UR6, -UR7, 0x100000, URZ ;  /* 0x0010000007067890 */ /* 0x000fc8000fffe13f */
[----:B------:R-:W-:Y:S02]  /*0320*/  USHF.L.U32 UR7, UR6, 0xb, URZ ;  /* 0x0000000b06077899 */ /* 0x000fe4000800063f */
[----:B------:R-:W-:Y:S01]  /*0330*/  USHF.L.U32 UR6, UR6, 0x1, URZ ;  /* 0x0000000106067899 */ /* 0x000fe2000800063f */
[----:B------:R-:W1:Y:S03]  /*0340*/  FENCE.VIEW.ASYNC.S ;  /* 0x00000000000073c6 */ /* 0x000e660000000000 */
[----:B-1----:R4:W1:Y:S08]  /*0350*/  SYNCS.EXCH.64 URZ, [UR8+0x30830], UR4 ;  /* 0x03083004083f75b2 */ /* 0x0028700008000100 */
[----:B------:R4:W0:Y:S01]  /*0360*/  SYNCS.EXCH.64 URZ, [UR8+0x30840], UR6 ;  /* 0x03084006083f75b2 */ /* 0x0008220008000100 */
[----:B------:R4:W0:Y:S01]  /*0370*/  SYNCS.EXCH.64 URZ, [UR8+0x30838], UR4 ;  /* 0x03083804083f75b2 */ /* 0x0008220008000100 */
[----:B------:R4:W0:Y:S02]  /*0380*/  SYNCS.EXCH.64 URZ, [UR8+0x30848], UR6 ;  /* 0x03084806083f75b2 */ /* 0x0008240008000100 */
[----:B----4-:R-:W-:Y:S01]  /*0390*/  NOP ;  /* 0x0000000000007918 */ /* 0x010fe20000000000 */
.L_x_1549:
[----:B------:R-:W4:Y:S01]  /*03a0*/  SHFL.IDX PT, R4, R2, RZ, 0x1f ;  /* 0x00001fff02047589 */ /* 0x000f2200000e0000 */
[----:B------:R-:W-:Y:S01]  /*03b0*/  NOP ;  /* 0x0000000000007918 */ /* 0x000fe20000000000 */
[----:B----4-:R-:W-:-:S13]  /*03c0*/  ISETP.NE.AND P0, PT, R4, RZ, PT ;  /* 0x000000ff0400720c */ /* 0x010fda0003f05270 */
        /* <DEDUP_REMOVED lines=19> */
.L_x_1550:
[----:B------:R-:W4:Y:S01]  /*0500*/  SHFL.IDX PT, R4, R2, RZ, 0x1f ;  /* 0x00001fff02047589 */ /* 0x000f2200000e0000 */
[----:B------:R-:W-:Y:S01]  /*0510*/  NOP ;  /* 0x0000000000007918 */ /* 0x000fe20000000000 */
[----:B----4-:R-:W-:-:S13]  /*0520*/  ISETP.NE.AND P0, PT, R4, RZ, PT ;  /* 0x000000ff0400720c */ /* 0x010fda0003f05270 */
[----:B------:R-:W-:Y:S05]  /*0530*/  @P0 BRA `(.L_x_1551) ;  /* 0x0000000000380947 */ /* 0x000fea0003800000 */
[----:B-1----:R-:W1:Y:S01]  /*0540*/  S2UR UR5, SR_CgaCtaId ;  /* 0x00000000000579c3 */ /* 0x002e620000008800 */
[----:B------:R-:W-:Y:S01]  /*0550*/  UMOV UR4, 0x400 ;  /* 0x0000040000047882 */ /* 0x000fe20000000000 */
[----:B------:R-:W-:Y:S01]  /*0560*/  UMOV UR7, 0x80 ;  /* 0x0000008000077882 */ /* 0x000fe20000000000 */
[----:B------:R-:W-:Y:S01]  /*0570*/  ELECT P0, URZ, PT ;  /* 0x00000000003f782f */ /* 0x000fe20003800000 */
[----:B-1----:R-:W-:Y:S02]  /*0580*/  ULEA UR6, UR5, UR4, 0x18 ;  /* 0x0000000405067291 */ /* 0x002fe4000f8ec03f */
[----:B------:R-:W-:-:S04]  /*0590*/  UIADD3 UR4, -UR7, 0x100000, URZ ;  /* 0x0010000007047890 */ /* 0x000fc8000fffe13f */
[----:B------:R-:W-:Y:S02]  /*05a0*/  USHF.L.U32 UR5, UR4, 0xb, URZ ;  /* 0x0000000b04057899 */ /* 0x000fe4000800063f */
[----:B------:R-:W-:Y:S01]  /*05b0*/  USHF.L.U32 UR4, UR4, 0x1, URZ ;  /* 0x0000000104047899 */ /* 0x000fe2000800063f */
[----:B------:R-:W1:Y:S11]  /*05c0*/  FENCE.VIEW.ASYNC.S ;  /* 0x00000000000073c6 */ /* 0x000e760000000000 */
[----:B-1----:R4:W1:Y:S01]  /*05d0*/  SYNCS.EXCH.64 URZ, [UR6+0x30870], UR4 ;  /* 0x03087004063f75b2 */ /* 0x0028620008000100 */
[----:B------:R4:W0:Y:S01]  /*05e0*/  SYNCS.EXCH.64 URZ, [UR6+0x30880], UR4 ;  /* 0x03088004063f75b2 */ /* 0x0008220008000100 */
[----:B------:R4:W0:Y:S01]  /*05f0*/  SYNCS.EXCH.64 URZ, [UR6+0x30878], UR4 ;  /* 0x03087804063f75b2 */ /* 0x0008220008000100 */
[----:B------:R4:W0:Y:S02]  /*0600*/  SYNCS.EXCH.64 URZ, [UR6+0x30888], UR4 ;  /* 0x03088804063f75b2 */ /* 0x0008240008000100 */
[----:B----4-:R-:W-:Y:S01]  /*0610*/  NOP ;  /* 0x0000000000007918 */ /* 0x010fe20000000000 */
.L_x_1551:
        /* <DEDUP_REMOVED lines=22> */
.L_x_1552:
        /* <DEDUP_REMOVED lines=22> */
.L_x_1553:
[----:B0-----:R-:W-:Y:S01]  /*08e0*/  ISETP.NE.AND P0, PT, R3, RZ, PT ;  /* 0x000000ff0300720c */ /* 0x001fe20003f05270 */
[----:B------:R-:W-:Y:S01]  /*08f0*/  IMAD.MOV.U32 R3, RZ, RZ, 0x1 ;  /* 0x00000001ff037424 */ /* 0x000fe200078e00ff */
[----:B------:R-:W-:Y:S01]  /*0900*/  NOP ;  /* 0x0000000000007918 */ /* 0x000fe20000000000 */
[----:B------:R-:W-:Y:S01]  /*0910*/  ULDC.64 UR60, c[0x0][0x208] ;  /* 0x00008200003c7ab9 */ /* 0x000fe20000000a00 */
[----:B------:R-:W-:Y:S02]  /*0920*/  BSSY B9, `(.L_x_1554) ;  /* 0x0002a33000097945 */ /* 0x000fe40003800000 */
[----:B------:R-:W-:-:S05]  /*0930*/  SEL R3, R3, 0x2, !P0 ;  /* 0x0000000203037807 */ /* 0x000fca0004000000 */
[----:B------:R0:W-:Y:S01]  /*0940*/  STL [R1+0x20], R3 ;  /* 0x0000200301007387 */ /* 0x0001e20000100800 */
[----:B-123--:R-:W-:Y:S06]  /*0950*/  BAR.SYNC.DEFER_BLOCKING 0x0 ;  /* 0x0000000000007b1d */ /* 0x00efec0000010000 */
[----:B------:R-:W-:Y:S05]  /*0960*/  @!P0 BRA `(.L_x_1555) ;  /* 0x0000022800508947 */ /* 0x000fea0003800000 */
.L_x_1556:
[----:B------:R-:W-:-:S08]  /*0970*/  NOP ;  /* 0x0000000000007918 */ /* 0x000fd00000000000 */
[----:B------:R-:W1:Y:S02]  /*0980*/  USETMAXREG.TRY_ALLOC.CTAPOOL UP0, 0xe8 ;  /* 0x000000e8000079c8 */ /* 0x000e640008000600 */
[----:B-1----:R-:W-:-:S13]  /*0990*/  PLOP3.LUT P0, PT, PT, PT, UP0, 0x80, 0x0 ;  /* 0x000000000000781c */ /* 0x002fda0003f0f008 */
[----:B------:R-:W-:Y:S05]  /*09a0*/  @!P0 BRA `(.L_x_1556) ;  /* 0xfffffffc00f08947 */ /* 0x000fea000383ffff */
[----:B------:R-:W1:Y:S08]  /*09b0*/  S2UR UR4, SR_CgaCtaId ;  /* 0x00000000000479c3 */ /* 0x000e700000008800 */
[----:B------:R-:W-:Y:S06]  /*09c0*/  BAR.ARV 0x8, 0x180 ;  /* 0x0206000000007b1d */ /* 0x000fec0000002000 */
[----:B------:R-:W-:-:S02]  /*09d0*/  MOV R18, 0x400 ;  /* 0x0000040000127802 */ /* 0x000fc40000000f00 */
[----:B------:R-:W-:Y:S01]  /*09e0*/  BAR.SYNC.DEFER_BLOCKING 0x5, 0x180 ;  /* 0x0146000000007b1d */ /* 0x000fe20000010000 */
[----:B-1----:R-:W-:-:S05]  /*09f0*/  IMAD.U32 R2, RZ, RZ, UR4 ;  /* 0x00000004ff027e24 */ /* 0x002fca000f8e00ff */
[----:B------:R-:W-:Y:S01]  /*0a00*/  ULDC UR4, c[0x0][0xc3c] ;  /* 0x00030f0000047ab9 */ /* 0x000fe20000000800 */
[----:B------:R-:W-:Y:S01]  /*0a10*/  LEA R18, R2, R18, 0x18 ;  /* 0x0000001202127211 */ /* 0x000fe200078ec0ff */
[----:B------:R-:W-:Y:S04]  /*0a20*/  STL [R1+0x8], R2 ;  /* 0x0000080201007387 */ /* 0x000fe80000100800 */
[----:B------:R-:W1:Y:S01]  /*0a30*/  LDS.128 R36, [R18+0x308d0] ;  /* 0x0308d00012247984 */ /* 0x000e620000000c00 */
[----:B------:R-:W-:Y:S06]  /*0a40*/  BAR.ARV 0x4, 0x180 ;  /* 0x0106000000007b1d */ /* 0x000fec0000002000 */
[----:B-1----:R-:W-:-:S13]  /*0a50*/  ISETP.GE.AND P0, PT, R39, UR4, PT ;  /* 0x0000000427007c0c */ /* 0x002fda000bf06270 */
[----:B------:R-:W-:Y:S05]  /*0a60*/  @P0 BRA `(.L_x_1557) ;  /* 0x000002a000780947 */ /* 0x000fea0003800000 */
[----:B------:R-:W-:-:S05]  /*0a70*/  VIADD R0, R0, 0xffffff80 ;  /* 0xffffff8000007836 */ /* 0x000fca0000000000 */
[----:B0-----:R-:W-:-:S04]  /*0a80*/  SHF.R.S32.HI R3, RZ, 0x1f, R0 ;  /* 0x0000001fff037819 */ /* 0x001fc80000011400 */
[CC--:B------:R-:W-:Y:S02]  /*0a90*/  LEA.HI R2, R3.reuse, R0.reuse, RZ, 0x4 ;  /* 0x0000000003027211 */ /* 0x0c0fe400078f20ff */
[CC--:B------:R-:W-:Y:S02]  /*0aa0*/  LEA.HI R4, R3.reuse, R0.reuse, RZ, 0x5 ;  /* 0x0000000003047211 */ /* 0x0c0fe400078f28ff */
[----:B------:R-:W-:Y:S02]  /*0ab0*/  LEA.HI R5, R3, R0, RZ, 0x2 ;  /* 0x0000000003057211 */ /* 0x000fe400078f10ff */
[----:B------:R-:W-:Y:S01]  /*0ac0*/  SHF.R.S32.HI R7, RZ, 0x4, R2 ;  /* 0x00000004ff077819 */ /* 0x000fe20000011402 */
[----:B------:R-:W-:Y:S01]  /*0ad0*/  IMAD.SHL.U32 R4, R4, 0x20, RZ ;  /* 0x0000002004047824 */ /* 0x000fe200078e00ff */
[----:B------:R-:W-:Y:S02]  /*0ae0*/  LOP3.LUT R13, R5, 0xfffffffc, RZ, 0xc0, !PT ;  /* 0xfffffffc050d7812 */ /* 0x000fe400078ec0ff */
[----:B------:R-:W-:-:S02]  /*0af0*/  LOP3.LUT R5, R2, 0x3fffff0, RZ, 0xc0, !PT ;  /* 0x03fffff002057812 */ /* 0x000fc400078ec0ff */
[----:B------:R-:W-:Y:S01]  /*0b00*/  LEA.HI R2, R2, R7, RZ, 0x1 ;  /* 0x0000000702027211 */ /* 0x000fe200078f08ff */
[C---:B------:R-:W-:Y:S01]  /*0b10*/  IMAD.IADD R13, R0.reuse, 0x1, -R13 ;  /* 0x00000001000d7824 */ /* 0x040fe200078e0a0d */
[CC--:B------:R-:W-:Y:S01]  /*0b20*/  LEA.HI R6, R3.reuse, R0.reuse, RZ, 0x3 ;  /* 0x0000000003067211 */ /* 0x0c0fe200078f18ff */
[----:B------:R-:W-:Y:S01]  /*0b30*/  IMAD.IADD R5, R0, 0x1, -R5 ;  /* 0x0000000100057824 */ /* 0x000fe200078e0a05 */
[CC--:B------:R-:W-:Y:S02]  /*0b40*/  LEA.HI R8, R3.reuse, R0.reuse, RZ, 0x6 ;  /* 0x0000000003087211 */ /* 0x0c0fe400078f30ff */
[----:B------:R-:W-:Y:S02]  /*0b50*/  LEA.HI R3, R3, R0, RZ, 0x7 ;  /* 0x0000000003037211 */ /* 0x000fe400078f38ff */
[----:B------:R-:W-:Y:S01]  /*0b60*/  LOP3.LUT R4, R4, 0xfffffc00, RZ, 0xc0, !PT ;  /* 0xfffffc0004047812 */ /* 0x000fe200078ec0ff */
[----:B------:R-:W-:Y:S01]  /*0b70*/  IMAD.SHL.U32 R8, R8, 0x8, RZ ;  /* 0x0000000808087824 */ /* 0x000fe200078e00ff */
[----:B------:R-:W-:-:S02]  /*0b80*/  LOP3.LUT R2, R2, 0x1ffffffe, RZ, 0xc0, !PT ;  /* 0x1ffffffe02027812 */ /* 0x000fc400078ec0ff */
[----:B------:R-:W-:Y:S01]  /*0b90*/  LOP3.LUT R9, R6, 0xfffffff8, RZ, 0xc0, !PT ;  /* 0xfffffff806097812 */ /* 0x000fe200078ec0ff */
[----:B------:R-:W-:Y:S01]  /*0ba0*/  IMAD R5, R5, 0x40, R4 ;  /* 0x0000004005057824 */ /* 0x000fe200078e0204 */
[----:B------:R-:W-:Y:S01]  /*0bb0*/  LOP3.LUT R11, R3, 0xffffff80, RZ, 0xc0, !PT ;  /* 0xffffff80030b7812 */ /* 0x000fe200078ec0ff */
[----:B------:R-:W-:Y:S01]  /*0bc0*/  IMAD.IADD R2, R7, 0x1, -R2 ;  /* 0x0000000107027824 */ /* 0x000fe200078e0a02 */
[----:B------:R-:W-:Y:S01]  /*0bd0*/  SHF.R.S32.HI R19, RZ, 0x3, R6 ;  /* 0x00000003ff137819 */ /* 0x000fe20000011406 */
[C---:B------:R-:W-:Y:S01]  /*0be0*/  IMAD.IADD R10, R0.reuse, 0x1, -R9 ;  /* 0x00000001000a7824 */ /* 0x040fe200078e0a09 */
[----:B------:R-:W-:Y:S01]  /*0bf0*/  SHF.R.S32.HI R26, RZ, 0x7, R3 ;  /* 0x00000007ff1a7819 */ /* 0x000fe20000011403 */
[----:B------:R-:W-:Y:S01]  /*0c00*/  IMAD.IADD R21, R0, 0x1, -R11 ;  /* 0x0000000100157824 */ /* 0x000fe200078e0a0b */
[----:B------:R-:W-:Y:S01]  /*0c10*/  LEA.HI R0, R13, R13, RZ, 0x1 ;  /* 0x0000000d0d007211 */ /* 0x000fe200078f08ff */
[----:B------:R-:W-:Y:S01]  /*0c20*/  IMAD R2, R2, 0x8, R5 ;  /* 0x0000000802027824 */ /* 0x000fe200078e0205 */
[----:B------:R-:W-:Y:S01]  /*0c30*/  STL [R1+0x68], R10 ;  /* 0x0000680a01007387 */ /* 0x000fe20000100800 */
[C---:B------:R-:W-:Y:S01]  /*0c40*/  VIADD R25, R19.reuse, 0x20 ;  /* 0x0000002013197836 */ /* 0x040fe20000000000 */
[----:B------:R-:W-:Y:S01]  /*0c50*/  LOP3.LUT R0, R0, 0x1ffffffe, RZ, 0xc0, !PT ;  /* 0x1ffffffe00007812 */ /* 0x000fe200078ec0ff */
[----:B------:R-:W-:Y:S01]  /*0c60*/  VIADD R6, R19, 0x40 ;  /* 0x0000004013067836 */ /* 0x000fe20000000000 */
[----:B------:R-:W-:Y:S01]  /*0c70*/  STL [R1+0x7c], R21 ;  /* 0x00007c1501007387 */ /* 0x000fe20000100800 */
[----:B------:R-:W-:-:S02]  /*0c80*/  IMAD.SHL.U32 R219, R10, 0x4, RZ ;  /* 0x000000040adb7824 */ /* 0x000fc400078e00ff */
[----:B------:R-:W-:Y:S01]  /*0c90*/  IMAD.IADD R13, R13, 0x1, -R0 ;  /* 0x000000010d0d7824 */ /* 0x000fe200078e0a00 */
[----:B------:R-:W-:Y:S01]  /*0ca0*/  STL [R1+0x10], R19 ;  /* 0x0000101301007387 */ /* 0x000fe20000100800 */
[----:B------:R-:W-:Y:S01]  /*0cb0*/  SHF.R.S32.HI R5, RZ, 0x1f, R6 ;  /* 0x0000001fff057819 */ /* 0x000fe20000011406 */
[----:B------:R-:W-:Y:S01]  /*0cc0*/  VIADD R4, R219, 0x40 ;  /* 0x00000040db047836 */ /* 0x000fe20000000000 */
[----:B------:R-:W-:Y:S01]  /*0cd0*/  SHF.R.S32.HI R0, RZ, 0x1f, R21 ;  /* 0x0000001fff007819 */ /* 0x000fe20000011415 */
[----:B------:R0:W-:Y:S01]  /*0ce0*/  STL [R1+0xb0], R2 ;  /* 0x0000b00201007387 */ /* 0x0001e20000100800 */
[----:B------:R-:W-:Y:S01]  /*0cf0*/  LEA.HI R9, R5, R6, RZ, 0x3 ;  /* 0x0000000605097211 */ /* 0x000fe200078f18ff */
[----:B------:R-:W-:Y:S02]  /*0d00*/  IMAD.SHL.U32 R6, R6, 0x40, RZ ;  /* 0x0000004006067824 */ /* 0x000fe400078e00ff */
[----:B------:R1:W-:Y:S01]  /*0d10*/  STL [R1+0x9c], R25 ;  /* 0x00009c1901007387 */ /* 0x0003e20000100800 */
[----:B------:R-:W-:-:S02]  /*0d20*/  IMAD.IADD R219, R219, 0x1, R4 ;  /* 0x00000001dbdb7824 */ /* 0x000fc400078e0204 */
[----:B------:R-:W-:Y:S01]  /*0d30*/  VIADD R12, R19, 0x60 ;  /* 0x00000060130c7836 */ /* 0x000fe20000000000 */
[----:B------:R-:W2:Y:S01]  /*0d40*/  LDL.LU R23, [R1+0x20] ;  /* 0x0000200001177983 */ /* 0x000ea20000300800 */
[----:B------:R-:W-:Y:S01]  /*0d50*/  LOP3.LUT R7, R6, 0x1c0, RZ, 0xc0, !PT ;  /* 0x000001c006077812 */ /* 0x000fe200078ec0ff */
[----:B------:R-:W-:Y:S01]  /*0d60*/  IMAD.SHL.U32 R16, R10, 0x8, RZ ;  /* 0x000000080a107824 */ /* 0x000fe200078e00ff */
[----:B0-----:R-:W-:Y:S01]  /*0d70*/  LEA.HI R2, R0, R21, RZ, 0x2 ;  /* 0x0000001500027211 */ /* 0x001fe200078f10ff */
[----:B------:R-:W-:Y:S01]  /*0d80*/  IMAD.SHL.U32 R10, R9, 0x40, RZ ;  /* 0x00000040090a7824 */ /* 0x000fe200078e00ff */
[----:B------:R-:W-:Y:S02]  /*0d90*/  SHF.R.S32.HI R6, RZ, 0x1f, R219 ;  /* 0x0000001fff067819 */ /* 0x000fe400000114db */
[----:B------:R-:W-:Y:S02]  /*0da0*/  SHF.R.S32.HI R11, RZ, 0x1f, R12 ;  /* 0x0000001fff0b7819 */ /* 0x000fe4000001140c */
[----:B------:R-:W-:-:S02]  /*0db0*/  SHF.R.S32.HI R4, RZ, 0x2, R2 ;  /* 0x00000002ff047819 */ /* 0x000fc40000011402 */
[----:B------:R-:W-:Y:S02]  /*0dc0*/  SHF.R.S32.HI R5, RZ, 0x1f, R2 ;  /* 0x0000001fff057819 */ /* 0x000fe40000011402 */
[----:B------:R-:W-:Y:S02]  /*0dd0*/  LEA.HI R201, R6, R219, RZ, 0x3 ;  /* 0x000000db06c97211 */ /* 0x000fe400078f18ff */
[----:B------:R-:W-:Y:S02]  /*0de0*/  LEA.HI R15, R11, R12, RZ, 0x3 ;  /* 0x0000000c0b0f7211 */ /* 0x000fe400078f18ff */
[----:B------:R-:W-:Y:S02]  /*0df0*/  LEA.HI R5, R5, R4, RZ, 0x3 ;  /* 0x0000000405057211 */ /* 0x000fe400078f18ff */
[----:B------:R-:W-:Y:S01]  /*0e00*/  LOP3.LUT R9, R7, 0x38, R16, 0xf8, !PT ;  /* 0x0000003807097812 */ /* 0x000fe200078ef810 */
[----:B------:R-:W-:Y:S01]  /*0e10*/  IMAD.SHL.U32 R15, R15, 0x40, RZ ;  /* 0x000000400f0f7824 */ /* 0x000fe200078e00ff */
[----:B------:R-:W-:-:S02]  /*0e20*/  SHF.R.U32.HI R11, RZ, 0x3, R7 ;  /* 0x00000003ff0b7819 */ /* 0x000fc40000011607 */
[----:B------:R-:W-:Y:S01]  /*0e30*/  LOP3.LUT R14, R7, 0x38, R201, 0xf8, !PT ;  /* 0x00000038070e7812 */ /* 0x000fe200078ef8c9 */
[----:B------:R-:W-:Y:S01]  /*0e40*/  IMAD.SHL.U32 R7, R12, 0x40, RZ ;  /* 0x000000400c077824 */ /* 0x000fe200078e00ff */
[----:B------:R-:W-:Y:S02]  /*0e50*/  LOP3.LUT R5, R5, 0xfffffff8, RZ, 0xc0, !PT ;  /* 0xfffffff805057812 */ /* 0x000fe400078ec0ff */
[----:B------:R-:W-:Y:S02]  /*0e60*/  LOP3.LUT R10, R10, 0xfffffe00, RZ, 0xc0, !PT ;  /* 0xfffffe000a0a7812 */ /* 0x000fe400078ec0ff */
[----:B------:R-:W-:Y:S01]  /*0e70*/  LOP3.LUT R7, R7, 0x1c0, RZ, 0xc0, !PT ;  /* 0x000001c007077812 */ /* 0x000fe200078ec0ff */
[----:B------:R-:W-:Y:S01]  /*0e80*/  IMAD.IADD R5, R4, 0x1, -R5 ;  /* 0x0000000104057824 */ /* 0x000fe200078e0a05 */
[----:B------:R-:W-:Y:S02]  /*0e90*/  LEA.HI R0, R0, R21, RZ, 0x5 ;  /* 0x0000001500007211 */ /* 0x000fe400078f28ff */
[----:B------:R-:W-:-:S02]  /*0ea0*/  LEA.HI R6, R6, R219, RZ, 0x6 ;  /* 0x000000db06067211 */ /* 0x000fc400078f30ff */
[----:B------:R-:W-:Y:S02]  /*0eb0*/  LOP3.LUT R12, R10, R9, R11, 0xf6, !PT ;  /* 0x000000090a0c7212 */ /* 0x000fe400078ef60b */
[----:B------:R-:W-:Y:S01]  /*0ec0*/  LOP3.LUT R4, R7, 0x38, R16, 0xf8, !PT ;  /* 0x0000003807047812 */ /* 0x000fe200078ef810 */
[----:B------:R-:W-:Y:S01]  /*0ed0*/  IMAD.SHL.U32 R6, R6, 0x80, RZ ;  /* 0x0000008006067824 */ /* 0x000fe200078e00ff */
[----:B------:R-:W-:Y:S02]  /*0ee0*/  SHF.R.U32.HI R9, RZ, 0x3, R7 ;  /* 0x00000003ff097819 */ /* 0x000fe40000011607 */
[----:B------:R-:W-:Y:S02]  /*0ef0*/  LOP3.LUT R15, R15, 0xfffffe00, RZ, 0xc0, !PT ;  /* 0xfffffe000f0f7812 */ /* 0x000fe400078ec0ff */
[----:B------:R-:W-:Y:S02]  /*0f00*/  SHF.R.S32.HI R0, RZ, 0x5, R0 ;  /* 0x00000005ff007819 */ /* 0x000fe40000011400 */
[----:B------:R-:W-:-:S02]  /*0f10*/  LOP3.LUT R20, R15, R4, R9, 0xf6, !PT ;  /* 0x000000040f147212 */ /* 0x000fc400078ef609 */
[----:B------:R-:W-:Y:S01]  /*0f20*/  LOP3.LUT R22, R7, 0x38, R201, 0xf8, !PT ;  /* 0x0000003807167812 */ /* 0x000fe200078ef8c9 */
[----:B------:R-:W-:Y:S01]  /*0f30*/  IMAD R4, R0, 0x10, R5 ;  /* 0x0000001000047824 */ /* 0x000fe200078e0205 */
[----:B------:R-:W-:Y:S01]  /*0f40*/  LOP3.LUT R7, R6, 0xffffe000, RZ, 0xc0, !PT ;  /* 0xffffe00006077812 */ /* 0x000fe200078ec0ff */
[----:B------:R-:W-:Y:S01]  /*0f50*/  IMAD.SHL.U32 R0, R19, 0x40, RZ ;  /* 0x0000004013007824 */ /* 0x000fe200078e00ff */
[----:B------:R-:W-:Y:S01]  /*0f60*/  SHF.R.S32.HI R6, RZ, 0x1f, R25 ;  /* 0x0000001fff067819 */ /* 0x000fe20000011419 */
[----:B------:R-:W-:Y:S01]  /*0f70*/  IMAD.SHL.U32 R5, R25, 0x40, RZ ;  /* 0x0000004019057824 */ /* 0x000fe200078e00ff */
[----:B------:R-:W-:Y:S02]  /*0f80*/  LEA.HI R3, R3, R26, RZ, 0x1 ;  /* 0x0000001a03037211 */ /* 0x000fe400078f08ff */
[----:B------:R-:W-:Y:S02]  /*0f90*/  LOP3.LUT R19, R0, 0x1c0, RZ, 0xc0, !PT ;  /* 0x000001c000137812 */ /* 0x000fe400078ec0ff */
[----:B------:R-:W-:-:S02]  /*0fa0*/  LEA.HI R6, R6, R25, RZ, 0x3 ;  /* 0x0000001906067211 */ /* 0x000fc400078f18ff */
[----:B-1----:R-:W-:Y:S02]  /*0fb0*/  SHF.R.U32.HI R25, RZ, 0x3, R19 ;  /* 0x00000003ff197819 */ /* 0x002fe40000011613 */
[----:B------:R-:W-:Y:S01]  /*0fc0*/  LOP3.LUT R0, R19, 0x38, R201, 0xf8, !PT ;  /* 0x0000003813007812 */ /* 0x000fe200078ef8c9 */
[----:B------:R-:W-:Y:S01]  /*0fd0*/  IMAD.SHL.U32 R6, R6, 0x40, RZ ;  /* 0x0000004006067824 */ /* 0x000fe200078e00ff */
[----:B------:R-:W-:Y:S02]  /*0fe0*/  LOP3.LUT R14, R14, R11, RZ, 0x3c, !PT ;  /* 0x0000000b0e0e7212 */ /* 0x000fe400078e3cff */
[----:B------:R-:W-:Y:S02]  /*0ff0*/  LOP3.LUT R3, R3, 0x3fffffe, RZ, 0xc0, !PT ;  /* 0x03fffffe03037812 */ /* 0x000fe400078ec0ff */
[----:B------:R-:W-:Y:S02]  /*1000*/  LOP3.LUT R24, R8, 0xfffffe00, RZ, 0xc0, !PT ;  /* 0xfffffe0008187812 */ /* 0x000fe400078ec0ff */
[----:B------:R-:W-:-:S02]  /*1010*/  LOP3.LUT R11, R5, 0x1c0, RZ, 0xc0, !PT ;  /* 0x000001c0050b7812 */ /* 0x000fc400078ec0ff */
[----:B------:R-:W-:Y:S02]  /*1020*/  LOP3.LUT R0, R0, R25, RZ, 0x3c, !PT ;  /* 0x0000001900007212 */ /* 0x000fe400078e3cff */
[----:B------:R-:W-:Y:S01]  /*1030*/  LOP3.LUT R22, R22, R9, RZ, 0x3c, !PT ;  /* 0x0000000916167212 */ /* 0x000fe200078e3cff */
[----:B------:R-:W-:Y:S01]  /*1040*/  IMAD.IADD R3, R26, 0x1, -R3 ;  /* 0x000000011a037824 */ /* 0x000fe200078e0a03 */
[----:B------:R-:W-:Y:S02]  /*1050*/  IADD3 R14, R14, R7, R10 ;  /* 0x000000070e0e7210 */ /* 0x000fe40007ffe00a */
[----:B------:R-:W-:Y:S02]  /*1060*/  LOP3.LUT R9, R6, 0xfffffe00, RZ, 0xc0, !PT ;  /* 0xfffffe0006097812 */ /* 0x000fe400078ec0ff */
[----:B------:R-:W-:Y:S02]  /*1070*/  SHF.R.U32.HI R10, RZ, 0x3, R11 ;  /* 0x00000003ff0a7819 */ /* 0x000fe4000001160b */
[----:B------:R-:W-:-:S02]  /*1080*/  LOP3.LUT R5, R11, 0x38, R201, 0xf8, !PT ;  /* 0x000000380b057812 */ /* 0x000fc400078ef8c9 */
[----:B------:R-:W-:Y:S01]  /*1090*/  IADD3 R6, R0, R7, R24 ;  /* 0x0000000700067210 */ /* 0x000fe20007ffe018 */
[----:B------:R-:W-:Y:S01]  /*10a0*/  STL [R1+0xa8], R26 ;  /* 0x0000a81a01007387 */ /* 0x000fe20000100800 */
[----:B------:R-:W-:Y:S01]  /*10b0*/  LOP3.LUT R0, R19, 0x38, R16, 0xf8, !PT ;  /* 0x0000003813007812 */ /* 0x000fe200078ef810 */
[----:B------:R-:W-:Y:S01]  /*10c0*/  IMAD R4, R3, 0x40, R4 ;  /* 0x0000004003047824 */ /* 0x000fe200078e0204 */
[----:B------:R-:W-:Y:S01]  /*10d0*/  LOP3.LUT R2, R2, 0x7ffffffc, RZ, 0xc0, !PT ;  /* 0x7ffffffc02027812 */ /* 0x000fe200078ec0ff */
[----:B------:R-:W-:Y:S01]  /*10e0*/  STL [R1+0x58], R24 ;  /* 0x0000581801007387 */ /* 0x000fe20000100800 */
[----:B------:R-:W-:Y:S02]  /*10f0*/  LOP3.LUT R8, R5, R10, RZ, 0x3c, !PT ;  /* 0x0000000a05087212 */ /* 0x000fe400078e3cff */
[----:B------:R-:W-:Y:S01]  /*1100*/  LOP3.LUT R5, R24, R0, R25, 0xf6, !PT ;  /* 0x0000000018057212 */ /* 0x000fe200078ef619 */
[----:B------:R-:W-:Y:S01]  /*1110*/  STL [R1+0x50], R19 ;  /* 0x0000501301007387 */ /* 0x000fe20000100800 */
[----:B------:R-:W-:-:S03]  /*1120*/  LOP3.LUT R0, R11, 0x38, R16, 0xf8, !PT ;  /* 0x000000380b007812 */ /* 0x000fc600078ef810 */
[----:B------:R-:W-:Y:S01]  /*1130*/  STL [R1+0x4c], R11 ;  /* 0x00004c0b01007387 */ /* 0x000fe20000100800 */
[----:B------:R-:W-:-:S03]  /*1140*/  IMAD.IADD R2, R21, 0x1, -R2 ;  /* 0x0000000115027824 */ /* 0x000fc600078e0a02 */
[----:B------:R-:W-:Y:S01]  /*1150*/  STL [R1+0xa4], R25 ;  /* 0x0000a41901007387 */ /* 0x000fe20000100800 */
[----:B------:R-:W-:-:S03]  /*1160*/  VIADD R3, R18, 0x10400 ;  /* 0x0001040012037836 */ /* 0x000fc60000000000 */
[----:B------:R-:W-:Y:S01]  /*1170*/  STL [R1+0xa0], R10 ;  /* 0x0000a00a01007387 */ /* 0x000fe20000100800 */
[----:B------:R-:W-:-:S03]  /*1180*/  LOP3.LUT R0, R9, R0, R10, 0xf6, !PT ;  /* 0x0000000009007212 */ /* 0x000fc600078ef60a */
[----:B------:R0:W-:Y:S01]  /*1190*/  STL [R1+0x54], R9 ;  /* 0x0000540901007387 */ /* 0x0001e20000100800 */
[----:B------:R-:W-:-:S03]  /*11a0*/  IADD3 R8, R8, R7, R9 ;  /* 0x0000000708087210 */ /* 0x000fc60007ffe009 */
[----:B------:R-:W-:Y:S04]  /*11b0*/  STL [R1+0xac], R4 ;  /* 0x0000ac0401007387 */ /* 0x000fe80000100800 */
[----:B------:R-:W-:Y:S01]  /*11c0*/  STL [R1+0x78], RZ ;  /* 0x000078ff01007387 */ /* 0x000fe20000100800 */
[----:B------:R-:W-:Y:S01]  /*11d0*/  IADD3 R22, R22, R7, R15 ;  /* 0x0000000716167210 */ /* 0x000fe20007ffe00f */
[--C-:B0-----:R-:W-:Y:S02]  /*11e0*/  IMAD R9, R12, 0x2, R3.reuse ;  /* 0x000000020c097824 */ /* 0x101fe400078e0203 */
[----:B------:R-:W-:Y:S01]  /*11f0*/  STL [R1+0x1c], RZ ;  /* 0x00001cff01007387 */ /* 0x000fe20000100800 */
[----:B------:R-:W-:-:S03]  /*1200*/  IMAD R7, R0, 0x2, R3 ;  /* 0x0000000200077824 */ /* 0x000fc600078e0203 */
[----:B------:R-:W-:Y:S01]  /*1210*/  STL [R1+0x6c], R5 ;  /* 0x00006c0501007387 */ /* 0x000fe20000100800 */
[----:B------:R-:W-:-:S03]  /*1220*/  IMAD R0, R6, 0x2, R3 ;  /* 0x0000000206007824 */ /* 0x000fc600078e0203 */
[----:B------:R0:W-:Y:S01]  /*1230*/  STL [R1+0xc], R2 ;  /* 0x00000c0201007387 */ /* 0x0001e20000100800 */
[----:B------:R-:W-:-:S03]  /*1240*/  IMAD R6, R14, 0x2, R3 ;  /* 0x000000020e067824 */ /* 0x000fc600078e0203 */
[----:B------:R-:W-:Y:S01]  /*1250*/  STL [R1+0x8c], R9 ;  /* 0x00008c0901007387 */ /* 0x000fe20000100800 */
[----:B0-----:R-:W-:-:S05]  /*1260*/  IMAD R2, R20, 0x2, R3 ;  /* 0x0000000214027824 */ /* 0x001fca00078e0203 */
[----:B------:R0:W-:Y:S04]  /*1270*/  STL [R1+0x84], R2 ;  /* 0x0000840201007387 */ /* 0x0001e80000100800 */
[----:B------:R-:W-:Y:S04]  /*1280*/  STL [R1+0x94], R7 ;  /* 0x0000940701007387 */ /* 0x000fe80000100800 */
[----:B------:R1:W-:Y:S01]  /*1290*/  STL [R1+0x98], R0 ;  /* 0x0000980001007387 */ /* 0x0003e20000100800 */
[----:B0-----:R-:W-:-:S05]  /*12a0*/  IMAD R2, R8, 0x2, R3 ;  /* 0x0000000208027824 */ /* 0x001fca00078e0203 */
[----:B------:R0:W-:Y:S01]  /*12b0*/  STL [R1+0x90], R2 ;  /* 0x0000900201007387 */ /* 0x0001e20000100800 */
[----:B-1----:R-:W-:-:S03]  /*12c0*/  IMAD R0, R22, 0x2, R3 ;  /* 0x0000000216007824 */ /* 0x002fc600078e0203 */
[----:B------:R-:W-:Y:S04]  /*12d0*/  STL [R1+0x88], R6 ;  /* 0x0000880601007387 */ /* 0x000fe80000100800 */
[----:B------:R1:W-:Y:S01]  /*12e0*/  STL [R1+0x80], R0 ;  /* 0x0000800001007387 */ /* 0x0003e20000100800 */
[----:B0-----:R-:W-:Y:S02]  /*12f0*/  IMAD R2, R5, 0x2, R3 ;  /* 0x0000000205027824 */ /* 0x001fe400078e0203 */
[----:B-1----:R-:W-:-:S03]  /*1300*/  IMAD R0, R13, 0x8, R4 ;  /* 0x000000080d007824 */ /* 0x002fc600078e0204 */
[----:B------:R0:W-:Y:S04]  /*1310*/  STL [R1+0x5c], R2 ;  /* 0x00005c0201007387 */ /* 0x0001e80000100800 */
[----:B------:R0:W-:Y:S01]  /*1320*/  STL [R1+0x60], R0 ;  /* 0x0000600001007387 */ /* 0x0001e20000100800 */
[----:B------:R-:W-:Y:S01]  /*1330*/  VIADD R19, R16, 0x80 ;  /* 0x0000008010137836 */ /* 0x000fe20000000000 */
[----:B------:R-:W-:Y:S01]  /*1340*/  LOP3.LUT R201, R201, 0xfffffff8, RZ, 0xc0, !PT ;  /* 0xfffffff8c9c97812 */ /* 0x000fe200078ec0ff */
[----:B------:R-:W-:Y:S01]  /*1350*/  IMAD.MOV.U32 R200, RZ, RZ, RZ ;  /* 0x000000ffffc87224 */ /* 0x000fe200078e00ff */
[----:B------:R-:W-:Y:S02]  /*1360*/  CS2R R202, SRZ ;  /* 0x0000000000ca7805 */ /* 0x000fe4000001ff00 */
[----:B------:R-:W-:-:S02]  /*1370*/  SHF.R.S32.HI R17, RZ, 0x1f, R16 ;  /* 0x0000001fff117819 */ /* 0x000fc40000011410 */
[----:B------:R-:W-:Y:S02]  /*1380*/  SHF.R.S32.HI R229, RZ, 0x1f, R19 ;  /* 0x0000001fffe57819 */ /* 0x000fe40000011413 */
[----:B------:R-:W-:Y:S02]  /*1390*/  SHF.R.S32.HI R224, RZ, 0x1f, R201 ;  /* 0x0000001fffe07819 */ /* 0x000fe400000114c9 */
[----:B--2---:R-:W-:Y:S01]  /*13a0*/  LOP3.LUT R225, R23, 0x1, RZ, 0xfc, !PT ;  /* 0x0000000117e17812 */ /* 0x004fe200078efcff */
[----:B------:R-:W-:-:S05]  /*13b0*/  VIADD R23, R16, 0xc0 ;  /* 0x000000c010177836 */ /* 0x000fca0000000000 */
[----:B0-----:R-:W-:-:S07]  /*13c0*/  SHF.R.S32.HI R228, RZ, 0x1f, R23 ;  /* 0x0000001fffe47819 */ /* 0x001fce0000011417 */
.L_x_1860:
[----:B------:R-:W-:Y:S01]  /*13d0*/  ULDC.64 UR4, c[0x0][0xa28] ;  /* 0x00028a0000047ab9 */ /* 0x000fe20000000a00 */
[----:B01-34-:R-:W0:Y:S01]  /*13e0*/  LDC.64 R4, c[0x0][0xa08] ;  /* 0x00028200ff047b82 */ /* 0x01be220000000a00 */
[----:B------:R-:W-:Y:S01]  /*13f0*/  ISETP.NE.U32.AND P0, PT, RZ, UR4, PT ;  /* 0x00000004ff007c0c */ /* 0x000fe2000bf05070 */
[----:B------:R-:W-:Y:S01]  /*1400*/  IMAD.MOV.U32 R0, RZ, RZ, RZ ;  /* 0x000000ffff007224 */ /* 0x000fe200078e00ff */
[----:B------:R-:W-:Y:S01]  /*1410*/  ULDC.64 UR6, c[0x0][0xa20] ;  /* 0x0002880000067ab9 */ /* 0x000fe20000000a00 */
[----:B------:R-:W-:Y:S01]  /*1420*/  IMAD.MOV.U32 R26, RZ, RZ, RZ ;  /* 0x000000ffff1a7224 */ /* 0x000fe200078e00ff */
[----:B------:R-:W-:Y:S01]  /*1430*/  ISETP.NE.AND.EX P0, PT, RZ, UR5, PT, P0 ;  /* 0x00000005ff007c0c */ /* 0x000fe2000bf05300 */
[----:B------:R-:W-:Y:S02]  /*1440*/  ULDC.64 UR4, c[0x0][0xa18] ;  /* 0x0002860000047ab9 */ /* 0x000fe40000000a00 */
[----:B------:R-:W-:-:S04]  /*1450*/  ISETP.NE.U32.AND P1, PT, RZ, UR4, PT ;  /* 0x00000004ff007c0c */ /* 0x000fc8000bf25070 */
[----:B------:R-:W-:Y:S01]  /*1460*/  ISETP.NE.AND.EX P1, PT, RZ, UR5, PT, P1 ;  /* 0x00000005ff007c0c */ /* 0x000fe2000bf25310 */
[----:B------:R-:W-:Y:S02]  /*1470*/  ULDC.64 UR4, c[0x0][0xa08] ;  /* 0x0002820000047ab9 */ /* 0x000fe40000000a00 */
[----:B------:R-:W-:-:S03]  /*1480*/  ISETP.NE.U32.AND P3, PT, RZ, UR4, PT ;  /* 0x00000004ff007c0c */ /* 0x000fc6000bf65070 */
[----:B------:R-:W1:Y:S01]  /*1490*/  @P0 LDC.64 R2, c[0x0][0xa28] ;  /* 0x00028a00ff020b82 */ /* 0x000e620000000a00 */
[----:B------:R-:W-:Y:S01]  /*14a0*/  ISETP.NE.AND.EX P3, PT, RZ, UR5, PT, P3 ;  /* 0x00000005ff007c0c */ /* 0x000fe2000bf65330 */
[----:B0-----:R-:W-:-:S06]  /*14b0*/  IMAD.WIDE R8, R39, 0x4, R4 ;  /* 0x0000000427087825 */ /* 0x001fcc00078e0204 */
[----:B------:R-:W0:Y:S01]  /*14c0*/  @P1 LDC.64 R6, c[0x0][0xa18] ;  /* 0x00028600ff061b82 */ /* 0x000e220000000a00 */
[----:B------:R-:W-:Y:S02]  /*14d0*/  ULDC UR4, c[0x0][0x288] ;  /* 0x0000a20000047ab9 */ /* 0x000fe40000000800 */
[----:B------:R-:W-:Y:S01]  /*14e0*/  IMAD.U32 R218, RZ, RZ, UR4 ;  /* 0x00000004ffda7e24 */ /* 0x000fe2000f8e00ff */
[----:B------:R2:W-:Y:S01]  /*14f0*/  STL [R1+0x70], R38 ;  /* 0x0000702601007387 */ /* 0x0005e20000100800 */
[----:B------:R-:W-:-:S03]  /*1500*/  ULDC.64 UR4, c[0x0][0x418] ;  /* 0x0001060000047ab9 */ /* 0x000fc60000000a00 */
[----:B------:R2:W5:Y:S01]  /*1510*/  @P3 LDG.E R26, desc[UR60][R8.64] ;  /* 0x0000003c081a3981 */ /* 0x000562000c1e1900 */
[----:B-1----:R-:W-:-:S05]  /*1520*/  @P0 IMAD.WIDE R2, R39, 0x4, R2 ;  /* 0x0000000427020825 */ /* 0x002fca00078e0202 */
[----:B------:R2:W5:Y:S01]  /*1530*/  @P0 LDG.E R0, desc[UR60][R2.64] ;  /* 0x0000003c02000981 */ /* 0x000562000c1e1900 */
[----:B0-----:R-:W-:-:S05]  /*1540*/  @P1 IMAD.WIDE R4, R39, 0x4, R6 ;  /* 0x0000000427041825 */ /* 0x001fca00078e0206 */
[----:B------:R2:W5:Y:S04]  /*1550*/  @P1 LDG.E R218, desc[UR60][R4.64] ;  /* 0x0000003c04da1981 */ /* 0x000568000c1e1900 */
[----:B------:R2:W-:Y:S01]  /*1560*/  STL [R1+0x74], R39 ;  /* 0x0000742701007387 */ /* 0x0005e20000100800 */
[----:B------:R-:W-:-:S03]  /*1570*/  UISETP.NE.U32.AND UP0, UPT, UR4, URZ, UPT ;  /* 0x0000003f0400728c */ /* 0x000fc6000bf05070 */
[----:B------:R-:W-:Y:S01]  /*1580*/  ULDC UR4, c[0x0][0x424] ;  /* 0x0001090000047ab9 */ /* 0x000fe20000000800 */
[----:B------:R-:W-:Y:S01]  /*1590*/  UISETP.NE.AND.EX UP0, UPT, UR5, URZ, UPT, UP0 ;  /* 0x0000003f0500728c */ /* 0x000fe2000bf05300 */
[----:B------:R-:W-:Y:S02]  /*15a0*/  ISETP.NE.U32.AND P2, PT, RZ, UR6, PT ;  /* 0x00000006ff007c0c */ /* 0x000fe4000bf45070 */
[----:B------:R-:W-:Y:S01]  /*15b0*/  ULDC UR5, c[0x0][0x2f0] ;  /* 0x0000bc0000057ab9 */ /* 0x000fe20000000800 */
[----:B------:R-:W-:Y:S01]  /*15c0*/  USEL UR4, UR4, 0x1, UP0 ;  /* 0x0000000104047887 */ /* 0x000fe20008000000 */
[----:B------:R-:W-:-:S03]  /*15d0*/  ISETP.NE.AND.EX P2, PT, RZ, UR7, PT, P2 ;  /* 0x00000007ff007c0c */ /* 0x000fc6000bf45320 */
[----:B------:R-:W-:-:S03]  /*15e0*/  UIMAD UR4, UR4, UR5, URZ ;  /* 0x00000005040472a4 */ /* 0x000fc6000f8e023f */
[----:B------:R-:W-:Y:S01]  /*15f0*/  ULDC UR5, c[0x0][0x348] ;  /* 0x0000d20000057ab9 */ /* 0x000fe20000000800 */
[----:B--2---:R-:W-:Y:S08]  /*1600*/  @P1 BRA `(.L_x_1558) ;  /* 0x0000000000241947 */ /* 0x004ff00003800000 */
[----:B------:R-:W-:Y:S02]  /*1610*/  ULDC.64 UR6, c[0x0][0xa00] ;  /* 0x0002800000067ab9 */ /* 0x000fe40000000a00 */
[----:B------:R-:W-:-:S04]  /*1620*/  ISETP.NE.U32.AND P0, PT, RZ, UR6, PT ;  /* 0x00000006ff007c0c */ /* 0x000fc8000bf05070 */
[----:B------:R-:W-:-:S13]  /*1630*/  ISETP.NE.AND.EX P0, PT, RZ, UR7, PT, P0 ;  /* 0x00000007ff007c0c */ /* 0x000fda000bf05300 */
[----:B------:R-:W-:Y:S05]  /*1640*/  @!P0 BRA `(.L_x_1558) ;  /* 0x0000000000148947 */ /* 0x000fea0003800000 */
[----:B------:R-:W0:Y:S02]  /*1650*/  LDC.64 R2, c[0x0][0xa00] ;  /* 0x00028000ff027b82 */ /* 0x000e240000000a00 */
[----:B0-----:R-:W-:-:S05]  /*1660*/  IMAD.WIDE R2, R39, 0x4, R2 ;  /* 0x0000000427027825 */ /* 0x001fca00078e0202 */
[----:B-----5:R-:W2:Y:S04]  /*1670*/  LDG.E R218, desc[UR60][R2.64] ;  /* 0x0000003c02da7981 */ /* 0x020ea8000c1e1900 */
[----:B------:R-:W2:Y:S02]  /*1680*/  LDG.E R5, desc[UR60][R2.64+0x4] ;  /* 0x0000043c02057981 */ /* 0x000ea4000c1e1900 */
[----:B--2---:R-:W-:-:S07]  /*1690*/  IMAD.IADD R218, R5, 0x1, -R218 ;  /* 0x0000000105da7824 */ /* 0x004fce00078e0ada */
.L_x_1558:
[----:B------:R-:W-:Y:S02]  /*16a0*/  IMAD.U32 R2, RZ, RZ, UR5 ;  /* 0x00000005ff027e24 */ /* 0x000fe4000f8e00ff */
[----:B------:R-:W-:Y:S01]  /*16b0*/  IMAD.U32 R27, RZ, RZ, UR4 ;  /* 0x00000004ff1b7e24 */ /* 0x000fe2000f8e00ff */
[----:B------:R-:W-:Y:S06]  /*16c0*/  @!P2 BRA `(.L_x_1559) ;  /* 0x000000000010a947 */ /* 0x000fec0003800000 */
[----:B------:R-:W0:Y:S02]  /*16d0*/  LDC.64 R4, c[0x0][0xa20] ;  /* 0x00028800ff047b82 */ /* 0x000e240000000a00 */
[----:B0-----:R-:W-:-:S05]  /*16e0*/  IMAD.WIDE R4, R39, 0x4, R4 ;  /* 0x0000000427047825 */ /* 0x001fca00078e0204 */
[----:B------:R0:W5:Y:S01]  /*16f0*/  LDG.E R27, desc[UR60][R4.64] ;  /* 0x0000003c041b7981 */ /* 0x000162000c1e1900 */
[----:B------:R-:W-:Y:S05]  /*1700*/  BRA `(.L_x_1560) ;  /* 0x0000000000107947 */ /* 0x000fea0003800000 */
.L_x_1559:
[----:B------:R-:W-:Y:S05]  /*1710*/  @!P3 BRA `(.L_x_1560) ;  /* 0x00000000000cb947 */ /* 0x000fea0003800000 */
[----:B------:R-:W2:Y:S04]  /*1720*/  LDG.E R4, desc[UR60][R8.64] ;  /* 0x0000003c08047981 */ /* 0x000ea8000c1e1900 */
[----:B------:R-:W2:Y:S02]  /*1730*/  LDG.E R27, desc[UR60][R8.64+0x4] ;  /* 0x0000043c081b7981 */ /* 0x000ea4000c1e1900 */
[----:B--2---:R-:W-:-:S07]  /*1740*/  IMAD.IADD R27, R27, 0x1, -R4 ;  /* 0x000000011b1b7824 */ /* 0x004fce00078e0a04 */
.L_x_1560:
[----:B------:R-:W-:Y:S01]  /*1750*/  ULDC.64 UR4, c[0x0][0xa10] ;  /* 0x0002840000047ab9 */ /* 0x000fe20000000a00 */
[----:B------:R-:W1:Y:S01]  /*1760*/  LDC R9, c[0x0][0x448] ;  /* 0x00011200ff097b82 */ /* 0x000e620000000800 */
[----:B------:R-:W-:-:S04]  /*1770*/  ISETP.NE.U32.AND P0, PT, RZ, UR4, PT ;  /* 0x00000004ff007c0c */ /* 0x000fc8000bf05070 */
[----:B------:R-:W-:Y:S01]  /*1780*/  ISETP.NE.AND.EX P0, PT, RZ, UR5, PT, P0 ;  /* 0x00000005ff007c0c */ /* 0x000fe2000bf05300 */
[----:B------:R-:W-:Y:S02]  /*1790*/  ULDC.64 UR4, c[0x0][0xa30] ;  /* 0x00028c0000047ab9 */ /* 0x000fe40000000a00 */
[----:B------:R-:W-:Y:S01]  /*17a0*/  ISETP.NE.U32.AND P1, PT, RZ, UR4, PT ;  /* 0x00000004ff007c0c */ /* 0x000fe2000bf25070 */
[----:B-----5:R-:W-:Y:S01]  /*17b0*/  IMAD.MOV.U32 R96, RZ, RZ, R27 ;  /* 0x000000ffff607224 */ /* 0x020fe200078e001b */
[----:B------:R-:W2:Y:S02]  /*17c0*/  LDC.64 R12, c[0x0][0x9e0] ;  /* 0x00027800ff0c7b82 */ /* 0x000ea40000000a00 */
[----:B------:R-:W-:-:S06]  /*17d0*/  ISETP.NE.AND.EX P1, PT, RZ, UR5, PT, P1 ;  /* 0x00000005ff007c0c */ /* 0x000fcc000bf25310 */
[----:B0-----:R-:W0:Y:S08]  /*17e0*/  @P0 LDC.64 R4, c[0x0][0xa10] ;  /* 0x00028400ff040b82 */ /* 0x001e300000000a00 */
[----:B------:R-:W3:Y:S01]  /*17f0*/  @P1 LDC.64 R6, c[0x0][0xa30] ;  /* 0x00028c00ff061b82 */ /* 0x000ee20000000a00 */
[----:B0-----:R-:W-:-:S05]  /*1800*/  @P0 IMAD.WIDE R4, R39, 0x4, R4 ;  /* 0x0000000427040825 */ /* 0x001fca00078e0204 */
[----:B------:R-:W4:Y:S04]  /*1810*/  @P0 LDG.E R3, desc[UR60][R4.64] ;  /* 0x0000003c04030981 */ /* 0x000f28000c1e1900 */
[----:B------:R0:W4:Y:S01]  /*1820*/  @P0 LDG.E R8, desc[UR60][R4.64+0x4] ;  /* 0x0000043c04080981 */ /* 0x000122000c1e1900 */
[----:B---3--:R-:W-:-:S05]  /*1830*/  @P1 IMAD.WIDE R6, R39, 0x4, R6 ;  /* 0x0000000427061825 */ /* 0x008fca00078e0206 */
[----:B------:R3:W5:Y:S01]  /*1840*/  @P1 LDG.E R96, desc[UR60][R6.64] ;  /* 0x0000003c06601981 */ /* 0x000762000c1e1900 */
[----:B-1----:R-:W-:Y:S01]  /*1850*/  ISETP.NE.AND P1, PT, R9, 0x1, PT ;  /* 0x000000010900780c */ /* 0x002fe20003f25270 */
[----:B------:R-:W-:Y:S01]  /*1860*/  IMAD.SHL.U32 R14, R37, 0x80, RZ ;  /* 0x00000080250e7824 */ /* 0x000fe200078e00ff */
[----:B--2---:R-:W-:Y:S01]  /*1870*/  ISETP.GE.AND P2, PT, R13, 0x1, PT ;  /* 0x000000010d00780c */ /* 0x004fe20003f46270 */
[----:B------:R-:W-:Y:S02]  /*1880*/  IMAD.IADD R11, R27, 0x1, -R0 ;  /* 0x000000011b0b7824 */ /* 0x000fe400078e0a00 */
[----:B------:R-:W-:Y:S01]  /*1890*/  VIADD R0, R14, 0x7f ;  /* 0x0000007f0e007836 */ /* 0x000fe20000000000 */
[----:B------:R1:W-:Y:S03]  /*18a0*/  STL [R1+0x48], R14 ;  /* 0x0000480e01007387 */ /* 0x0003e60000100800 */
[----:B0-----:R-:W-:-:S04]  /*18b0*/  IMAD.MOV.U32 R4, RZ, RZ, R0 ;  /* 0x000000ffff047224 */ /* 0x001fc800078e0000 */
[----:B------:R-:W0:Y:S08]  /*18c0*/  @P1 LDC R9, c[0x0][0x44c] ;  /* 0x00011300ff091b82 */ /* 0x000e300000000800 */
[----:B------:R-:W2:Y:S01]  /*18d0*/  @P1 LDC R10, c[0x0][0x450] ;  /* 0x00011400ff0a1b82 */ /* 0x000ea20000000800 */
[----:B----4-:R-:W-:Y:S02]  /*18e0*/  @P0 IMAD.IADD R2, R8, 0x1, -R3 ;  /* 0x0000000108020824 */ /* 0x010fe400078e0a03 */
[----:B0-----:R-:W-:-:S04]  /*18f0*/  @P1 IMAD.HI.U32 R3, R0, R9, RZ ;  /* 0x0000000900031227 */ /* 0x001fc800078e00ff */
[----:B------:R-:W-:Y:S01]  /*1900*/  IMAD.IADD R220, R11, 0x1, R2 ;  /* 0x000000010bdc7824 */ /* 0x000fe200078e0202 */
[----:B--2---:R-:W-:-:S03]  /*1910*/  @P1 SHF.R.U32.HI R4, RZ, R10, R3 ;  /* 0x0000000aff041219 */ /* 0x004fc60000011603 */
[C---:B------:R-:W-:Y:S01]  /*1920*/  VIADD R0, R220.reuse, 0x3f ;  /* 0x0000003fdc007836 */ /* 0x040fe20000000000 */
[----:B------:R-:W-:-:S04]  /*1930*/  IADD3 R5, R220, 0x1, -R218 ;  /* 0x00000001dc057810 */ /* 0x000fc80007ffe8da */
[----:B------:R-:W-:Y:S01]  /*1940*/  SHF.R.S32.HI R3, RZ, 0x1f, R0 ;  /* 0x0000001fff037819 */ /* 0x000fe20000011400 */
[----:B---3--:R-:W-:-:S03]  /*1950*/  IMAD.IADD R7, R5, 0x1, R4 ;  /* 0x0000000105077824 */ /* 0x008fc600078e0204 */
[----:B------:R-:W-:Y:S01]  /*1960*/  LEA.HI R3, R3, R0, RZ, 0x6 ;  /* 0x0000000003037211 */ /* 0x000fe200078f30ff */
[----:B------:R-:W-:-:S03]  /*1970*/  IMAD.IADD R0, R7, 0x1, R12 ;  /* 0x0000000107007824 */ /* 0x000fc600078e020c */
[----:B------:R-:W-:Y:S01]  /*1980*/  SHF.R.S32.HI R97, RZ, 0x6, R3 ;  /* 0x00000006ff617819 */ /* 0x000fe20000011403 */
        /* <DEDUP_REMOVED lines=12> */
.L_x_1563:
[----:B------:R-:W-:-:S13]  /*1a50*/  ISETP.NE.AND P0, PT, R13, 0x1, PT ;  /* 0x000000010d00780c */ /* 0x000fda0003f05270 */
[----:B------:R-:W0:Y:S02]  /*1a60*/  @P0 LDC.64 R4, c[0x0][0x9e8] ;  /* 0x00027a00ff040b82 */ /* 0x000e240000000a00 */
[----:B0-----:R-:W-:-:S05]  /*1a70*/  @P0 IMAD.HI.U32 R4, R3, R4, RZ ;  /* 0x0000000403040227 */ /* 0x001fca00078e00ff */
[----:B------:R-:W-:-:S07]  /*1a80*/  @P0 SHF.R.U32.HI R3, RZ, R5, R4 ;  /* 0x00000005ff030219 */ /* 0x000fce0000011604 */
.L_x_1564:
[----:B------:R-:W-:Y:S05]  /*1a90*/  BSYNC B0 ;  /* 0x0000000000007941 */ /* 0x000fea0003800000 */
.L_x_1562:
[----:B------:R-:W-:-:S05]  /*1aa0*/  IMAD R3, R3, R13, R13 ;  /* 0x0000000d03037224 */ /* 0x000fca00078e020d */
[----:B------:R-:W-:-:S07]  /*1ab0*/  VIMNMX R0, R0, R3, PT ;  /* 0x0000000300007248 */ /* 0x000fce0003fe0100 */
.L_x_1561:
[----:B------:R-:W0:Y:S01]  /*1ac0*/  @P1 LDC R4, c[0x0][0x44c] ;  /* 0x00011300ff041b82 */ /* 0x000e220000000800 */
[----:B------:R-:W-:Y:S01]  /*1ad0*/  IMAD.MOV.U32 R3, RZ, RZ, R14 ;  /* 0x000000ffff037224 */ /* 0x000fe200078e000e */
[----:B------:R-:W-:Y:S01]  /*1ae0*/  ULDC UR4, c[0x0][0x9dc] ;  /* 0x0002770000047ab9 */ /* 0x000fe20000000800 */
[----:B------:R-:W-:-:S05]  /*1af0*/  IMAD.IADD R102, R220, 0x1, -R218 ;  /* 0x00000001dc667824 */ /* 0x000fca00078e0ada */
[----:B------:R-:W1:Y:S01]  /*1b00*/  @P1 LDC R5, c[0x0][0x450] ;  /* 0x00011400ff051b82 */ /* 0x000e620000000800 */
[----:B0-----:R-:W-:-:S05]  /*1b10*/  @P1 IMAD.HI.U32 R4, R14, R4, RZ ;  /* 0x000000040e041227 */ /* 0x001fca00078e00ff */
[----:B-1----:R-:W-:-:S05]  /*1b20*/  @P1 SHF.R.U32.HI R3, RZ, R5, R4 ;  /* 0x00000005ff031219 */ /* 0x002fca0000011604 */
[----:B------:R-:W-:-:S04]  /*1b30*/  IMAD.IADD R3, R102, 0x1, R3 ;  /* 0x0000000166037824 */ /* 0x000fc800078e0203 */
[----:B------:R-:W-:Y:S01]  /*1b40*/  VIADD R4, R3, -UR4 ;  /* 0x8000000403047c36 */ /* 0x000fe20008000000 */
[----:B------:R-:W-:Y:S06]  /*1b50*/  @!P2 BRA `(.L_x_1565) ;  /* 0x000000000044a947 */ /* 0x000fec0003800000 */
[----:B------:R-:W-:Y:S01]  /*1b60*/  ISETP.GT.AND P0, PT, R3, -0x1, PT ;  /* 0xffffffff0300780c */ /* 0x000fe20003f04270 */
[----:B------:R-:W-:-:S12]  /*1b70*/  BSSY B0, `(.L_x_1566) ;  /* 0x000000d000007945 */ /* 0x000fd80003800000 */
[----:B------:R-:W-:Y:S05]  /*1b80*/  @P0 BRA `(.L_x_1567) ;  /* 0x00000000001c0947 */ /* 0x000fea0003800000 */
[----:B------:R-:W-:Y:S02]  /*1b90*/  ISETP.NE.AND P0, PT, R13, 0x1, PT ;  /* 0x000000010d00780c */ /* 0x000fe40003f05270 */
[----:B------:R-:W-:-:S11]  /*1ba0*/  LOP3.LUT R3, RZ, R3, RZ, 0x33, !PT ;  /* 0x00000003ff037212 */ /* 0x000fd600078e33ff */
[----:B------:R-:W0:Y:S02]  /*1bb0*/  @P0 LDC.64 R6, c[0x0][0x9e8] ;  /* 0x00027a00ff060b82 */ /* 0x000e240000000a00 */
[----:B0-----:R-:W-:-:S05]  /*1bc0*/  @P0 IMAD.HI.U32 R6, R3, R6, RZ ;  /* 0x0000000603060227 */ /* 0x001fca00078e00ff */
[----:B------:R-:W-:-:S04]  /*1bd0*/  @P0 SHF.R.U32.HI R3, RZ, R7, R6 ;  /* 0x00000007ff030219 */ /* 0x000fc80000011606 */
[----:B------:R-:W-:Y:S01]  /*1be0*/  LOP3.LUT R3, RZ, R3, RZ, 0x33, !PT ;  /* 0x00000003ff037212 */ /* 0x000fe200078e33ff */
[----:B------:R-:W-:Y:S06]  /*1bf0*/  BRA `(.L_x_1568) ;  /* 0x0000000000107947 */ /* 0x000fec0003800000 */
.L_x_1567:
[----:B------:R-:W-:-:S13]  /*1c00*/  ISETP.NE.AND P0, PT, R13, 0x1, PT ;  /* 0x000000010d00780c */ /* 0x000fda0003f05270 */
[----:B------:R-:W0:Y:S02]  /*1c10*/  @P0 LDC.64 R6, c[0x0][0x9e8] ;  /* 0x00027a00ff060b82 */ /* 0x000e240000000a00 */
[----:B0-----:R-:W-:-:S05]  /*1c20*/  @P0 IMAD.HI.U32 R6, R3, R6, RZ ;  /* 0x0000000603060227 */ /* 0x001fca00078e00ff */
[----:B------:R-:W-:-:S07]  /*1c30*/  @P0 SHF.R.U32.HI R3, RZ, R7, R6 ;  /* 0x00000007ff030219 */ /* 0x000fce0000011606 */
.L_x_1568:
[----:B------:R-:W-:Y:S05]  /*1c40*/  BSYNC B0 ;  /* 0x0000000000007941 */ /* 0x000fea0003800000 */
.L_x_1566:
[----:B------:R-:W-:-:S05]  /*1c50*/  IMAD R3, R3, R13, RZ ;  /* 0x0000000d03037224 */ /* 0x000fca00078e02ff */
[----:B------:R-:W-:-:S07]  /*1c60*/  VIMNMX R4, R4, R3, !PT ;  /* 0x0000000304047248 */ /* 0x000fce0007fe0100 */
.L_x_1565:
[----:B------:R-:W-:Y:S01]  /*1c70*/  VIADD R0, R0, 0x3f ;  /* 0x0000003f00007836 */ /* 0x000fe20000000000 */
[----:B------:R-:W-:-:S04]  /*1c80*/  SHF.R.S32.HI R5, RZ, 0x1f, R4 ;  /* 0x0000001fff057819 */ /* 0x000fc80000011404 */
[----:B------:R-:W-:Y:S02]  /*1c90*/  SHF.R.S32.HI R3, RZ, 0x1f, R0 ;  /* 0x0000001fff037819 */ /* 0x000fe40000011400 */
[----:B------:R-:W-:Y:S02]  /*1ca0*/  LEA.HI R5, R5, R4, RZ, 0x6 ;  /* 0x0000000405057211 */ /* 0x000fe400078f30ff */
[----:B------:R-:W-:Y:S02]  /*1cb0*/  LEA.HI R3, R3, R0, RZ, 0x6 ;  /* 0x0000000003037211 */ /* 0x000fe400078f30ff */
[----:B------:R-:W-:Y:S02]  /*1cc0*/  SHF.R.S32.HI R5, RZ, 0x6, R5 ;  /* 0x00000006ff057819 */ /* 0x000fe40000011405 */
[----:B------:R-:W-:Y:S02]  /*1cd0*/  SHF.R.S32.HI R0, RZ, 0x6, R3 ;  /* 0x00000006ff007819 */ /* 0x000fe40000011403 */
[----:B------:R-:W-:-:S02]  /*1ce0*/  VIMNMX R5, RZ, R5, !PT ;  /* 0x00000005ff057248 */ /* 0x000fc40007fe0100 */
[----:B------:R-:W-:-:S03]  /*1cf0*/  VIMNMX R0, R97, R0, PT ;  /* 0x0000000061007248 */ /* 0x000fc60003fe0100 */
[--C-:B------:R-:W-:Y:S02]  /*1d00*/  IMAD R5, R5, 0x40, -R11.reuse ;  /* 0x0000004005057824 */ /* 0x100fe400078e0a0b */
[----:B------:R-:W-:-:S03]  /*1d10*/  IMAD R3, R0, 0x40, -R11 ;  /* 0x0000004000037824 */ /* 0x000fc600078e0a0b */
[----:B------:R-:W-:Y:S02]  /*1d20*/  VIMNMX R5, RZ, R5, !PT ;  /* 0x00000005ff057248 */ /* 0x000fe40007fe0100 */
[----:B------:R-:W-:Y:S02]  /*1d30*/  VIMNMX R0, R3, R2, PT ;  /* 0x0000000203007248 */ /* 0x000fe40003fe0100 */
[----:B------:R-:W-:Y:S02]  /*1d40*/  SHF.R.U32.HI R24, RZ, 0x6, R5 ;  /* 0x00000006ff187819 */ /* 0x000fe40000011605 */
[----:B------:R-:W-:-:S03]  /*1d50*/  ISETP.GT.AND P0, PT, R0, R5, PT ;  /* 0x000000050000720c */ /* 0x000fc60003f04270 */
[----:B------:R-:W-:-:S10]  /*1d60*/  IMAD.MOV.U32 R25, RZ, RZ, R24 ;  /* 0x000000ffff197224 */ /* 0x000fd400078e0018 */
[----:B------:R-:W-:-:S05]  /*1d70*/  @P0 VIADD R0, R0, 0x3f ;  /* 0x0000003f00000836 */ /* 0x000fca0000000000 */
[----:B------:R-:W-:-:S04]  /*1d80*/  @P0 SHF.R.S32.HI R3, RZ, 0x1f, R0 ;  /* 0x0000001fff030819 */ /* 0x000fc80000011400 */
[----:B------:R-:W-:-:S04]  /*1d90*/  @P0 LEA.HI R3, R3, R0, RZ, 0x6 ;  /* 0x0000000003030211 */ /* 0x000fc800078f30ff */
[----:B------:R-:W-:Y:S02]  /*1da0*/  @P0 SHF.R.S32.HI R25, RZ, 0x6, R3 ;  /* 0x00000006ff190819 */ /* 0x000fe40000011403 */
[----:B------:R-:W-:Y:S02]  /*1db0*/  PLOP3.LUT P0, PT, PT, PT, PT, 0x80, 0x0 ;  /* 0x000000000000781c */ /* 0x000fe40003f0f070 */
[----:B------:R-:W-:-:S13]  /*1dc0*/  ISETP.GT.AND P1, PT, R25, R24, PT ;  /* 0x000000181900720c */ /* 0x000fda0003f24270 */
[----:B------:R-:W-:Y:S05]  /*1dd0*/  @!P1 BRA `(.L_x_1569) ;  /* 0x0000006c00209947 */ /* 0x000fea0003800000 */
        /* <DEDUP_REMOVED lines=19> */
[----:B-1---5:R-:W-:Y:S05]  /*1f10*/  CALL.ABS.NOINC R14 ;  /* 0x000000000e007343 */ /* 0x022fea0003c00000 */
.L_x_1571:
[----:B------:R-:W-:Y:S05]  /*1f20*/  BSYNC B6 ;  /* 0x0000000000067941 */ /* 0x000fea0003800000 */
.L_x_1570:
        /* <DEDUP_REMOVED lines=20> */
.L_x_1573:
[----:B------:R-:W-:Y:S05]  /*2070*/  BSYNC B6 ;  /* 0x0000000000067941 */ /* 0x000fea0003800000 */
.L_x_1572:
[----:B------:R-:W2:Y:S01]  /*2080*/  LDL R30, [R1+0x10] ;  /* 0x00001000011e7983 */ /* 0x000ea20000100800 */
[----:B------:R-:W-:-:S03]  /*2090*/  ULDC.64 UR4, c[0x0][0x9f8] ;  /* 0x00027e0000047ab9 */ /* 0x000fc60000000a00 */
[----:B------:R-:W3:Y:S01]  /*20a0*/  LDL R29, [R1+0x68] ;  /* 0x00006800011d7983 */ /* 0x000ee20000100800 */
[----:B------:R-:W-:-:S03]  /*20b0*/  ISETP.NE.U32.AND P0, PT, RZ, UR4, PT ;  /* 0x00000004ff007c0c */ /* 0x000fc6000bf05070 */
[----:B------:R-:W4:Y:S01]  /*20c0*/  LDL R36, [R1+0x50] ;  /* 0x0000500001247983 */ /* 0x000f220000100800 */
[----:B------:R-:W-:-:S03]  /*20d0*/  ISETP.NE.AND.EX P0, PT, RZ, UR5, PT, P0 ;  /* 0x00000005ff007c0c */ /* 0x000fc6000bf05300 */
[----:B------:R-:W4:Y:S04]  /*20e0*/  LDL R34, [R1+0x4c] ;  /* 0x00004c0001227983 */ /* 0x000f280000100800 */
[----:B------:R-:W4:Y:S04]  /*20f0*/  LDL R32, [R1+0xa4] ;  /* 0x0000a40001207983 */ /* 0x000f280000100800 */
[----:B------:R-:W4:Y:S04]  /*2100*/  LDL R31, [R1+0xa0] ;  /* 0x0000a000011f7983 */ /* 0x000f280000100800 */
[----:B------:R-:W4:Y:S01]  /*2110*/  LDL R21, [R1+0x58] ;  /* 0x0000580001157983 */ /* 0x000f220000100800 */
[----:B------:R-:W0:Y:S03]  /*2120*/  @P0 LDC.64 R4, c[0x0][0x9f8] ;  /* 0x00027e00ff040b82 */ /* 0x000e260000000a00 */
[----:B------:R-:W4:Y:S01]  /*2130*/  LDL R20, [R1+0x54] ;  /* 0x0000540001147983 */ /* 0x000f220000100800 */
[----:B------:R-:W-:Y:S01]  /*2140*/  IMAD.MOV.U32 R3, RZ, RZ, R39 ;  /* 0x000000ffff037224 */ /* 0x000fe200078e0027 */
[----:B------:R-:W-:-:S03]  /*2150*/  ULDC UR4, c[0x0][0x2f4] ;  /* 0x0000bd0000047ab9 */ /* 0x000fc60000000800 */
[----:B------:R-:W1:Y:S08]  /*2160*/  LDC.64 R8, c[0x0][0x3f8] ;  /* 0x0000fe00ff087b82 */ /* 0x000e700000000a00 */
[----:B------:R-:W1:Y:S01]  /*2170*/  LDC R95, c[0x0][0x3f4] ;  /* 0x0000fd00ff5f7b82 */ /* 0x000e620000000800 */
[----:B0-----:R-:W-:-:S07]  /*2180*/  @P0 IMAD.WIDE R4, R39, 0x4, R4 ;  /* 0x0000000427040825 */ /* 0x001fce00078e0204 */
[----:B------:R-:W0:Y:S01]  /*2190*/  LDC.64 R12, c[0x0][0x408] ;  /* 0x00010200ff0c7b82 */ /* 0x000e220000000a00 */
[----:B------:R3:W4:Y:S01]  /*21a0*/  @P0 LDG.E R3, desc[UR60][R4.64] ;  /* 0x0000003c04030981 */ /* 0x000722000c1e1900 */
[----:B------:R-:W-:Y:S02]  /*21b0*/  ISETP.GE.AND P1, PT, R219, UR4, PT ;  /* 0x00000004db007c0c */ /* 0x000fe4000bf26270 */
[----:B------:R-:W-:Y:S02]  /*21c0*/  ISETP.GE.AND P0, PT, R16, UR4, PT ;  /* 0x0000000410007c0c */ /* 0x000fe4000bf06270 */
[----:B------:R-:W-:Y:S02]  /*21d0*/  SEL R6, RZ, 0xffffffff, P1 ;  /* 0xffffffffff067807 */ /* 0x000fe40000800000 */
[----:B------:R-:W-:-:S03]  /*21e0*/  SEL R0, RZ, 0x1, P0 ;  /* 0x00000001ff007807 */ /* 0x000fc60000000000 */
[----:B------:R-:W-:Y:S01]  /*21f0*/  IMAD.SHL.U32 R7, R6, 0x2, RZ ;  /* 0x0000000206077824 */ /* 0x000fe200078e00ff */
[----:B------:R-:W-:-:S04]  /*2200*/  ISETP.GE.AND P2, PT, R19, UR4, PT ;  /* 0x0000000413007c0c */ /* 0x000fc8000bf46270 */
[----:B------:R-:W-:Y:S02]  /*2210*/  LOP3.LUT R6, R7, 0x2, R0, 0xe2, !PT ;  /* 0x0000000207067812 */ /* 0x000fe400078ee200 */
[----:B------:R-:W-:Y:S02]  /*2220*/  SEL R7, RZ, 0x4, P2 ;  /* 0x00000004ff077807 */ /* 0x000fe40001000000 */
[CC--:B-1----:R-:W-:Y:S02]  /*2230*/  ISETP.GE.AND P2, PT, R16.reuse, R95.reuse, PT ;  /* 0x0000005f1000720c */ /* 0x0c2fe40003f46270 */
[----:B------:R-:W-:Y:S02]  /*2240*/  ISETP.GE.AND P1, PT, R219, R95, PT ;  /* 0x0000005fdb00720c */ /* 0x000fe40003f26270 */
[C---:B------:R-:W-:Y:S02]  /*2250*/  SEL R15, R95.reuse, RZ, P2 ;  /* 0x000000ff5f0f7207 */ /* 0x040fe40001000000 */
[----:B------:R-:W-:Y:S01]  /*2260*/  SEL R14, R95, RZ, P1 ;  /* 0x000000ff5f0e7207 */ /* 0x000fe20000800000 */
[----:B------:R-:W1:Y:S02]  /*2270*/  S2R R98, SR_TID.X ;  /* 0x0000000000627919 */ /* 0x000e640000002100 */
[----:B------:R-:W-:-:S02]  /*2280*/  IMAD.IADD R15, R16, 0x1, R15 ;  /* 0x00000001100f7824 */ /* 0x000fc400078e020f */
[----:B------:R-:W-:Y:S01]  /*2290*/  IMAD.IADD R14, R219, 0x1, R14 ;  /* 0x00000001db0e7824 */ /* 0x000fe200078e020e */
[----:B------:R-:W-:Y:S02]  /*22a0*/  LOP3.LUT R28, R6, R7, RZ, 0xfc, !PT ;  /* 0x00000007061c7212 */ /* 0x000fe400078efcff */
[----:B------:R-:W-:Y:S01]  /*22b0*/  ISETP.GE.AND P0, PT, R23, UR4, PT ;  /* 0x0000000417007c0c */ /* 0x000fe2000bf06270 */
[----:B------:R-:W-:Y:S01]  /*22c0*/  IMAD.IADD R0, R26, 0x1, R27 ;  /* 0x000000011a007824 */ /* 0x000fe200078e021b */
[----:B------:R-:W-:Y:S01]  /*22d0*/  SHF.R.S32.HI R26, RZ, 0x1f, R38 ;  /* 0x0000001fff1a7819 */ /* 0x000fe20000011426 */
[----:B------:R-:W-:Y:S01]  /*22e0*/  IMAD.SHL.U32 R95, R95, 0x2, RZ ;  /* 0x000000025f5f7824 */ /* 0x000fe200078e00ff */
[----:B-1----:R-:W-:Y:S02]  /*22f0*/  LEA.HI R98, R98, 0x8, RZ, 0x19 ;  /* 0x0000000862627811 */ /* 0x002fe400078fc8ff */
[----:B--2---:R-:W-:Y:S01]  /*2300*/  SHF.R.S32.HI R11, RZ, 0x1f, R30 ;  /* 0x0000001fff0b7819 */ /* 0x004fe2000001141e */
[----:B---3--:R-:W-:-:S04]  /*2310*/  IMAD.SHL.U32 R78, R29, 0x4, RZ ;  /* 0x000000041d4e7824 */ /* 0x008fc800078e00ff */
[-C--:B------:R-:W-:Y:S02]  /*2320*/  IMAD R10, R11, R8.reuse, RZ ;  /* 0x000000080b0a7224 */ /* 0x080fe400078e02ff */
[----:B------:R-:W-:Y:S01]  /*2330*/  IMAD.WIDE.U32 R4, R30, R8, R16 ;  /* 0x000000081e047225 */ /* 0x000fe200078e0010 */
[----:B------:R-:W-:-:S03]  /*2340*/  SHF.R.S32.HI R79, RZ, 0x1f, R78 ;  /* 0x0000001fff4f7819 */ /* 0x000fc6000001144e */
[C---:B------:R-:W-:Y:S02]  /*2350*/  IMAD R83, R30.reuse, R9, R10 ;  /* 0x000000091e537224 */ /* 0x040fe400078e020a */
[----:B------:R-:W-:Y:S02]  /*2360*/  IMAD.MOV.U32 R80, RZ, RZ, R4 ;  /* 0x000000ffff507224 */ /* 0x000fe400078e0004 */
[----:B------:R-:W-:Y:S02]  /*2370*/  IMAD.IADD R81, R83, 0x1, R5 ;  /* 0x0000000153517824 */ /* 0x000fe400078e0205 */
[----:B------:R-:W-:-:S04]  /*2380*/  IMAD.WIDE.U32 R4, R30, R8, R78 ;  /* 0x000000081e047225 */ /* 0x000fc800078e004e */
[----:B------:R-:W-:Y:S01]  /*2390*/  IMAD.MOV.U32 R82, RZ, RZ, R4 ;  /* 0x000000ffff527224 */ /* 0x000fe200078e0004 */
[----:B------:R-:W-:Y:S01]  /*23a0*/  SHF.R.S32.HI R4, RZ, 0x1f, R15 ;  /* 0x0000001fff047819 */ /* 0x000fe2000001140f */
[----:B------:R-:W-:Y:S01]  /*23b0*/  IMAD.IADD R83, R5, 0x1, R83 ;  /* 0x0000000105537824 */ /* 0x000fe200078e0253 */
[----:B------:R-:W-:Y:S01]  /*23c0*/  SHF.R.S32.HI R5, RZ, 0x1f, R14 ;  /* 0x0000001fff057819 */ /* 0x000fe2000001140e */
[----:B0-----:R-:W-:Y:S01]  /*23d0*/  IMAD R6, R11, R12, RZ ;  /* 0x0000000c0b067224 */ /* 0x001fe200078e02ff */
[CC--:B------:R-:W-:Y:S02]  /*23e0*/  LEA.HI R33, R4.reuse, R15.reuse, RZ, 0x3 ;  /* 0x0000000f04217211 */ /* 0x0c0fe400078f18ff */
[----:B------:R-:W-:Y:S02]  /*23f0*/  LEA.HI R4, R4, R15, RZ, 0x6 ;  /* 0x0000000f04047211 */ /* 0x000fe400078f30ff */
[C---:B------:R-:W-:Y:S01]  /*2400*/  LEA.HI R35, R5.reuse, R14, RZ, 0x3 ;  /* 0x0000000e05237211 */ /* 0x040fe200078f18ff */
[----:B------:R-:W-:Y:S01]  /*2410*/  IMAD.WIDE.U32 R10, R30, R12, R16 ;  /* 0x0000000c1e0a7225 */ /* 0x000fe200078e0010 */
[----:B------:R-:W-:-:S03]  /*2420*/  LEA.HI R14, R5, R14, RZ, 0x6 ;  /* 0x0000000e050e7211 */ /* 0x000fc600078f30ff */
[C---:B------:R-:W-:Y:S02]  /*2430*/  IMAD R87, R30.reuse, R13, R6 ;  /* 0x0000000d1e577224 */ /* 0x040fe400078e0206 */
[----:B------:R-:W-:-:S04]  /*2440*/  IMAD.WIDE.U32 R6, R30, R12, R78 ;  /* 0x0000000c1e067225 */ /* 0x000fc800078e004e */
[----:B------:R-:W-:Y:S01]  /*2450*/  IMAD.SHL.U32 R5, R4, 0x40, RZ ;  /* 0x0000004004057824 */ /* 0x000fe200078e00ff */
[----:B----4-:R-:W-:Y:S01]  /*2460*/  LOP3.LUT R4, R36, 0x38, R33, 0xf8, !PT ;  /* 0x0000003824047812 */ /* 0x010fe200078ef821 */
[----:B------:R-:W-:Y:S01]  /*2470*/  IMAD.IADD R85, R87, 0x1, R11 ;  /* 0x0000000157557824 */ /* 0x000fe200078e020b */
[----:B------:R-:W-:Y:S01]  /*2480*/  LOP3.LUT R11, R34, 0x38, R35, 0xf8, !PT ;  /* 0x00000038220b7812 */ /* 0x000fe200078ef823 */
[----:B------:R-:W-:Y:S02]  /*2490*/  IMAD.SHL.U32 R14, R14, 0x40, RZ ;  /* 0x000000400e0e7824 */ /* 0x000fe400078e00ff */
[----:B------:R-:W-:Y:S01]  /*24a0*/  IMAD.IADD R87, R7, 0x1, R87 ;  /* 0x0000000107577824 */ /* 0x000fe200078e0257 */
[----:B------:R-:W-:Y:S01]  /*24b0*/  LOP3.LUT R7, R34, 0x38, R33, 0xf8, !PT ;  /* 0x0000003822077812 */ /* 0x000fe200078ef821 */
[----:B------:R-:W-:Y:S01]  /*24c0*/  IMAD.MOV.U32 R86, RZ, RZ, R6 ;  /* 0x000000ffff567224 */ /* 0x000fe200078e0006 */
[----:B-----5:R-:W-:Y:S02]  /*24d0*/  SHF.R.S32.HI R15, RZ, 0x1f, R96 ;  /* 0x0000001fff0f7819 */ /* 0x020fe40000011460 */
[----:B------:R-:W-:-:S02]  /*24e0*/  LOP3.LUT R6, R36, 0x38, R35, 0xf8, !PT ;  /* 0x0000003824067812 */ /* 0x000fc400078ef823 */
[----:B------:R-:W-:Y:S02]  /*24f0*/  LOP3.LUT R5, R5, 0xfffff000, RZ, 0xc0, !PT ;  /* 0xfffff00005057812 */ /* 0x000fe400078ec0ff */
[-C--:B------:R-:W-:Y:S01]  /*2500*/  LOP3.LUT R4, R4, R32.reuse, RZ, 0x3c, !PT ;  /* 0x0000002004047212 */ /* 0x080fe200078e3cff */
[----:B------:R-:W-:Y:S01]  /*2510*/  IMAD.MOV.U32 R84, RZ, RZ, R10 ;  /* 0x000000ffff547224 */ /* 0x000fe200078e000a */
[----:B------:R-:W-:Y:S02]  /*2520*/  LOP3.LUT R14, R14, 0xfffff000, RZ, 0xc0, !PT ;  /* 0xfffff0000e0e7812 */ /* 0x000fe400078ec0ff */
[-C--:B------:R-:W-:Y:S02]  /*2530*/  LOP3.LUT R11, R11, R31.reuse, RZ, 0x3c, !PT ;  /* 0x0000001f0b0b7212 */ /* 0x080fe400078e3cff */
[----:B------:R-:W-:Y:S02]  /*2540*/  LOP3.LUT R10, R7, R31, RZ, 0x3c, !PT ;  /* 0x0000001f070a7212 */ /* 0x000fe400078e3cff */
[----:B------:R-:W-:Y:S01]  /*2550*/  LOP3.LUT R7, R6, R32, RZ, 0x3c, !PT ;  /* 0x0000002006077212 */ /* 0x000fe200078e3cff */
[C---:B------:R-:W-:Y:S01]  /*2560*/  IMAD R6, R15.reuse, R8, RZ ;  /* 0x000000080f067224 */ /* 0x040fe200078e02ff */
[----:B------:R-:W-:Y:S01]  /*2570*/  IADD3 R93, R4, R5, R21 ;  /* 0x00000005045d7210 */ /* 0x000fe20007ffe015 */
[----:B------:R-:W-:Y:S01]  /*2580*/  IMAD R15, R15, R12, RZ ;  /* 0x0000000c0f0f7224 */ /* 0x000fe200078e02ff */
[----:B------:R-:W-:-:S02]  /*2590*/  IADD3 R4, R11, R14, R20 ;  /* 0x0000000e0b047210 */ /* 0x000fc40007ffe014 */
[----:B------:R-:W-:Y:S01]  /*25a0*/  SEL R11, RZ, 0x8, P0 ;  /* 0x00000008ff0b7807 */ /* 0x000fe20000000000 */
[C---:B------:R-:W-:Y:S01]  /*25b0*/  IMAD R41, R96.reuse, R9, R6 ;  /* 0x0000000960297224 */ /* 0x040fe200078e0206 */
[----:B------:R-:W-:Y:S01]  /*25c0*/  SHF.R.S32.HI R32, RZ, 0x3, R33 ;  /* 0x00000003ff207819 */ /* 0x000fe20000011421 */
[-C--:B------:R-:W-:Y:S01]  /*25d0*/  IMAD.WIDE.U32 R80, R96, R8.reuse, R80 ;  /* 0x0000000860507225 */ /* 0x080fe200078e0050 */
[----:B------:R-:W-:Y:S02]  /*25e0*/  SHF.R.S32.HI R34, RZ, 0x3, R35 ;  /* 0x00000003ff227819 */ /* 0x000fe40000011423 */
[----:B------:R-:W-:Y:S01]  /*25f0*/  LOP3.LUT R11, R28, R11, RZ, 0xfc, !PT ;  /* 0x0000000b1c0b7212 */ /* 0x000fe200078efcff */
[C---:B------:R-:W-:Y:S01]  /*2600*/  IMAD.WIDE.U32 R82, R96.reuse, R8, R82 ;  /* 0x0000000860527225 */ /* 0x040fe200078e0052 */
[----:B------:R-:W-:Y:S02]  /*2610*/  LOP3.LUT R33, R33, 0xfffffff8, RZ, 0xc0, !PT ;  /* 0xfffffff821217812 */ /* 0x000fe400078ec0ff */
[----:B------:R-:W-:Y:S01]  /*2620*/  LOP3.LUT R35, R35, 0xfffffff8, RZ, 0xc0, !PT ;  /* 0xfffffff823237812 */ /* 0x000fe200078ec0ff */
[----:B------:R-:W-:-:S02]  /*2630*/  IMAD R15, R96, R13, R15 ;  /* 0x0000000d600f7224 */ /* 0x000fc400078e020f */
[----:B------:R-:W-:Y:S01]  /*2640*/  IMAD.WIDE.U32 R84, R96, R12, R84 ;  /* 0x0000000c60547225 */ /* 0x000fe200078e0054 */
[----:B------:R-:W-:-:S03]  /*2650*/  IADD3 R91, R10, R5, R20 ;  /* 0x000000050a5b7210 */ /* 0x000fc60007ffe014 */
[----:B------:R-:W-:Y:S01]  /*2660*/  IMAD.WIDE.U32 R86, R96, R12, R86 ;  /* 0x0000000c60567225 */ /* 0x000fe200078e0056 */
[----:B------:R-:W-:Y:S02]  /*2670*/  IADD3 R92, R7, R14, R21 ;  /* 0x0000000e075c7210 */ /* 0x000fe40007ffe015 */
[C-C-:B------:R-:W-:Y:S01]  /*2680*/  SHF.L.U64.HI R5, R8.reuse, 0x6, R9.reuse ;  /* 0x0000000608057819 */ /* 0x140fe20000010209 */
[C---:B------:R-:W-:Y:S01]  /*2690*/  IMAD.SHL.U32 R7, R8.reuse, 0x40, RZ ;  /* 0x0000004008077824 */ /* 0x040fe200078e00ff */
[----:B------:R-:W-:Y:S01]  /*26a0*/  SHF.L.U64.HI R6, R8, 0x5, R9 ;  /* 0x0000000508067819 */ /* 0x000fe20000010209 */
[----:B------:R-:W-:Y:S01]  /*26b0*/  IMAD R27, R29, 0x20, R30 ;  /* 0x000000201d1b7824 */ /* 0x000fe200078e021e */
[--C-:B------:R-:W-:Y:S01]  /*26c0*/  SHF.L.U64.HI R9, R12, 0x6, R13.reuse ;  /* 0x000000060c097819 */ /* 0x100fe2000001020d */
[----:B------:R-:W-:Y:S01]  /*26d0*/  IMAD.SHL.U32 R8, R8, 0x20, RZ ;  /* 0x0000002008087824 */ /* 0x000fe200078e00ff */
[C---:B------:R-:W-:Y:S01]  /*26e0*/  SHF.L.U64.HI R10, R12.reuse, 0x5, R13 ;  /* 0x000000050c0a7819 */ /* 0x040fe2000001020d */
[----:B------:R-:W-:Y:S01]  /*26f0*/  IMAD.SHL.U32 R20, R12, 0x40, RZ ;  /* 0x000000400c147824 */ /* 0x000fe200078e00ff */
[----:B------:R-:W-:Y:S01]  /*2700*/  LOP3.LUT R28, R28, 0x1, RZ, 0xc0, !PT ;  /* 0x000000011c1c7812 */ /* 0x000fe200078ec0ff */
[----:B------:R-:W-:Y:S01]  /*2710*/  IMAD.SHL.U32 R21, R12, 0x20, RZ ;  /* 0x000000200c157824 */ /* 0x000fe200078e00ff */
[----:B------:R-:W-:Y:S01]  /*2720*/  SHF.R.S32.HI R29, RZ, 0x1f, R3 ;  /* 0x0000001fff1d7819 */ /* 0x000fe20000011403 */
[----:B------:R-:W-:Y:S01]  /*2730*/  IMAD.IADD R30, R41, 0x1, R81 ;  /* 0x00000001291e7824 */ /* 0x000fe200078e0251 */
[----:B------:R-:W-:Y:S01]  /*2740*/  LOP3.LUT R36, R11, 0x2, RZ, 0xc0, !PT ;  /* 0x000000020b247812 */ /* 0x000fe200078ec0ff */
[----:B------:R-:W-:Y:S01]  /*2750*/  IMAD.IADD R31, R15, 0x1, R85 ;  /* 0x000000010f1f7824 */ /* 0x000fe200078e0255 */
[----:B------:R-:W-:Y:S01]  /*2760*/  LOP3.LUT R37, R11, 0x4, RZ, 0xc0, !PT ;  /* 0x000000040b257812 */ /* 0x000fe200078ec0ff */
[----:B------:R-:W-:Y:S01]  /*2770*/  IMAD.IADD R76, R83, 0x1, R41 ;  /* 0x00000001534c7824 */ /* 0x000fe200078e0229 */
[----:B------:R-:W-:Y:S01]  /*2780*/  LOP3.LUT R39, R11, 0x8, RZ, 0xc0, !PT ;  /* 0x000000080b277812 */ /* 0x000fe200078ec0ff */
[----:B------:R-:W-:Y:S01]  /*2790*/  IMAD.IADD R77, R87, 0x1, R15 ;  /* 0x00000001574d7824 */ /* 0x000fe200078e020f */
[----:B------:R-:W-:-:S02]  /*27a0*/  SHF.R.S32.HI R88, RZ, 0x1f, R33 ;  /* 0x0000001fff587819 */ /* 0x000fc40000011421 */
[----:B------:R-:W-:-:S07]  /*27b0*/  SHF.R.S32.HI R89, RZ, 0x1f, R35 ;  /* 0x0000001fff597819 */ /* 0x000fce0000011423 */
.L_x_1655:
[----:B------:R-:W2:Y:S01]  /*27c0*/  LDL R40, [R1+0x6c] ;  /* 0x00006c0001287983 */ /* 0x000ea20000100800 */
[----:B0-----:R-:W0:Y:S01]  /*27d0*/  LDC R103, c[0x0][0x430] ;  /* 0x00010c00ff677b82 */ /* 0x001e220000000800 */
[----:B------:R-:W-:Y:S02]  /*27e0*/  VIADD R25, R25, 0xffffffff ;  /* 0xffffffff19197836 */ /* 0x000fe40000000000 */
[----:B------:R-:W-:Y:S02]  /*27f0*/  IMAD.MOV.U32 R104, RZ, RZ, RZ ;  /* 0x000000ffff687224 */ /* 0x000fe400078e00ff */
[----:B------:R-:W-:-:S03]  /*2800*/  IMAD R11, R25, 0x40, R27 ;  /* 0x00000040190b7824 */ /* 0x000fc600078e021b */
[----:B-1----:R-:W1:Y:S01]  /*2810*/  LDC R106, c[0x0][0x3f4] ;  /* 0x0000fd00ff6a7b82 */ /* 0x002e620000000800 */
[----:B------:R-:W-:Y:S01]  /*2820*/  IMAD.IADD R41, R0, 0x1, R11 ;  /* 0x0000000100297824 */ /* 0x000fe200078e020b */
[----:B------:R-:W-:-:S03]  /*2830*/  ISETP.GE.AND P0, PT, R11, R2, PT ;  /* 0x000000020b00720c */ /* 0x000fc60003f06270 */
[----:B------:R-:W-:Y:S01]  /*2840*/  IMAD.MOV.U32 R11, RZ, RZ, R41 ;  /* 0x000000ffff0b7224 */ /* 0x000fe200078e0029 */
[----:B------:R-:W-:Y:S02]  /*2850*/  ISETP.GT.OR P0, PT, R27, 0x3f, P0 ;  /* 0x0000003f1b00780c */ /* 0x000fe40000704670 */
[----:B0-----:R-:W-:-:S11]  /*2860*/  ISETP.NE.AND P3, PT, R103, 0x1, PT ;  /* 0x000000016700780c */ /* 0x001fd60003f65270 */
[----:B------:R-:W0:Y:S08]  /*2870*/  @!P0 LDC.64 R14, c[0x0][0x428] ;  /* 0x00010a00ff0e8b82 */ /* 0x000e300000000a00 */
[----:B---3--:R-:W3:Y:S08]  /*2880*/  @!P0 LDC.64 R42, c[0x0][0x418] ;  /* 0x00010600ff2a8b82 */ /* 0x008ef00000000a00 */
[----:B----4-:R-:W4:Y:S08]  /*2890*/  @P3 LDC R12, c[0x0][0x434] ;  /* 0x00010d00ff0c3b82 */ /* 0x010f300000000800 */
[----:B------:R-:W1:Y:S01]  /*28a0*/  @P3 LDC R13, c[0x0][0x438] ;  /* 0x00010e00ff0d3b82 */ /* 0x000e620000000800 */
[----:B----4-:R-:W-:-:S05]  /*28b0*/  @P3 IMAD.HI.U32 R12, R41, R12, RZ ;  /* 0x0000000c290c3227 */ /* 0x010fca00078e00ff */
[----:B-1----:R-:W-:Y:S01]  /*28c0*/  @P3 SHF.R.U32.HI R11, RZ, R13, R12 ;  /* 0x0000000dff0b3219 */ /* 0x002fe2000001160c */
[----:B0-----:R-:W-:-:S03]  /*28d0*/  @!P0 IMAD R12, R29, R14, RZ ;  /* 0x0000000e1d0c8224 */ /* 0x001fc600078e02ff */
[--C-:B------:R-:W-:Y:S01]  /*28e0*/  @!P0 SHF.R.S32.HI R13, RZ, 0x1f, R11.reuse ;  /* 0x0000001fff0d8819 */ /* 0x100fe2000001140b */
[----:B------:R-:W-:Y:S02]  /*28f0*/  @!P0 IMAD R15, R3, R15, R12 ;  /* 0x0000000f030f8224 */ /* 0x000fe400078e020c */
[----:B------:R-:W-:-:S04]  /*2900*/  @!P0 IMAD.MOV.U32 R12, RZ, RZ, R11 ;  /* 0x000000ffff0c8224 */ /* 0x000fc800078e000b */
[----:B------:R-:W-:-:S04]  /*2910*/  @!P0 IMAD.WIDE.U32 R12, R3, R14, R12 ;  /* 0x0000000e030c8225 */ /* 0x000fc800078e000c */
[----:B------:R-:W-:Y:S01]  /*2920*/  @!P0 IMAD.IADD R13, R13, 0x1, R15 ;  /* 0x000000010d0d8824 */ /* 0x000fe200078e020f */
[----:B---3--:R-:W-:-:S04]  /*2930*/  @!P0 LEA R14, P3, R12, R42, 0x2 ;  /* 0x0000002a0c0e8211 */ /* 0x008fc800078610ff */
[----:B------:R-:W-:-:S05]  /*2940*/  @!P0 LEA.HI.X R15, R12, R43, R13, 0x2, P3 ;  /* 0x0000002b0c0f8211 */ /* 0x000fca00018f140d */
[----:B------:R0:W5:Y:S01]  /*2950*/  @!P0 LDG.E R104, desc[UR60][R14.64] ;  /* 0x0000003c0e688981 */ /* 0x000162000c1e1900 */
[----:B------:R-:W-:Y:S01]  /*2960*/  ISETP.GE.AND P0, PT, R106, 0x1, PT ;  /* 0x000000016a00780c */ /* 0x000fe20003f06270 */
[----:B------:R-:W-:Y:S01]  /*2970*/  IMAD.MOV R12, RZ, RZ, -R11 ;  /* 0x000000ffff0c7224 */ /* 0x000fe200078e0a0b */
[----:B------:R-:W-:Y:S05]  /*2980*/  YIELD ;  /* 0x0000000000007946 */ /* 0x000fea0003800000 */
[----:B------:R-:W-:Y:S01]  /*2990*/  BSSY B0, `(.L_x_1574) ;  /* 0x0000599000007945 */ /* 0x000fe20003800000 */
[----:B------:R-:W-:Y:S01]  /*29a0*/  IMAD R103, R103, R12, R41 ;  /* 0x0000000c67677224 */ /* 0x000fe200078e0229 */
[----:B------:R-:W-:Y:S01]  /*29b0*/  ISETP.GT.AND P3, PT, R25, R24, PT ;  /* 0x000000181900720c */ /* 0x000fe20003f64270 */
[----:B--2---:R-:W-:-:S04]  /*29c0*/  IMAD R11, R200, 0x4000, R40 ;  /* 0x00004000c80b7824 */ /* 0x004fc800078e0228 */
        /* <DEDUP_REMOVED lines=9> */
[-C--:B------:R-:W-:Y:S02]  /*2a60*/  IMAD R40, R9, R25.reuse, RZ ;  /* 0x0000001909287224 */ /* 0x080fe400078e02ff */
[----:B------:R-:W-:Y:S01]  /*2a70*/  IMAD R11, R103, UR5, R14 ;  /* 0x00000005670b7c24 */ /* 0x000fe2000f8e020e */
[----:B------:R-:W-:Y:S01]  /*2a80*/  ULDC.64 UR4, c[0x0][0x310] ;  /* 0x0000c40000047ab9 */ /* 0x000fe20000000a00 */
[----:B------:R-:W-:-:S02]  /*2a90*/  IMAD R14, R5, R25, RZ ;  /* 0x00000019050e7224 */ /* 0x000fc400078e02ff */
[----:B------:R-:W-:Y:S02]  /*2aa0*/  IMAD R15, R100, UR4, RZ ;  /* 0x00000004640f7c24 */ /* 0x000fe4000f8e02ff */
[----:B------:R-:W-:Y:S01]  /*2ab0*/  IMAD.IADD R13, R13, 0x1, R11 ;  /* 0x000000010d0d7824 */ /* 0x000fe200078e020b */
[----:B------:R-:W-:Y:S01]  /*2ac0*/  SHF.R.S32.HI R11, RZ, 0x1f, R25 ;  /* 0x0000001fff0b7819 */ /* 0x000fe20000011419 */
[C---:B------:R-:W-:Y:S02]  /*2ad0*/  IMAD R15, R104.reuse, UR5, R15 ;  /* 0x00000005680f7c24 */ /* 0x040fe4000f8e020f */
[----:B------:R-:W-:Y:S01]  /*2ae0*/  IMAD.WIDE.U32 R12, R104, UR4, R12 ;  /* 0x00000004680c7c25 */ /* 0x000fe2000f8e000c */
[----:B------:R-:W-:-:S03]  /*2af0*/  ULDC.64 UR4, c[0x0][0x308] ;  /* 0x0000c20000047ab9 */ /* 0x000fc60000000a00 */
[----:B------:R-:W-:Y:S02]  /*2b00*/  IMAD.IADD R13, R13, 0x1, R15 ;  /* 0x000000010d0d7824 */ /* 0x000fe400078e020f */
[----:B------:R-:W-:Y:S02]  /*2b10*/  IMAD R15, R26, UR4, RZ ;  /* 0x000000041a0f7c24 */ /* 0x000fe4000f8e02ff */
[C---:B------:R-:W-:Y:S02]  /*2b20*/  IMAD R41, R11.reuse, R7, R14 ;  /* 0x000000070b297224 */ /* 0x040fe400078e020e */
[----:B------:R-:W-:Y:S02]  /*2b30*/  IMAD R43, R11, R20, R40 ;  /* 0x000000140b2b7224 */ /* 0x000fe400078e0228 */
[C---:B------:R-:W-:Y:S02]  /*2b40*/  IMAD R11, R38.reuse, UR5, R15 ;  /* 0x00000005260b7c24 */ /* 0x040fe4000f8e020f */
[----:B------:R-:W-:Y:S01]  /*2b50*/  IMAD.WIDE.U32 R114, R38, UR4, R12 ;  /* 0x0000000426727c25 */ /* 0x000fe2000f8e000c */
[----:B------:R-:W-:-:S03]  /*2b60*/  ULDC.64 UR4, c[0x0][0x2e8] ;  /* 0x0000ba0000047ab9 */ /* 0x000fc60000000a00 */
[----:B------:R-:W-:Y:S01]  /*2b70*/  IMAD.IADD R11, R115, 0x1, R11 ;  /* 0x00000001730b7824 */ /* 0x000fe200078e020b */
[C---:B------:R-:W-:Y:S01]  /*2b80*/  LEA R107, P4, R114.reuse, UR4, 0x1 ;  /* 0x00000004726b7c11 */ /* 0x040fe2000f8808ff */
[----:B------:R-:W-:Y:S02]  /*2b90*/  IMAD R99, R25, -0x40, R2 ;  /* 0xffffffc019637824 */ /* 0x000fe400078e0202 */
[-C--:B------:R-:W-:Y:S01]  /*2ba0*/  IMAD.WIDE.U32 R14, R7, R25.reuse, RZ ;  /* 0x00000019070e7225 */ /* 0x080fe200078e00ff */
[----:B------:R-:W-:Y:S02]  /*2bb0*/  LEA.HI.X R114, R114, UR5, R11, 0x1, P4 ;  /* 0x0000000572727c11 */ /* 0x000fe4000a0f0c0b */
[----:B------:R-:W-:Y:S01]  /*2bc0*/  VIMNMX R99, R99, 0x40, PT ;  /* 0x0000004063637848 */ /* 0x000fe20003fe0100 */
[----:B------:R-:W-:-:S04]  /*2bd0*/  IMAD.WIDE.U32 R12, R20, R25, RZ ;  /* 0x00000019140c7225 */ /* 0x000fc800078e00ff */
[----:B------:R-:W-:Y:S02]  /*2be0*/  IMAD.IADD R73, R15, 0x1, R41 ;  /* 0x000000010f497824 */ /* 0x000fe400078e0229 */
[----:B------:R-:W-:Y:S01]  /*2bf0*/  IMAD.IADD R72, R13, 0x1, R43 ;  /* 0x000000010d487824 */ /* 0x000fe200078e022b */
[----:B------:R-:W-:Y:S06]  /*2c00*/  @!P0 BRA `(.L_x_1576) ;  /* 0x0000002400e88947 */ /* 0x000fec0003800000 */
[----:B------:R-:W2:Y:S01]  /*2c10*/  LDL R42, [R1+0x10] ;  /* 0x00001000012a7983 */ /* 0x000ea20000100800 */
[----:B------:R-:W-:Y:S01]  /*2c20*/  BSSY B1, `(.L_x_1577) ;  /* 0x000002d000017945 */ /* 0x000fe20003800000 */
[C---:B------:R-:W-:Y:S01]  /*2c30*/  VIADD R111, R78.reuse, 0x20 ;  /* 0x000000204e6f7836 */ /* 0x040fe20000000000 */
[----:B------:R-:W-:Y:S01]  /*2c40*/  CS2R R40, SRZ ;  /* 0x0000000000287805 */ /* 0x000fe2000001ff00 */
[C---:B------:R-:W-:Y:S01]  /*2c50*/  VIADD R109, R78.reuse, 0x40 ;  /* 0x000000404e6d7836 */ /* 0x040fe20000000000 */
[----:B------:R-:W-:Y:S01]  /*2c60*/  CS2R R56, SRZ ;  /* 0x0000000000387805 */ /* 0x000fe2000001ff00 */
[----:B------:R-:W-:Y:S01]  /*2c70*/  VIADD R75, R78, 0x60 ;  /* 0x000000604e4b7836 */ /* 0x000fe20000000000 */
[----:B------:R-:W-:Y:S02]  /*2c80*/  CS2R R60, SRZ ;  /* 0x00000000003c7805 */ /* 0x000fe4000001ff00 */
[----:B------:R-:W-:Y:S02]  /*2c90*/  CS2R R64, SRZ ;  /* 0x0000000000407805 */ /* 0x000fe4000001ff00 */
[----:B------:R-:W-:-:S02]  /*2ca0*/  CS2R R68, SRZ ;  /* 0x0000000000447805 */ /* 0x000fc4000001ff00 */
[----:B------:R-:W-:Y:S02]  /*2cb0*/  CS2R R58, SRZ ;  /* 0x00000000003a7805 */ /* 0x000fe4000001ff00 */
[----:B------:R-:W-:Y:S02]  /*2cc0*/  CS2R R62, SRZ ;  /* 0x00000000003e7805 */ /* 0x000fe4000001ff00 */
[----:B------:R-:W-:Y:S02]  /*2cd0*/  CS2R R66, SRZ ;  /* 0x0000000000427805 */ /* 0x000fe4000001ff00 */
[----:B------:R-:W-:Y:S02]  /*2ce0*/  CS2R R70, SRZ ;  /* 0x0000000000467805 */ /* 0x000fe4000001ff00 */
[----:B--2---:R-:W-:-:S13]  /*2cf0*/  ISETP.GE.AND P0, PT, R42, R99, PT ;  /* 0x000000632a00720c */ /* 0x004fda0003f06270 */
[----:B------:R-:W-:Y:S05]  /*2d00*/  @P0 BRA `(.L_x_1578) ;  /* 0x0000000000780947 */ /* 0x000fea0003800000 */
[----:B------:R-:W-:Y:S01]  /*2d10*/  IADD3 R43, P4, R82, R14, RZ ;  /* 0x0000000e522b7210 */ /* 0x000fe20007f9e0ff */
[----:B------:R-:W-:Y:S01]  /*2d20*/  ULDC.64 UR4, c[0x0][0x3e8] ;  /* 0x0000fa0000047ab9 */ /* 0x000fe20000000a00 */
[----:B------:R-:W-:Y:S02]  /*2d30*/  IADD3 R11, P5, R86, R12, RZ ;  /* 0x0000000c560b7210 */ /* 0x000fe40007fbe0ff */
[----:B------:R-:W-:Y:S02]  /*2d40*/  CS2R R68, SRZ ;  /* 0x0000000000447805 */ /* 0x000fe4000001ff00 */
[----:B------:R-:W-:Y:S01]  /*2d50*/  ISETP.GE.AND P6, PT, R78, R106, PT ;  /* 0x0000006a4e00720c */ /* 0x000fe20003fc6270 */
[----:B------:R-:W-:Y:S01]  /*2d60*/  IMAD.X R44, R73, 0x1, R76, P4 ;  /* 0x00000001492c7824 */ /* 0x000fe200020e064c */
[----:B------:R-:W-:Y:S01]  /*2d70*/  LEA R42, P4, R43, UR4, 0x1 ;  /* 0x000000042b2a7c11 */ /* 0x000fe2000f8808ff */
[----:B------:R-:W-:Y:S01]  /*2d80*/  IMAD.X R46, R72, 0x1, R77, P5 ;  /* 0x00000001482e7824 */ /* 0x000fe200028e064d */
[----:B------:R-:W-:-:S02]  /*2d90*/  CS2R R70, SRZ ;  /* 0x0000000000467805 */ /* 0x000fc4000001ff00 */
[-C--:B------:R-:W-:Y:S02]  /*2da0*/  ISETP.GE.AND P5, PT, R111, R106.reuse, PT ;  /* 0x0000006a6f00720c */ /* 0x080fe40003fa6270 */
[----:B------:R-:W-:Y:S01]  /*2db0*/  LEA.HI.X R43, R43, UR5, R44, 0x1, P4 ;  /* 0x000000052b2b7c11 */ /* 0x000fe2000a0f0c2c */
[----:B------:R-:W-:Y:S02]  /*2dc0*/  ULDC.64 UR4, c[0x0][0x400] ;  /* 0x0001000000047ab9 */ /* 0x000fe40000000a00 */
[C---:B------:R-:W-:Y:S02]  /*2dd0*/  LEA R44, P4, R11.reuse, UR4, 0x1 ;  /* 0x000000040b2c7c11 */ /* 0x040fe4000f8808ff */
[----:B------:R0:W5:Y:S02]  /*2de0*/  @!P6 LDG.E.64 R68, desc[UR60][R42.64] ;  /* 0x0000003c2a44e981 */ /* 0x000164000c1e1b00 */
[----:B------:R-:W-:Y:S02]  /*2df0*/  LEA.HI.X R45, R11, UR5, R46, 0x1, P4 ;  /* 0x000000050b2d7c11 */ /* 0x000fe4000a0f0c2e */
[----:B------:R-:W-:-:S03]  /*2e00*/  ISETP.GE.AND P4, PT, R109, R106, PT ;  /* 0x0000006a6d00720c */ /* 0x000fc60003f86270 */
[----:B------:R0:W5:Y:S01]  /*2e10*/  @!P6 LDG.E.64 R70, desc[UR60][R44.64] ;  /* 0x0000003c2c46e981 */ /* 0x000162000c1e1b00 */
[----:B------:R-:W-:Y:S02]  /*2e20*/  ISETP.GE.AND P6, PT, R75, R106, PT ;  /* 0x0000006a4b00720c */ /* 0x000fe40003fc6270 */
[----:B------:R-:W-:Y:S02]  /*2e30*/  CS2R R64, SRZ ;  /* 0x0000000000407805 */ /* 0x000fe4000001ff00 */
[----:B------:R-:W-:Y:S02]  /*2e40*/  CS2R R60, SRZ ;  /* 0x00000000003c7805 */ /* 0x000fe4000001ff00 */
[----:B------:R-:W-:Y:S02]  /*2e50*/  CS2R R56, SRZ ;  /* 0x0000000000387805 */ /* 0x000fe4000001ff00 */
[----:B------:R-:W-:Y:S02]  /*2e60*/  CS2R R66, SRZ ;  /* 0x0000000000427805 */ /* 0x000fe4000001ff00 */
[----:B------:R-:W-:-:S02]  /*2e70*/  CS2R R62, SRZ ;  /* 0x00000000003e7805 */ /* 0x000fc4000001ff00 */
[----:B------:R-:W-:Y:S01]  /*2e80*/  CS2R R58, SRZ ;  /* 0x00000000003a7805 */ /* 0x000fe2000001ff00 */
[----:B------:R0:W5:Y:S04]  /*2e90*/  @!P5 LDG.E.64 R64, desc[UR60][R42.64+0x40] ;  /* 0x0000403c2a40d981 */ /* 0x000168000c1e1b00 */
[----:B------:R0:W5:Y:S04]  /*2ea0*/  @!P4 LDG.E.64 R60, desc[UR60][R42.64+0x80] ;  /* 0x0000803c2a3cc981 */ /* 0x000168000c1e1b00 */
[----:B------:R0:W5:Y:S04]  /*2eb0*/  @!P6 LDG.E.64 R56, desc[UR60][R42.64+0xc0] ;  /* 0x0000c03c2a38e981 */ /* 0x000168000c1e1b00 */
[----:B------:R0:W5:Y:S04]  /*2ec0*/  @!P5 LDG.E.64 R66, desc[UR60][R44.64+0x40] ;  /* 0x0000403c2c42d981 */ /* 0x000168000c1e1b00 */
[----:B------:R0:W5:Y:S04]  /*2ed0*/  @!P4 LDG.E.64 R62, desc[UR60][R44.64+0x80] ;  /* 0x0000803c2c3ec981 */ /* 0x000168000c1e1b00 */
[----:B------:R0:W5:Y:S02]  /*2ee0*/  @!P6 LDG.E.64 R58, desc[UR60][R44.64+0xc0] ;  /* 0x0000c03c2c3ae981 */ /* 0x000164000c1e1b00 */
.L_x_1578:
[----:B------:R-:W-:Y:S05]  /*2ef0*/  BSYNC B1 ;  /* 0x0000000000017941 */ /* 0x000fea0003800000 */
.L_x_1577:
[----:B------:R-:W2:Y:S01]  /*2f00*/  LDL R11, [R1+0x9c] ;  /* 0x00009c00010b7983 */ /* 0x000ea20000100800 */
[----:B------:R-:W-:Y:S01]  /*2f10*/  BSSY B1, `(.L_x_1579) ;  /* 0x000002a000017945 */ /* 0x000fe20003800000 */
[----:B0-----:R-:W-:Y:S02]  /*2f20*/  CS2R R44, SRZ ;  /* 0x00000000002c7805 */ /* 0x001fe4000001ff00 */
[----:B------:R-:W-:Y:S02]  /*2f30*/  CS2R R48, SRZ ;  /* 0x0000000000307805 */ /* 0x000fe4000001ff00 */
[----:B------:R-:W-:Y:S02]  /*2f40*/  CS2R R52, SRZ ;  /* 0x0000000000347805 */ /* 0x000fe4000001ff00 */
[----:B------:R-:W-:Y:S02]  /*2f50*/  CS2R R42, SRZ ;  /* 0x00000000002a7805 */ /* 0x000fe4000001ff00 */
[----:B------:R-:W-:-:S02]  /*2f60*/  CS2R R46, SRZ ;  /* 0x00000000002e7805 */ /* 0x000fc4000001ff00 */
[----:B------:R-:W-:Y:S01]  /*2f70*/  CS2R R50, SRZ ;  /* 0x0000000000327805 */ /* 0x000fe2000001ff00 */
[----:B-----5:R-:W-:Y:S01]  /*2f80*/  IMAD.MOV.U32 R74, RZ, RZ, R56 ;  /* 0x000000ffff4a7224 */ /* 0x020fe200078e0038 */
[----:B------:R-:W-:Y:S01]  /*2f90*/  CS2R R54, SRZ ;  /* 0x0000000000367805 */ /* 0x000fe2000001ff00 */
[----:B------:R-:W-:Y:S01]  /*2fa0*/  IMAD.MOV.U32 R90, RZ, RZ, R57 ;  /* 0x000000ffff5a7224 */ /* 0x000fe200078e0039 */
[----:B--2---:R-:W-:-:S13]  /*2fb0*/  ISETP.GE.AND P4, PT, R11, R99, PT ;  /* 0x000000630b00720c */ /* 0x004fda0003f86270 */
[----:B------:R-:W-:Y:S05]  /*2fc0*/  @P4 BRA `(.L_x_1580) ;  /* 0x0000000000784947 */ /* 0x000fea0003800000 */
        /* <DEDUP_REMOVED lines=30> */
.L_x_1580:
[----:B------:R-:W-:Y:S05]  /*31b0*/  BSYNC B1 ;  /* 0x0000000000017941 */ /* 0x000fea0003800000 */
.L_x_1579:
[----:B------:R-:W-:Y:S01]  /*31c0*/  IMAD.MOV.U32 R11, RZ, RZ, R60 ;  /* 0x000000ffff0b7224 */ /* 0x000fe200078e003c */
[----:B------:R-:W-:Y:S01]  /*31d0*/  ISETP.NE.AND P5, PT, R225, 0x3, PT ;  /* 0x00000003e100780c */ /* 0x000fe20003fa5270 */
        /* <DEDUP_REMOVED lines=63> */
.L_x_1581:
[----:B------:R-:W2:Y:S01]  /*35d0*/  LDL R11, [R1+0x1c] ;  /* 0x00001c00010b7983 */ /* 0x000ea20000100800 */
[----:B------:R-:W-:Y:S01]  /*35e0*/  IMAD R90, R200, 0x8, R18 ;  /* 0x00000008c85a7824 */ /* 0x000fe200078e0212 */
[----:B------:R-:W-:Y:S01]  /*35f0*/  BSSY B1, `(.L_x_1582) ;  /* 0x0000004000017945 */ /* 0x000fe20003800000 */
[----:B--2---:R-:W-:-:S04]  /*3600*/  SHF.L.U32 R105, R11, 0x1f, RZ ;  /* 0x0000001f0b697819 */ /* 0x004fc800000006ff */
[----:B------:R-:W0:Y:S02]  /*3610*/  SYNCS.PHASECHK.TRANS64.TRYWAIT P6, [R90+URZ+0x30890], R105 ;  /* 0x030890695a0075a7 */ /* 0x000e2400080c017f */
[----:B0-----:R-:W-:Y:S05]  /*3620*/  @!P6 BRA `(.L_x_1583) ;  /* 0x000002740090e947 */ /* 0x001fea0003800000 */
.L_x_2005:
[----:B------:R-:W-:Y:S05]  /*3630*/  BSYNC B1 ;  /* 0x0000000000017941 */ /* 0x000fea0003800000 */
.L_x_1582:
[----:B------:R-:W-:-:S03]  /*3640*/  UMOV UR4, 0xffffffff ;  /* 0xffffffff00047882 */ /* 0x000fc60000000000 */
[----:B------:R-:W-:Y:S05]  /*3650*/  BRA.DIV UR4, `(.L_x_1584) ;  /* 0x0000027604987947 */ /* 0x000fea000b800000 */
[----:B------:R1:W2:Y:S04]  /*3660*/  SHFL.IDX PT, R74, R114, RZ, 0x181f ;  /* 0x00181fff724a7589 */ /* 0x0002a800000e0000 */
[----:B------:R1:W3:Y:S02]  /*3670*/  SHFL.IDX PT, R108, R107, RZ, 0x181f ;  /* 0x00181fff6b6c7589 */ /* 0x0002e400000e0000 */
.L_x_2009:
[----:B------:R-:W-:Y:S04]  /*3680*/  BSSY B1, `(.L_x_1585) ;  /* 0x00000e6000017945 */ /* 0x000fe80003800000 */
[----:B------:R-:W-:Y:S05]  /*3690*/  @P0 BRA `(.L_x_1586) ;  /* 0x0000000c00900947 */ /* 0x000fea0003800000 */
[----:B------:R-:W-:Y:S01]  /*36a0*/  ISETP.NE.AND P0, PT, R28, RZ, PT ;  /* 0x000000ff1c00720c */ /* 0x000fe20003f05270 */
[----:B------:R-:W-:-:S12]  /*36b0*/  BSSY B2, `(.L_x_1587) ;  /* 0x0000037000027945 */ /* 0x000fd80003800000 */
[----:B------:R-:W-:Y:S05]  /*36c0*/  @!P0 BRA `(.L_x_1588) ;  /* 0x0000000000d48947 */ /* 0x000fea0003800000 */
[----:B------:R4:W0:Y:S01]  /*36d0*/  LDS.128 R12, [R94+0x20400] ;  /* 0x020400005e0c7984 */ /* 0x0008220000000c00 */
[----:B------:R-:W-:Y:S01]  /*36e0*/  ISETP.GE.AND P6, PT, R78, R106, PT ;  /* 0x0000006a4e00720c */ /* 0x000fe20003fc6270 */
[----:B------:R-:W-:Y:S01]  /*36f0*/  BSSY B3, `(.L_x_1589) ;  /* 0x0000031000037945 */ /* 0x000fe20003800000 */
[----:B---3--:R-:W-:-:S04]  /*3700*/  LEA R72, P0, R16, R108, 0x1 ;  /* 0x0000006c10487211 */ /* 0x008fc800078008ff */
[----:B--2---:R-:W-:-:S07]  /*3710*/  LEA.HI.X R73, R16, R74, R17, 0x1, P0 ;  /* 0x0000004a10497211 */ /* 0x004fce00000f0c11 */
[----:B----4-:R-:W-:Y:S05]  /*3720*/  @P6 BRA `(.L_x_1590) ;  /* 0x0000000000b46947 */ /* 0x010fea0003800000 */
[----:B------:R-:W-:Y:S02]  /*3730*/  SHF.R.U64 R141, R70, 0x10, R71 ;  /* 0x00000010468d7819 */ /* 0x000fe40000001247 */
[----:B------:R-:W-:Y:S01]  /*3740*/  SHF.R.U64 R11, R68, 0x10, R69 ;  /* 0x00000010440b7819 */ /* 0x000fe20000001245 */
[----:B0-----:R-:W-:Y:S01]  /*3750*/  IMAD.U32 R68, R14, 0x10000, RZ ;  /* 0x000100000e447824 */ /* 0x001fe200078e00ff */
[----:B------:R-:W-:Y:S02]  /*3760*/  SHF.R.U32.HI R143, RZ, 0x10, R71 ;  /* 0x00000010ff8f7819 */ /* 0x000fe40000011647 */
[----:B------:R-:W-:Y:S02]  /*3770*/  SHF.R.U32.HI R139, RZ, 0x10, R69 ;  /* 0x00000010ff8b7819 */ /* 0x000fe40000011645 */
[----:B------:R-:W-:Y:S02]  /*3780*/  PRMT R141, R142, 0x5410, R141 ;  /* 0x000054108e8d7816 */ /* 0x000fe4000000008d */
[----:B------:R-:W-:Y:S01]  /*3790*/  PRMT R71, R138, 0x5410, R11 ;  /* 0x000054108a477816 */ /* 0x000fe2000000000b */
[----:B------:R-:W-:Y:S01]  /*37a0*/  IMAD.U32 R11, R12, 0x10000, RZ ;  /* 0x000100000c0b7824 */ /* 0x000fe200078e00ff */
[----:B------:R-:W-:Y:S01]  /*37b0*/  LOP3.LUT R69, R14, 0xffff0000, RZ, 0xc0, !PT ;  /* 0xffff00000e457812 */ /* 0x000fe200078ec0ff */
[----:B------:R-:W-:Y:S01]  /*37c0*/  IMAD.U32 R14, R13, 0x10000, RZ ;  /* 0x000100000d0e7824 */ /* 0x000fe200078e00ff */
[----:B------:R-:W-:-:S02]  /*37d0*/  PRMT R143, R144, 0x5410, R143 ;  /* 0x00005410908f7816 */ /* 0x000fc4000000008f */
[----:B------:R-:W-:Y:S02]  /*37e0*/  PRMT R139, R140, 0x5410, R139 ;  /* 0x000054108c8b7816 */ /* 0x000fe4000000008b */
        /* <DEDUP_REMOVED lines=12> */
[----:B------:R-:W-:Y:S01]  /*38b0*/  FMUL.FTZ R69, R69, R140 ;  /* 0x0000008c45457220 */ /* 0x000fe20000410000 */
[----:B------:R-:W-:Y:S01]  /*38c0*/  LOP3.LUT R139, R139, 0xffff0000, RZ, 0xc0, !PT ;  /* 0xffff00008b8b7812 */ /* 0x000fe200078ec0ff */
[----:B------:R-:W-:Y:S02]  /*38d0*/  IMAD.U32 R71, R71, 0x10000, RZ ;  /* 0x0001000047477824 */ /* 0x000fe400078e00ff */
[C---:B------:R-:W-:Y:S01]  /*38e0*/  FFMA.FTZ R145, R14.reuse, R138, -R145 ;  /* 0x0000008a0e917223 */ /* 0x040fe20000010891 */
[----:B------:R-:W-:Y:S01]  /*38f0*/  FFMA.FTZ R142, R14, R142, R13 ;  /* 0x0000008e0e8e7223 */ /* 0x000fe2000001000d */
[----:B------:R-:W-:Y:S01]  /*3900*/  FFMA.FTZ R147, R68, R140, -R147 ;  /* 0x0000008c44937223 */ /* 0x000fe20000010893 */
[----:B------:R-:W-:Y:S01]  /*3910*/  FMUL.FTZ R14, R12, R141 ;  /* 0x0000008d0c0e7220 */ /* 0x000fe20000410000 */
[----:B------:R-:W-:Y:S02]  /*3920*/  IMAD.U32 R15, R15, 0x10000, RZ ;  /* 0x000100000f0f7824 */ /* 0x000fe400078e00ff */
[----:B------:R-:W-:Y:S01]  /*3930*/  FFMA.FTZ R68, R68, R144, R69 ;  /* 0x0000009044447223 */ /* 0x000fe20000010045 */
        /* <DEDUP_REMOVED lines=11> */
[----:B------:R-:W-:-:S07]  /*39f0*/  F2FP.BF16.F32.PACK_AB R15, R15, R138 ;  /* 0x0000008a0f0f723e */ /* 0x000fce00000010ff */
.L_x_1590:
[----:B------:R-:W-:Y:S05]  /*3a00*/  BSYNC B3 ;  /* 0x0000000000037941 */ /* 0x000fea0003800000 */
.L_x_1589:
[----:B0-----:R4:W-:Y:S02]  /*3a10*/  ST.E.128 desc[UR60][R72.64], R12 ;  /* 0x0000000c48007985 */ /* 0x0019e4000c101d3c */
.L_x_1588:
[----:B------:R-:W-:Y:S05]  /*3a20*/  BSYNC B2 ;  /* 0x0000000000027941 */ /* 0x000fea0003800000 */
.L_x_1587:
[----:B------:R-:W-:Y:S01]  /*3a30*/  ISETP.NE.AND P0, PT, R36, RZ, PT ;  /* 0x000000ff2400720c */ /* 0x000fe20003f05270 */
[----:B------:R-:W-:-:S12]  /*3a40*/  BSSY B2, `(.L_x_1591) ;  /* 0x0000037000027945 */ /* 0x000fd80003800000 */
[----:B------:R-:W-:Y:S05]  /*3a50*/  @!P0 BRA `(.L_x_1592) ;  /* 0x0000000000d48947 */ /* 0x000fea0003800000 */
[----:B----4-:R4:W0:Y:S01]  /*3a60*/  LDS.128 R12, [R94+0x22400] ;  /* 0x022400005e0c7984 */ /* 0x0108220000000c00 */
        /* <DEDUP_REMOVED lines=50> */
.L_x_1594:
[----:B------:R-:W-:Y:S05]  /*3d90*/  BSYNC B3 ;  /* 0x0000000000037941 */ /* 0x000fea0003800000 */
.L_x_1593:
[----:B0-----:R0:W-:Y:S02]  /*3da0*/  ST.E.128 desc[UR60][R68.64], R12 ;  /* 0x0000000c44007985 */ /* 0x0011e4000c101d3c */
.L_x_1592:
[----:B------:R-:W-:Y:S05]  /*3db0*/  BSYNC B2 ;  /* 0x0000000000027941 */ /* 0x000fea0003800000 */
.L_x_1591:
[----:B------:R-:W-:Y:S01]  /*3dc0*/  ISETP.NE.AND P0, PT, R37, RZ, PT ;  /* 0x000000ff2500720c */ /* 0x000fe20003f05270 */
[----:B------:R-:W-:-:S12]  /*3dd0*/  BSSY B2, `(.L_x_1595) ;  /* 0x0000038000027945 */ /* 0x000fd80003800000 */
[----:B------:R-:W-:Y:S05]  /*3de0*/  @!P0 BRA `(.L_x_1596) ;  /* 0x0000000000d88947 */ /* 0x000fea0003800000 */
[----:B0---4-:R0:W4:Y:S01]  /*3df0*/  LDS.128 R12, [R94+0x24400] ;  /* 0x024400005e0c7984 */ /* 0x0111220000000c00 */
[----:B------:R-:W-:Y:S01]  /*3e00*/  ISETP.GE.AND P6, PT, R109, R106, PT ;  /* 0x0000006a6d00720c */ /* 0x000fe20003fc6270 */
[----:B------:R-:W-:Y:S01]  /*3e10*/  BSSY B3, `(.L_x_1597) ;  /* 0x0000032000037945 */ /* 0x000fe20003800000 */
[----:B---3--:R-:W-:-:S04]  /*3e20*/  LEA R64, P0, R19, R108, 0x1 ;  /* 0x0000006c13407211 */ /* 0x008fc800078008ff */
[----:B--2---:R-:W-:-:S07]  /*3e30*/  LEA.HI.X R65, R19, R74, R229, 0x1, P0 ;  /* 0x0000004a13417211 */ /* 0x004fce00000f0ce5 */
        /* <DEDUP_REMOVED lines=47> */
.L_x_1598:
[----:B------:R-:W-:Y:S05]  /*4130*/  BSYNC B3 ;  /* 0x0000000000037941 */ /* 0x000fea0003800000 */
.L_x_1597:
[----:B----4-:R0:W-:Y:S02]  /*4140*/  ST.E.128 desc[UR60][R64.64], R12 ;  /* 0x0000000c40007985 */ /* 0x0101e4000c101d3c */
.L_x_1596:
[----:B------:R-:W-:Y:S05]  /*4150*/  BSYNC B2 ;  /* 0x0000000000027941 */ /* 0x000fea0003800000 */
.L_x_1595:
[----:B------:R-:W-:-:S13]  /*4160*/  ISETP.NE.AND P0, PT, R39, RZ, PT ;  /* 0x000000ff2700720c */ /* 0x000fda0003f05270 */
        /* <DEDUP_REMOVED lines=53> */
.L_x_1600:
[----:B------:R-:W-:Y:S05]  /*44c0*/  BSYNC B2 ;  /* 0x0000000000027941 */ /* 0x000fea0003800000 */
.L_x_1599:
[----:B----4-:R0:W-:Y:S02]  /*44d0*/  ST.E.128 desc[UR60][R60.64], R12 ;  /* 0x0000000c3c007985 */ /* 0x0101e4000c101d3c */
.L_x_1586:
[----:B------:R-:W-:Y:S05]  /*44e0*/  BSYNC B1 ;  /* 0x0000000000017941 */ /* 0x000fea0003800000 */
.L_x_1585:
[----:B------:R-:W-:-:S03]  /*44f0*/  UMOV UR4, 0xffffffff ;  /* 0xffffffff00047882 */ /* 0x000fc60000000000 */
[----:B------:R-:W-:Y:S05]  /*4500*/  BRA.DIV UR4, `(.L_x_1601) ;  /* 0x0000026a04387947 */ /* 0x000fea000b800000 */
[----:B-1----:R-:W1:Y:S04]  /*4510*/  SHFL.IDX PT, R114, R114, 0x1, 0x181f ;  /* 0x00381f0072727f89 */ /* 0x002e6800000e0000 */
[----:B------:R0:W0:Y:S02]  /*4520*/  SHFL.IDX PT, R58, R107, 0x1, 0x181f ;  /* 0x00381f006b3a7f89 */ /* 0x00002400000e0000 */
.L_x_2013:
        /* <DEDUP_REMOVED lines=8> */
[----:B-1----:R-:W-:-:S07]  /*45b0*/  LEA.HI.X R57, R16, R114, R17, 0x1, P0 ;  /* 0x0000007210397211 */ /* 0x002fce00000f0c11 */
[----:B0-----:R-:W-:Y:S05]  /*45c0*/  @P4 BRA `(.L_x_1606) ;  /* 0x0000000000b84947 */ /* 0x001fea0003800000 */
[----:B------:R-:W-:Y:S02]  /*45d0*/  SHF.R.U64 R11, R54, 0x10, R55 ;  /* 0x00000010360b7819 */ /* 0x000fe40000001237 */
[----:B------:R-:W-:Y:S01]  /*45e0*/  SHF.R.U64 R59, R52, 0x10, R53 ;  /* 0x00000010343b7819 */ /* 0x000fe20000001235 */
[----:B----4-:R-:W-:Y:S01]  /*45f0*/  IMAD.U32 R52, R14, 0x10000, RZ ;  /* 0x000100000e347824 */ /* 0x010fe200078e00ff */
[----:B------:R-:W-:Y:S02]  /*4600*/  SHF.R.U32.HI R60, RZ, 0x10, R55 ;  /* 0x00000010ff3c7819 */ /* 0x000fe40000011637 */
[----:B------:R-:W-:Y:S02]  /*4610*/  SHF.R.U32.HI R62, RZ, 0x10, R53 ;  /* 0x00000010ff3e7819 */ /* 0x000fe40000011635 */
[----:B------:R-:W-:Y:S01]  /*4620*/  PRMT R126, R126, 0x5410, R11 ;  /* 0x000054107e7e7816 */ /* 0x000fe2000000000b */
[----:B------:R-:W-:Y:S01]  /*4630*/  IMAD.U32 R11, R12, 0x10000, RZ ;  /* 0x000100000c0b7824 */ /* 0x000fe200078e00ff */
        /* <DEDUP_REMOVED lines=10> */
[----:B------:R-:W-:Y:S01]  /*46e0*/  FMUL.FTZ R65, R53, R61 ;  /* 0x0000003d35417220 */ /* 0x000fe20000410000 */
[----:B------:R-:W-:Y:S01]  /*46f0*/  LOP3.LUT R54, R15, 0xffff0000, RZ, 0xc0, !PT ;  /* 0xffff00000f367812 */ /* 0x000fe200078ec0ff */
[C---:B------:R-:W-:Y:S01]  /*4700*/  FMUL.FTZ R63, R13.reuse, R60 ;  /* 0x0000003c0d3f7220 */ /* 0x040fe20000410000 */
[----:B------:R-:W-:Y:S01]  /*4710*/  LOP3.LUT R12, R12, 0xffff0000, RZ, 0xc0, !PT ;  /* 0xffff00000c0c7812 */ /* 0x000fe200078ec0ff */
[----:B------:R-:W-:Y:S01]  /*4720*/  FMUL.FTZ R13, R13, R55 ;  /* 0x000000370d0d7220 */ /* 0x000fe20000410000 */
[----:B------:R-:W-:Y:S01]  /*4730*/  LOP3.LUT R127, R127, 0xffff0000, RZ, 0xc0, !PT ;  /* 0xffff00007f7f7812 */ /* 0x000fe200078ec0ff */
[----:B------:R-:W-:Y:S01]  /*4740*/  FMUL.FTZ R53, R53, R59 ;  /* 0x0000003b35357220 */ /* 0x000fe20000410000 */
[----:B------:R-:W-:Y:S01]  /*4750*/  LOP3.LUT R125, R125, 0xffff0000, RZ, 0xc0, !PT ;  /* 0xffff00007d7d7812 */ /* 0x000fe200078ec0ff */
[----:B------:R-:W-:-:S02]  /*4760*/  IMAD.U32 R126, R126, 0x10000, RZ ;  /* 0x000100007e7e7824 */ /* 0x000fc400078e00ff */
[----:B------:R-:W-:Y:S01]  /*4770*/  FFMA.FTZ R63, R14, R55, -R63 ;  /* 0x000000370e3f7223 */ /* 0x000fe2000001083f */
[----:B------:R-:W-:Y:S02]  /*4780*/  IMAD.U32 R124, R124, 0x10000, RZ ;  /* 0x000100007c7c7824 */ /* 0x000fe400078e00ff */
[----:B------:R-:W-:Y:S01]  /*4790*/  FFMA.FTZ R60, R14, R60, R13 ;  /* 0x0000003c0e3c7223 */ /* 0x000fe2000001000d */
[C---:B------:R-:W-:Y:S01]  /*47a0*/  FFMA.FTZ R65, R52.reuse, R59, -R65 ;  /* 0x0000003b34417223 */ /* 0x040fe20000010841 */
[----:B------:R-:W-:Y:S02]  /*47b0*/  IMAD.U32 R15, R15, 0x10000, RZ ;  /* 0x000100000f0f7824 */ /* 0x000fe400078e00ff */
[----:B------:R-:W-:Y:S01]  /*47c0*/  FFMA.FTZ R52, R52, R61, R53 ;  /* 0x0000003d34347223 */ /* 0x000fe20000010035 */
        /* <DEDUP_REMOVED lines=14> */
.L_x_1606:
[----:B------:R-:W-:Y:S05]  /*48b0*/  BSYNC B2 ;  /* 0x0000000000027941 */ /* 0x000fea0003800000 */
.L_x_1605:
[----:B----4-:R0:W-:Y:S02]  /*48c0*/  ST.E.128 desc[UR60][R56.64], R12 ;  /* 0x0000000c38007985 */ /* 0x0101e4000c101d3c */
.L_x_1604:
[----:B------:R-:W-:Y:S05]  /*48d0*/  BSYNC B1 ;  /* 0x0000000000017941 */ /* 0x000fea0003800000 */
.L_x_1603:
        /* <DEDUP_REMOVED lines=55> */
.L_x_1610:
[----:B------:R-:W-:Y:S05]  /*4c50*/  BSYNC B2 ;  /* 0x0000000000027941 */ /* 0x000fea0003800000 */
.L_x_1609:
[----:B----4-:R0:W-:Y:S02]  /*4c60*/  ST.E.128 desc[UR60][R52.64], R12 ;  /* 0x0000000c34007985 */ /* 0x0101e4000c101d3c */
.L_x_1608:
[----:B------:R-:W-:Y:S05]  /*4c70*/  BSYNC B1 ;  /* 0x0000000000017941 */ /* 0x000fea0003800000 */
.L_x_1607:
        /* <DEDUP_REMOVED lines=55> */
.L_x_1614:
[----:B------:R-:W-:Y:S05]  /*4ff0*/  BSYNC B2 ;  /* 0x0000000000027941 */ /* 0x000fea0003800000 */
.L_x_1613:
[----:B----4-:R0:W-:Y:S02]  /*5000*/  ST.E.128 desc[UR60][R48.64], R12 ;  /* 0x0000000c30007985 */ /* 0x0101e4000c101d3c */
.L_x_1612:
[----:B------:R-:W-:Y:S05]  /*5010*/  BSYNC B1 ;  /* 0x0000000000017941 */ /* 0x000fea0003800000 */
.L_x_1611:
[----:B------:R-:W-:-:S13]  /*5020*/  ISETP.NE.AND P0, PT, R39, RZ, PT ;  /* 0x000000ff2700720c */ /* 0x000fda0003f05270 */
        /* <DEDUP_REMOVED lines=19> */
[----:B------:R-:W-:Y:S01]  /*5160*/  LOP3.LUT R13, R13, 0xffff0000, RZ, 0xc0, !PT ;  /* 0xffff00000d0d7812 */ /* 0x000fe200078ec0ff */
[----:B------:R-:W-:Y:S01]  /*5170*/  IMAD.U32 R11, R12, 0x10000, RZ ;  /* 0x000100000c0b7824 */ /* 0x000fe200078e00ff */
[C---:B------:R-:W-:Y:S01]  /*5180*/  LOP3.LUT R45, R113.reuse, 0xffff0000, RZ, 0xc0, !PT ;  /* 0xffff0000712d7812 */ /* 0x040fe200078ec0ff */
[----:B------:R-:W-:Y:S01]  /*5190*/  IMAD.U32 R44, R112, 0x10000, RZ ;  /* 0x00010000702c7824 */ /* 0x000fe200078e00ff */
[----:B------:R-:W-:Y:S01]  /*51a0*/  LOP3.LUT R43, R110, 0xffff0000, RZ, 0xc0, !PT ;  /* 0xffff00006e2b7812 */ /* 0x000fe200078ec0ff */
[----:B------:R-:W-:Y:S01]  /*51b0*/  IMAD.U32 R113, R113, 0x10000, RZ ;  /* 0x0001000071717824 */ /* 0x000fe200078e00ff */
[----:B------:R-:W-:Y:S01]  /*51c0*/  LOP3.LUT R12, R12, 0xffff0000, RZ, 0xc0, !PT ;  /* 0xffff00000c0c7812 */ /* 0x000fe200078ec0ff */
[----:B------:R-:W-:Y:S01]  /*51d0*/  FMUL.FTZ R47, R13, R45 ;  /* 0x0000002d0d2f7220 */ /* 0x000fe20000410000 */
[----:B------:R-:W-:Y:S01]  /*51e0*/  LOP3.LUT R42, R15, 0xffff0000, RZ, 0xc0, !PT ;  /* 0xffff00000f2a7812 */ /* 0x000fe200078ec0ff */
[----:B------:R-:W-:Y:S01]  /*51f0*/  FMUL.FTZ R48, R13, R43 ;  /* 0x0000002b0d307220 */ /* 0x000fe20000410000 */
        /* <DEDUP_REMOVED lines=24> */
.L_x_1616:
[----:B------:R-:W-:Y:S05]  /*5380*/  BSYNC B1 ;  /* 0x0000000000017941 */ /* 0x000fea0003800000 */
.L_x_1615:
[----:B----4-:R0:W-:Y:S01]  /*5390*/  ST.E.128 desc[UR60][R58.64], R12 ;  /* 0x0000000c3a007985 */ /* 0x0101e2000c101d3c */
[----:B------:R-:W-:Y:S05]  /*53a0*/  BRA `(.L_x_1602) ;  /* 0x0000002c00dc7947 */ /* 0x000fea0003800000 */
.L_x_1576:
[----:B------:R-:W2:Y:S01]  /*53b0*/  LDL R11, [R1+0x10] ;  /* 0x00001000010b7983 */ /* 0x000ea20000100800 */
[----:B------:R-:W-:Y:S01]  /*53c0*/  BSSY B1, `(.L_x_1617) ;  /* 0x0000024000017945 */ /* 0x000fe20003800000 */
        /* <DEDUP_REMOVED lines=31> */
[----:B------:R0:W5:Y:S04]  /*55c0*/  @!P6 LDG.E.128 R40, desc[UR60][R56.64+0x80] ;  /* 0x0000803c3828e981 */ /* 0x000168000c1e1d00 */
[----:B------:R0:W5:Y:S04]  /*55d0*/  @!P5 LDG.E.128 R44, desc[UR60][R56.64] ;  /* 0x0000003c382cd981 */ /* 0x000168000c1e1d00 */
[----:B------:R0:W5:Y:S04]  /*55e0*/  @!P5 LDG.E.128 R52, desc[UR60][R60.64] ;  /* 0x0000003c3c34d981 */ /* 0x000168000c1e1d00 */
[----:B------:R0:W5:Y:S02]  /*55f0*/  @!P6 LDG.E.128 R48, desc[UR60][R60.64+0x80] ;  /* 0x0000803c3c30e981 */ /* 0x000164000c1e1d00 */
.L_x_1618:
[----:B------:R-:W-:Y:S05]  /*5600*/  BSYNC B1 ;  /* 0x0000000000017941 */ /* 0x000fea0003800000 */
.L_x_1617:
        /* <DEDUP_REMOVED lines=25> */
[----:B------:R-:W-:Y:S02]  /*57a0*/  LEA R12, P6, R15, UR4, 0x1 ;  /* 0x000000040f0c7c11 */ /* 0x000fe4000f8c08ff */
        /* <DEDUP_REMOVED lines=11> */
.L_x_1620:
[----:B------:R-:W-:Y:S05]  /*5860*/  BSYNC B1 ;  /* 0x0000000000017941 */ /* 0x000fea0003800000 */
.L_x_1619:
        /* <DEDUP_REMOVED lines=65> */
.L_x_1621:
[----:B------:R-:W2:Y:S01]  /*5c80*/  LDL R11, [R1+0x1c] ;  /* 0x00001c00010b7983 */ /* 0x000ea20000100800 */
[----:B------:R-:W-:Y:S01]  /*5c90*/  IMAD R90, R200, 0x8, R18 ;  /* 0x00000008c85a7824 */ /* 0x000fe200078e0212 */
[----:B------:R-:W0:Y:S01]  /*5ca0*/  LDC R116, c[0x0][0x2f4] ;  /* 0x0000bd00ff747b82 */ /* 0x000e220000000800 */
[----:B------:R-:W-:Y:S01]  /*5cb0*/  BSSY B1, `(.L_x_1622) ;  /* 0x0000004000017945 */ /* 0x000fe20003800000 */
[----:B--2---:R-:W-:-:S04]  /*5cc0*/  SHF.L.U32 R105, R11, 0x1f, RZ ;  /* 0x0000001f0b697819 */ /* 0x004fc800000006ff */
[----:B------:R-:W1:Y:S02]  /*5cd0*/  SYNCS.PHASECHK.TRANS64.TRYWAIT P6, [R90+URZ+0x30890], R105 ;  /* 0x030890695a0075a7 */ /* 0x000e6400080c017f */
[----:B01----:R-:W-:Y:S05]  /*5ce0*/  @!P6 BRA `(.L_x_1623) ;  /* 0x00000250008ce947 */ /* 0x003fea0003800000 */
.L_x_2014:
[----:B------:R-:W-:Y:S05]  /*5cf0*/  BSYNC B1 ;  /* 0x0000000000017941 */ /* 0x000fea0003800000 */
.L_x_1622:
[----:B------:R-:W-:Y:S01]  /*5d00*/  UMOV UR4, 0xffffffff ;  /* 0xffffffff00047882 */ /* 0x000fe20000000000 */
[----:B------:R-:W-:Y:S02]  /*5d10*/  IMAD.IADD R118, R116, 0x1, -R95 ;  /* 0x0000000174767824 */ /* 0x000fe400078e0a5f */
[----:B------:R-:W-:Y:S05]  /*5d20*/  BRA.DIV UR4, `(.L_x_1624) ;  /* 0x0000025204907947 */ /* 0x000fea000b800000 */
[----:B------:R1:W2:Y:S04]  /*5d30*/  SHFL.IDX PT, R109, R114, RZ, 0x181f ;  /* 0x00181fff726d7589 */ /* 0x0002a800000e0000 */
[----:B------:R1:W3:Y:S02]  /*5d40*/  SHFL.IDX PT, R108, R107, RZ, 0x181f ;  /* 0x00181fff6b6c7589 */ /* 0x0002e400000e0000 */
.L_x_2018:
[----:B------:R-:W-:Y:S04]  /*5d50*/  BSSY B1, `(.L_x_1625) ;  /* 0x00000ff000017945 */ /* 0x000fe80003800000 */
[----:B------:R-:W-:Y:S05]  /*5d60*/  @P0 BRA `(.L_x_1626) ;  /* 0x0000000c00f40947 */ /* 0x000fea0003800000 */
[----:B------:R-:W-:Y:S01]  /*5d70*/  ISETP.NE.AND P0, PT, R28, RZ, PT ;  /* 0x000000ff1c00720c */ /* 0x000fe20003f05270 */
[----:B------:R-:W-:-:S12]  /*5d80*/  BSSY B2, `(.L_x_1627) ;  /* 0x000007d000027945 */ /* 0x000fd80003800000 */
[----:B------:R-:W-:Y:S05]  /*5d90*/  @!P0 BRA `(.L_x_1628) ;  /* 0x0000000400ec8947 */ /* 0x000fea0003800000 */
[----:B------:R-:W4:Y:S04]  /*5da0*/  LDL R15, [R1+0x50] ;  /* 0x00005000010f7983 */ /* 0x000f280000100800 */
[----:B------:R-:W5:Y:S04]  /*5db0*/  LDL R14, [R1+0xa4] ;  /* 0x0000a400010e7983 */ /* 0x000f680000100800 */
[----:B------:R-:W5:Y:S01]  /*5dc0*/  LDL R13, [R1+0x58] ;  /* 0x00005800010d7983 */ /* 0x000f620000100800 */
[----:B------:R-:W-:Y:S01]  /*5dd0*/  SEL R11, R95, R118, !P2 ;  /* 0x000000765f0b7207 */ /* 0x000fe20005000000 */
[----:B------:R-:W-:Y:S01]  /*5de0*/  BSSY B3, `(.L_x_1629) ;  /* 0x0000074000037945 */ /* 0x000fe20003800000 */
[----:B---3--:R-:W-:-:S02]  /*5df0*/  LEA R110, P6, R33, R108, 0x1 ;  /* 0x0000006c216e7211 */ /* 0x008fc400078c08ff */
[----:B------:R-:W-:Y:S02]  /*5e00*/  SHF.R.S32.HI R12, RZ, 0x1f, R11 ;  /* 0x0000001fff0c7819 */ /* 0x000fe4000001140b */
[----:B--2---:R-:W-:Y:S02]  /*5e10*/  LEA.HI.X R111, R33, R109, R88, 0x1, P6 ;  /* 0x0000006d216f7211 */ /* 0x004fe400030f0c58 */
[----:B------:R-:W-:Y:S02]  /*5e20*/  LEA.HI R11, R12, R11, RZ, 0x4 ;  /* 0x0000000b0c0b7211 */ /* 0x000fe400078f20ff */
[----:B------:R-:W-:Y:S02]  /*5e30*/  ISETP.GE.AND P6, PT, R16, R106, PT ;  /* 0x0000006a1000720c */ /* 0x000fe40003fc6270 */
[----:B------:R-:W-:-:S04]  /*5e40*/  LEA.HI.SX32 R11, R11, R32, 0x1c ;  /* 0x000000200b0b7211 */ /* 0x000fc800078fe2ff */
[----:B------:R-:W-:Y:S01]  /*5e50*/  SHF.R.S32.HI R12, RZ, 0x1f, R11 ;  /* 0x0000001fff0c7819 */ /* 0x000fe2000001140b */
[----:B------:R-:W-:-:S03]  /*5e60*/  IMAD.SHL.U32 R113, R11, 0x8, RZ ;  /* 0x000000080b717824 */ /* 0x000fc600078e00ff */
[----:B------:R-:W-:Y:S02]  /*5e70*/  LEA.HI R12, R12, R11, RZ, 0x3 ;  /* 0x0000000b0c0c7211 */ /* 0x000fe400078f18ff */
[----:B------:R-:W-:-:S03]  /*5e80*/  ISETP.GE.AND P0, PT, R113, R116, PT ;  /* 0x000000747100720c */ /* 0x000fc60003f06270 */
[----:B------:R-:W-:-:S05]  /*5e90*/  IMAD.SHL.U32 R12, R12, 0x200, RZ ;  /* 0x000002000c0c7824 */ /* 0x000fca00078e00ff */
[----:B------:R-:W-:Y:S02]  /*5ea0*/  LOP3.LUT R12, R12, 0x7ffff000, RZ, 0xc0, !PT ;  /* 0x7ffff0000c0c7812 */ /* 0x000fe400078ec0ff */
[----:B----4-:R-:W-:-:S03]  /*5eb0*/  LOP3.LUT R11, R15, 0x38, R113, 0xf8, !PT ;  /* 0x000000380f0b7812 */ /* 0x010fc600078ef871 */
[----:B------:R-:W-:Y:S01]  /*5ec0*/  @!P0 IMAD.WIDE R112, R113, 0x2, R108 ;  /* 0x0000000271708825 */ /* 0x000fe200078e026c */
[----:B-----5:R-:W-:-:S04]  /*5ed0*/  LOP3.LUT R11, R11, R14, RZ, 0x3c, !PT ;  /* 0x0000000e0b0b7212 */ /* 0x020fc800078e3cff */
[----:B------:R-:W-:Y:S01]  /*5ee0*/  IADD3 R13, R11, R12, R13 ;  /* 0x0000000c0b0d7210 */ /* 0x000fe20007ffe00d */
[----:B------:R-:W-:-:S04]  /*5ef0*/  IMAD R11, R200, 0x4000, R93 ;  /* 0x00004000c80b7824 */ /* 0x000fc800078e025d */
[----:B------:R-:W-:Y:S02]  /*5f00*/  IMAD R13, R200, 0x4000, R13 ;  /* 0x00004000c80d7824 */ /* 0x000fe400078e020d */
[--C-:B------:R-:W-:Y:S02]  /*5f10*/  IMAD R11, R11, 0x2, R18.reuse ;  /* 0x000000020b0b7824 */ /* 0x100fe400078e0212 */
[----:B------:R-:W-:-:S03]  /*5f20*/  IMAD R72, R13, 0x2, R18 ;  /* 0x000000020d487824 */ /* 0x000fc600078e0212 */
[----:B------:R2:W3:Y:S04]  /*5f30*/  LDS.128 R12, [R11+0x20400] ;  /* 0x020400000b0c7984 */ /* 0x0004e80000000c00 */
[----:B------:R-:W4:Y:S01]  /*5f40*/  LDS.128 R72, [R72+0x20400] ;  /* 0x0204000048487984 */ /* 0x000f220000000c00 */
[----:B------:R-:W-:Y:S05]  /*5f50*/  @P6 BRA `(.L_x_1630) ;  /* 0x0000000400706947 */ /* 0x000fea0003800000 */
[----:B------:R-:W-:Y:S01]  /*5f60*/  SHF.R.U32.HI R147, RZ, 0x10, R53 ;  /* 0x00000010ff937819 */ /* 0x000fe20000011635 */
[----:B----4-:R-:W-:Y:S01]  /*5f70*/  IMAD.U32 R143, R75, 0x10000, RZ ;  /* 0x000100004b8f7824 */ /* 0x010fe200078e00ff */
[----:B------:R-:W-:Y:S01]  /*5f80*/  SHF.R.U32.HI R144, RZ, 0x10, R45 ;  /* 0x00000010ff907819 */ /* 0x000fe2000001162d */
[----:B---3--:R-:W-:Y:S01]  /*5f90*/  IMAD.U32 R141, R15, 0x10000, RZ ;  /* 0x000100000f8d7824 */ /* 0x008fe200078e00ff */
[--C-:B------:R-:W-:Y:S01]  /*5fa0*/  SHF.R.U64 R46, R46, 0x10, R47.reuse ;  /* 0x000000102e2e7819 */ /* 0x100fe2000000122f */
[----:B--2---:R-:W-:Y:S01]  /*5fb0*/  IMAD.U32 R11, R14, 0x10000, RZ ;  /* 0x000100000e0b7824 */ /* 0x004fe200078e00ff */
[----:B------:R-:W-:Y:S02]  /*5fc0*/  SHF.R.U32.HI R145, RZ, 0x10, R47 ;  /* 0x00000010ff917819 */ /* 0x000fe4000001162f */
[----:B------:R-:W-:Y:S01]  /*5fd0*/  SHF.R.U64 R148, R44, 0x10, R45 ;  /* 0x000000102c947819 */ /* 0x000fe2000000122d */
[----:B------:R-:W-:Y:S01]  /*5fe0*/  IMAD.U32 R44, R13, 0x10000, RZ ;  /* 0x000100000d2c7824 */ /* 0x000fe200078e00ff */
[----:B------:R-:W-:Y:S01]  /*5ff0*/  SHF.R.U64 R47, R54, 0x10, R55 ;  /* 0x00000010362f7819 */ /* 0x000fe20000001237 */
[----:B------:R-:W-:Y:S01]  /*6000*/  IMAD.U32 R45, R12, 0x10000, RZ ;  /* 0x000100000c2d7824 */ /* 0x000fe200078e00ff */
[----:B------:R-:W-:-:S02]  /*6010*/  PRMT R147, R153, 0x5410, R147 ;  /* 0x0000541099937816 */ /* 0x000fc40000000093 */
[----:B------:R-:W-:Y:S02]  /*6020*/  SHF.R.U32.HI R149, RZ, 0x10, R55 ;  /* 0x00000010ff957819 */ /* 0x000fe40000011637 */
[----:B------:R-:W-:Y:S02]  /*6030*/  LOP3.LUT R54, R75, 0xffff0000, RZ, 0xc0, !PT ;  /* 0xffff00004b367812 */ /* 0x000fe400078ec0ff */
[----:B------:R-:W-:Y:S01]  /*6040*/  LOP3.LUT R55, R13, 0xffff0000, RZ, 0xc0, !PT ;  /* 0xffff00000d377812 */ /* 0x000fe200078ec0ff */
[----:B------:R-:W-:Y:S01]  /*6050*/  IMAD.U32 R13, R73, 0x10000, RZ ;  /* 0x00010000490d7824 */ /* 0x000fe200078e00ff */
[----:B------:R-:W-:Y:S02]  /*6060*/  PRMT R75, R119, 0x5432, R144 ;  /* 0x00005432774b7816 */ /* 0x000fe40000000090 */
[----:B------:R-:W-:Y:S02]  /*6070*/  LOP3.LUT R142, R73, 0xffff0000, RZ, 0xc0, !PT ;  /* 0xffff0000498e7812 */ /* 0x000fe400078ec0ff */
[----:B------:R-:W-:Y:S01]  /*6080*/  PRMT R73, R117, 0x5432, R148 ;  /* 0x0000543275497816 */ /* 0x000fe20000000094 */
[----:B------:R-:W-:Y:S01]  /*6090*/  IMAD.U32 R148, R147, 0x10000, RZ ;  /* 0x0001000093947824 */ /* 0x000fe200078e00ff */
[----:B------:R-:W-:Y:S01]  /*60a0*/  PRMT R149, R152, 0x5410, R149 ;  /* 0x0000541098957816 */ /* 0x000fe20000000095 */
[----:B------:R-:W-:Y:S01]  /*60b0*/  IMAD.U32 R144, R75, 0x10000, RZ ;  /* 0x000100004b907824 */ /* 0x000fe200078e00ff */
[----:B------:R-:W-:Y:S01]  /*60c0*/  PRMT R47, R151, 0x5410, R47 ;  /* 0x00005410972f7816 */ /* 0x000fe2000000002f */
[----:B------:R-:W-:Y:S01]  /*60d0*/  FMUL.FTZ R151, R13, R148 ;  /* 0x000000940d977220 */ /* 0x000fe20000410000 */
[----:B------:R-:W-:Y:S01]  /*60e0*/  LOP3.LUT R147, R147, 0xffff0000, RZ, 0xc0, !PT ;  /* 0xffff000093937812 */ /* 0x000fe200078ec0ff */
[-C--:B------:R-:W-:Y:S01]  /*60f0*/  FMUL.FTZ R153, R13, R144.reuse ;  /* 0x000000900d997220 */ /* 0x080fe20000410000 */
[----:B------:R-:W-:Y:S01]  /*6100*/  SHF.R.U64 R146, R52, 0x10, R53 ;  /* 0x0000001034927819 */ /* 0x000fe20000001235 */
[----:B------:R-:W-:Y:S01]  /*6110*/  FFMA.FTZ R13, R44, R144, -R151 ;  /* 0x000000902c0d7223 */ /* 0x000fe20000010897 */
[----:B------:R-:W-:Y:S01]  /*6120*/  PRMT R145, R150, 0x5410, R145 ;  /* 0x0000541096917816 */ /* 0x000fe20000000091 */
[----:B------:R-:W-:Y:S01]  /*6130*/  IMAD.U32 R150, R149, 0x10000, RZ ;  /* 0x0001000095967824 */ /* 0x000fe200078e00ff */
[----:B------:R-:W-:Y:S01]  /*6140*/  LOP3.LUT R75, R75, 0xffff0000, RZ, 0xc0, !PT ;  /* 0xffff00004b4b7812 */ /* 0x000fe200078ec0ff */
[----:B------:R-:W-:Y:S01]  /*6150*/  FMUL.FTZ R152, R142, R147 ;  /* 0x000000938e987220 */ /* 0x000fe20000410000 */
[----:B------:R-:W-:Y:S01]  /*6160*/  PRMT R146, R120, 0x5432, R146 ;  /* 0x0000543278927816 */ /* 0x000fe20000000092 */
[----:B------:R-:W-:-:S02]  /*6170*/  IMAD.U32 R144, R145, 0x10000, RZ ;  /* 0x0001000091907824 */ /* 0x000fc400078e00ff */
[----:B------:R-:W-:Y:S01]  /*6180*/  FFMA.FTZ R44, R44, R148, R153 ;  /* 0x000000942c2c7223 */ /* 0x000fe20000010099 */
[-C--:B------:R-:W-:Y:S01]  /*6190*/  FMUL.FTZ R142, R142, R75.reuse ;  /* 0x0000004b8e8e7220 */ /* 0x080fe20000410000 */
[----:B------:R-:W-:Y:S01]  /*61a0*/  FMUL.FTZ R148, R143, R150 ;  /* 0x000000968f947220 */ /* 0x000fe20000410000 */
[----:B------:R-:W-:Y:S01]  /*61b0*/  LOP3.LUT R149, R149, 0xffff0000, RZ, 0xc0, !PT ;  /* 0xffff000095957812 */ /* 0x000fe200078ec0ff */
[----:B------:R-:W-:Y:S01]  /*61c0*/  FFMA.FTZ R152, R55, R75, -R152 ;  /* 0x0000004b37987223 */ /* 0x000fe20000010898 */
[----:B------:R-:W-:Y:S01]  /*61d0*/  LOP3.LUT R145, R145, 0xffff0000, RZ, 0xc0, !PT ;  /* 0xffff000091917812 */ /* 0x000fe200078ec0ff */
[----:B------:R-:W-:Y:S02]  /*61e0*/  IMAD.U32 R52, R72, 0x10000, RZ ;  /* 0x0001000048347824 */ /* 0x000fe400078e00ff */
[-C--:B------:R-:W-:Y:S01]  /*61f0*/  FMUL.FTZ R143, R143, R144.reuse ;  /* 0x000000908f8f7220 */ /* 0x080fe20000410000 */
[----:B------:R-:W-:Y:S02]  /*6200*/  IMAD.U32 R75, R146, 0x10000, RZ ;  /* 0x00010000924b7824 */ /* 0x000fe400078e00ff */
[----:B------:R-:W-:Y:S01]  /*6210*/  FFMA.FTZ R147, R55, R147, R142 ;  /* 0x0000009337937223 */ /* 0x000fe2000001008e */
[----:B------:R-:W-:Y:S01]  /*6220*/  FFMA.FTZ R148, R141, R144, -R148 ;  /* 0x000000908d947223 */ /* 0x000fe20000010894 */
[----:B------:R-:W-:-:S02]  /*6230*/  IMAD.U32 R55, R73, 0x10000, RZ ;  /* 0x0001000049377824 */ /* 0x000fc400078e00ff */
[C---:B------:R-:W-:Y:S01]  /*6240*/  FMUL.FTZ R142, R54.reuse, R149 ;  /* 0x00000095368e7220 */ /* 0x040fe20000410000 */
[----:B------:R-:W-:Y:S01]  /*6250*/  FMUL.FTZ R144, R54, R145 ;  /* 0x0000009136907220 */ /* 0x000fe20000410000 */
[----:B------:R-:W-:Y:S01]  /*6260*/  LOP3.LUT R53, R15, 0xffff0000, RZ, 0xc0, !PT ;  /* 0xffff00000f357812 */ /* 0x000fe200078ec0ff */
[----:B------:R-:W-:Y:S01]  /*6270*/  FFMA.FTZ R150, R141, R150, R143 ;  /* 0x000000968d967223 */ /* 0x000fe2000001008f */
[----:B------:R-:W-:Y:S01]  /*6280*/  FMUL.FTZ R54, R52, R75 ;  /* 0x0000004b34367220 */ /* 0x000fe20000410000 */
[----:B------:R-:W-:Y:S01]  /*6290*/  LOP3.LUT R72, R72, 0xffff0000, RZ, 0xc0, !PT ;  /* 0xffff000048487812 */ /* 0x000fe200078ec0ff */
[-C--:B------:R-:W-:Y:S01]  /*62a0*/  FMUL.FTZ R52, R52, R55.reuse ;  /* 0x0000003734347220 */ /* 0x080fe20000410000 */
[----:B------:R-:W-:Y:S01]  /*62b0*/  LOP3.LUT R141, R146, 0xffff0000, RZ, 0xc0, !PT ;  /* 0xffff0000928d7812 */ /* 0x000fe200078ec0ff */
[----:B------:R-:W-:Y:S01]  /*62c0*/  FFMA.FTZ R55, R45, R55, -R54 ;  /* 0x000000372d377223 */ /* 0x000fe20000010836 */
[----:B------:R-:W-:Y:S01]  /*62d0*/  PRMT R46, R115, 0x5432, R46 ;  /* 0x00005432732e7816 */ /* 0x000fe2000000002e */
[----:B------:R-:W-:Y:S01]  /*62e0*/  IMAD.U32 R15, R74, 0x10000, RZ ;  /* 0x000100004a0f7824 */ /* 0x000fe200078e00ff */
[----:B------:R-:W-:Y:S01]  /*62f0*/  LOP3.LUT R73, R73, 0xffff0000, RZ, 0xc0, !PT ;  /* 0xffff000049497812 */ /* 0x000fe200078ec0ff */
[C---:B------:R-:W-:Y:S01]  /*6300*/  FFMA.FTZ R145, R53.reuse, R145, -R142 ;  /* 0x0000009135917223 */ /* 0x040fe2000001088e */
[----:B------:R-:W-:Y:S01]  /*6310*/  LOP3.LUT R12, R12, 0xffff0000, RZ, 0xc0, !PT ;  /* 0xffff00000c0c7812 */ /* 0x000fe200078ec0ff */
[----:B------:R-:W-:Y:S01]  /*6320*/  FFMA.FTZ R149, R53, R149, R144 ;  /* 0x0000009535957223 */ /* 0x000fe20000010090 */
[----:B------:R-:W-:Y:S01]  /*6330*/  IMAD.U32 R54, R47, 0x10000, RZ ;  /* 0x000100002f367824 */ /* 0x000fe200078e00ff */
[----:B------:R-:W-:Y:S01]  /*6340*/  LOP3.LUT R74, R74, 0xffff0000, RZ, 0xc0, !PT ;  /* 0xffff00004a4a7812 */ /* 0x000fe200078ec0ff */
[C---:B------:R-:W-:Y:S01]  /*6350*/  FMUL.FTZ R53, R72.reuse, R141 ;  /* 0x0000008d48357220 */ /* 0x040fe20000410000 */
[----:B------:R-:W-:Y:S01]  /*6360*/  FFMA.FTZ R75, R45, R75, R52 ;  /* 0x0000004b2d4b7223 */ /* 0x000fe20000010034 */
[----:B------:R-:W-:Y:S01]  /*6370*/  LOP3.LUT R47, R47, 0xffff0000, RZ, 0xc0, !PT ;  /* 0xffff00002f2f7812 */ /* 0x000fe200078ec0ff */
[----:B------:R-:W-:Y:S01]  /*6380*/  FMUL.FTZ R143, R72, R73 ;  /* 0x00000049488f7220 */ /* 0x000fe20000410000 */
[C---:B------:R-:W-:Y:S01]  /*6390*/  LOP3.LUT R45, R46.reuse, 0xffff0000, RZ, 0xc0, !PT ;  /* 0xffff00002e2d7812 */ /* 0x040fe200078ec0ff */
[----:B------:R-:W-:-:S02]  /*63a0*/  IMAD.U32 R52, R46, 0x10000, RZ ;  /* 0x000100002e347824 */ /* 0x000fc400078e00ff */
[----:B------:R-:W-:Y:S01]  /*63b0*/  FFMA.FTZ R72, R12, R73, -R53 ;  /* 0x000000490c487223 */ /* 0x000fe20000010835 */
[----:B------:R-:W-:Y:S01]  /*63c0*/  LOP3.LUT R14, R14, 0xffff0000, RZ, 0xc0, !PT ;  /* 0xffff00000e0e7812 */ /* 0x000fe200078ec0ff */
[C---:B------:R-:W-:Y:S01]  /*63d0*/  FMUL.FTZ R46, R15.reuse, R54 ;  /* 0x000000360f2e7220 */ /* 0x040fe20000410000 */
[----:B------:R-:W-:Y:S01]  /*63e0*/  FMUL.FTZ R53, R74, R47 ;  /* 0x0000002f4a357220 */ /* 0x000fe20000410000 */
[----:B------:R-:W-:Y:S01]  /*63f0*/  FFMA.FTZ R12, R12, R141, R143 ;  /* 0x0000008d0c0c7223 */ /* 0x000fe2000001008f */
[----:B------:R-:W-:Y:S01]  /*6400*/  FMUL.FTZ R15, R15, R52 ;  /* 0x000000340f0f7220 */ /* 0x000fe20000410000 */
[----:B------:R-:W-:Y:S01]  /*6410*/  FMUL.FTZ R74, R74, R45 ;  /* 0x0000002d4a4a7220 */ /* 0x000fe20000410000 */
[----:B------:R-:W-:Y:S01]  /*6420*/  F2FP.BF16.F32.PACK_AB R73, R147, R44 ;  /* 0x0000002c9349723e */ /* 0x000fe200000010ff */
[C---:B------:R-:W-:Y:S01]  /*6430*/  FFMA.FTZ R46, R11.reuse, R52, -R46 ;  /* 0x000000340b2e7223 */ /* 0x040fe2000001082e */
[----:B------:R-:W-:Y:S01]  /*6440*/  FFMA.FTZ R15, R11, R54, R15 ;  /* 0x000000360b0f7223 */ /* 0x000fe2000001000f */
[----:B------:R-:W-:Y:S01]  /*6450*/  FFMA.FTZ R74, R14, R47, R74 ;  /* 0x0000002f0e4a7223 */ /* 0x000fe2000001004a */
[----:B------:R-:W-:Y:S01]  /*6460*/  F2FP.BF16.F32.PACK_AB R72, R72, R55 ;  /* 0x000000374848723e */ /* 0x000fe200000010ff */
        /* <DEDUP_REMOVED lines=11> */
.L_x_1630:
[----:B------:R-:W-:Y:S05]  /*6520*/  BSYNC B3 ;  /* 0x0000000000037941 */ /* 0x000fea0003800000 */
.L_x_1629:
[----:B---3--:R3:W-:Y:S04]  /*6530*/  ST.E.128 desc[UR60][R110.64], R12 ;  /* 0x0000000c6e007985 */ /* 0x0087e8000c101d3c */
[----:B----4-:R3:W-:Y:S02]  /*6540*/  @!P0 ST.E.128 desc[UR60][R112.64], R72 ;  /* 0x0000004870008985 */ /* 0x0107e4000c101d3c */
.L_x_1628:
[----:B------:R-:W-:Y:S05]  /*6550*/  BSYNC B2 ;  /* 0x0000000000027941 */ /* 0x000fea0003800000 */
.L_x_1627:
[----:B------:R-:W-:-:S13]  /*6560*/  ISETP.NE.AND P0, PT, R36, RZ, PT ;  /* 0x000000ff2400720c */ /* 0x000fda0003f05270 */
[----:B------:R-:W-:Y:S05]  /*6570*/  @!P0 BRA `(.L_x_1626) ;  /* 0x0000000400f08947 */ /* 0x000fea0003800000 */
[----:B---3--:R-:W3:Y:S04]  /*6580*/  LDL R15, [R1+0x50] ;  /* 0x00005000010f7983 */ /* 0x008ee80000100800 */
[----:B------:R-:W4:Y:S04]  /*6590*/  LDL R14, [R1+0xa4] ;  /* 0x0000a400010e7983 */ /* 0x000f280000100800 */
[----:B------:R-:W5:Y:S01]  /*65a0*/  LDL R13, [R1+0x58] ;  /* 0x00005800010d7983 */ /* 0x000f620000100800 */
[----:B--2---:R-:W-:Y:S01]  /*65b0*/  SEL R11, R95, R118, !P1 ;  /* 0x000000765f0b7207 */ /* 0x004fe20004800000 */
[----:B------:R-:W-:Y:S01]  /*65c0*/  BSSY B2, `(.L_x_1631) ;  /* 0x0000075000027945 */ /* 0x000fe20003800000 */
[----:B------:R-:W-:-:S02]  /*65d0*/  LEA R52, P6, R35, R108, 0x1 ;  /* 0x0000006c23347211 */ /* 0x000fc400078c08ff */
[----:B------:R-:W-:Y:S02]  /*65e0*/  SHF.R.S32.HI R12, RZ, 0x1f, R11 ;  /* 0x0000001fff0c7819 */ /* 0x000fe4000001140b */
[----:B------:R-:W-:Y:S02]  /*65f0*/  LEA.HI.X R53, R35, R109, R89, 0x1, P6 ;  /* 0x0000006d23357211 */ /* 0x000fe400030f0c59 */
        /* <DEDUP_REMOVED lines=8> */
[----:B------:R-:W-:-:S05]  /*6680*/  LOP3.LUT R12, R12, 0x7ffff000, RZ, 0xc0, !PT ;  /* 0x7ffff0000c0c7812 */ /* 0x000fca00078ec0ff */
[----:B------:R-:W-:Y:S01]  /*6690*/  @!P0 IMAD.WIDE R108, R55, 0x2, R108 ;  /* 0x00000002376c8825 */ /* 0x000fe200078e026c */
[----:B---3--:R-:W-:-:S04]  /*66a0*/  LOP3.LUT R11, R15, 0x38, R55, 0xf8, !PT ;  /* 0x000000380f0b7812 */ /* 0x008fc800078ef837 */
[----:B----4-:R-:W-:-:S04]  /*66b0*/  LOP3.LUT R11, R11, R14, RZ, 0x3c, !PT ;  /* 0x0000000e0b0b7212 */ /* 0x010fc800078e3cff */
[----:B-----5:R-:W-:Y:S01]  /*66c0*/  IADD3 R13, R11, R12, R13 ;  /* 0x0000000c0b0d7210 */ /* 0x020fe20007ffe00d */
        /* <DEDUP_REMOVED lines=8> */
[----:B--23--:R-:W-:Y:S01]  /*6750*/  IMAD.U32 R11, R14, 0x10000, RZ ;  /* 0x000100000e0b7824 */ /* 0x00cfe200078e00ff */
[----:B------:R-:W-:Y:S02]  /*6760*/  SHF.R.U32.HI R111, RZ, 0x10, R41 ;  /* 0x00000010ff6f7819 */ /* 0x000fe40000011629 */
[----:B------:R-:W-:Y:S02]  /*6770*/  SHF.R.U64 R54, R42, 0x10, R43 ;  /* 0x000000102a367819 */ /* 0x000fe4000000122b */
[----:B------:R-:W-:Y:S02]  /*6780*/  PRMT R140, R140, 0x5410, R73 ;  /* 0x000054108c8c7816 */ /* 0x000fe40000000049 */
[----:B------:R-:W-:Y:S02]  /*6790*/  PRMT R136, R136, 0x5410, R111 ;  /* 0x0000541088887816 */ /* 0x000fe4000000006f */
[----:B------:R-:W-:-:S02]  /*67a0*/  SHF.R.U32.HI R55, RZ, 0x10, R51 ;  /* 0x00000010ff377819 */ /* 0x000fc40000011633 */
[----:B------:R-:W-:Y:S01]  /*67b0*/  SHF.R.U64 R74, R48, 0x10, R49 ;  /* 0x00000010304a7819 */ /* 0x000fe20000001231 */
[----:B----4-:R-:W-:Y:S01]  /*67c0*/  IMAD.U32 R48, R45, 0x10000, RZ ;  /* 0x000100002d307824 */ /* 0x010fe200078e00ff */
[----:B------:R-:W-:Y:S01]  /*67d0*/  SHF.R.U64 R72, R50, 0x10, R51 ;  /* 0x0000001032487819 */ /* 0x000fe20000001233 */
[----:B------:R-:W-:Y:S01]  /*67e0*/  IMAD.U32 R51, R136, 0x10000, RZ ;  /* 0x0001000088337824 */ /* 0x000fe200078e00ff */
[----:B------:R-:W-:Y:S01]  /*67f0*/  PRMT R133, R133, 0x5410, R54 ;  /* 0x0000541085857816 */ /* 0x000fe20000000036 */
[----:B------:R-:W-:Y:S01]  /*6800*/  IMAD.U32 R54, R140, 0x10000, RZ ;  /* 0x000100008c367824 */ /* 0x000fe200078e00ff */
[----:B------:R-:W-:Y:S01]  /*6810*/  SHF.R.U32.HI R75, RZ, 0x10, R43 ;  /* 0x00000010ff4b7819 */ /* 0x000fe2000001162b */
[----:B------:R-:W-:Y:S01]  /*6820*/  IMAD.U32 R50, R47, 0x10000, RZ ;  /* 0x000100002f327824 */ /* 0x000fe200078e00ff */
[----:B------:R-:W-:Y:S01]  /*6830*/  PRMT R138, R138, 0x5410, R55 ;  /* 0x000054108a8a7816 */ /* 0x000fe20000000037 */
[----:B------:R-:W-:Y:S01]  /*6840*/  IMAD.U32 R43, R15, 0x10000, RZ ;  /* 0x000100000f2b7824 */ /* 0x000fe200078e00ff */
[----:B------:R-:W-:Y:S01]  /*6850*/  SHF.R.U64 R110, R40, 0x10, R41 ;  /* 0x00000010286e7819 */ /* 0x000fe20000001229 */
[----:B------:R-:W-:Y:S01]  /*6860*/  IMAD.U32 R41, R13, 0x10000, RZ ;  /* 0x000100000d297824 */ /* 0x000fe200078e00ff */
[----:B------:R-:W-:Y:S01]  /*6870*/  PRMT R137, R137, 0x5410, R72 ;  /* 0x0000541089897816 */ /* 0x000fe20000000048 */
[----:B------:R-:W-:Y:S01]  /*6880*/  FMUL.FTZ R72, R48, R54 ;  /* 0x0000003630487220 */ /* 0x000fe20000410000 */
[----:B------:R-:W-:Y:S01]  /*6890*/  LOP3.LUT R49, R45, 0xffff0000, RZ, 0xc0, !PT ;  /* 0xffff00002d317812 */ /* 0x000fe200078ec0ff */
[----:B------:R-:W-:Y:S01]  /*68a0*/  IMAD.U32 R45, R44, 0x10000, RZ ;  /* 0x000100002c2d7824 */ /* 0x000fe200078e00ff */
[----:B------:R-:W-:Y:S01]  /*68b0*/  PRMT R139, R139, 0x5410, R74 ;  /* 0x000054108b8b7816 */ /* 0x000fe2000000004a */
[-C--:B------:R-:W-:Y:S01]  /*68c0*/  FMUL.FTZ R74, R48, R51.reuse ;  /* 0x00000033304a7220 */ /* 0x080fe20000410000 */
[----:B------:R-:W-:Y:S01]  /*68d0*/  LOP3.LUT R140, R140, 0xffff0000, RZ, 0xc0, !PT ;  /* 0xffff00008c8c7812 */ /* 0x000fe200078ec0ff */
[----:B------:R-:W-:Y:S01]  /*68e0*/  IMAD.U32 R48, R138, 0x10000, RZ ;  /* 0x000100008a307824 */ /* 0x000fe200078e00ff */
[----:B------:R-:W-:Y:S01]  /*68f0*/  PRMT R134, R134, 0x5410, R75 ;  /* 0x0000541086867816 */ /* 0x000fe2000000004b */
[----:B------:R-:W-:Y:S01]  /*6900*/  FFMA.FTZ R72, R41, R51, -R72 ;  /* 0x0000003329487223 */ /* 0x000fe20000010848 */
[----:B------:R-:W-:Y:S01]  /*6910*/  LOP3.LUT R136, R136, 0xffff0000, RZ, 0xc0, !PT ;  /* 0xffff000088887812 */ /* 0x000fe200078ec0ff */
[----:B------:R-:W-:Y:S01]  /*6920*/  FMUL.FTZ R51, R49, R140 ;  /* 0x0000008c31337220 */ /* 0x000fe20000410000 */
[----:B------:R-:W-:Y:S01]  /*6930*/  LOP3.LUT R42, R13, 0xffff0000, RZ, 0xc0, !PT ;  /* 0xffff00000d2a7812 */ /* 0x000fe200078ec0ff */
[----:B------:R-:W-:Y:S01]  /*6940*/  FFMA.FTZ R74, R41, R54, R74 ;  /* 0x00000036294a7223 */ /* 0x000fe2000001004a */
[----:B------:R-:W-:-:S02]  /*6950*/  IMAD.U32 R41, R134, 0x10000, RZ ;  /* 0x0001000086297824 */ /* 0x000fc400078e00ff */
[----:B------:R-:W-:Y:S01]  /*6960*/  FMUL.FTZ R49, R49, R136 ;  /* 0x0000008831317220 */ /* 0x000fe20000410000 */
[----:B------:R-:W-:Y:S01]  /*6970*/  PRMT R135, R135, 0x5410, R110 ;  /* 0x0000541087877816 */ /* 0x000fe2000000006e */
[----:B------:R-:W-:Y:S01]  /*6980*/  FMUL.FTZ R54, R50, R48 ;  /* 0x0000003032367220 */ /* 0x000fe20000410000 */
[----:B------:R-:W-:Y:S01]  /*6990*/  FFMA.FTZ R51, R42, R136, -R51 ;  /* 0x000000882a337223 */ /* 0x000fe20000010833 */
[-C--:B------:R-:W-:Y:S01]  /*69a0*/  FMUL.FTZ R55, R50, R41.reuse ;  /* 0x0000002932377220 */ /* 0x080fe20000410000 */
[----:B------:R-:W-:Y:S01]  /*69b0*/  FFMA.FTZ R49, R42, R140, R49 ;  /* 0x0000008c2a317223 */ /* 0x000fe20000010031 */
[----:B------:R-:W-:Y:S01]  /*69c0*/  FFMA.FTZ R54, R43, R41, -R54 ;  /* 0x000000292b367223 */ /* 0x000fe20000010836 */
[----:B------:R-:W-:Y:S01]  /*69d0*/  IMAD.U32 R42, R139, 0x10000, RZ ;  /* 0x000100008b2a7824 */ /* 0x000fe200078e00ff */
[----:B------:R-:W-:Y:S01]  /*69e0*/  LOP3.LUT R47, R47, 0xffff0000, RZ, 0xc0, !PT ;  /* 0xffff00002f2f7812 */ /* 0x000fe200078ec0ff */
[----:B------:R-:W-:Y:S01]  /*69f0*/  IMAD.U32 R41, R135, 0x10000, RZ ;  /* 0x0001000087297824 */ /* 0x000fe200078e00ff */
[----:B------:R-:W-:Y:S01]  /*6a00*/  LOP3.LUT R138, R138, 0xffff0000, RZ, 0xc0, !PT ;  /* 0xffff00008a8a7812 */ /* 0x000fe200078ec0ff */
[----:B------:R-:W-:Y:S01]  /*6a10*/  FFMA.FTZ R55, R43, R48, R55 ;  /* 0x000000302b377223 */ /* 0x000fe20000010037 */
[----:B------:R-:W-:Y:S01]  /*6a20*/  LOP3.LUT R134, R134, 0xffff0000, RZ, 0xc0, !PT ;  /* 0xffff000086867812 */ /* 0x000fe200078ec0ff */
[----:B------:R-:W-:Y:S01]  /*6a30*/  FMUL.FTZ R43, R45, R42 ;  /* 0x0000002a2d2b7220 */ /* 0x000fe20000410000 */
[----:B------:R-:W-:Y:S01]  /*6a40*/  IMAD.U32 R40, R12, 0x10000, RZ ;  /* 0x000100000c287824 */ /* 0x000fe200078e00ff */
[----:B------:R-:W-:Y:S01]  /*6a50*/  LOP3.LUT R15, R15, 0xffff0000, RZ, 0xc0, !PT ;  /* 0xffff00000f0f7812 */ /* 0x000fe200078ec0ff */
[-C--:B------:R-:W-:Y:S01]  /*6a60*/  FMUL.FTZ R45, R45, R41.reuse ;  /* 0x000000292d2d7220 */ /* 0x080fe20000410000 */
[----:B------:R-:W-:Y:S01]  /*6a70*/  LOP3.LUT R44, R44, 0xffff0000, RZ, 0xc0, !PT ;  /* 0xffff00002c2c7812 */ /* 0x000fe200078ec0ff */
[C---:B------:R-:W-:Y:S01]  /*6a80*/  FMUL.FTZ R48, R47.reuse, R138 ;  /* 0x0000008a2f307220 */ /* 0x040fe20000410000 */
[----:B------:R-:W-:Y:S01]  /*6a90*/  FMUL.FTZ R50, R47, R134 ;  /* 0x000000862f327220 */ /* 0x000fe20000410000 */
[----:B------:R-:W-:Y:S01]  /*6aa0*/  LOP3.LUT R139, R139, 0xffff0000, RZ, 0xc0, !PT ;  /* 0xffff00008b8b7812 */ /* 0x000fe200078ec0ff */
[----:B------:R-:W-:Y:S01]  /*6ab0*/  FFMA.FTZ R45, R40, R42, R45 ;  /* 0x0000002a282d7223 */ /* 0x000fe2000001002d */
[----:B------:R-:W-:Y:S01]  /*6ac0*/  LOP3.LUT R135, R135, 0xffff0000, RZ, 0xc0, !PT ;  /* 0xffff000087877812 */ /* 0x000fe200078ec0ff */
[----:B------:R-:W-:Y:S01]  /*6ad0*/  IMAD.U32 R13, R46, 0x10000, RZ ;  /* 0x000100002e0d7824 */ /* 0x000fe200078e00ff */
[----:B------:R-:W-:Y:S01]  /*6ae0*/  LOP3.LUT R12, R12, 0xffff0000, RZ, 0xc0, !PT ;  /* 0xffff00000c0c7812 */ /* 0x000fe200078ec0ff */
[C---:B------:R-:W-:Y:S01]  /*6af0*/  FFMA.FTZ R47, R15.reuse, R134, -R48 ;  /* 0x000000860f2f7223 */ /* 0x040fe20000010830 */
[----:B------:R-:W-:Y:S01]  /*6b00*/  FFMA.FTZ R50, R15, R138, R50 ;  /* 0x0000008a0f327223 */ /* 0x000fe20000010032 */
[----:B------:R-:W-:Y:S01]  /*6b10*/  FFMA.FTZ R43, R40, R41, -R43 ;  /* 0x00000029282b7223 */ /* 0x000fe2000001082b */
[----:B------:R-:W-:Y:S01]  /*6b20*/  IMAD.U32 R42, R137, 0x10000, RZ ;  /* 0x00010000892a7824 */ /* 0x000fe200078e00ff */
[----:B------:R-:W-:Y:S01]  /*6b30*/  LOP3.LUT R46, R46, 0xffff0000, RZ, 0xc0, !PT ;  /* 0xffff00002e2e7812 */ /* 0x000fe200078ec0ff */
[C---:B------:R-:W-:Y:S01]  /*6b40*/  FMUL.FTZ R15, R44.reuse, R139 ;  /* 0x0000008b2c0f7220 */ /* 0x040fe20000410000 */
[----:B------:R-:W-:Y:S01]  /*6b50*/  IMAD.U32 R40, R133, 0x10000, RZ ;  /* 0x0001000085287824 */ /* 0x000fe200078e00ff */
[----:B------:R-:W-:Y:S01]  /*6b60*/  LOP3.LUT R137, R137, 0xffff0000, RZ, 0xc0, !PT ;  /* 0xffff000089897812 */ /* 0x000fe200078ec0ff */
[-C--:B------:R-:W-:Y:S01]  /*6b70*/  FMUL.FTZ R41, R44, R135.reuse ;  /* 0x000000872c297220 */ /* 0x080fe20000410000 */
[----:B------:R-:W-:Y:S01]  /*6b80*/  LOP3.LUT R133, R133, 0xffff0000, RZ, 0xc0, !PT ;  /* 0xffff000085857812 */ /* 0x000fe200078ec0ff */
[----:B------:R-:W-:Y:S01]  /*6b90*/  FFMA.FTZ R44, R12, R135, -R15 ;  /* 0x000000870c2c7223 */ /* 0x000fe2000001080f */
[----:B------:R-:W-:Y:S01]  /*6ba0*/  LOP3.LUT R14, R14, 0xffff0000, RZ, 0xc0, !PT ;  /* 0xffff00000e0e7812 */ /* 0x000fe200078ec0ff */
[C---:B------:R-:W-:Y:S01]  /*6bb0*/  FMUL.FTZ R48, R13.reuse, R42 ;  /* 0x0000002a0d307220 */ /* 0x040fe20000410000 */
[C---:B------:R-:W-:Y:S01]  /*6bc0*/  FMUL.FTZ R15, R46.reuse, R137 ;  /* 0x000000892e0f7220 */ /* 0x040fe20000410000 */
[-C--:B------:R-:W-:Y:S01]  /*6bd0*/  FMUL.FTZ R13, R13, R40.reuse ;  /* 0x000000280d0d7220 */ /* 0x080fe20000410000 */
[-C--:B------:R-:W-:Y:S01]  /*6be0*/  FMUL.FTZ R46, R46, R133.reuse ;  /* 0x000000852e2e7220 */ /* 0x080fe20000410000 */
[C---:B------:R-:W-:Y:S01]  /*6bf0*/  FFMA.FTZ R48, R11.reuse, R40, -R48 ;  /* 0x000000280b307223 */ /* 0x040fe20000010830 */
        /* <DEDUP_REMOVED lines=14> */
[----:B------:R-:W-:-:S02]  /*6ce0*/  IMAD.MOV.U32 R13, RZ, RZ, R51 ;  /* 0x000000ffff0d7224 */ /* 0x000fc400078e0033 */
[----:B------:R-:W-:Y:S02]  /*6cf0*/  IMAD.MOV.U32 R45, RZ, RZ, R49 ;  /* 0x000000ffff2d7224 */ /* 0x000fe400078e0031 */
[----:B------:R-:W-:-:S07]  /*6d00*/  IMAD.MOV.U32 R47, RZ, RZ, R55 ;  /* 0x000000ffff2f7224 */ /* 0x000fce00078e0037 */
.L_x_1632:
[----:B------:R-:W-:Y:S05]  /*6d10*/  BSYNC B2 ;  /* 0x0000000000027941 */ /* 0x000fea0003800000 */
.L_x_1631:
[----:B---3--:R3:W-:Y:S04]  /*6d20*/  ST.E.128 desc[UR60][R52.64], R12 ;  /* 0x0000000c34007985 */ /* 0x0087e8000c101d3c */
[----:B----4-:R3:W-:Y:S02]  /*6d30*/  @!P0 ST.E.128 desc[UR60][R108.64], R44 ;  /* 0x0000002c6c008985 */ /* 0x0107e4000c101d3c */
.L_x_1626:
[----:B------:R-:W-:Y:S05]  /*6d40*/  BSYNC B1 ;  /* 0x0000000000017941 */ /* 0x000fea0003800000 */
.L_x_1625:
[----:B------:R-:W-:-:S03]  /*6d50*/  UMOV UR4, 0xffffffff ;  /* 0xffffffff00047882 */ /* 0x000fc60000000000 */
[----:B------:R-:W-:Y:S05]  /*6d60*/  BRA.DIV UR4, `(.L_x_1633) ;  /* 0x0000024204cc7947 */ /* 0x000fea000b800000 */
[----:B---3--:R3:W4:Y:S04]  /*6d70*/  SHFL.IDX PT, R45, R114, 0x1, 0x181f ;  /* 0x00381f00722d7f89 */ /* 0x00872800000e0000 */
[----:B------:R3:W0:Y:S02]  /*6d80*/  SHFL.IDX PT, R44, R107, 0x1, 0x181f ;  /* 0x00381f006b2c7f89 */ /* 0x00062400000e0000 */
.L_x_2022:
[----:B------:R-:W-:Y:S05]  /*6d90*/  @P4 BRA `(.L_x_1602) ;  /* 0x0000001400604947 */ /* 0x000fea0003800000 */
[----:B------:R-:W-:Y:S01]  /*6da0*/  ISETP.NE.AND P0, PT, R28, RZ, PT ;  /* 0x000000ff1c00720c */ /* 0x000fe20003f05270 */
[----:B------:R-:W-:-:S12]  /*6db0*/  BSSY B1, `(.L_x_1634) ;  /* 0x000007d000017945 */ /* 0x000fd80003800000 */
[----:B------:R-:W-:Y:S05]  /*6dc0*/  @!P0 BRA `(.L_x_1635) ;  /* 0x0000000400ec8947 */ /* 0x000fea0003800000 */
[----:B------:R-:W5:Y:S04]  /*6dd0*/  LDL R15, [R1+0x4c] ;  /* 0x00004c00010f7983 */ /* 0x000f680000100800 */
[----:B------:R-:W3:Y:S04]  /*6de0*/  LDL R14, [R1+0xa0] ;  /* 0x0000a000010e7983 */ /* 0x000ee80000100800 */
[----:B------:R-:W3:Y:S01]  /*6df0*/  LDL R13, [R1+0x54] ;  /* 0x00005400010d7983 */ /* 0x000ee20000100800 */
[----:B--2---:R-:W-:Y:S01]  /*6e00*/  SEL R11, R95, R118, !P2 ;  /* 0x000000765f0b7207 */ /* 0x004fe20005000000 */
[----:B------:R-:W-:Y:S01]  /*6e10*/  BSSY B2, `(.L_x_1636) ;  /* 0x0000074000027945 */ /* 0x000fe20003800000 */
[----:B------:R-:W-:-:S02]  /*6e20*/  ISETP.GE.AND P4, PT, R16, R106, PT ;  /* 0x0000006a1000720c */ /* 0x000fc40003f86270 */
[----:B------:R-:W-:Y:S02]  /*6e30*/  SHF.R.S32.HI R12, RZ, 0x1f, R11 ;  /* 0x0000001fff0c7819 */ /* 0x000fe4000001140b */
[C---:B0-----:R-:W-:Y:S02]  /*6e40*/  LEA R46, P0, R33.reuse, R44, 0x1 ;  /* 0x0000002c212e7211 */ /* 0x041fe400078008ff */
[----:B------:R-:W-:Y:S02]  /*6e50*/  LEA.HI R11, R12, R11, RZ, 0x4 ;  /* 0x0000000b0c0b7211 */ /* 0x000fe400078f20ff */
[----:B----4-:R-:W-:Y:S02]  /*6e60*/  LEA.HI.X R47, R33, R45, R88, 0x1, P0 ;  /* 0x0000002d212f7211 */ /* 0x010fe400000f0c58 */
[----:B------:R-:W-:-:S04]  /*6e70*/  LEA.HI.SX32 R11, R11, R32, 0x1c ;  /* 0x000000200b0b7211 */ /* 0x000fc800078fe2ff */
[----:B------:R-:W-:Y:S01]  /*6e80*/  SHF.R.S32.HI R12, RZ, 0x1f, R11 ;  /* 0x0000001fff0c7819 */ /* 0x000fe2000001140b */
[----:B------:R-:W-:-:S03]  /*6e90*/  IMAD.SHL.U32 R49, R11, 0x8, RZ ;  /* 0x000000080b317824 */ /* 0x000fc600078e00ff */
[----:B------:R-:W-:Y:S02]  /*6ea0*/  LEA.HI R12, R12, R11, RZ, 0x3 ;  /* 0x0000000b0c0c7211 */ /* 0x000fe400078f18ff */
[----:B------:R-:W-:-:S03]  /*6eb0*/  ISETP.GE.AND P6, PT, R49, R116, PT ;  /* 0x000000743100720c */ /* 0x000fc60003fc6270 */
[----:B------:R-:W-:-:S05]  /*6ec0*/  IMAD.SHL.U32 R12, R12, 0x200, RZ ;  /* 0x000002000c0c7824 */ /* 0x000fca00078e00ff */
[----:B------:R-:W-:Y:S02]  /*6ed0*/  LOP3.LUT R12, R12, 0x7ffff000, RZ, 0xc0, !PT ;  /* 0x7ffff0000c0c7812 */ /* 0x000fe400078ec0ff */
[----:B-----5:R-:W-:-:S03]  /*6ee0*/  LOP3.LUT R11, R15, 0x38, R49, 0xf8, !PT ;  /* 0x000000380f0b7812 */ /* 0x020fc600078ef831 */
[----:B------:R-:W-:Y:S01]  /*6ef0*/  @!P6 IMAD.WIDE R48, R49, 0x2, R44 ;  /* 0x000000023130e825 */ /* 0x000fe200078e022c */
[----:B---3--:R-:W-:-:S04]  /*6f00*/  LOP3.LUT R11, R11, R14, RZ, 0x3c, !PT ;  /* 0x0000000e0b0b7212 */ /* 0x008fc800078e3cff */
[----:B------:R-:W-:Y:S01]  /*6f10*/  IADD3 R13, R11, R12, R13 ;  /* 0x0000000c0b0d7210 */ /* 0x000fe20007ffe00d */
[----:B------:R-:W-:-:S04]  /*6f20*/  IMAD R11, R200, 0x4000, R91 ;  /* 0x00004000c80b7824 */ /* 0x000fc800078e025b */
[----:B------:R-:W-:Y:S02]  /*6f30*/  IMAD R13, R200, 0x4000, R13 ;  /* 0x00004000c80d7824 */ /* 0x000fe400078e020d */
[--C-:B------:R-:W-:Y:S02]  /*6f40*/  IMAD R11, R11, 0x2, R18.reuse ;  /* 0x000000020b0b7824 */ /* 0x100fe400078e0212 */
[----:B------:R-:W-:-:S03]  /*6f50*/  IMAD R40, R13, 0x2, R18 ;  /* 0x000000020d287824 */ /* 0x000fc600078e0212 */
[----:B------:R0:W2:Y:S04]  /*6f60*/  LDS.128 R12, [R11+0x20400] ;  /* 0x020400000b0c7984 */ /* 0x0000a80000000c00 */
[----:B------:R-:W3:Y:S01]  /*6f70*/  LDS.128 R40, [R40+0x20400] ;  /* 0x0204000028287984 */ /* 0x000ee20000000c00 */
[----:B------:R-:W-:Y:S05]  /*6f80*/  @P4 BRA `(.L_x_1637) ;  /* 0x0000000400704947 */ /* 0x000fea0003800000 */
[----:B------:R-:W-:Y:S01]  /*6f90*/  SHF.R.U64 R74, R60, 0x10, R61 ;  /* 0x000000103c4a7819 */ /* 0x000fe2000000123d */
[----:B---3--:R-:W-:Y:S01]  /*6fa0*/  IMAD.U32 R53, R41, 0x10000, RZ ;  /* 0x0001000029357824 */ /* 0x008fe200078e00ff */
        /* <DEDUP_REMOVED lines=10> */
[----:B------:R-:W-:Y:S01]  /*7050*/  SHF.R.U64 R68, R70, 0x10, R71 ;  /* 0x0000001046447819 */ /* 0x000fe20000001247 */
[----:B------:R-:W-:Y:S01]  /*7060*/  IMAD.U32 R61, R128, 0x10000, RZ ;  /* 0x00010000803d7824 */ /* 0x000fe200078e00ff */
[----:B------:R-:W-:Y:S02]  /*7070*/  SHF.R.U32.HI R63, RZ, 0x10, R63 ;  /* 0x00000010ff3f7819 */ /* 0x000fe4000001163f */
[----:B------:R-:W-:Y:S01]  /*7080*/  SHF.R.U32.HI R71, RZ, 0x10, R71 ;  /* 0x00000010ff477819 */ /* 0x000fe20000011647 */
[----:B------:R-:W-:Y:S01]  /*7090*/  FMUL.FTZ R69, R53, R61 ;  /* 0x0000003d35457220 */ /* 0x000fe20000410000 */
[----:B------:R-:W-:Y:S01]  /*70a0*/  PRMT R125, R125, 0x5410, R62 ;  /* 0x000054107d7d7816 */ /* 0x000fe2000000003e */
[----:B------:R-:W-:Y:S01]  /*70b0*/  IMAD.U32 R62, R132, 0x10000, RZ ;  /* 0x00010000843e7824 */ /* 0x000fe200078e00ff */
[----:B------:R-:W-:-:S02]  /*70c0*/  PRMT R126, R126, 0x5410, R63 ;  /* 0x000054107e7e7816 */ /* 0x000fc4000000003f */
[----:B------:R-:W-:Y:S01]  /*70d0*/  PRMT R130, R130, 0x5410, R71 ;  /* 0x0000541082827816 */ /* 0x000fe20000000047 */
[-C--:B------:R-:W-:Y:S01]  /*70e0*/  FMUL.FTZ R63, R53, R62.reuse ;  /* 0x0000003e353f7220 */ /* 0x080fe20000410000 */
[----:B------:R-:W-:Y:S01]  /*70f0*/  LOP3.LUT R54, R41, 0xffff0000, RZ, 0xc0, !PT ;  /* 0xffff000029367812 */ /* 0x000fe200078ec0ff */
[----:B------:R-:W-:Y:S01]  /*7100*/  FFMA.FTZ R69, R50, R62, R69 ;  /* 0x0000003e32457223 */ /* 0x000fe20000010045 */
[----:B------:R-:W-:Y:S01]  /*7110*/  LOP3.LUT R132, R132, 0xffff0000, RZ, 0xc0, !PT ;  /* 0xffff000084847812 */ /* 0x000fe200078ec0ff */
[----:B------:R-:W-:Y:S01]  /*7120*/  FFMA.FTZ R63, R50, R61, -R63 ;  /* 0x0000003d323f7223 */ /* 0x000fe2000001083f */
[----:B------:R-:W-:Y:S01]  /*7130*/  LOP3.LUT R128, R128, 0xffff0000, RZ, 0xc0, !PT ;  /* 0xffff000080807812 */ /* 0x000fe200078ec0ff */
[----:B------:R-:W-:Y:S01]  /*7140*/  IMAD.U32 R53, R130, 0x10000, RZ ;  /* 0x0001000082357824 */ /* 0x000fe200078e00ff */
[----:B------:R-:W-:Y:S01]  /*7150*/  PRMT R129, R129, 0x5410, R68 ;  /* 0x0000541081817816 */ /* 0x000fe20000000044 */
[----:B------:R-:W-:Y:S01]  /*7160*/  IMAD.U32 R50, R126, 0x10000, RZ ;  /* 0x000100007e327824 */ /* 0x000fe200078e00ff */
[----:B------:R-:W-:Y:S01]  /*7170*/  LOP3.LUT R13, R13, 0xffff0000, RZ, 0xc0, !PT ;  /* 0xffff00000d0d7812 */ /* 0x000fe200078ec0ff */
[----:B------:R-:W-:Y:S01]  /*7180*/  FMUL.FTZ R68, R54, R132 ;  /* 0x0000008436447220 */ /* 0x000fe20000410000 */
[----:B------:R-:W-:Y:S01]  /*7190*/  LOP3.LUT R52, R40, 0xffff0000, RZ, 0xc0, !PT ;  /* 0xffff000028347812 */ /* 0x000fe200078ec0ff */
[----:B------:R-:W-:Y:S01]  /*71a0*/  FMUL.FTZ R54, R54, R128 ;  /* 0x0000008036367220 */ /* 0x000fe20000410000 */
[----:B------:R-:W-:Y:S01]  /*71b0*/  LOP3.LUT R60, R43, 0xffff0000, RZ, 0xc0, !PT ;  /* 0xffff00002b3c7812 */ /* 0x000fe200078ec0ff */
[----:B------:R-:W-:Y:S01]  /*71c0*/  IMAD.U32 R40, R15, 0x10000, RZ ;  /* 0x000100000f287824 */ /* 0x000fe200078e00ff */
[----:B------:R-:W-:Y:S01]  /*71d0*/  LOP3.LUT R130, R130, 0xffff0000, RZ, 0xc0, !PT ;  /* 0xffff000082827812 */ /* 0x000fe200078ec0ff */
[-C--:B------:R-:W-:Y:S01]  /*71e0*/  FMUL.FTZ R61, R55, R53.reuse ;  /* 0x00000035373d7220 */ /* 0x080fe20000410000 */
[----:B------:R-:W-:Y:S01]  /*71f0*/  PRMT R131, R131, 0x5410, R72 ;  /* 0x0000541083837816 */ /* 0x000fe20000000048 */
[----:B------:R-:W-:Y:S01]  /*7200*/  FMUL.FTZ R62, R55, R50 ;  /* 0x00000032373e7220 */ /* 0x000fe20000410000 */
[----:B------:R-:W-:Y:S01]  /*7210*/  PRMT R127, R127, 0x5410, R74 ;  /* 0x000054107f7f7816 */ /* 0x000fe2000000004a */
[----:B------:R-:W-:Y:S01]  /*7220*/  FFMA.FTZ R132, R13, R132, R54 ;  /* 0x000000840d847223 */ /* 0x000fe20000010036 */
[----:B------:R-:W-:Y:S01]  /*7230*/  LOP3.LUT R126, R126, 0xffff0000, RZ, 0xc0, !PT ;  /* 0xffff00007e7e7812 */ /* 0x000fe200078ec0ff */
[----:B------:R-:W-:Y:S01]  /*7240*/  FFMA.FTZ R61, R40, R50, -R61 ;  /* 0x00000032283d7223 */ /* 0x000fe2000001083d */
[----:B------:R-:W-:Y:S01]  /*7250*/  LOP3.LUT R41, R15, 0xffff0000, RZ, 0xc0, !PT ;  /* 0xffff00000f297812 */ /* 0x000fe200078ec0ff */
[----:B------:R-:W-:Y:S01]  /*7260*/  FMUL.FTZ R54, R60, R130 ;  /* 0x000000823c367220 */ /* 0x000fe20000410000 */
[----:B------:R-:W-:Y:S01]  /*7270*/  FFMA.FTZ R62, R40, R53, R62 ;  /* 0x00000035283e7223 */ /* 0x000fe2000001003e */
[----:B------:R-:W-:-:S02]  /*7280*/  IMAD.U32 R50, R131, 0x10000, RZ ;  /* 0x0001000083327824 */ /* 0x000fc400078e00ff */
[-C--:B------:R-:W-:Y:S01]  /*7290*/  FMUL.FTZ R60, R60, R126.reuse ;  /* 0x0000007e3c3c7220 */ /* 0x080fe20000410000 */
[----:B------:R-:W-:Y:S02]  /*72a0*/  IMAD.U32 R40, R127, 0x10000, RZ ;  /* 0x000100007f287824 */ /* 0x000fe400078e00ff */
[----:B------:R-:W-:Y:S01]  /*72b0*/  FFMA.FTZ R126, R41, R126, -R54 ;  /* 0x0000007e297e7223 */ /* 0x000fe20000010836 */
[----:B------:R-:W-:Y:S01]  /*72c0*/  FMUL.FTZ R54, R51, R50 ;  /* 0x0000003233367220 */ /* 0x000fe20000410000 */
[----:B------:R-:W-:Y:S01]  /*72d0*/  LOP3.LUT R131, R131, 0xffff0000, RZ, 0xc0, !PT ;  /* 0xffff000083837812 */ /* 0x000fe200078ec0ff */
[----:B------:R-:W-:Y:S01]  /*72e0*/  FMUL.FTZ R51, R51, R40 ;  /* 0x0000002833337220 */ /* 0x000fe20000410000 */
[----:B------:R-:W-:Y:S01]  /*72f0*/  LOP3.LUT R127, R127, 0xffff0000, RZ, 0xc0, !PT ;  /* 0xffff00007f7f7812 */ /* 0x000fe200078ec0ff */
[----:B------:R-:W-:Y:S01]  /*7300*/  FFMA.FTZ R68, R13, R128, -R68 ;  /* 0x000000800d447223 */ /* 0x000fe20000010844 */
[----:B------:R-:W-:Y:S01]  /*7310*/  LOP3.LUT R12, R12, 0xffff0000, RZ, 0xc0, !PT ;  /* 0xffff00000c0c7812 */ /* 0x000fe200078ec0ff */
[----:B------:R-:W-:Y:S01]  /*7320*/  FFMA.FTZ R51, R11, R50, R51 ;  /* 0x000000320b337223 */ /* 0x000fe20000010033 */
[----:B------:R-:W-:-:S02]  /*7330*/  IMAD.U32 R43, R42, 0x10000, RZ ;  /* 0x000100002a2b7824 */ /* 0x000fc400078e00ff */
[----:B------:R-:W-:Y:S01]  /*7340*/  FMUL.FTZ R13, R52, R131 ;  /* 0x00000083340d7220 */ /* 0x000fe20000410000 */
[----:B------:R-:W-:Y:S01]  /*7350*/  FFMA.FTZ R54, R11, R40, -R54 ;  /* 0x000000280b367223 */ /* 0x000fe20000010836 */
[----:B------:R-:W-:Y:S01]  /*7360*/  IMAD.U32 R50, R129, 0x10000, RZ ;  /* 0x0001000081327824 */ /* 0x000fe200078e00ff */
[----:B------:R-:W-:Y:S01]  /*7370*/  LOP3.LUT R42, R42, 0xffff0000, RZ, 0xc0, !PT ;  /* 0xffff00002a2a7812 */ /* 0x000fe200078ec0ff */
[-C--:B------:R-:W-:Y:S01]  /*7380*/  FMUL.FTZ R11, R52, R127.reuse ;  /* 0x0000007f340b7220 */ /* 0x080fe20000410000 */
[----:B------:R-:W-:Y:S01]  /*7390*/  IMAD.U32 R40, R125, 0x10000, RZ ;  /* 0x000100007d287824 */ /* 0x000fe200078e00ff */
[----:B------:R-:W-:Y:S01]  /*73a0*/  LOP3.LUT R129, R129, 0xffff0000, RZ, 0xc0, !PT ;  /* 0xffff000081817812 */ /* 0x000fe200078ec0ff */
[----:B------:R-:W-:Y:S01]  /*73b0*/  FFMA.FTZ R13, R12, R127, -R13 ;  /* 0x0000007f0c0d7223 */ /* 0x000fe2000001080d */
[----:B------:R-:W-:Y:S01]  /*73c0*/  LOP3.LUT R125, R125, 0xffff0000, RZ, 0xc0, !PT ;  /* 0xffff00007d7d7812 */ /* 0x000fe200078ec0ff */
[----:B------:R-:W-:Y:S02]  /*73d0*/  IMAD.U32 R15, R14, 0x10000, RZ ;  /* 0x000100000e0f7824 */ /* 0x000fe400078e00ff */
[----:B------:R-:W-:Y:S01]  /*73e0*/  FFMA.FTZ R12, R12, R131, R11 ;  /* 0x000000830c0c7223 */ /* 0x000fe2000001000b */
[----:B------:R-:W-:Y:S01]  /*73f0*/  FMUL.FTZ R52, R43, R50 ;  /* 0x000000322b347220 */ /* 0x000fe20000410000 */
[----:B------:R-:W-:Y:S01]  /*7400*/  LOP3.LUT R14, R14, 0xffff0000, RZ, 0xc0, !PT ;  /* 0xffff00000e0e7812 */ /* 0x000fe200078ec0ff */
[----:B------:R-:W-:Y:S01]  /*7410*/  FFMA.FTZ R41, R41, R130, R60 ;  /* 0x0000008229297223 */ /* 0x000fe2000001003c */
[-C--:B------:R-:W-:Y:S01]  /*7420*/  FMUL.FTZ R43, R43, R40.reuse ;  /* 0x000000282b2b7220 */ /* 0x080fe20000410000 */
[C---:B------:R-:W-:Y:S01]  /*7430*/  FMUL.FTZ R11, R42.reuse, R129 ;  /* 0x000000812a0b7220 */ /* 0x040fe20000410000 */
[----:B------:R-:W-:Y:S01]  /*7440*/  FMUL.FTZ R42, R42, R125 ;  /* 0x0000007d2a2a7220 */ /* 0x000fe20000410000 */
[C---:B------:R-:W-:Y:S01]  /*7450*/  FFMA.FTZ R52, R15.reuse, R40, -R52 ;  /* 0x000000280f347223 */ /* 0x040fe20000010834 */
[----:B------:R-:W-:Y:S01]  /*7460*/  FFMA.FTZ R43, R15, R50, R43 ;  /* 0x000000320f2b7223 */ /* 0x000fe2000001002b */
[----:B------:R-:W-:Y:S01]  /*7470*/  F2FP.BF16.F32.PACK_AB R50, R41, R62 ;  /* 0x0000003e2932723e */ /* 0x000fe200000010ff */
[C---:B------:R-:W-:Y:S01]  /*7480*/  FFMA.FTZ R42, R14.reuse, R129, R42 ;  /* 0x000000810e2a7223 */ /* 0x040fe2000001002a */
        /* <DEDUP_REMOVED lines=11> */
[----:B------:R-:W-:-:S07]  /*7540*/  F2FP.BF16.F32.PACK_AB R14, R11, R52 ;  /* 0x000000340b0e723e */ /* 0x000fce00000010ff */
.L_x_1637:
[----:B------:R-:W-:Y:S05]  /*7550*/  BSYNC B2 ;  /* 0x0000000000027941 */ /* 0x000fea0003800000 */
.L_x_1636:
[----:B--2---:R2:W-:Y:S04]  /*7560*/  ST.E.128 desc[UR60][R46.64], R12 ;  /* 0x0000000c2e007985 */ /* 0x0045e8000c101d3c */
[----:B---3--:R2:W-:Y:S02]  /*7570*/  @!P6 ST.E.128 desc[UR60][R48.64], R40 ;  /* 0x000000283000e985 */ /* 0x0085e4000c101d3c */
.L_x_1635:
[----:B------:R-:W-:Y:S05]  /*7580*/  BSYNC B1 ;  /* 0x0000000000017941 */ /* 0x000fea0003800000 */
.L_x_1634:
[----:B------:R-:W-:-:S13]  /*7590*/  ISETP.NE.AND P0, PT, R36, RZ, PT ;  /* 0x000000ff2400720c */ /* 0x000fda0003f05270 */
[----:B------:R-:W-:Y:S05]  /*75a0*/  @!P0 BRA `(.L_x_1602) ;  /* 0x0000000c005c8947 */ /* 0x000fea0003800000 */
[----:B--2---:R-:W2:Y:S04]  /*75b0*/  LDL R40, [R1+0x4c] ;  /* 0x00004c0001287983 */ /* 0x004ea80000100800 */
[----:B------:R-:W5:Y:S04]  /*75c0*/  LDL R15, [R1+0xa0] ;  /* 0x0000a000010f7983 */ /* 0x000f680000100800 */
[----:B------:R-:W3:Y:S01]  /*75d0*/  LDL R14, [R1+0x54] ;  /* 0x00005400010e7983 */ /* 0x000ee20000100800 */
[----:B------:R-:W-:Y:S01]  /*75e0*/  SEL R118, R95, R118, !P1 ;  /* 0x000000765f767207 */ /* 0x000fe20004800000 */
[----:B------:R-:W-:Y:S01]  /*75f0*/  BSSY B1, `(.L_x_1638) ;  /* 0x0000072000017945 */ /* 0x000fe20003800000 */
[----:B------:R-:W-:-:S02]  /*7600*/  ISETP.GE.AND P4, PT, R219, R106, PT ;  /* 0x0000006adb00720c */ /* 0x000fc40003f86270 */
[----:B0-----:R-:W-:Y:S02]  /*7610*/  SHF.R.S32.HI R11, RZ, 0x1f, R118 ;  /* 0x0000001fff0b7819 */ /* 0x001fe40000011476 */
[----:B------:R-:W-:Y:S02]  /*7620*/  LEA R46, P0, R35, R44, 0x1 ;  /* 0x0000002c232e7211 */ /* 0x000fe400078008ff */
[----:B------:R-:W-:Y:S02]  /*7630*/  LEA.HI R11, R11, R118, RZ, 0x4 ;  /* 0x000000760b0b7211 */ /* 0x000fe400078f20ff */
[----:B----4-:R-:W-:Y:S02]  /*7640*/  LEA.HI.X R47, R35, R45, R89, 0x1, P0 ;  /* 0x0000002d232f7211 */ /* 0x010fe400000f0c59 */
[----:B------:R-:W-:-:S04]  /*7650*/  LEA.HI.SX32 R12, R11, R34, 0x1c ;  /* 0x000000220b0c7211 */ /* 0x000fc800078fe2ff */
[----:B------:R-:W-:Y:S01]  /*7660*/  SHF.R.S32.HI R13, RZ, 0x1f, R12 ;  /* 0x0000001fff0d7819 */ /* 0x000fe2000001140c */
[----:B------:R-:W-:-:S03]  /*7670*/  IMAD.SHL.U32 R11, R12, 0x8, RZ ;  /* 0x000000080c0b7824 */ /* 0x000fc600078e00ff */
[----:B------:R-:W-:-:S05]  /*7680*/  LEA.HI R13, R13, R12, RZ, 0x3 ;  /* 0x0000000c0d0d7211 */ /* 0x000fca00078f18ff */
[----:B------:R-:W-:-:S05]  /*7690*/  IMAD.SHL.U32 R13, R13, 0x200, RZ ;  /* 0x000002000d0d7824 */ /* 0x000fca00078e00ff */
[----:B------:R-:W-:Y:S02]  /*76a0*/  LOP3.LUT R13, R13, 0x7ffff000, RZ, 0xc0, !PT ;  /* 0x7ffff0000d0d7812 */ /* 0x000fe400078ec0ff */
[----:B--2---:R-:W-:-:S04]  /*76b0*/  LOP3.LUT R12, R40, 0x38, R11, 0xf8, !PT ;  /* 0x00000038280c7812 */ /* 0x004fc800078ef80b */
[----:B-----5:R-:W-:-:S04]  /*76c0*/  LOP3.LUT R12, R12, R15, RZ, 0x3c, !PT ;  /* 0x0000000f0c0c7212 */ /* 0x020fc800078e3cff */
[----:B---3--:R-:W-:Y:S01]  /*76d0*/  IADD3 R15, R12, R13, R14 ;  /* 0x0000000d0c0f7210 */ /* 0x008fe20007ffe00e */
[----:B------:R-:W-:-:S04]  /*76e0*/  IMAD R13, R200, 0x4000, R4 ;  /* 0x00004000c80d7824 */ /* 0x000fc800078e0204 */
[----:B------:R-:W-:Y:S02]  /*76f0*/  IMAD R15, R200, 0x4000, R15 ;  /* 0x00004000c80f7824 */ /* 0x000fe400078e020f */
[--C-:B------:R-:W-:Y:S02]  /*7700*/  IMAD R13, R13, 0x2, R18.reuse ;  /* 0x000000020d0d7824 */ /* 0x100fe400078e0212 */
[----:B------:R-:W-:-:S04]  /*7710*/  IMAD R40, R15, 0x2, R18 ;  /* 0x000000020f287824 */ /* 0x000fc800078e0212 */
[----:B------:R-:W0:Y:S04]  /*7720*/  LDS.128 R12, [R13+0x20400] ;  /* 0x020400000d0c7984 */ /* 0x000e280000000c00 */
[----:B------:R-:W2:Y:S01]  /*7730*/  LDS.128 R40, [R40+0x20400] ;  /* 0x0204000028287984 */ /* 0x000ea20000000c00 */
[----:B------:R-:W-:Y:S05]  /*7740*/  @P4 BRA `(.L_x_1639) ;  /* 0x0000000400704947 */ /* 0x000fea0003800000 */
[----:B------:R-:W-:Y:S01]  /*7750*/  SHF.R.U64 R62, R58, 0x10, R59 ;  /* 0x000000103a3e7819 */ /* 0x000fe2000000123b */
[----:B--2---:R-:W-:Y:S01]  /*7760*/  IMAD.U32 R52, R41, 0x10000, RZ ;  /* 0x0001000029347824 */ /* 0x004fe200078e00ff */
[----:B------:R-:W-:Y:S01]  /*7770*/  SHF.R.U64 R68, R56, 0x10, R57 ;  /* 0x0000001038447819 */ /* 0x000fe20000001239 */
[----:B0-----:R-:W-:Y:S01]  /*7780*/  IMAD.U32 R48, R13, 0x10000, RZ ;  /* 0x000100000d307824 */ /* 0x001fe200078e00ff */
[----:B------:R-:W-:Y:S01]  /*7790*/  SHF.R.U64 R58, R64, 0x10, R65 ;  /* 0x00000010403a7819 */ /* 0x000fe20000001241 */
[----:B------:R-:W-:Y:S01]  /*77a0*/  IMAD.U32 R54, R43, 0x10000, RZ ;  /* 0x000100002b367824 */ /* 0x000fe200078e00ff */
[----:B------:R-:W-:Y:S01]  /*77b0*/  SHF.R.U32.HI R57, RZ, 0x10, R57 ;  /* 0x00000010ff397819 */ /* 0x000fe20000011639 */
[----:B------:R-:W-:Y:S01]  /*77c0*/  IMAD.U32 R50, R40, 0x10000, RZ ;  /* 0x0001000028327824 */ /* 0x000fe200078e00ff */
[----:B------:R-:W-:Y:S02]  /*77d0*/  SHF.R.U32.HI R65, RZ, 0x10, R65 ;  /* 0x00000010ff417819 */ /* 0x000fe40000011641 */
[----:B------:R-:W-:-:S02]  /*77e0*/  PRMT R120, R120, 0x5410, R57 ;  /* 0x0000541078787816 */ /* 0x000fc40000000039 */
[----:B------:R-:W-:Y:S02]  /*77f0*/  PRMT R124, R124, 0x5410, R65 ;  /* 0x000054107c7c7816 */ /* 0x000fe40000000041 */
[----:B------:R-:W-:Y:S01]  /*7800*/  SHF.R.U32.HI R60, RZ, 0x10, R59 ;  /* 0x00000010ff3c7819 */ /* 0x000fe2000001163b */
[----:B------:R-:W-:Y:S01]  /*7810*/  IMAD.U32 R57, R120, 0x10000, RZ ;  /* 0x0001000078397824 */ /* 0x000fe200078e00ff */
[--C-:B------:R-:W-:Y:S01]  /*7820*/  SHF.R.U64 R56, R66, 0x10, R67.reuse ;  /* 0x0000001042387819 */ /* 0x100fe20000001243 */
[----:B------:R-:W-:Y:S01]  /*7830*/  IMAD.U32 R59, R124, 0x10000, RZ ;  /* 0x000100007c3b7824 */ /* 0x000fe200078e00ff */
[----:B------:R-:W-:Y:S01]  /*7840*/  SHF.R.U32.HI R67, RZ, 0x10, R67 ;  /* 0x00000010ff437819 */ /* 0x000fe20000011643 */
[C---:B------:R-:W-:Y:S01]  /*7850*/  FMUL.FTZ R63, R52.reuse, R57 ;  /* 0x00000039343f7220 */ /* 0x040fe20000410000 */
[----:B------:R-:W-:Y:S01]  /*7860*/  LOP3.LUT R53, R41, 0xffff0000, RZ, 0xc0, !PT ;  /* 0xffff000029357812 */ /* 0x000fe200078ec0ff */
[-C--:B------:R-:W-:Y:S01]  /*7870*/  FMUL.FTZ R61, R52, R59.reuse ;  /* 0x0000003b343d7220 */ /* 0x080fe20000410000 */
[----:B------:R-:W-:Y:S01]  /*7880*/  PRMT R122, R122, 0x5410, R67 ;  /* 0x000054107a7a7816 */ /* 0x000fe20000000043 */
[----:B------:R-:W-:Y:S01]  /*7890*/  FFMA.FTZ R63, R48, R59, R63 ;  /* 0x0000003b303f7223 */ /* 0x000fe2000001003f */
[----:B------:R-:W-:-:S02]  /*78a0*/  LOP3.LUT R120, R120, 0xffff0000, RZ, 0xc0, !PT ;  /* 0xffff000078787812 */ /* 0x000fc400078ec0ff */
[----:B------:R-:W-:Y:S02]  /*78b0*/  LOP3.LUT R124, R124, 0xffff0000, RZ, 0xc0, !PT ;  /* 0xffff00007c7c7812 */ /* 0x000fe400078ec0ff */
[----:B------:R-:W-:Y:S02]  /*78c0*/  PRMT R117, R117, 0x5410, R60 ;  /* 0x0000541075757816 */ /* 0x000fe4000000003c */
[----:B------:R-:W-:Y:S01]  /*78d0*/  PRMT R121, R121, 0x5410, R56 ;  /* 0x0000541079797816 */ /* 0x000fe20000000038 */
[----:B------:R-:W-:Y:S01]  /*78e0*/  FFMA.FTZ R56, R48, R57, -R61 ;  /* 0x0000003930387223 */ /* 0x000fe2000001083d */
[----:B------:R-:W-:Y:S01]  /*78f0*/  LOP3.LUT R49, R13, 0xffff0000, RZ, 0xc0, !PT ;  /* 0xffff00000d317812 */ /* 0x000fe200078ec0ff */
[C---:B------:R-:W-:Y:S02]  /*7900*/  IMAD.U32 R61, R122.reuse, 0x10000, RZ ;  /* 0x000100007a3d7824 */ /* 0x040fe400078e00ff */
[----:B------:R-:W-:Y:S01]  /*7910*/  FMUL.FTZ R48, R53, R120 ;  /* 0x0000007835307220 */ /* 0x000fe20000410000 */
[----:B------:R-:W-:Y:S01]  /*7920*/  LOP3.LUT R55, R43, 0xffff0000, RZ, 0xc0, !PT ;  /* 0xffff00002b377812 */ /* 0x000fe200078ec0ff */
[-C--:B------:R-:W-:Y:S01]  /*7930*/  FMUL.FTZ R52, R53, R124.reuse ;  /* 0x0000007c35347220 */ /* 0x080fe20000410000 */
[----:B------:R-:W-:Y:S01]  /*7940*/  LOP3.LUT R122, R122, 0xffff0000, RZ, 0xc0, !PT ;  /* 0xffff00007a7a7812 */ /* 0x000fe200078ec0ff */
[----:B------:R-:W-:Y:S01]  /*7950*/  IMAD.U32 R57, R117, 0x10000, RZ ;  /* 0x0001000075397824 */ /* 0x000fe200078e00ff */
[----:B------:R-:W-:Y:S01]  /*7960*/  PRMT R123, R123, 0x5410, R58 ;  /* 0x000054107b7b7816 */ /* 0x000fe2000000003a */
[C---:B------:R-:W-:Y:S01]  /*7970*/  FFMA.FTZ R124, R49.reuse, R124, R48 ;  /* 0x0000007c317c7223 */ /* 0x040fe20000010030 */
[----:B------:R-:W-:Y:S01]  /*7980*/  LOP3.LUT R51, R40, 0xffff0000, RZ, 0xc0, !PT ;  /* 0xffff000028337812 */ /* 0x000fe200078ec0ff */
[----:B------:R-:W-:Y:S01]  /*7990*/  FFMA.FTZ R59, R49, R120, -R52 ;  /* 0x00000078313b7223 */ /* 0x000fe20000010834 */
[----:B------:R-:W-:Y:S01]  /*79a0*/  LOP3.LUT R41, R15, 0xffff0000, RZ, 0xc0, !PT ;  /* 0xffff00000f297812 */ /* 0x000fe200078ec0ff */
[C---:B------:R-:W-:Y:S01]  /*79b0*/  FMUL.FTZ R53, R54.reuse, R61 ;  /* 0x0000003d36357220 */ /* 0x040fe20000410000 */
[----:B------:R-:W-:Y:S01]  /*79c0*/  LOP3.LUT R48, R117, 0xffff0000, RZ, 0xc0, !PT ;  /* 0xffff000075307812 */ /* 0x000fe200078ec0ff */
[----:B------:R-:W-:Y:S01]  /*79d0*/  IMAD.U32 R40, R15, 0x10000, RZ ;  /* 0x000100000f287824 */ /* 0x000fe200078e00ff */
[----:B------:R-:W-:Y:S01]  /*79e0*/  PRMT R119, R119, 0x5410, R68 ;  /* 0x0000541077777816 */ /* 0x000fe20000000044 */
[----:B------:R-:W-:Y:S01]  /*79f0*/  FMUL.FTZ R54, R54, R57 ;  /* 0x0000003936367220 */ /* 0x000fe20000410000 */
[----:B------:R-:W-:Y:S01]  /*7a00*/  FMUL.FTZ R52, R55, R122 ;  /* 0x0000007a37347220 */ /* 0x000fe20000410000 */
[----:B------:R-:W-:-:S02]  /*7a10*/  IMAD.U32 R49, R123, 0x10000, RZ ;  /* 0x000100007b317824 */ /* 0x000fc400078e00ff */
[C---:B------:R-:W-:Y:S01]  /*7a20*/  FFMA.FTZ R57, R40.reuse, R57, -R53 ;  /* 0x0000003928397223 */ /* 0x040fe20000010835 */
[----:B------:R-:W-:Y:S01]  /*7a30*/  FFMA.FTZ R54, R40, R61, R54 ;  /* 0x0000003d28367223 */ /* 0x000fe20000010036 */
[-C--:B------:R-:W-:Y:S01]  /*7a40*/  FMUL.FTZ R60, R55, R48.reuse ;  /* 0x00000030373c7220 */ /* 0x080fe20000410000 */
[----:B------:R-:W-:Y:S01]  /*7a50*/  FFMA.FTZ R58, R41, R48, -R52 ;  /* 0x00000030293a7223 */ /* 0x000fe20000010834 */
[----:B------:R-:W-:Y:S01]  /*7a60*/  IMAD.U32 R13, R12, 0x10000, RZ ;  /* 0x000100000c0d7824 */ /* 0x000fe200078e00ff */
[----:B------:R-:W-:Y:S01]  /*7a70*/  LOP3.LUT R123, R123, 0xffff0000, RZ, 0xc0, !PT ;  /* 0xffff00007b7b7812 */ /* 0x000fe200078ec0ff */
[----:B------:R-:W-:Y:S02]  /*7a80*/  IMAD.U32 R40, R119, 0x10000, RZ ;  /* 0x0001000077287824 */ /* 0x000fe400078e00ff */
[----:B------:R-:W-:Y:S01]  /*7a90*/  FMUL.FTZ R48, R50, R49 ;  /* 0x0000003132307220 */ /* 0x000fe20000410000 */
[----:B------:R-:W-:Y:S01]  /*7aa0*/  PRMT R115, R115, 0x5410, R62 ;  /* 0x0000541073737816 */ /* 0x000fe2000000003e */
[----:B------:R-:W-:Y:S01]  /*7ab0*/  FFMA.FTZ R55, R41, R122, R60 ;  /* 0x0000007a29377223 */ /* 0x000fe2000001003c */
[----:B------:R-:W-:Y:S01]  /*7ac0*/  LOP3.LUT R119, R119, 0xffff0000, RZ, 0xc0, !PT ;  /* 0xffff000077777812 */ /* 0x000fe200078ec0ff */
[----:B------:R-:W-:Y:S01]  /*7ad0*/  FFMA.FTZ R41, R13, R40, -R48 ;  /* 0x000000280d297223 */ /* 0x000fe20000010830 */
[----:B------:R-:W-:Y:S01]  /*7ae0*/  LOP3.LUT R12, R12, 0xffff0000, RZ, 0xc0, !PT ;  /* 0xffff00000c0c7812 */ /* 0x000fe200078ec0ff */
[----:B------:R-:W-:-:S02]  /*7af0*/  IMAD.U32 R43, R42, 0x10000, RZ ;  /* 0x000100002a2b7824 */ /* 0x000fc400078e00ff */
[----:B------:R-:W-:Y:S01]  /*7b00*/  FMUL.FTZ R50, R50, R40 ;  /* 0x0000002832327220 */ /* 0x000fe20000410000 */
[----:B------:R-:W-:Y:S01]  /*7b10*/  FMUL.FTZ R53, R51, R123 ;  /* 0x0000007b33357220 */ /* 0x000fe20000410000 */
[----:B------:R-:W-:Y:S01]  /*7b20*/  IMAD.U32 R48, R121, 0x10000, RZ ;  /* 0x0001000079307824 */ /* 0x000fe200078e00ff */
[----:B------:R-:W-:Y:S01]  /*7b30*/  LOP3.LUT R42, R42, 0xffff0000, RZ, 0xc0, !PT ;  /* 0xffff00002a2a7812 */ /* 0x000fe200078ec0ff */
[----:B------:R-:W-:Y:S01]  /*7b40*/  FMUL.FTZ R51, R51, R119 ;  /* 0x0000007733337220 */ /* 0x000fe20000410000 */
[----:B------:R-:W-:Y:S01]  /*7b50*/  IMAD.U32 R40, R115, 0x10000, RZ ;  /* 0x0001000073287824 */ /* 0x000fe200078e00ff */
[----:B------:R-:W-:Y:S01]  /*7b60*/  LOP3.LUT R121, R121, 0xffff0000, RZ, 0xc0, !PT ;  /* 0xffff000079797812 */ /* 0x000fe200078ec0ff */
[C---:B------:R-:W-:Y:S01]  /*7b70*/  IMAD.U32 R15, R14.reuse, 0x10000, RZ ;  /* 0x000100000e0f7824 */ /* 0x040fe200078e00ff */
[----:B------:R-:W-:Y:S01]  /*7b80*/  LOP3.LUT R115, R115, 0xffff0000, RZ, 0xc0, !PT ;  /* 0xffff000073737812 */ /* 0x000fe200078ec0ff */
[----:B------:R-:W-:Y:S01]  /*7b90*/  FFMA.FTZ R50, R13, R49, R50 ;  /* 0x000000310d327223 */ /* 0x000fe20000010032 */
[----:B------:R-:W-:Y:S01]  /*7ba0*/  LOP3.LUT R14, R14, 0xffff0000, RZ, 0xc0, !PT ;  /* 0xffff00000e0e7812 */ /* 0x000fe200078ec0ff */
[C---:B------:R-:W-:Y:S01]  /*7bb0*/  FFMA.FTZ R52, R12.reuse, R119, -R53 ;  /* 0x000000770c347223 */ /* 0x040fe20000010835 */
        /* <DEDUP_REMOVED lines=21> */
.L_x_1639:
[----:B------:R-:W-:Y:S05]  /*7d10*/  BSYNC B1 ;  /* 0x0000000000017941 */ /* 0x000fea0003800000 */
.L_x_1638:
[----:B0-----:R0:W-:Y:S01]  /*7d20*/  ST.E.128 desc[UR60][R46.64], R12 ;  /* 0x0000000c2e007985 */ /* 0x0011e2000c101d3c */
[----:B------:R-:W-:-:S13]  /*7d30*/  ISETP.GE.AND P0, PT, R11, R116, PT ;  /* 0x000000740b00720c */ /* 0x000fda0003f06270 */
[----:B------:R-:W-:Y:S05]  /*7d40*/  @P0 BRA `(.L_x_1602) ;  /* 0x0000000400740947 */ /* 0x000fea0003800000 */
[----:B------:R-:W-:-:S05]  /*7d50*/  IMAD.WIDE R44, R11, 0x2, R44 ;  /* 0x000000020b2c7825 */ /* 0x000fca00078e022c */
[----:B--2---:R2:W-:Y:S01]  /*7d60*/  ST.E.128 desc[UR60][R44.64], R40 ;  /* 0x000000282c007985 */ /* 0x0045e2000c101d3c */
[----:B------:R-:W-:Y:S05]  /*7d70*/  BRA `(.L_x_1602) ;  /* 0x0000000400687947 */ /* 0x000fea0003800000 */
.L_x_1575:
[----:B------:R-:W-:-:S13]  /*7d80*/  ISETP.NE.AND P5, PT, R225, 0x3, PT ;  /* 0x00000003e100780c */ /* 0x000fda0003fa5270 */
[----:B------:R-:W-:Y:S05]  /*7d90*/  @!P5 BRA `(.L_x_1640) ;  /* 0x000000000004d947 */ /* 0x000fea0003800000 */
[----:B------:R-:W-:Y:S01]  /*7da0*/  BPT.TRAP 0x1 ;  /* 0x000000040000795c */ /* 0x000fe20000300000 */
.L_x_1640:
[----:B------:R-:W2:Y:S01]  /*7db0*/  LDL R11, [R1+0x1c] ;  /* 0x00001c00010b7983 */ /* 0x000ea20000100800 */
[----:B------:R-:W-:Y:S01]  /*7dc0*/  IMAD R90, R200, 0x8, R18 ;  /* 0x00000008c85a7824 */ /* 0x000fe200078e0212 */
[----:B------:R-:W-:Y:S01]  /*7dd0*/  BSSY B1, `(.L_x_1641) ;  /* 0x0000005000017945 */ /* 0x000fe20003800000 */
[----:B------:R-:W-:Y:S02]  /*7de0*/  SHF.R.S32.HI R101, RZ, 0x1f, R103 ;  /* 0x0000001fff657819 */ /* 0x000fe40000011467 */
[----:B--2---:R-:W-:-:S04]  /*7df0*/  SHF.L.U32 R105, R11, 0x1f, RZ ;  /* 0x0000001f0b697819 */ /* 0x004fc800000006ff */
[----:B------:R-:W0:Y:S02]  /*7e00*/  SYNCS.PHASECHK.TRANS64.TRYWAIT P0, [R90+URZ+0x30890], R105 ;  /* 0x030890695a0075a7 */ /* 0x000e24000800017f */
[----:B0-----:R-:W-:Y:S05]  /*7e10*/  @!P0 BRA `(.L_x_1642) ;  /* 0x0000023000ec8947 */ /* 0x001fea0003800000 */
.L_x_2023:
[----:B------:R-:W-:Y:S05]  /*7e20*/  BSYNC B1 ;  /* 0x0000000000017941 */ /* 0x000fea0003800000 */
.L_x_1641:
[----:B------:R-:W2:Y:S01]  /*7e30*/  LDL R40, [R1+0x10] ;  /* 0x0000100001287983 */ /* 0x000ea20000100800 */
        /* <DEDUP_REMOVED lines=20> */
[----:B------:R-:W-:-:S03]  /*7f80*/  UMOV UR4, 0xffffffff ;  /* 0xffffffff00047882 */ /* 0x000fc60000000000 */
[----:B------:R-:W-:Y:S01]  /*7f90*/  LEA.HI.X R43, R12, UR5, R11, 0x1, P0 ;  /* 0x000000050c2b7c11 */ /* 0x000fe200080f0c0b */
[----:B--2---:R-:W-:-:S05]  /*7fa0*/  IMAD.IADD R50, R99, 0x1, -R40 ;  /* 0x0000000163327824 */ /* 0x004fca00078e0a28 */
[----:B------:R-:W-:Y:S01]  /*7fb0*/  ISETP.GE.AND P0, PT, R50, 0x1, PT ;  /* 0x000000013200780c */ /* 0x000fe20003f06270 */
[----:B------:R-:W-:-:S12]  /*7fc0*/  BRA.DIV UR4, `(.L_x_1643) ;  /* 0x0000023204947947 */ /* 0x000fd8000b800000 */
[----:B------:R1:W2:Y:S04]  /*7fd0*/  SHFL.IDX PT, R40, R43, RZ, 0x181f ;  /* 0x00181fff2b287589 */ /* 0x0002a800000e0000 */
[----:B------:R1:W3:Y:S02]  /*7fe0*/  SHFL.IDX PT, R42, R41, RZ, 0x181f ;  /* 0x00181fff292a7589 */ /* 0x0002e400000e0000 */
.L_x_2027:
[----:B------:R-:W-:Y:S04]  /*7ff0*/  BSSY B1, `(.L_x_1644) ;  /* 0x0000017000017945 */ /* 0x000fe80003800000 */
[----:B------:R-:W-:Y:S05]  /*8000*/  @!P0 BRA `(.L_x_1645) ;  /* 0x0000000000548947 */ /* 0x000fea0003800000 */
[----:B------:R-:W-:Y:S02]  /*8010*/  ULDC UR4, c[0x0][0x2f4] ;  /* 0x0000bd0000047ab9 */ /* 0x000fe40000000800 */
        /* <DEDUP_REMOVED lines=20> */
.L_x_1645:
[----:B------:R-:W-:Y:S05]  /*8160*/  BSYNC B1 ;  /* 0x0000000000017941 */ /* 0x000fea0003800000 */
.L_x_1644:
[----:B------:R-:W-:-:S03]  /*8170*/  UMOV UR4, 0xffffffff ;  /* 0xffffffff00047882 */ /* 0x000fc60000000000 */
[----:B------:R-:W-:Y:S05]  /*8180*/  BRA.DIV UR4, `(.L_x_1646) ;  /* 0x0000023204707947 */ /* 0x000fea000b800000 */
[----:B--2---:R2:W0:Y:S04]  /*8190*/  SHFL.IDX PT, R40, R43, 0x1, 0x181f ;  /* 0x00381f002b287f89 */ /* 0x00442800000e0000 */
[----:B---3--:R2:W3:Y:S02]  /*81a0*/  SHFL.IDX PT, R42, R41, 0x1, 0x181f ;  /* 0x00381f00292a7f89 */ /* 0x0084e400000e0000 */
.L_x_2031:
[----:B------:R-:W-:-:S13]  /*81b0*/  ISETP.GE.AND P0, PT, R50, 0x21, PT ;  /* 0x000000213200780c */ /* 0x000fda0003f06270 */
[----:B------:R-:W-:Y:S05]  /*81c0*/  @!P0 BRA `(.L_x_1602) ;  /* 0x0000000000548947 */ /* 0x000fea0003800000 */
[----:B------:R-:W-:Y:S02]  /*81d0*/  ULDC UR4, c[0x0][0x2f4] ;  /* 0x0000bd0000047ab9 */ /* 0x000fe40000000800 */
[----:B------:R-:W-:Y:S02]  /*81e0*/  ISETP.GE.AND P6, PT, R16, UR4, PT ;  /* 0x0000000410007c0c */ /* 0x000fe4000bfc6270 */
[----:B------:R-:W-:-:S11]  /*81f0*/  ISETP.GE.AND P4, PT, R219, UR4, PT ;  /* 0x00000004db007c0c */ /* 0x000fd6000bf86270 */
[----:B----4-:R-:W4:Y:S01]  /*8200*/  @!P6 LDS.128 R12, [R94+0x21400] ;  /* 0x021400005e0ce984 */ /* 0x010f220000000c00 */
[----:B---3--:R-:W-:-:S04]  /*8210*/  @!P6 LEA R44, P0, R16, R42, 0x1 ;  /* 0x0000002a102ce211 */ /* 0x008fc800078008ff */
[----:B0-----:R-:W-:Y:S02]  /*8220*/  @!P6 LEA.HI.X R45, R16, R40, R17, 0x1, P0 ;  /* 0x00000028102de211 */ /* 0x001fe400000f0c11 */
[----:B------:R-:W-:-:S03]  /*8230*/  ISETP.GE.AND P0, PT, R19, UR4, PT ;  /* 0x0000000413007c0c */ /* 0x000fc6000bf06270 */
[----:B----4-:R-:W-:Y:S01]  /*8240*/  @!P6 ST.E.128 desc[UR60][R44.64], R12 ;  /* 0x0000000c2c00e985 */ /* 0x010fe2000c101d3c */
        /* <DEDUP_REMOVED lines=11> */
[----:B-12---:R-:W-:-:S05]  /*8300*/  @!P4 LEA.HI.X R43, R23, R40, R228, 0x1, P0 ;  /* 0x00000028172bc211 */ /* 0x006fca00000f0ce4 */
[----:B0-----:R0:W-:Y:S04]  /*8310*/  @!P4 ST.E.128 desc[UR60][R42.64], R12 ;  /* 0x0000000c2a00c985 */ /* 0x0011e8000c101d3c */
.L_x_1602:
[----:B------:R-:W-:Y:S05]  /*8320*/  BSYNC B0 ;  /* 0x0000000000007941 */ /* 0x000fea0003800000 */
.L_x_1574:
[----:B0-2---:R-:W0:Y:S01]  /*8330*/  S2R R11, SR_TID.X ;  /* 0x00000000000b7919 */ /* 0x005e220000002100 */
[----:B------:R-:W-:Y:S01]  /*8340*/  @!PT LDS RZ, [RZ] ;  /* 0x00000000fffff984 */ /* 0x000fe20000000800 */
[----:B------:R-:W-:Y:S01]  /*8350*/  @!PT LDS RZ, [RZ] ;  /* 0x00000000fffff984 */ /* 0x000fe20000000800 */
[----:B------:R-:W-:Y:S01]  /*8360*/  @!PT LDS RZ, [RZ] ;  /* 0x00000000fffff984 */ /* 0x000fe20000000800 */
[----:B------:R-:W-:Y:S01]  /*8370*/  @!PT LDS RZ, [RZ] ;  /* 0x00000000fffff984 */ /* 0x000fe20000000800 */
[----:B------:R2:W-:Y:S06]  /*8380*/  MEMBAR.ALL.CTA ;  /* 0x0000000000007992 */ /* 0x0005ec0000008000 */
[----:B--2---:R-:W2:Y:S01]  /*8390*/  FENCE.VIEW.ASYNC.S ;  /* 0x00000000000073c6 */ /* 0x004ea20000000000 */
[----:B------:R-:W-:Y:S05]  /*83a0*/  WARPSYNC.ALL ;  /* 0x0000000000007948 */ /* 0x000fea0003800000 */
[----:B------:R-:W-:Y:S01]  /*83b0*/  BSSY B0, `(.L_x_1647) ;  /* 0x0000009000007945 */ /* 0x000fe20003800000 */
[----:B0-----:R-:W-:Y:S01]  /*83c0*/  LOP3.LUT R11, R11, 0x7f, RZ, 0xc0, !PT ;  /* 0x0000007f0b0b7812 */ /* 0x001fe200078ec0ff */
[----:B--2---:R0:W-:Y:S03]  /*83d0*/  BAR.SYNC.DEFER_BLOCKING R98, 0x80 ;  /* 0x000200620000751d */ /* 0x0041e60000010000 */
[----:B------:R-:W-:-:S13]  /*83e0*/  ISETP.NE.AND P0, PT, R11, RZ, PT ;  /* 0x000000ff0b00720c */ /* 0x000fda0003f05270 */
[----:B------:R-:W-:-:S05]  /*83f0*/  @!P0 VIADD R11, R90, 0x308a0 ;  /* 0x000308a05a0b8836 */ /* 0x000fca0000000000 */
[----:B------:R-:W-:-:S04]  /*8400*/  @!P0 PRMT R11, RZ, 0x654, R11 ;  /* 0x00000654ff0b8816 */ /* 0x000fc8000000000b */
[----:B------:R0:W-:Y:S01]  /*8410*/  @!P0 SYNCS.ARRIVE.TRANS64.RED.A1T0 RZ, [R11+URZ], RZ ;  /* 0x000000ff0bff89a7 */ /* 0x0001e2000810043f */
[----:B------:R-:W-:Y:S05]  /*8420*/  @!P5 BRA `(.L_x_1648) ;  /* 0x000000000004d947 */ /* 0x000fea0003800000 */
[----:B------:R-:W-:Y:S01]  /*8430*/  BPT.TRAP 0x1 ;  /* 0x000000040000795c */ /* 0x000fe20000300000 */
.L_x_1648:
[----:B------:R-:W-:Y:S05]  /*8440*/  BSYNC B0 ;  /* 0x0000000000007941 */ /* 0x000fea0003800000 */
.L_x_1647:
[----:B------:R-:W2:Y:S01]  /*8450*/  SYNCS.PHASECHK.TRANS64.TRYWAIT P4, [R90+URZ+0x308b0], R105 ;  /* 0x0308b0695a0075a7 */ /* 0x000ea2000808017f */
[----:B------:R-:W-:Y:S04]  /*8460*/  BSSY B0, `(.L_x_1649) ;  /* 0x0000002000007945 */ /* 0x000fe80003800000 */
[----:B--2---:R-:W-:Y:S05]  /*8470*/  @!P4 BRA `(.L_x_1650) ;  /* 0x000002300000c947 */ /* 0x004fea0003800000 */
.L_x_2032:
[----:B------:R-:W-:Y:S05]  /*8480*/  BSYNC B0 ;  /* 0x0000000000007941 */ /* 0x000fea0003800000 */
.L_x_1649:
[----:B----4-:R-:W4:Y:S01]  /*8490*/  LDL R15, [R1+0x10] ;  /* 0x00001000010f7983 */ /* 0x010f220000100800 */
[----:B------:R-:W-:Y:S01]  /*84a0*/  ULDC.64 UR4, c[0x0][0x328] ;  /* 0x0000ca0000047ab9 */ /* 0x000fe20000000a00 */
[----:B------:R-:W-:Y:S01]  /*84b0*/  BSSY B0, `(.L_x_1651) ;  /* 0x000002c000007945 */ /* 0x000fe20003800000 */
[----:B------:R-:W-:Y:S02]  /*84c0*/  IMAD R14, R101, UR4, RZ ;  /* 0x00000004650e7c24 */ /* 0x000fe4000f8e02ff */
[----:B------:R-:W-:-:S04]  /*84d0*/  IMAD.WIDE.U32 R12, R103, UR4, RZ ;  /* 0x00000004670c7c25 */ /* 0x000fc8000f8e00ff */
[----:B------:R-:W-:Y:S01]  /*84e0*/  IMAD R103, R103, UR5, R14 ;  /* 0x0000000567677c24 */ /* 0x000fe2000f8e020e */
[----:B------:R-:W-:Y:S02]  /*84f0*/  ULDC.64 UR4, c[0x0][0x338] ;  /* 0x0000ce0000047ab9 */ /* 0x000fe40000000a00 */
[----:B0-----:R-:W-:Y:S02]  /*8500*/  IMAD R11, R100, UR4, RZ ;  /* 0x00000004640b7c24 */ /* 0x001fe4000f8e02ff */
[----:B------:R-:W-:Y:S02]  /*8510*/  IMAD.IADD R13, R13, 0x1, R103 ;  /* 0x000000010d0d7824 */ /* 0x000fe400078e0267 */
[C---:B------:R-:W-:Y:S02]  /*8520*/  IMAD R11, R104.reuse, UR5, R11 ;  /* 0x00000005680b7c24 */ /* 0x040fe4000f8e020b */
[----:B--2---:R-:W-:Y:S01]  /*8530*/  IMAD.WIDE.U32 R104, R104, UR4, R12 ;  /* 0x0000000468687c25 */ /* 0x004fe2000f8e000c */
        /* <DEDUP_REMOVED lines=10> */
[----:B------:R0:W0:Y:S01]  /*85e0*/  SHFL.IDX PT, R48, R11, RZ, 0x181f ;  /* 0x00181fff0b307589 */ /* 0x00002200000e0000 */
[----:B----4-:R-:W-:-:S05]  /*85f0*/  IMAD.IADD R99, R99, 0x1, -R15 ;  /* 0x0000000163637824 */ /* 0x010fca00078e0a0f */
[----:B------:R-:W-:-:S13]  /*8600*/  ISETP.GE.AND P4, PT, R99, 0x1, PT ;  /* 0x000000016300780c */ /* 0x000fda0003f86270 */
[----:B0-2---:R-:W-:Y:S05]  /*8610*/  @!P4 BRA `(.L_x_1652) ;  /* 0x000000000054c947 */ /* 0x005fea0003800000 */
[----:B------:R-:W-:Y:S02]  /*8620*/  ULDC UR4, c[0x0][0x2f4] ;  /* 0x0000bd0000047ab9 */ /* 0x000fe40000000800 */
[----:B------:R-:W-:Y:S02]  /*8630*/  ISETP.GE.AND P6, PT, R16, UR4, PT ;  /* 0x0000000410007c0c */ /* 0x000fe4000bfc6270 */
[----:B------:R-:W-:-:S11]  /*8640*/  ISETP.GE.AND P5, PT, R219, UR4, PT ;  /* 0x00000004db007c0c */ /* 0x000fd6000bfa6270 */
[----:B------:R-:W0:Y:S01]  /*8650*/  @!P6 LDS.128 R12, [R94+0x400] ;  /* 0x000400005e0ce984 */ /* 0x000e220000000c00 */
[----:B------:R-:W-:-:S04]  /*8660*/  @!P6 LEA R40, P4, R16, R50, 0x1 ;  /* 0x000000321028e211 */ /* 0x000fc800078808ff */
[----:B-1----:R-:W-:Y:S02]  /*8670*/  @!P6 LEA.HI.X R41, R16, R48, R17, 0x1, P4 ;  /* 0x000000301029e211 */ /* 0x002fe400020f0c11 */
[----:B------:R-:W-:-:S03]  /*8680*/  ISETP.GE.AND P4, PT, R19, UR4, PT ;  /* 0x0000000413007c0c */ /* 0x000fc6000bf86270 */
[----:B0-----:R-:W-:Y:S01]  /*8690*/  @!P6 ST.E.128 desc[UR60][R40.64], R12 ;  /* 0x0000000c2800e985 */ /* 0x001fe2000c101d3c */
[----:B---3--:R-:W-:-:S03]  /*86a0*/  @!P5 LEA R42, P6, R201, R50, 0x1 ;  /* 0x00000032c92ad211 */ /* 0x008fc600078c08ff */
        /* <DEDUP_REMOVED lines=12> */
.L_x_1652:
[----:B------:R-:W-:Y:S05]  /*8770*/  BSYNC B0 ;  /* 0x0000000000007941 */ /* 0x000fea0003800000 */
.L_x_1651:
[----:B------:R-:W-:Y:S01]  /*8780*/  ISETP.GE.AND P4, PT, R99, 0x21, PT ;  /* 0x000000216300780c */ /* 0x000fe20003f86270 */
[----:B------:R2:W4:Y:S01]  /*8790*/  SHFL.IDX PT, R48, R11, 0x1, 0x181f ;  /* 0x00381f000b307f89 */ /* 0x00052200000e0000 */
[----:B------:R-:W-:Y:S03]  /*87a0*/  BSSY B0, `(.L_x_1653) ;  /* 0x0000018000007945 */ /* 0x000fe60003800000 */
[----:B------:R-:W0:Y:S08]  /*87b0*/  SHFL.IDX PT, R46, R46, 0x1, 0x181f ;  /* 0x00381f002e2e7f89 */ /* 0x000e3000000e0000 */
[----:B--2---:R-:W-:Y:S05]  /*87c0*/  @!P4 BRA `(.L_x_1654) ;  /* 0x000000000054c947 */ /* 0x004fea0003800000 */
[----:B------:R-:W-:Y:S02]  /*87d0*/  ULDC UR4, c[0x0][0x2f4] ;  /* 0x0000bd0000047ab9 */ /* 0x000fe40000000800 */
[----:B------:R-:W-:Y:S02]  /*87e0*/  ISETP.GE.AND P6, PT, R16, UR4, PT ;  /* 0x0000000410007c0c */ /* 0x000fe4000bfc6270 */
[----:B------:R-:W-:-:S11]  /*87f0*/  ISETP.GE.AND P5, PT, R219, UR4, PT ;  /* 0x00000004db007c0c */ /* 0x000fd6000bfa6270 */
[----:B0-----:R-:W0:Y:S01]  /*8800*/  @!P6 LDS.128 R12, [R94+0x1400] ;  /* 0x001400005e0ce984 */ /* 0x001e220000000c00 */
[----:B------:R-:W-:-:S04]  /*8810*/  @!P6 LEA R40, P4, R16, R46, 0x1 ;  /* 0x0000002e1028e211 */ /* 0x000fc800078808ff */
[----:B-1--4-:R-:W-:Y:S02]  /*8820*/  @!P6 LEA.HI.X R41, R16, R48, R17, 0x1, P4 ;  /* 0x000000301029e211 */ /* 0x012fe400020f0c11 */
        /* <DEDUP_REMOVED lines=15> */
.L_x_1654:
[----:B------:R-:W-:Y:S05]  /*8920*/  BSYNC B0 ;  /* 0x0000000000007941 */ /* 0x000fea0003800000 */
.L_x_1653:
[----:B0-2---:R-:W2:Y:S01]  /*8930*/  LDL.LU R12, [R1+0x1c] ;  /* 0x00001c00010c7983 */ /* 0x005ea20000300800 */
[----:B------:R-:W-:Y:S02]  /*8940*/  VIADD R200, R200, 0x1 ;  /* 0x00000001c8c87836 */ /* 0x000fe40000000000 */
[----:B------:R-:W-:Y:S01]  /*8950*/  @!P0 VIADD R90, R90, 0x308c0 ;  /* 0x000308c05a5a8836 */ /* 0x000fe20000000000 */
[----:B------:R-:W-:Y:S01]  /*8960*/  @!PT LDS RZ, [RZ] ;  /* 0x00000000fffff984 */ /* 0x000fe20000000800 */
[----:B------:R-:W-:Y:S01]  /*8970*/  @!PT LDS RZ, [RZ] ;  /* 0x00000000fffff984 */ /* 0x000fe20000000800 */
[----:B------:R-:W-:Y:S01]  /*8980*/  @!PT LDS RZ, [RZ] ;  /* 0x00000000fffff984 */ /* 0x000fe20000000800 */
[----:B------:R-:W-:Y:S01]  /*8990*/  @!PT LDS RZ, [RZ] ;  /* 0x00000000fffff984 */ /* 0x000fe20000000800 */
[----:B------:R0:W-:Y:S06]  /*89a0*/  MEMBAR.ALL.CTA ;  /* 0x0000000000007992 */ /* 0x0001ec0000008000 */
[----:B0-----:R-:W0:Y:S02]  /*89b0*/  FENCE.VIEW.ASYNC.S ;  /* 0x00000000000073c6 */ /* 0x001e240000000000 */
[----:B0-----:R0:W-:Y:S01]  /*89c0*/  BAR.SYNC.DEFER_BLOCKING R98, 0x80 ;  /* 0x000200620000751d */ /* 0x0011e20000010000 */
[----:B------:R-:W-:-:S02]  /*89d0*/  ISETP.NE.AND P4, PT, R200, 0x2, PT ;  /* 0x00000002c800780c */ /* 0x000fc40003f85270 */
[----:B------:R-:W-:Y:S02]  /*89e0*/  @!P0 PRMT R90, RZ, 0x654, R90 ;  /* 0x00000654ff5a8816 */ /* 0x000fe4000000005a */
[----:B------:R-:W-:Y:S02]  /*89f0*/  SEL R11, RZ, 0x1, P4 ;  /* 0x00000001ff0b7807 */ /* 0x000fe40002000000 */
[----:B------:R-:W-:Y:S01]  /*8a00*/  SEL R200, R200, RZ, P4 ;  /* 0x000000ffc8c87207 */ /* 0x000fe20002000000 */
[----:B------:R0:W-:Y:S01]  /*8a10*/  @!P0 SYNCS.ARRIVE.TRANS64.RED.A1T0 RZ, [R90+URZ], RZ ;  /* 0x000000ff5aff89a7 */ /* 0x0001e2000810043f */
[----:B------:R-:W-:Y:S02]  /*8a20*/  PLOP3.LUT P0, PT, PT, PT, PT, 0x8, 0x0 ;  /* 0x000000000000781c */ /* 0x000fe40003f0e170 */
[----:B--2---:R-:W-:-:S05]  /*8a30*/  LOP3.LUT R12, R12, R11, RZ, 0x3c, !PT ;  /* 0x0000000b0c0c7212 */ /* 0x004fca00078e3cff */
[----:B------:R0:W-:Y:S01]  /*8a40*/  STL [R1+0x1c], R12 ;  /* 0x00001c0c01007387 */ /* 0x0001e20000100800 */
[----:B------:R-:W-:Y:S05]  /*8a50*/  @P3 BRA `(.L_x_1655) ;  /* 0xffffff9c00583947 */ /* 0x000fea000383ffff */
.L_x_1569:
[----:B------:R-:W2:Y:S01]  /*8a60*/  LDL R11, [R1+0x48] ;  /* 0x00004800010b7983 */ /* 0x000ea20000100800 */
[----:B------:R-:W1:Y:S01]  /*8a70*/  LDC R0, c[0x0][0x448] ;  /* 0x00011200ff007b82 */ /* 0x000e620000000800 */
[----:B------:R-:W-:Y:S01]  /*8a80*/  IADD3 R5, R220, 0x1, -R218 ;  /* 0x00000001dc057810 */ /* 0x000fe20007ffe8da */
[----:B------:R-:W-:Y:S06]  /*8a90*/  BSSY B0, `(.L_x_1656) ;  /* 0x000000d000007945 */ /* 0x000fec0003800000 */
[----:B------:R-:W3:Y:S01]  /*8aa0*/  LDC.64 R6, c[0x0][0x9e0] ;  /* 0x00027800ff067b82 */ /* 0x000ee20000000a00 */
[----:B-1----:R-:W-:-:S02]  /*8ab0*/  ISETP.NE.AND P1, PT, R0, 0x1, PT ;  /* 0x000000010000780c */ /* 0x002fc40003f25270 */
[----:B---3--:R-:W-:-:S11]  /*8ac0*/  ISETP.GE.AND P2, PT, R7, 0x1, PT ;  /* 0x000000010700780c */ /* 0x008fd60003f46270 */
[----:B------:R-:W1:Y:S08]  /*8ad0*/  @P1 LDC R3, c[0x0][0x44c] ;  /* 0x00011300ff031b82 */ /* 0x000e700000000800 */
[----:B------:R-:W3:Y:S01]  /*8ae0*/  @P1 LDC R2, c[0x0][0x450] ;  /* 0x00011400ff021b82 */ /* 0x000ee20000000800 */
[----:B--2---:R-:W-:-:S04]  /*8af0*/  VIADD R0, R11, 0x7f ;  /* 0x0000007f0b007836 */ /* 0x004fc80000000000 */
[----:B-1----:R-:W-:-:S05]  /*8b00*/  @P1 IMAD.HI.U32 R3, R0, R3, RZ ;  /* 0x0000000300031227 */ /* 0x002fca00078e00ff */
[----:B---3--:R-:W-:-:S05]  /*8b10*/  @P1 SHF.R.U32.HI R0, RZ, R2, R3 ;  /* 0x00000002ff001219 */ /* 0x008fca0000011603 */
[----:B------:R-:W-:Y:S01]  /*8b20*/  IMAD.IADD R3, R5, 0x1, R0 ;  /* 0x0000000105037824 */ /* 0x000fe200078e0200 */
[----:B------:R-:W-:Y:S06]  /*8b30*/  @P0 BRA `(.L_x_1657) ;  /* 0x0000000000080947 */ /* 0x000fec0003800000 */
[----:B------:R-:W1:Y:S02]  /*8b40*/  FENCE.VIEW.ASYNC.G ;  /* 0x00000000000073c6 */ /* 0x000e640000000100 */
[----:B-1----:R-:W-:Y:S06]  /*8b50*/  BAR.ARV 0xc, 0x180 ;  /* 0x0306000000007b1d */ /* 0x002fec0000002000 */
.L_x_1657:
[----:B------:R-:W-:Y:S05]  /*8b60*/  BSYNC B0 ;  /* 0x0000000000007941 */ /* 0x000fea0003800000 */
.L_x_1656:
[----:B------:R-:W-:Y:S01]  /*8b70*/  IMAD.IADD R0, R3, 0x1, R6 ;  /* 0x0000000103007824 */ /* 0x000fe200078e0206 */
[----:B------:R-:W-:Y:S06]  /*8b80*/  @!P2 BRA `(.L_x_1658) ;  /* 0x000000000048a947 */ /* 0x000fec0003800000 */
[C---:B------:R-:W-:Y:S01]  /*8b90*/  ISETP.GT.AND P0, PT, R3.reuse, RZ, PT ;  /* 0x000000ff0300720c */ /* 0x040fe20003f04270 */
[----:B------:R-:W-:Y:S01]  /*8ba0*/  BSSY B0, `(.L_x_1659) ;  /* 0x000000e000007945 */ /* 0x000fe20003800000 */
[----:B------:R-:W-:-:S11]  /*8bb0*/  VIADD R2, R3, 0xffffffff ;  /* 0xffffffff03027836 */ /* 0x000fd60000000000 */
[----:B------:R-:W-:Y:S05]  /*8bc0*/  @P0 BRA `(.L_x_1660) ;  /* 0x00000000001c0947 */ /* 0x000fea0003800000 */
[----:B------:R-:W-:Y:S01]  /*8bd0*/  ISETP.NE.AND P0, PT, R7, 0x1, PT ;  /* 0x000000010700780c */ /* 0x000fe20003f05270 */
[----:B------:R-:W-:-:S12]  /*8be0*/  IMAD.MOV R3, RZ, RZ, -R3 ;  /* 0x000000ffff037224 */ /* 0x000fd800078e0a03 */
[----:B------:R-:W1:Y:S02]  /*8bf0*/  @P0 LDC.64 R4, c[0x0][0x9e8] ;  /* 0x00027a00ff040b82 */ /* 0x000e640000000a00 */
[----:B-1----:R-:W-:-:S05]  /*8c00*/  @P0 IMAD.HI.U32 R2, R3, R4, RZ ;  /* 0x0000000403020227 */ /* 0x002fca00078e00ff */
[----:B------:R-:W-:-:S04]  /*8c10*/  @P0 SHF.R.U32.HI R3, RZ, R5, R2 ;  /* 0x00000005ff030219 */ /* 0x000fc80000011602 */
[----:B------:R-:W-:Y:S01]  /*8c20*/  LOP3.LUT R2, RZ, R3, RZ, 0x33, !PT ;  /* 0x00000003ff027212 */ /* 0x000fe200078e33ff */
[----:B------:R-:W-:Y:S06]  /*8c30*/  BRA `(.L_x_1661) ;  /* 0x0000000000107947 */ /* 0x000fec0003800000 */
.L_x_1660:
[----:B------:R-:W-:-:S13]  /*8c40*/  ISETP.NE.AND P0, PT, R7, 0x1, PT ;  /* 0x000000010700780c */ /* 0x000fda0003f05270 */
[----:B------:R-:W1:Y:S02]  /*8c50*/  @P0 LDC.64 R4, c[0x0][0x9e8] ;  /* 0x00027a00ff040b82 */ /* 0x000e640000000a00 */
[----:B-1----:R-:W-:-:S05]  /*8c60*/  @P0 IMAD.HI.U32 R4, R2, R4, RZ ;  /* 0x0000000402040227 */ /* 0x002fca00078e00ff */
[----:B------:R-:W-:-:S07]  /*8c70*/  @P0 SHF.R.U32.HI R2, RZ, R5, R4 ;  /* 0x00000005ff020219 */ /* 0x000fce0000011604 */
.L_x_1661:
[----:B------:R-:W-:Y:S05]  /*8c80*/  BSYNC B0 ;  /* 0x0000000000007941 */ /* 0x000fea0003800000 */
.L_x_1659:
[----:B------:R-:W-:-:S05]  /*8c90*/  IMAD R3, R2, R7, R7 ;  /* 0x0000000702037224 */ /* 0x000fca00078e0207 */
[----:B------:R-:W-:-:S07]  /*8ca0*/  VIMNMX R0, R0, R3, PT ;  /* 0x0000000300007248 */ /* 0x000fce0003fe0100 */
.L_x_1658:
[----:B------:R-:W1:Y:S01]  /*8cb0*/  @P1 LDC R2, c[0x0][0x44c] ;  /* 0x00011300ff021b82 */ /* 0x000e620000000800 */
[----:B------:R-:W-:Y:S01]  /*8cc0*/  VIADD R0, R0, 0x3f ;  /* 0x0000003f00007836 */ /* 0x000fe20000000000 */
[----:B------:R-:W-:Y:S01]  /*8cd0*/  ULDC UR4, c[0x0][0x9dc] ;  /* 0x0002770000047ab9 */ /* 0x000fe20000000800 */
[----:B------:R-:W-:-:S03]  /*8ce0*/  IMAD.MOV.U32 R5, RZ, RZ, R11 ;  /* 0x000000ffff057224 */ /* 0x000fc600078e000b */
[----:B------:R-:W-:Y:S02]  /*8cf0*/  SHF.R.S32.HI R3, RZ, 0x1f, R0 ;  /* 0x0000001fff037819 */ /* 0x000fe40000011400 */
[----:B------:R-:W2:Y:S02]  /*8d00*/  @P1 LDC R9, c[0x0][0x450] ;  /* 0x00011400ff091b82 */ /* 0x000ea40000000800 */
[----:B------:R-:W-:-:S04]  /*8d10*/  LEA.HI R3, R3, R0, RZ, 0x6 ;  /* 0x0000000003037211 */ /* 0x000fc800078f30ff */
[----:B------:R-:W-:-:S04]  /*8d20*/  SHF.R.S32.HI R0, RZ, 0x6, R3 ;  /* 0x00000006ff007819 */ /* 0x000fc80000011403 */
[----:B------:R-:W-:Y:S01]  /*8d30*/  VIMNMX R97, R97, R0, PT ;  /* 0x0000000061617248 */ /* 0x000fe20003fe0100 */
[----:B-1----:R-:W-:-:S05]  /*8d40*/  @P1 IMAD.HI.U32 R2, R11, R2, RZ ;  /* 0x000000020b021227 */ /* 0x002fca00078e00ff */
[----:B--2---:R-:W-:-:S05]  /*8d50*/  @P1 SHF.R.U32.HI R5, RZ, R9, R2 ;  /* 0x00000009ff051219 */ /* 0x004fca0000011602 */
        /* <DEDUP_REMOVED lines=13> */
.L_x_1664:
[----:B------:R-:W-:-:S13]  /*8e30*/  ISETP.NE.AND P0, PT, R7, 0x1, PT ;  /* 0x000000010700780c */ /* 0x000fda0003f05270 */
[----:B------:R-:W1:Y:S02]  /*8e40*/  @P0 LDC.64 R4, c[0x0][0x9e8] ;  /* 0x00027a00ff040b82 */ /* 0x000e640000000a00 */
[----:B-1----:R-:W-:-:S05]  /*8e50*/  @P0 IMAD.HI.U32 R0, R2, R4, RZ ;  /* 0x0000000402000227 */ /* 0x002fca00078e00ff */
[----:B------:R-:W-:-:S07]  /*8e60*/  @P0 SHF.R.U32.HI R2, RZ, R5, R0 ;  /* 0x00000005ff020219 */ /* 0x000fce0000011600 */
.L_x_1665:
[----:B------:R-:W-:Y:S05]  /*8e70*/  BSYNC B0 ;  /* 0x0000000000007941 */ /* 0x000fea0003800000 */
.L_x_1663:
[----:B------:R-:W-:-:S05]  /*8e80*/  IMAD R2, R2, R7, RZ ;  /* 0x0000000702027224 */ /* 0x000fca00078e02ff */
[----:B------:R-:W-:-:S07]  /*8e90*/  VIMNMX R3, R3, R2, !PT ;  /* 0x0000000203037248 */ /* 0x000fce0007fe0100 */
.L_x_1662:
[----:B------:R-:W-:Y:S01]  /*8ea0*/  SHF.R.S32.HI R2, RZ, 0x1f, R3 ;  /* 0x0000001fff027819 */ /* 0x000fe20000011403 */
[----:B------:R-:W-:Y:S01]  /*8eb0*/  IMAD.MOV.U32 R0, RZ, RZ, RZ ;  /* 0x000000ffff007224 */ /* 0x000fe200078e00ff */
[----:B------:R-:W-:Y:S02]  /*8ec0*/  PLOP3.LUT P0, PT, PT, PT, PT, 0x80, 0x0 ;  /* 0x000000000000781c */ /* 0x000fe40003f0f070 */
[----:B------:R-:W-:Y:S02]  /*8ed0*/  CS2R R4, SRZ ;  /* 0x0000000000047805 */ /* 0x000fe4000001ff00 */
[----:B------:R-:W-:Y:S02]  /*8ee0*/  LEA.HI R6, R2, R3, RZ, 0x6 ;  /* 0x0000000302067211 */ /* 0x000fe400078f30ff */
[----:B------:R-:W-:Y:S02]  /*8ef0*/  CS2R R150, SRZ ;  /* 0x0000000000967805 */ /* 0x000fe4000001ff00 */
[----:B------:R-:W-:-:S02]  /*8f00*/  CS2R R148, SRZ ;  /* 0x0000000000947805 */ /* 0x000fc4000001ff00 */
[----:B------:R-:W-:Y:S02]  /*8f10*/  CS2R R146, SRZ ;  /* 0x0000000000927805 */ /* 0x000fe4000001ff00 */
[----:B------:R-:W-:Y:S02]  /*8f20*/  SHF.R.S32.HI R6, RZ, 0x6, R6 ;  /* 0x00000006ff067819 */ /* 0x000fe40000011406 */
[----:B------:R-:W-:Y:S02]  /*8f30*/  CS2R R144, SRZ ;  /* 0x0000000000907805 */ /* 0x000fe4000001ff00 */
[----:B------:R-:W-:Y:S02]  /*8f40*/  CS2R R142, SRZ ;  /* 0x00000000008e7805 */ /* 0x000fe4000001ff00 */
[----:B------:R-:W-:Y:S02]  /*8f50*/  CS2R R140, SRZ ;  /* 0x00000000008c7805 */ /* 0x000fe4000001ff00 */
[----:B------:R-:W-:-:S02]  /*8f60*/  VIMNMX R7, RZ, R6, !PT ;  /* 0x00000006ff077248 */ /* 0x000fc40007fe0100 */
[----:B------:R-:W-:Y:S02]  /*8f70*/  CS2R R138, SRZ ;  /* 0x00000000008a7805 */ /* 0x000fe4000001ff00 */
[----:B------:R-:W-:Y:S02]  /*8f80*/  CS2R R136, SRZ ;  /* 0x0000000000887805 */ /* 0x000fe4000001ff00 */
[----:B------:R-:W-:Y:S02]  /*8f90*/  CS2R R134, SRZ ;  /* 0x0000000000867805 */ /* 0x000fe4000001ff00 */
[----:B------:R-:W-:Y:S01]  /*8fa0*/  ISETP.GT.AND P1, PT, R97, R7, PT ;  /* 0x000000076100720c */ /* 0x000fe20003f24270 */
[----:B------:R1:W-:Y:S01]  /*8fb0*/  STL [R1+0x64], R7 ;  /* 0x0000640701007387 */ /* 0x0003e20000100800 */
[----:B------:R-:W-:Y:S02]  /*8fc0*/  CS2R R132, SRZ ;  /* 0x0000000000847805 */ /* 0x000fe4000001ff00 */
[----:B------:R-:W-:-:S02]  /*8fd0*/  CS2R R100, SRZ ;  /* 0x0000000000647805 */ /* 0x000fc4000001ff00 */
[----:B------:R-:W-:Y:S02]  /*8fe0*/  CS2R R92, SRZ ;  /* 0x00000000005c7805 */ /* 0x000fe4000001ff00 */
[----:B------:R-:W-:Y:S01]  /*8ff0*/  CS2R R108, SRZ ;  /* 0x00000000006c7805 */ /* 0x000fe2000001ff00 */
[----:B------:R-:W-:Y:S01]  /*9000*/  IMAD.MOV.U32 R172, RZ, RZ, RZ ;  /* 0x000000ffffac7224 */ /* 0x000fe200078e00ff */
        /* <DEDUP_REMOVED lines=16> */
[----:B----4-:R-:W-:Y:S02]  /*9110*/  CS2R R48, SRZ ;  /* 0x0000000000307805 */ /* 0x010fe4000001ff00 */
[----:B------:R-:W-:Y:S02]  /*9120*/  CS2R R168, SRZ ;  /* 0x0000000000a87805 */ /* 0x000fe4000001ff00 */
[----:B------:R-:W-:Y:S02]  /*9130*/  CS2R R44, SRZ ;  /* 0x00000000002c7805 */ /* 0x000fe4000001ff00 */
[----:B------:R-:W-:Y:S02]  /*9140*/  CS2R R40, SRZ ;  /* 0x0000000000287805 */ /* 0x000fe4000001ff00 */
[----:B0-----:R-:W-:Y:S02]  /*9150*/  CS2R R98, SRZ ;  /* 0x0000000000627805 */ /* 0x001fe4000001ff00 */
        /* <DEDUP_REMOVED lines=29> */
[----:B------:R-:W-:Y:S01]  /*9330*/  CS2R R24, SRZ ;  /* 0x0000000000187805 */ /* 0x000fe2000001ff00 */
[----:B-1----:R-:W-:Y:S06]  /*9340*/  @!P1 BRA `(.L_x_1666) ;  /* 0x0000017000889947 */ /* 0x002fec0003800000 */
[----:B------:R-:W2:Y:S01]  /*9350*/  LDL R7, [R1+0xa8] ;  /* 0x0000a80001077983 */ /* 0x000ea20000100800 */
[----:B------:R-:W-:Y:S03]  /*9360*/  BSSY B6, `(.L_x_1667) ;  /* 0x000001c000067945 */ /* 0x000fe60003800000 */
[----:B--2---:R-:W0:Y:S02]  /*9370*/  SHFL.IDX PT, R0, R7, RZ, 0x1f ;  /* 0x00001fff07007589 */ /* 0x004e2400000e0000 */
[----:B0-----:R-:W-:-:S04]  /*9380*/  LEA.HI R2, R0, R0, RZ, 0x1 ;  /* 0x0000000000027211 */ /* 0x001fc800078f08ff */
[----:B------:R-:W-:Y:S01]  /*9390*/  LOP3.LUT R3, R2, 0x1e, RZ, 0xc0, !PT ;  /* 0x0000001e02037812 */ /* 0x000fe200078ec0ff */
[----:B------:R-:W-:-:S04]  /*93a0*/  VIADD R2, R18, 0x10400 ;  /* 0x0001040012027836 */ /* 0x000fc80000000000 */
[----:B------:R-:W-:Y:S01]  /*93b0*/  IMAD.IADD R3, R0, 0x1, -R3 ;  /* 0x0000000100037824 */ /* 0x000fe200078e0a03 */
[----:B------:R-:W-:-:S03]  /*93c0*/  LOP3.LUT P0, RZ, R2, 0x3ff, RZ, 0xc0, !PT ;  /* 0x000003ff02ff7812 */ /* 0x000fc6000780c0ff */
[----:B------:R-:W-:Y:S01]  /*93d0*/  IMAD R3, R3, 0x2000, R2 ;  /* 0x0000200003037824 */ /* 0x000fe200078e0202 */
[----:B------:R-:W-:-:S04]  /*93e0*/  P2R R24, PR, RZ, 0x1 ;  /* 0x00000001ff187803 */ /* 0x000fc80000000000 */
[----:B------:R-:W-:-:S04]  /*93f0*/  SHF.R.U32.HI R2, RZ, 0x4, R3 ;  /* 0x00000004ff027819 */ /* 0x000fc80000011603 */
[----:B------:R-:W-:Y:S01]  /*9400*/  LOP3.LUT R2, R2, 0x3fff, RZ, 0xc0, !PT ;  /* 0x00003fff02027812 */ /* 0x000fe200078ec0ff */
[----:B------:R-:W-:Y:S06]  /*9410*/  @!P0 BRA `(.L_x_1668) ;  /* 0x0000000000408947 */ /* 0x000fec0003800000 */
        /* <DEDUP_REMOVED lines=16> */
.L_x_1668:
[----:B------:R-:W-:Y:S05]  /*9520*/  BSYNC B6 ;  /* 0x0000000000067941 */ /* 0x000fea0003800000 */
.L_x_1667:
        /* <DEDUP_REMOVED lines=13> */
.L_x_1672:
[----:B-1----:R1:W2:Y:S02]  /*9600*/  SYNCS.PHASECHK.TRANS64.TRYWAIT P0, [R18+URZ+0x30800], R3 ;  /* 0x03080003120075a7 */ /* 0x0022a4000800017f */
[----:B--2---:R-:W-:Y:S05]  /*9610*/  @!P0 NANOSLEEP.SYNCS 0x989680 ;  /* 0x009896800000895d */ /* 0x004fea0003900000 */
[----:B------:R-:W2:Y:S02]  /*9620*/  @!P0 SYNCS.PHASECHK.TRANS64 P0, [R18+URZ+0x30800], R3 ;  /* 0x03080003120085a7 */ /* 0x000ea4000800007f */
[----:B--2---:R-:W-:Y:S05]  /*9630*/  @!P0 BRA `(.L_x_1672) ;  /* 0xfffffffc00f08947 */ /* 0x004fea000383ffff */
.L_x_1671:
[----:B------:R-:W-:Y:S05]  /*9640*/  BSYNC B0 ;  /* 0x0000000000007941 */ /* 0x000fea0003800000 */
.L_x_1670:
[----:B------:R-:W-:Y:S05]  /*9650*/  BRA `(.L_x_1673) ;  /* 0x0000009c00807947 */ /* 0x000fea0003800000 */
.L_x_1669:
[----:B------:R-:W-:Y:S01]  /*9660*/  ISETP.NE.AND P0, PT, R24, RZ, PT ;  /* 0x000000ff1800720c */ /* 0x000fe20003f05270 */
[----:B------:R-:W-:Y:S01]  /*9670*/  ULDC.64 UR4, c[0x0][0x3f8] ;  /* 0x0000fe0000047ab9 */ /* 0x000fe20000000a00 */
[----:B-----5:R-:W-:Y:S01]  /*9680*/  SHF.R.S32.HI R0, RZ, 0x1f, R96 ;  /* 0x0000001fff007819 */ /* 0x020fe20000011460 */
[----:B------:R-:W-:Y:S01]  /*9690*/  ULDC.64 UR6, c[0x0][0x408] ;  /* 0x0001020000067ab9 */ /* 0x000fe20000000a00 */
[----:B------:R-:W-:Y:S01]  /*96a0*/  IMAD.WIDE.U32 R24, R96, UR4, RZ ;  /* 0x0000000460187c25 */ /* 0x000fe2000f8e00ff */
[----:B------:R-:W-:Y:S03]  /*96b0*/  BSSY B6, `(.L_x_1674) ;  /* 0x0000019000067945 */ /* 0x000fe60003800000 */
[C---:B------:R-:W-:Y:S02]  /*96c0*/  IMAD R3, R0.reuse, UR4, RZ ;  /* 0x0000000400037c24 */ /* 0x040fe4000f8e02ff */
[----:B------:R-:W-:-:S02]  /*96d0*/  IMAD R5, R0, UR6, RZ ;  /* 0x0000000600057c24 */ /* 0x000fc4000f8e02ff */
[C---:B------:R-:W-:Y:S02]  /*96e0*/  IMAD R3, R96.reuse, UR5, R3 ;  /* 0x0000000560037c24 */ /* 0x040fe4000f8e0203 */
[C---:B------:R-:W-:Y:S02]  /*96f0*/  IMAD R5, R96.reuse, UR7, R5 ;  /* 0x0000000760057c24 */ /* 0x040fe4000f8e0205 */
[----:B------:R-:W-:-:S04]  /*9700*/  IMAD.WIDE.U32 R26, R96, UR6, RZ ;  /* 0x00000006601a7c25 */ /* 0x000fc8000f8e00ff */
[----:B------:R-:W-:Y:S02]  /*9710*/  IMAD.IADD R29, R3, 0x1, R25 ;  /* 0x00000001031d7824 */ /* 0x000fe400078e0219 */
[----:B------:R-:W-:Y:S01]  /*9720*/  IMAD.IADD R31, R5, 0x1, R27 ;  /* 0x00000001051f7824 */ /* 0x000fe200078e021b */
        /* <DEDUP_REMOVED lines=16> */
[----:B-1----:R-:W-:Y:S05]  /*9830*/  CALL.ABS.NOINC R14 ;  /* 0x000000000e007343 */ /* 0x002fea0003c00000 */
.L_x_1675:
[----:B------:R-:W-:Y:S05]  /*9840*/  BSYNC B6 ;  /* 0x0000000000067941 */ /* 0x000fea0003800000 */
.L_x_1674:
[----:B------:R-:W2:Y:S01]  /*9850*/  LDL R149, [R1+0x48] ;  /* 0x0000480001957983 */ /* 0x000ea20000100800 */
[----:B------:R-:W-:-:S03]  /*9860*/  ULDC.U8 UR4, c[0x0][0x410] ;  /* 0x0001040000047ab9 */ /* 0x000fc60000000000 */
[----:B------:R-:W2:Y:S04]  /*9870*/  LDL R128, [R1+0x10] ;  /* 0x0000100001807983 */ /* 0x000ea80000100800 */
[----:B------:R-:W3:Y:S01]  /*9880*/  LDL R21, [R1+0x68] ;  /* 0x0000680001157983 */ /* 0x000ee20000100800 */
[----:B------:R-:W-:Y:S01]  /*9890*/  ISETP.NE.AND P0, PT, RZ, UR4, PT ;  /* 0x00000004ff007c0c */ /* 0x000fe2000bf05270 */
[----:B------:R-:W-:Y:S01]  /*98a0*/  BSSY B0, `(.L_x_1676) ;  /* 0x00009b3000007945 */ /* 0x000fe20003800000 */
[C---:B--2---:R-:W-:Y:S02]  /*98b0*/  IMAD.IADD R84, R128.reuse, 0x1, R149 ;  /* 0x0000000180547824 */ /* 0x044fe400078e0295 */
[C---:B------:R-:W-:Y:S02]  /*98c0*/  VIADD R20, R128.reuse, 0x40 ;  /* 0x0000004080147836 */ /* 0x040fe40000000000 */
[----:B------:R-:W-:-:S02]  /*98d0*/  VIADD R3, R128, 0x60 ;  /* 0x0000006080037836 */ /* 0x000fc40000000000 */
[----:B---3--:R-:W-:-:S05]  /*98e0*/  IMAD R7, R21, 0x20, R84 ;  /* 0x0000002015077824 */ /* 0x008fca00078e0254 */
[----:B------:R-:W-:Y:S05]  /*98f0*/  @!P0 BRA `(.L_x_1677) ;  /* 0x0000004c00488947 */ /* 0x000fea0003800000 */
[----:B------:R-:W0:Y:S01]  /*9900*/  LDC R111, c[0x0][0x448] ;  /* 0x00011200ff6f7b82 */ /* 0x000e220000000800 */
[----:B------:R-:W-:Y:S01]  /*9910*/  ULDC.64 UR4, c[0x0][0x3f8] ;  /* 0x0000fe0000047ab9 */ /* 0x000fe20000000a00 */
[----:B------:R-:W-:Y:S01]  /*9920*/  ULDC.64 UR6, c[0x0][0x408] ;  /* 0x0001020000067ab9 */ /* 0x000fe20000000a00 */
[----:B------:R-:W-:Y:S02]  /*9930*/  IMAD.MOV.U32 R4, RZ, RZ, R24 ;  /* 0x000000ffff047224 */ /* 0x000fe400078e0018 */
[----:B------:R-:W-:Y:S02]  /*9940*/  IMAD.MOV.U32 R8, RZ, RZ, R26 ;  /* 0x000000ffff087224 */ /* 0x000fe400078e001a */
[----:B------:R-:W-:Y:S02]  /*9950*/  IMAD.MOV.U32 R9, RZ, RZ, R31 ;  /* 0x000000ffff097224 */ /* 0x000fe400078e001f */
[----:B------:R-:W-:-:S04]  /*9960*/  IMAD.SHL.U32 R74, R21, 0x4, RZ ;  /* 0x00000004154a7824 */ /* 0x000fc800078e00ff */
[C---:B------:R-:W-:Y:S02]  /*9970*/  VIADD R73, R74.reuse, 0x40 ;  /* 0x000000404a497836 */ /* 0x040fe40000000000 */
[C---:B------:R-:W-:Y:S02]  /*9980*/  VIADD R72, R74.reuse, 0x60 ;  /* 0x000000604a487836 */ /* 0x040fe40000000000 */
[----:B------:R-:W-:Y:S01]  /*9990*/  VIADD R21, R74, 0x20 ;  /* 0x000000204a157836 */ /* 0x000fe20000000000 */
[----:B------:R-:W-:Y:S02]  /*99a0*/  SHF.R.S32.HI R88, RZ, 0x1f, R73 ;  /* 0x0000001fff587819 */ /* 0x000fe40000011449 */
[----:B------:R-:W-:Y:S02]  /*99b0*/  SHF.R.S32.HI R85, RZ, 0x1f, R72 ;  /* 0x0000001fff557819 */ /* 0x000fe40000011448 */
[----:B------:R-:W-:Y:S02]  /*99c0*/  SHF.R.S32.HI R86, RZ, 0x1f, R21 ;  /* 0x0000001fff567819 */ /* 0x000fe40000011415 */
[----:B0-----:R-:W-:-:S13]  /*99d0*/  ISETP.NE.AND P0, PT, R111, 0x1, PT ;  /* 0x000000016f00780c */ /* 0x001fda0003f05270 */
[----:B------:R-:W0:Y:S08]  /*99e0*/  @P0 LDC R0, c[0x0][0x44c] ;  /* 0x00011300ff000b82 */ /* 0x000e300000000800 */
[----:B------:R-:W1:Y:S01]  /*99f0*/  @P0 LDC R5, c[0x0][0x450] ;  /* 0x00011400ff050b82 */ /* 0x000e620000000800 */
[----:B0-----:R-:W-:-:S05]  /*9a00*/  @P0 IMAD.HI.U32 R0, R7, R0, RZ ;  /* 0x0000000007000227 */ /* 0x001fca00078e00ff */
[----:B-1----:R-:W-:Y:S01]  /*9a10*/  @P0 SHF.R.U32.HI R7, RZ, R5, R0 ;  /* 0x00000005ff070219 */ /* 0x002fe20000011600 */
[----:B------:R-:W-:-:S03]  /*9a20*/  IMAD.MOV.U32 R5, RZ, RZ, R29 ;  /* 0x000000ffff057224 */ /* 0x000fc600078e001d */
[----:B------:R-:W-:Y:S01]  /*9a30*/  SHF.R.S32.HI R0, RZ, 0x1f, R7 ;  /* 0x0000001fff007819 */ /* 0x000fe20000011407 */
[----:B------:R-:W-:-:S04]  /*9a40*/  IMAD.WIDE.U32 R4, R7, UR4, R4 ;  /* 0x0000000407047c25 */ /* 0x000fc8000f8e0004 */
[C---:B------:R-:W-:Y:S02]  /*9a50*/  IMAD R6, R0.reuse, UR4, RZ ;  /* 0x0000000400067c24 */ /* 0x040fe4000f8e02ff */
[----:B------:R-:W-:Y:S02]  /*9a60*/  IMAD R0, R0, UR6, RZ ;  /* 0x0000000600007c24 */ /* 0x000fe4000f8e02ff */
[C---:B------:R-:W-:Y:S01]  /*9a70*/  IMAD R11, R7.reuse, UR5, R6 ;  /* 0x00000005070b7c24 */ /* 0x040fe2000f8e0206 */
[----:B------:R-:W-:Y:S01]  /*9a80*/  ULDC.64 UR4, c[0x0][0x3e8] ;  /* 0x0000fa0000047ab9 */ /* 0x000fe20000000a00 */
[C---:B------:R-:W-:Y:S01]  /*9a90*/  IMAD.WIDE.U32 R8, R7.reuse, UR6, R8 ;  /* 0x0000000607087c25 */ /* 0x040fe2000f8e0008 */
[----:B------:R-:W-:Y:S01]  /*9aa0*/  LEA R6, P0, R4, UR4, 0x1 ;  /* 0x0000000404067c11 */ /* 0x000fe2000f8008ff */
[----:B------:R-:W-:Y:S02]  /*9ab0*/  UMOV UR4, 0xffffffff ;  /* 0xffffffff00047882 */ /* 0x000fe40000000000 */
[----:B------:R-:W-:Y:S01]  /*9ac0*/  IMAD R13, R7, UR7, R0 ;  /* 0x00000007070d7c24 */ /* 0x000fe2000f8e0200 */
[----:B------:R-:W-:Y:S01]  /*9ad0*/  ULDC.64 UR6, c[0x0][0x400] ;  /* 0x0001000000067ab9 */ /* 0x000fe20000000a00 */
[----:B------:R-:W-:Y:S01]  /*9ae0*/  IMAD.IADD R7, R5, 0x1, R11 ;  /* 0x0000000105077824 */ /* 0x000fe200078e020b */
[----:B------:R-:W-:Y:S01]  /*9af0*/  LEA R0, P1, R8, UR6, 0x1 ;  /* 0x0000000608007c11 */ /* 0x000fe2000f8208ff */
[----:B------:R-:W-:-:S03]  /*9b00*/  IMAD.IADD R5, R9, 0x1, R13 ;  /* 0x0000000109057824 */ /* 0x000fc600078e020d */
[----:B------:R-:W-:Y:S02]  /*9b10*/  LEA.HI.X R7, R4, UR5, R7, 0x1, P0 ;  /* 0x0000000504077c11 */ /* 0x000fe400080f0c07 */
[----:B------:R-:W-:Y:S01]  /*9b20*/  LEA.HI.X R8, R8, UR7, R5, 0x1, P1 ;  /* 0x0000000708087c11 */ /* 0x000fe200088f0c05 */
[----:B------:R-:W-:Y:S06]  /*9b30*/  BRA.DIV UR4, `(.L_x_1678) ;  /* 0x0000021a04647947 */ /* 0x000fec000b800000 */
[----:B------:R0:W1:Y:S04]  /*9b40*/  SHFL.IDX PT, R5, R7, RZ, 0x181f ;  /* 0x00181fff07057589 */ /* 0x00006800000e0000 */
[----:B------:R0:W2:Y:S04]  /*9b50*/  SHFL.IDX PT, R4, R6, RZ, 0x181f ;  /* 0x00181fff06047589 */ /* 0x0000a800000e0000 */
[----:B------:R0:W3:Y:S04]  /*9b60*/  SHFL.IDX PT, R9, R8, RZ, 0x181f ;  /* 0x00181fff08097589 */ /* 0x0000e800000e0000 */
[----:B------:R0:W4:Y:S02]  /*9b70*/  SHFL.IDX PT, R14, R0, RZ, 0x181f ;  /* 0x00181fff000e7589 */ /* 0x00012400000e0000 */
.L_x_2038:
[----:B------:R-:W-:Y:S01]  /*9b80*/  IMAD R111, R218, R111, RZ ;  /* 0x0000006fda6f7224 */ /* 0x000fe200078e02ff */
        /* <DEDUP_REMOVED lines=8> */
[----:B------:R-:W-:Y:S02]  /*9c10*/  CS2R R76, SRZ ;  /* 0x00000000004c7805 */ /* 0x000fe4000001ff00 */
[----:B------:R-:W-:-:S03]  /*9c20*/  CS2R R80, SRZ ;  /* 0x0000000000507805 */ /* 0x000fc6000001ff00 */
[----:B------:R-:W-:Y:S05]  /*9c30*/  @P0 BRA `(.L_x_1680) ;  /* 0x0000000000a80947 */ /* 0x000fea0003800000 */
[----:B------:R-:W-:Y:S01]  /*9c40*/  ULDC UR4, c[0x0][0x3f4] ;  /* 0x0000fd0000047ab9 */ /* 0x000fe20000000800 */
[----:B------:R-:W-:Y:S02]  /*9c50*/  CS2R R82, SRZ ;  /* 0x0000000000527805 */ /* 0x000fe4000001ff00 */
[----:B------:R-:W-:Y:S02]  /*9c60*/  ISETP.GE.AND P2, PT, R21, UR4, PT ;  /* 0x0000000415007c0c */ /* 0x000fe4000bf46270 */
[----:B------:R-:W-:Y:S02]  /*9c70*/  CS2R R80, SRZ ;  /* 0x0000000000507805 */ /* 0x000fe4000001ff00 */
[----:B------:R-:W-:Y:S02]  /*9c80*/  ISETP.GE.AND P1, PT, R73, UR4, PT ;  /* 0x0000000449007c0c */ /* 0x000fe4000bf26270 */
[----:B------:R-:W-:Y:S02]  /*9c90*/  ISETP.GE.AND P0, PT, R72, UR4, PT ;  /* 0x0000000448007c0c */ /* 0x000fe4000bf06270 */
[----:B------:R-:W-:-:S05]  /*9ca0*/  ISETP.GE.AND P3, PT, R74, UR4, PT ;  /* 0x000000044a007c0c */ /* 0x000fca000bf66270 */
[C---:B------:R-:W-:Y:S01]  /*9cb0*/  @!P2 IMAD.SHL.U32 R27, R21.reuse, 0x2, RZ ;  /* 0x00000002151ba824 */ /* 0x040fe200078e00ff */
[----:B------:R-:W-:-:S03]  /*9cc0*/  @!P2 SHF.L.U64.HI R32, R21, 0x1, R86 ;  /* 0x000000011520a819 */ /* 0x000fc60000010256 */
[C---:B------:R-:W-:Y:S01]  /*9cd0*/  @!P1 IMAD.SHL.U32 R11, R73.reuse, 0x2, RZ ;  /* 0x00000002490b9824 */ /* 0x040fe200078e00ff */
[----:B------:R-:W-:Y:S01]  /*9ce0*/  @!P1 SHF.L.U64.HI R34, R73, 0x1, R88 ;  /* 0x0000000149229819 */ /* 0x000fe20000010258 */
[----:B------:R-:W-:Y:S01]  /*9cf0*/  @!P0 IMAD.SHL.U32 R31, R72, 0x2, RZ ;  /* 0x00000002481f8824 */ /* 0x000fe200078e00ff */
[-C--:B--2---:R-:W-:Y:S01]  /*9d00*/  @!P2 IADD3 R24, P4, R4, R27.reuse, RZ ;  /* 0x0000001b0418a210 */ /* 0x084fe20007f9e0ff */
[----:B---3--:R-:W-:Y:S01]  /*9d10*/  @!P3 IMAD.MOV.U32 R15, RZ, RZ, R9 ;  /* 0x000000ffff0fb224 */ /* 0x008fe200078e0009 */
[----:B----4-:R-:W-:Y:S02]  /*9d20*/  @!P2 IADD3 R26, P6, R14, R27, RZ ;  /* 0x0000001b0e1aa210 */ /* 0x010fe40007fde0ff */
[-C--:B------:R-:W-:Y:S01]  /*9d30*/  @!P1 IADD3 R28, P5, R4, R11.reuse, RZ ;  /* 0x0000000b041c9210 */ /* 0x080fe20007fbe0ff */
[----:B-1----:R-:W-:Y:S01]  /*9d40*/  @!P2 IMAD.X R25, R5, 0x1, R32, P4 ;  /* 0x000000010519a824 */ /* 0x002fe200020e0620 */
[----:B------:R-:W-:Y:S01]  /*9d50*/  @!P1 IADD3 R30, P4, R14, R11, RZ ;  /* 0x0000000b0e1e9210 */ /* 0x000fe20007f9e0ff */
[----:B------:R-:W-:-:S04]  /*9d60*/  @!P3 IMAD.WIDE R10, R74, 0x2, R4 ;  /* 0x000000024a0ab825 */ /* 0x000fc800078e0204 */
[----:B------:R-:W-:Y:S01]  /*9d70*/  @!P3 IMAD.WIDE R12, R74, 0x2, R14 ;  /* 0x000000024a0cb825 */ /* 0x000fe200078e020e */
[----:B------:R-:W-:Y:S02]  /*9d80*/  CS2R R78, SRZ ;  /* 0x00000000004e7805 */ /* 0x000fe4000001ff00 */
[----:B------:R-:W-:Y:S02]  /*9d90*/  CS2R R76, SRZ ;  /* 0x00000000004c7805 */ /* 0x000fe4000001ff00 */
[----:B------:R-:W-:Y:S01]  /*9da0*/  CS2R R70, SRZ ;  /* 0x0000000000467805 */ /* 0x000fe2000001ff00 */
[----:B------:R-:W-:Y:S01]  /*9db0*/  @!P2 IMAD.X R27, R9, 0x1, R32, P6 ;  /* 0x00000001091ba824 */ /* 0x000fe200030e0620 */
[-C--:B------:R-:W-:Y:S01]  /*9dc0*/  @!P0 IADD3 R4, P6, R4, R31.reuse, RZ ;  /* 0x0000001f04048210 */ /* 0x080fe20007fde0ff */
[----:B------:R-:W-:Y:S01]  /*9dd0*/  @!P1 IMAD.X R29, R5, 0x1, R34, P5 ;  /* 0x00000001051d9824 */ /* 0x000fe200028e0622 */
[----:B------:R-:W-:Y:S02]  /*9de0*/  @!P0 IADD3 R14, P5, R14, R31, RZ ;  /* 0x0000001f0e0e8210 */ /* 0x000fe40007fbe0ff */
[----:B------:R-:W-:-:S02]  /*9df0*/  CS2R R68, SRZ ;  /* 0x0000000000447805 */ /* 0x000fc4000001ff00 */
[----:B------:R-:W-:Y:S02]  /*9e00*/  @!P0 SHF.L.U64.HI R32, R72, 0x1, R85 ;  /* 0x0000000148208819 */ /* 0x000fe40000010255 */
[----:B------:R-:W-:Y:S02]  /*9e10*/  CS2R R60, SRZ ;  /* 0x00000000003c7805 */ /* 0x000fe4000001ff00 */
[----:B------:R-:W-:Y:S01]  /*9e20*/  CS2R R62, SRZ ;  /* 0x00000000003e7805 */ /* 0x000fe2000001ff00 */
[----:B------:R-:W-:Y:S01]  /*9e30*/  @!P1 IMAD.X R31, R9, 0x1, R34, P4 ;  /* 0x00000001091f9824 */ /* 0x000fe200020e0622 */
[----:B------:R1:W5:Y:S01]  /*9e40*/  @!P3 LD.E.64 R82, desc[UR60][R10.64] ;  /* 0x0000003c0a52b980 */ /* 0x000362000c101b00 */
[--C-:B------:R-:W-:Y:S02]  /*9e50*/  @!P0 IMAD.X R5, R5, 0x1, R32.reuse, P6 ;  /* 0x0000000105058824 */ /* 0x100fe400030e0620 */
[----:B------:R-:W-:Y:S01]  /*9e60*/  @!P0 IMAD.X R15, R9, 0x1, R32, P5 ;  /* 0x00000001090f8824 */ /* 0x000fe200028e0620 */
[----:B------:R1:W5:Y:S04]  /*9e70*/  @!P3 LD.E.64 R80, desc[UR60][R12.64] ;  /* 0x0000003c0c50b980 */ /* 0x000368000c101b00 */
[----:B------:R1:W5:Y:S04]  /*9e80*/  @!P2 LD.E.64 R78, desc[UR60][R24.64] ;  /* 0x0000003c184ea980 */ /* 0x000368000c101b00 */
[----:B------:R1:W5:Y:S04]  /*9e90*/  @!P2 LD.E.64 R76, desc[UR60][R26.64] ;  /* 0x0000003c1a4ca980 */ /* 0x000368000c101b00 */
[----:B------:R1:W5:Y:S04]  /*9ea0*/  @!P1 LD.E.64 R70, desc[UR60][R28.64] ;  /* 0x0000003c1c469980 */ /* 0x000368000c101b00 */
[----:B------:R1:W5:Y:S04]  /*9eb0*/  @!P1 LD.E.64 R68, desc[UR60][R30.64] ;  /* 0x0000003c1e449980 */ /* 0x000368000c101b00 */
[----:B------:R1:W5:Y:S04]  /*9ec0*/  @!P0 LD.E.64 R60, desc[UR60][R4.64] ;  /* 0x0000003c043c8980 */ /* 0x000368000c101b00 */
[----:B------:R1:W5:Y:S02]  /*9ed0*/  @!P0 LD.E.64 R62, desc[UR60][R14.64] ;  /* 0x0000003c0e3e8980 */ /* 0x000364000c101b00 */
.L_x_1680:
[----:B------:R-:W-:Y:S05]  /*9ee0*/  BSYNC B1 ;  /* 0x0000000000017941 */ /* 0x000fea0003800000 */
.L_x_1679:
[----:B-12--5:R-:W-:Y:S01]  /*9ef0*/  IMAD.MOV.U32 R4, RZ, RZ, R60 ;  /* 0x000000ffff047224 */ /* 0x026fe200078e003c */
[----:B------:R-:W-:Y:S01]  /*9f00*/  UMOV UR4, 0xffffffff ;  /* 0xffffffff00047882 */ /* 0x000fe20000000000 */
[----:B------:R-:W-:Y:S01]  /*9f10*/  IMAD.MOV.U32 R5, RZ, RZ, R61 ;  /* 0x000000ffff057224 */ /* 0x000fe200078e003d */
[----:B------:R-:W-:Y:S01]  /*9f20*/  CS2R R48, SRZ ;  /* 0x0000000000307805 */ /* 0x000fe2000001ff00 */
[----:B---3--:R-:W-:Y:S01]  /*9f30*/  IMAD.MOV.U32 R9, RZ, RZ, R70 ;  /* 0x000000ffff097224 */ /* 0x008fe200078e0046 */
        /* <DEDUP_REMOVED lines=28> */
[----:B------:R-:W-:Y:S01]  /*a100*/  PRMT R148, R10, 0x7610, R148 ;  /* 0x000076100a947816 */ /* 0x000fe20000000094 */
[----:B------:R-:W-:Y:S06]  /*a110*/  BRA.DIV UR4, `(.L_x_1681) ;  /* 0x00000216045c7947 */ /* 0x000fec000b800000 */
[----:B------:R1:W2:Y:S04]  /*a120*/  SHFL.IDX PT, R5, R7, 0x1, 0x181f ;  /* 0x00381f0007057f89 */ /* 0x0002a800000e0000 */
[----:B------:R1:W3:Y:S04]  /*a130*/  SHFL.IDX PT, R4, R6, 0x1, 0x181f ;  /* 0x00381f0006047f89 */ /* 0x0002e800000e0000 */
[----:B------:R1:W0:Y:S04]  /*a140*/  SHFL.IDX PT, R9, R8, 0x1, 0x181f ;  /* 0x00381f0008097f89 */ /* 0x00022800000e0000 */
[----:B----4-:R1:W4:Y:S02]  /*a150*/  SHFL.IDX PT, R14, R0, 0x1, 0x181f ;  /* 0x00381f00000e7f89 */ /* 0x01032400000e0000 */
.L_x_2044:
[----:B------:R-:W-:Y:S01]  /*a160*/  VIADD R10, R84, 0x20 ;  /* 0x00000020540a7836 */ /* 0x000fe20000000000 */
        /* <DEDUP_REMOVED lines=8> */
[----:B------:R-:W-:-:S05]  /*a1f0*/  CS2R R66, SRZ ;  /* 0x0000000000427805 */ /* 0x000fca000001ff00 */
        /* <DEDUP_REMOVED lines=13> */
[-C--:B---3--:R-:W-:Y:S01]  /*a2d0*/  @!P2 IADD3 R24, P4, R4, R27.reuse, RZ ;  /* 0x0000001b0418a210 */ /* 0x088fe20007f9e0ff */
[----:B0-----:R-:W-:Y:S01]  /*a2e0*/  @!P3 IMAD.MOV.U32 R15, RZ, RZ, R9 ;  /* 0x000000ffff0fb224 */ /* 0x001fe200078e0009 */
[----:B----4-:R-:W-:Y:S01]  /*a2f0*/  @!P2 IADD3 R26, P6, R14, R27, RZ ;  /* 0x0000001b0e1aa210 */ /* 0x010fe20007fde0ff */
[----:B--2---:R-:W-:Y:S01]  /*a300*/  @!P3 IMAD.WIDE R28, R74, 0x2, R4 ;  /* 0x000000024a1cb825 */ /* 0x004fe200078e0204 */
[----:B------:R-:W-:-:S03]  /*a310*/  @!P1 IADD3 R12, P5, R4, R11, RZ ;  /* 0x0000000b040c9210 */ /* 0x000fc60007fbe0ff */
[----:B------:R-:W-:Y:S01]  /*a320*/  @!P2 IMAD.X R25, R5, 0x1, R32, P4 ;  /* 0x000000010519a824 */ /* 0x000fe200020e0620 */
[----:B------:R-:W-:Y:S01]  /*a330*/  @!P1 IADD3 R10, P4, R14, R11, RZ ;  /* 0x0000000b0e0a9210 */ /* 0x000fe20007f9e0ff */
[----:B------:R-:W-:Y:S01]  /*a340*/  @!P3 IMAD.WIDE R30, R74, 0x2, R14 ;  /* 0x000000024a1eb825 */ /* 0x000fe200078e020e */
[----:B------:R-:W-:Y:S02]  /*a350*/  CS2R R56, SRZ ;  /* 0x0000000000387805 */ /* 0x000fe4000001ff00 */
[----:B------:R-:W-:Y:S02]  /*a360*/  CS2R R58, SRZ ;  /* 0x00000000003a7805 */ /* 0x000fe4000001ff00 */
[----:B------:R-:W-:Y:S01]  /*a370*/  CS2R R52, SRZ ;  /* 0x0000000000347805 */ /* 0x000fe2000001ff00 */
[----:B------:R-:W-:Y:S01]  /*a380*/  @!P2 IMAD.X R27, R9, 0x1, R32, P6 ;  /* 0x00000001091ba824 */ /* 0x000fe200030e0620 */
[-C--:B------:R-:W-:Y:S01]  /*a390*/  @!P0 IADD3 R4, P6, R4, R33.reuse, RZ ;  /* 0x0000002104048210 */ /* 0x080fe20007fde0ff */
[----:B------:R-:W-:Y:S01]  /*a3a0*/  @!P1 IMAD.X R13, R5, 0x1, R34, P5 ;  /* 0x00000001050d9824 */ /* 0x000fe200028e0622 */
[----:B------:R-:W-:-:S02]  /*a3b0*/  @!P0 IADD3 R14, P5, R14, R33, RZ ;  /* 0x000000210e0e8210 */ /* 0x000fc40007fbe0ff */
[----:B------:R-:W-:Y:S02]  /*a3c0*/  CS2R R54, SRZ ;  /* 0x0000000000367805 */ /* 0x000fe4000001ff00 */
        /* <DEDUP_REMOVED lines=14> */
.L_x_1683:
[----:B------:R-:W-:Y:S05]  /*a4b0*/  BSYNC B1 ;  /* 0x0000000000017941 */ /* 0x000fea0003800000 */
.L_x_1682:
[----:B0--3-5:R-:W-:Y:S01]  /*a4c0*/  IMAD.MOV.U32 R4, RZ, RZ, R48 ;  /* 0x000000ffff047224 */ /* 0x029fe200078e0030 */
[----:B------:R-:W-:Y:S01]  /*a4d0*/  UMOV UR4, 0xffffffff ;  /* 0xffffffff00047882 */ /* 0x000fe20000000000 */
[----:B--2---:R-:W-:Y:S02]  /*a4e0*/  IMAD.MOV.U32 R5, RZ, RZ, R49 ;  /* 0x000000ffff057224 */ /* 0x004fe400078e0031 */
        /* <DEDUP_REMOVED lines=34> */
[----:B----4-:R4:W0:Y:S02]  /*a710*/  SHFL.IDX PT, R14, R0, 0x2, 0x181f ;  /* 0x00581f00000e7f89 */ /* 0x01082400000e0000 */
.L_x_2050:
        /* <DEDUP_REMOVED lines=23> */
[----:B0-----:R-:W-:Y:S01]  /*a890*/  @!P3 IMAD.MOV.U32 R15, RZ, RZ, R9 ;  /* 0x000000ffff0fb224 */ /* 0x001fe200078e0009 */
[-C--:B---3--:R-:W-:Y:S01]  /*a8a0*/  @!P2 IADD3 R26, P4, R4, R25.reuse, RZ ;  /* 0x00000019041aa210 */ /* 0x088fe20007f9e0ff */
[----:B------:R-:W-:Y:S01]  /*a8b0*/  @!P0 IMAD.SHL.U32 R33, R72, 0x2, RZ ;  /* 0x0000000248218824 */ /* 0x000fe200078e00ff */
[----:B------:R-:W-:Y:S01]  /*a8c0*/  @!P2 IADD3 R24, P6, R14, R25, RZ ;  /* 0x000000190e18a210 */ /* 0x000fe20007fde0ff */
[----:B--2---:R-:W-:Y:S01]  /*a8d0*/  @!P3 IMAD.WIDE R28, R74, 0x2, R4 ;  /* 0x000000024a1cb825 */ /* 0x004fe200078e0204 */
[----:B------:R-:W-:-:S03]  /*a8e0*/  @!P1 IADD3 R12, P5, R4, R11, RZ ;  /* 0x0000000b040c9210 */ /* 0x000fc60007fbe0ff */
[----:B------:R-:W-:Y:S01]  /*a8f0*/  @!P2 IMAD.X R27, R5, 0x1, R32, P4 ;  /* 0x00000001051ba824 */ /* 0x000fe200020e0620 */
[----:B------:R-:W-:Y:S01]  /*a900*/  @!P1 IADD3 R10, P4, R14, R11, RZ ;  /* 0x0000000b0e0a9210 */ /* 0x000fe20007f9e0ff */
[----:B------:R-:W-:Y:S01]  /*a910*/  @!P3 IMAD.WIDE R30, R74, 0x2, R14 ;  /* 0x000000024a1eb825 */ /* 0x000fe200078e020e */
[----:B------:R0:W5:Y:S03]  /*a920*/  @!P3 LD.E.64 R44, desc[UR60][R28.64] ;  /* 0x0000003c1c2cb980 */ /* 0x000166000c101b00 */
[----:B------:R-:W-:Y:S01]  /*a930*/  @!P2 IMAD.X R25, R9, 0x1, R32, P6 ;  /* 0x000000010919a824 */ /* 0x000fe200030e0620 */
[-C--:B------:R-:W-:Y:S01]  /*a940*/  @!P0 IADD3 R4, P6, R4, R33.reuse, RZ ;  /* 0x0000002104048210 */ /* 0x080fe20007fde0ff */
[----:B------:R-:W-:Y:S01]  /*a950*/  @!P1 IMAD.X R13, R5, 0x1, R34, P5 ;  /* 0x00000001050d9824 */ /* 0x000fe200028e0622 */
[----:B------:R-:W-:Y:S01]  /*a960*/  @!P0 IADD3 R14, P5, R14, R33, RZ ;  /* 0x000000210e0e8210 */ /* 0x000fe20007fbe0ff */
[----:B------:R2:W5:Y:S01]  /*a970*/  @!P3 LD.E.64 R46, desc[UR60][R30.64] ;  /* 0x0000003c1e2eb980 */ /* 0x000562000c101b00 */
[----:B------:R-:W-:-:S02]  /*a980*/  @!P0 SHF.L.U64.HI R32, R72, 0x1, R85 ;  /* 0x0000000148208819 */ /* 0x000fc40000010255 */
[----:B------:R-:W-:Y:S02]  /*a990*/  CS2R R40, SRZ ;  /* 0x0000000000287805 */ /* 0x000fe4000001ff00 */
[----:B------:R-:W-:Y:S02]  /*a9a0*/  CS2R R42, SRZ ;  /* 0x00000000002a7805 */ /* 0x000fe4000001ff00 */
[----:B------:R-:W-:Y:S02]  /*a9b0*/  CS2R R36, SRZ ;  /* 0x0000000000247805 */ /* 0x000fe4000001ff00 */
[----:B------:R-:W-:Y:S02]  /*a9c0*/  CS2R R38, SRZ ;  /* 0x0000000000267805 */ /* 0x000fe4000001ff00 */
[----:B0-----:R-:W-:Y:S01]  /*a9d0*/  CS2R R28, SRZ ;  /* 0x00000000001c7805 */ /* 0x001fe2000001ff00 */
[----:B------:R-:W-:Y:S01]  /*a9e0*/  @!P1 IMAD.X R11, R9, 0x1, R34, P4 ;  /* 0x00000001090b9824 */ /* 0x000fe200020e0622 */
[----:B------:R0:W5:Y:S01]  /*a9f0*/  @!P2 LD.E.64 R40, desc[UR60][R26.64] ;  /* 0x0000003c1a28a980 */ /* 0x000162000c101b00 */
[--C-:B------:R-:W-:Y:S01]  /*aa00*/  @!P0 IMAD.X R5, R5, 0x1, R32.reuse, P6 ;  /* 0x0000000105058824 */ /* 0x100fe200030e0620 */
[----:B--2---:R-:W-:Y:S01]  /*aa10*/  CS2R R30, SRZ ;  /* 0x00000000001e7805 */ /* 0x004fe2000001ff00 */
[----:B------:R-:W-:Y:S01]  /*aa20*/  @!P0 IMAD.X R15, R9, 0x1, R32, P5 ;  /* 0x00000001090f8824 */ /* 0x000fe200028e0620 */
[----:B------:R0:W5:Y:S04]  /*aa30*/  @!P2 LD.E.64 R42, desc[UR60][R24.64] ;  /* 0x0000003c182aa980 */ /* 0x000168000c101b00 */
[----:B------:R0:W5:Y:S04]  /*aa40*/  @!P1 LD.E.64 R36, desc[UR60][R12.64] ;  /* 0x0000003c0c249980 */ /* 0x000168000c101b00 */
[----:B------:R0:W5:Y:S04]  /*aa50*/  @!P1 LD.E.64 R38, desc[UR60][R10.64] ;  /* 0x0000003c0a269980 */ /* 0x000168000c101b00 */
[----:B------:R0:W5:Y:S04]  /*aa60*/  @!P0 LD.E.64 R30, desc[UR60][R4.64] ;  /* 0x0000003c041e8980 */ /* 0x000168000c101b00 */
[----:B------:R0:W5:Y:S02]  /*aa70*/  @!P0 LD.E.64 R28, desc[UR60][R14.64] ;  /* 0x0000003c0e1c8980 */ /* 0x000164000c101b00 */
.L_x_1686:
[----:B------:R-:W-:Y:S05]  /*aa80*/  BSYNC B1 ;  /* 0x0000000000017941 */ /* 0x000fea0003800000 */
.L_x_1685:
        /* <DEDUP_REMOVED lines=33> */
[----:B------:R-:W-:Y:S01]  /*aca0*/  PRMT R120, R10, 0x7610, R120 ;  /* 0x000076100a787816 */ /* 0x000fe20000000078 */
[----:B------:R-:W-:Y:S06]  /*acb0*/  BRA.DIV UR4, `(.L_x_1687) ;  /* 0x0000020e04547947 */ /* 0x000fec000b800000 */
[----:B------:R0:W2:Y:S04]  /*acc0*/  SHFL.IDX PT, R9, R7, 0x3, 0x181f ;  /* 0x00781f0007097f89 */ /* 0x0000a800000e0000 */
[----:B------:R0:W3:Y:S04]  /*acd0*/  SHFL.IDX PT, R10, R6, 0x3, 0x181f ;  /* 0x00781f00060a7f89 */ /* 0x0000e800000e0000 */
[----:B------:R0:W0:Y:S04]  /*ace0*/  SHFL.IDX PT, R75, R8, 0x3, 0x181f ;  /* 0x00781f00084b7f89 */ /* 0x00002800000e0000 */
[----:B-1--4-:R-:W1:Y:S02]  /*acf0*/  SHFL.IDX PT, R0, R0, 0x3, 0x181f ;  /* 0x00781f0000007f89 */ /* 0x012e6400000e0000 */
.L_x_2056:
[----:B0-----:R-:W4:Y:S01]  /*ad00*/  LDL R7, [R1+0x78] ;  /* 0x0000780001077983 */ /* 0x001f220000100800 */
        /* <DEDUP_REMOVED lines=9> */
[----:B----4-:R-:W-:-:S04]  /*ada0*/  LEA.HI R6, R7, R7, RZ, 0x1 ;  /* 0x0000000707067211 */ /* 0x010fc800078f08ff */
[----:B------:R-:W-:-:S05]  /*adb0*/  LOP3.LUT R6, R6, 0xfffffffe, RZ, 0xc0, !PT ;  /* 0xfffffffe06067812 */ /* 0x000fca00078ec0ff */
[----:B------:R-:W-:Y:S01]  /*adc0*/  IMAD.IADD R127, R7, 0x1, -R6 ;  /* 0x00000001077f7824 */ /* 0x000fe200078e0a06 */
[----:B------:R-:W-:-:S04]  /*add0*/  CS2R R6, SRZ ;  /* 0x0000000000067805 */ /* 0x000fc8000001ff00 */
[----:B------:R-:W-:Y:S01]  /*ade0*/  SHF.L.U32 R127, R127, 0x1f, RZ ;  /* 0x0000001f7f7f7819 */ /* 0x000fe200000006ff */
[----:B------:R-:W-:Y:S06]  /*adf0*/  @P0 BRA `(.L_x_1689) ;  /* 0x0000000000b00947 */ /* 0x000fec0003800000 */
        /* <DEDUP_REMOVED lines=12> */
[C---:B---3--:R-:W-:Y:S01]  /*aec0*/  @!P2 IADD3 R90, P4, R10.reuse, R89, RZ ;  /* 0x000000590a5aa210 */ /* 0x048fe20007f9e0ff */
[----:B------:R-:W-:Y:S01]  /*aed0*/  @!P3 IMAD.MOV.U32 R8, RZ, RZ, R10 ;  /* 0x000000ffff08b224 */ /* 0x000fe200078e000a */
[----:B------:R-:W-:Y:S01]  /*aee0*/  @!P1 IADD3 R86, P5, R10, R5, RZ ;  /* 0x000000050a569210 */ /* 0x000fe20007fbe0ff */
[----:B-1----:R-:W-:Y:S01]  /*aef0*/  @!P3 IMAD.MOV.U32 R6, RZ, RZ, R0 ;  /* 0x000000ffff06b224 */ /* 0x002fe200078e0000 */
[C---:B------:R-:W-:Y:S01]  /*af00*/  @!P2 IADD3 R88, P6, R0.reuse, R89, RZ ;  /* 0x000000590058a210 */ /* 0x040fe20007fde0ff */
[----:B------:R-:W-:Y:S02]  /*af10*/  @!P3 IMAD.MOV.U32 R7, RZ, RZ, R75 ;  /* 0x000000ffff07b224 */ /* 0x000fe400078e004b */
[----:B--2---:R-:W-:Y:S01]  /*af20*/  @!P2 IMAD.X R91, R9, 0x1, R12, P4 ;  /* 0x00000001095ba824 */ /* 0x004fe200020e060c */
[----:B------:R-:W-:Y:S01]  /*af30*/  @!P1 IADD3 R84, P4, R0, R5, RZ ;  /* 0x0000000500549210 */ /* 0x000fe20007f9e0ff */
[----:B------:R-:W-:-:S04]  /*af40*/  @!P3 IMAD.WIDE R4, R74, 0x2, R8 ;  /* 0x000000024a04b825 */ /* 0x000fc800078e0208 */
[----:B------:R-:W-:Y:S01]  /*af50*/  @!P1 IMAD.X R87, R9, 0x1, R14, P5 ;  /* 0x0000000109579824 */ /* 0x000fe200028e060e */
[-C--:B------:R-:W-:Y:S01]  /*af60*/  @!P0 IADD3 R8, P5, R0, R11.reuse, RZ ;  /* 0x0000000b00088210 */ /* 0x080fe20007fbe0ff */
[----:B------:R-:W-:Y:S01]  /*af70*/  @!P3 IMAD.WIDE R6, R74, 0x2, R6 ;  /* 0x000000024a06b825 */ /* 0x000fe200078e0206 */
[----:B------:R-:W-:Y:S01]  /*af80*/  @!P0 SHF.L.U64.HI R0, R72, 0x1, R85 ;  /* 0x0000000148008819 */ /* 0x000fe20000010255 */
[----:B------:R0:W5:Y:S02]  /*af90*/  @!P3 LD.E.64 R32, desc[UR60][R4.64] ;  /* 0x0000003c0420b980 */ /* 0x000164000c101b00 */
[C---:B------:R-:W-:Y:S01]  /*afa0*/  @!P2 IMAD.X R89, R75.reuse, 0x1, R12, P6 ;  /* 0x000000014b59a824 */ /* 0x040fe200030e060c */
[----:B------:R-:W-:Y:S01]  /*afb0*/  @!P0 IADD3 R10, P6, R10, R11, RZ ;  /* 0x0000000b0a0a8210 */ /* 0x000fe20007fde0ff */
[----:B------:R1:W5:Y:S01]  /*afc0*/  @!P3 LD.E.64 R34, desc[UR60][R6.64] ;  /* 0x0000003c0622b980 */ /* 0x000362000c101b00 */
[----:B------:R-:W-:Y:S01]  /*afd0*/  @!P1 IMAD.X R85, R75, 0x1, R14, P4 ;  /* 0x000000014b559824 */ /* 0x000fe200020e060e */
[----:B------:R-:W-:-:S02]  /*afe0*/  CS2R R24, SRZ ;  /* 0x0000000000187805 */ /* 0x000fc4000001ff00 */
[----:B------:R-:W-:Y:S01]  /*aff0*/  CS2R R26, SRZ ;  /* 0x00000000001a7805 */ /* 0x000fe2000001ff00 */
[--C-:B------:R-:W-:Y:S01]  /*b000*/  @!P0 IMAD.X R11, R9, 0x1, R0.reuse, P6 ;  /* 0x00000001090b8824 */ /* 0x100fe200030e0600 */
[----:B------:R-:W-:Y:S02]  /*b010*/  CS2R R14, SRZ ;  /* 0x00000000000e7805 */ /* 0x000fe4000001ff00 */
[----:B------:R-:W-:Y:S02]  /*b020*/  CS2R R12, SRZ ;  /* 0x00000000000c7805 */ /* 0x000fe4000001ff00 */
[----:B0-----:R-:W-:Y:S01]  /*b030*/  CS2R R4, SRZ ;  /* 0x0000000000047805 */ /* 0x001fe2000001ff00 */
[----:B------:R-:W-:Y:S01]  /*b040*/  @!P0 IMAD.X R9, R75, 0x1, R0, P5 ;  /* 0x000000014b098824 */ /* 0x000fe200028e0600 */
[----:B------:R0:W5:Y:S01]  /*b050*/  @!P2 LD.E.64 R24, desc[UR60][R90.64] ;  /* 0x0000003c5a18a980 */ /* 0x000162000c101b00 */
[----:B-1----:R-:W-:-:S03]  /*b060*/  CS2R R6, SRZ ;  /* 0x0000000000067805 */ /* 0x002fc6000001ff00 */
[----:B------:R0:W5:Y:S04]  /*b070*/  @!P2 LD.E.64 R26, desc[UR60][R88.64] ;  /* 0x0000003c581aa980 */ /* 0x000168000c101b00 */
[----:B------:R0:W5:Y:S04]  /*b080*/  @!P1 LD.E.64 R14, desc[UR60][R86.64] ;  /* 0x0000003c560e9980 */ /* 0x000168000c101b00 */
[----:B------:R0:W5:Y:S04]  /*b090*/  @!P1 LD.E.64 R12, desc[UR60][R84.64] ;  /* 0x0000003c540c9980 */ /* 0x000168000c101b00 */
[----:B------:R0:W5:Y:S04]  /*b0a0*/  @!P0 LD.E.64 R4, desc[UR60][R10.64] ;  /* 0x0000003c0a048980 */ /* 0x000168000c101b00 */
[----:B------:R0:W5:Y:S02]  /*b0b0*/  @!P0 LD.E.64 R6, desc[UR60][R8.64] ;  /* 0x0000003c08068980 */ /* 0x000164000c101b00 */
.L_x_1689:
[----:B------:R-:W-:Y:S05]  /*b0c0*/  BSYNC B1 ;  /* 0x0000000000017941 */ /* 0x000fea0003800000 */
.L_x_1688:
[----:B------:R-:W4:Y:S01]  /*b0d0*/  SYNCS.PHASECHK.TRANS64.TRYWAIT P0, [R18+URZ+0x30800], R127 ;  /* 0x0308007f120075a7 */ /* 0x000f22000800017f */
[----:B0----5:R-:W-:Y:S01]  /*b0e0*/  IMAD.MOV.U32 R8, RZ, RZ, R5 ;  /* 0x000000ffff087224 */ /* 0x021fe200078e0005 */
[----:B------:R-:W-:Y:S01]  /*b0f0*/  BSSY B1, `(.L_x_1690) ;  /* 0x0000021000017945 */ /* 0x000fe20003800000 */
[----:B--2---:R-:W-:Y:S02]  /*b100*/  IMAD.MOV.U32 R9, RZ, RZ, R14 ;  /* 0x000000ffff097224 */ /* 0x004fe400078e000e */
[----:B---3--:R-:W-:Y:S01]  /*b110*/  IMAD.MOV.U32 R10, RZ, RZ, R32 ;  /* 0x000000ffff0a7224 */ /* 0x008fe200078e0020 */
[----:B------:R-:W-:Y:S01]  /*b120*/  PRMT R75, R8, 0x7610, R75 ;  /* 0x00007610084b7816 */ /* 0x000fe2000000004b */
[----:B------:R-:W-:Y:S01]  /*b130*/  IMAD.MOV.U32 R8, RZ, RZ, R24 ;  /* 0x000000ffff087224 */ /* 0x000fe200078e0018 */
[----:B------:R-:W-:Y:S01]  /*b140*/  PRMT R87, R9, 0x7610, R87 ;  /* 0x0000761009577816 */ /* 0x000fe20000000057 */
[----:B------:R-:W-:Y:S01]  /*b150*/  IMAD.MOV.U32 R9, RZ, RZ, R25 ;  /* 0x000000ffff097224 */ /* 0x000fe200078e0019 */
[----:B------:R-:W-:Y:S01]  /*b160*/  PRMT R125, R10, 0x7610, R125 ;  /* 0x000076100a7d7816 */ /* 0x000fe2000000007d */
[----:B-1----:R-:W-:Y:S01]  /*b170*/  IMAD.MOV.U32 R0, RZ, RZ, R4 ;  /* 0x000000ffff007224 */ /* 0x002fe200078e0004 */
        /* <DEDUP_REMOVED lines=14> */
[----:B------:R-:W-:Y:S01]  /*b260*/  VIADDMNMX R0, R111, -R149, 0x80, PT ;  /* 0x000000806f007446 */ /* 0x000fe20003800995 */
[----:B------:R-:W-:Y:S01]  /*b270*/  IMAD.MOV.U32 R11, RZ, RZ, R27 ;  /* 0x000000ffff0b7224 */ /* 0x000fe200078e001b */
[----:B------:R-:W-:Y:S01]  /*b280*/  PRMT R89, R8, 0x7610, R89 ;  /* 0x0000761008597816 */ /* 0x000fe20000000059 */
[----:B------:R-:W-:Y:S01]  /*b290*/  IMAD.MOV.U32 R8, RZ, RZ, R34 ;  /* 0x000000ffff087224 */ /* 0x000fe200078e0022 */
[----:B------:R-:W-:Y:S01]  /*b2a0*/  PRMT R90, R9, 0x7610, R90 ;  /* 0x00007610095a7816 */ /* 0x000fe2000000005a */
[----:B------:R-:W-:Y:S01]  /*b2b0*/  IMAD.MOV.U32 R9, RZ, RZ, R35 ;  /* 0x000000ffff097224 */ /* 0x000fe200078e0023 */
[----:B------:R-:W-:-:S02]  /*b2c0*/  ISETP.GE.AND P1, PT, R128, R0, PT ;  /* 0x000000008000720c */ /* 0x000fc40003f26270 */
[----:B------:R-:W-:Y:S02]  /*b2d0*/  PRMT R111, R10, 0x7610, R111 ;  /* 0x000076100a6f7816 */ /* 0x000fe4000000006f */
[----:B------:R-:W-:Y:S01]  /*b2e0*/  PRMT R112, R11, 0x7610, R112 ;  /* 0x000076100b707816 */ /* 0x000fe20000000070 */
[----:B----4-:R-:W-:Y:S08]  /*b2f0*/  @!P0 BRA `(.L_x_1691) ;  /* 0x0000020800388947 */ /* 0x010ff00003800000 */
.L_x_2057:
[----:B------:R-:W-:Y:S05]  /*b300*/  BSYNC B1 ;  /* 0x0000000000017941 */ /* 0x000fea0003800000 */
.L_x_1690:
[----:B------:R-:W-:Y:S01]  /*b310*/  BSSY B1, `(.L_x_1692) ;  /* 0x00000cc000017945 */ /* 0x000fe20003800000 */
[----:B0-----:R-:W-:Y:S02]  /*b320*/  PRMT R127, R8, 0x7610, R127 ;  /* 0x00007610087f7816 */ /* 0x001fe4000000007f */
[----:B------:R-:W-:Y:S01]  /*b330*/  PRMT R128, R9, 0x7610, R128 ;  /* 0x0000761009807816 */ /* 0x000fe20000000080 */
[----:B------:R-:W-:Y:S06]  /*b340*/  @P1 BRA `(.L_x_1693) ;  /* 0x0000000c00201947 */ /* 0x000fec0003800000 */
[----:B------:R0:W5:Y:S01]  /*b350*/  LDL R154, [R1+0x5c] ;  /* 0x00005c00019a7983 */ /* 0x0001620000100800 */
[----:B------:R-:W1:Y:S01]  /*b360*/  LDC R8, c[0x0][0x3f4] ;  /* 0x0000fd00ff087b82 */ /* 0x000e620000000800 */
[----:B------:R-:W-:Y:S01]  /*b370*/  BSSY B2, `(.L_x_1694) ;  /* 0x0000034000027945 */ /* 0x000fe20003800000 */
[-C--:B-1----:R-:W-:Y:S02]  /*b380*/  ISETP.GE.AND P0, PT, R74, R8.reuse, PT ;  /* 0x000000084a00720c */ /* 0x082fe40003f06270 */
[-C--:B------:R-:W-:Y:S02]  /*b390*/  ISETP.GE.AND P1, PT, R21, R8.reuse, PT ;  /* 0x000000081500720c */ /* 0x080fe40003f26270 */
[-C--:B------:R-:W-:Y:S02]  /*b3a0*/  ISETP.GE.AND P2, PT, R73, R8.reuse, PT ;  /* 0x000000084900720c */ /* 0x080fe40003f46270 */
[----:B------:R-:W-:-:S07]  /*b3b0*/  ISETP.GE.AND P3, PT, R72, R8, PT ;  /* 0x000000084800720c */ /* 0x000fce0003f66270 */
[----:B0-----:R-:W-:Y:S06]  /*b3c0*/  @P0 BRA `(.L_x_1695) ;  /* 0x0000000000b80947 */ /* 0x001fec0003800000 */
[----:B-----5:R-:W0:Y:S01]  /*b3d0*/  LDS.128 R8, [R154] ;  /* 0x000000009a087984 */ /* 0x020e220000000c00 */
[--C-:B------:R-:W-:Y:S02]  /*b3e0*/  SHF.R.U64 R80, R80, 0x10, R81.reuse ;  /* 0x0000001050507819 */ /* 0x100fe40000001251 */
[----:B------:R-:W-:Y:S02]  /*b3f0*/  SHF.R.U32.HI R81, RZ, 0x10, R81 ;  /* 0x00000010ff517819 */ /* 0x000fe40000011651 */
[--C-:B------:R-:W-:Y:S02]  /*b400*/  SHF.R.U64 R82, R82, 0x10, R83.reuse ;  /* 0x0000001052527819 */ /* 0x100fe40000001253 */
[----:B------:R-:W-:Y:S02]  /*b410*/  SHF.R.U32.HI R83, RZ, 0x10, R83 ;  /* 0x00000010ff537819 */ /* 0x000fe40000011653 */
[----:B------:R-:W-:Y:S02]  /*b420*/  PRMT R148, R148, 0x5410, R81 ;  /* 0x0000541094947816 */ /* 0x000fe40000000051 */
[----:B------:R-:W-:-:S02]  /*b430*/  PRMT R146, R146, 0x5410, R83 ;  /* 0x0000541092927816 */ /* 0x000fc40000000053 */
[----:B------:R-:W-:Y:S01]  /*b440*/  PRMT R149, R147, 0x5410, R80 ;  /* 0x0000541093957816 */ /* 0x000fe20000000050 */
[C---:B------:R-:W-:Y:S01]  /*b450*/  IMAD.U32 R150, R148.reuse, 0x10000, RZ ;  /* 0x0001000094967824 */ /* 0x040fe200078e00ff */
[----:B------:R-:W-:Y:S01]  /*b460*/  LOP3.LUT R148, R148, 0xffff0000, RZ, 0xc0, !PT ;  /* 0xffff000094947812 */ /* 0x000fe200078ec0ff */
[C---:B------:R-:W-:Y:S01]  /*b470*/  IMAD.U32 R147, R146.reuse, 0x10000, RZ ;  /* 0x0001000092937824 */ /* 0x040fe200078e00ff */
[----:B------:R-:W-:Y:S02]  /*b480*/  PRMT R145, R145, 0x5410, R82 ;  /* 0x0000541091917816 */ /* 0x000fe40000000052 */
[----:B------:R-:W-:Y:S02]  /*b490*/  LOP3.LUT R146, R146, 0xffff0000, RZ, 0xc0, !PT ;  /* 0xffff000092927812 */ /* 0x000fe400078ec0ff */
[C---:B0-----:R-:W-:Y:S01]  /*b4a0*/  LOP3.LUT R81, R10.reuse, 0xffff0000, RZ, 0xc0, !PT ;  /* 0xffff00000a517812 */ /* 0x041fe200078ec0ff */
[----:B------:R-:W-:Y:S01]  /*b4b0*/  IMAD.U32 R80, R10, 0x10000, RZ ;  /* 0x000100000a507824 */ /* 0x000fe200078e00ff */
[C---:B------:R-:W-:Y:S01]  /*b4c0*/  LOP3.LUT R83, R11.reuse, 0xffff0000, RZ, 0xc0, !PT ;  /* 0xffff00000b537812 */ /* 0x040fe200078ec0ff */
[----:B------:R-:W-:-:S02]  /*b4d0*/  IMAD.U32 R82, R11, 0x10000, RZ ;  /* 0x000100000b527824 */ /* 0x000fc400078e00ff */
[C---:B------:R-:W-:Y:S01]  /*b4e0*/  FMUL.FTZ R151, R81.reuse, R150 ;  /* 0x0000009651977220 */ /* 0x040fe20000410000 */
[-C--:B------:R-:W-:Y:S01]  /*b4f0*/  FMUL.FTZ R81, R81, R147.reuse ;  /* 0x0000009351517220 */ /* 0x080fe20000410000 */
[----:B------:R-:W-:Y:S01]  /*b500*/  FMUL.FTZ R153, R83, R148 ;  /* 0x0000009453997220 */ /* 0x000fe20000410000 */
[----:B------:R-:W-:Y:S02]  /*b510*/  IMAD.U32 R10, R8, 0x10000, RZ ;  /* 0x00010000080a7824 */ /* 0x000fe400078e00ff */
[C---:B------:R-:W-:Y:S01]  /*b520*/  FFMA.FTZ R151, R80.reuse, R147, -R151 ;  /* 0x0000009350977223 */ /* 0x040fe20000010897 */
[----:B------:R-:W-:Y:S02]  /*b530*/  IMAD.U32 R11, R9, 0x10000, RZ ;  /* 0x00010000090b7824 */ /* 0x000fe400078e00ff */
[----:B------:R-:W-:Y:S01]  /*b540*/  FFMA.FTZ R150, R80, R150, R81 ;  /* 0x0000009650967223 */ /* 0x000fe20000010051 */
[-C--:B------:R-:W-:Y:S01]  /*b550*/  FMUL.FTZ R147, R83, R146.reuse ;  /* 0x0000009253937220 */ /* 0x080fe20000410000 */
[----:B------:R-:W-:Y:S01]  /*b560*/  FFMA.FTZ R153, R82, R146, -R153 ;  /* 0x0000009252997223 */ /* 0x000fe20000010899 */
[----:B------:R-:W-:Y:S01]  /*b570*/  LOP3.LUT R8, R8, 0xffff0000, RZ, 0xc0, !PT ;  /* 0xffff000008087812 */ /* 0x000fe200078ec0ff */
[----:B------:R-:W-:Y:S01]  /*b580*/  IMAD.U32 R83, R149, 0x10000, RZ ;  /* 0x0001000095537824 */ /* 0x000fe200078e00ff */
[----:B------:R-:W-:Y:S01]  /*b590*/  LOP3.LUT R9, R9, 0xffff0000, RZ, 0xc0, !PT ;  /* 0xffff000009097812 */ /* 0x000fe200078ec0ff */
[----:B------:R-:W-:Y:S01]  /*b5a0*/  IMAD.U32 R81, R145, 0x10000, RZ ;  /* 0x0001000091517824 */ /* 0x000fe200078e00ff */
[----:B------:R-:W-:Y:S01]  /*b5b0*/  LOP3.LUT R146, R149, 0xffff0000, RZ, 0xc0, !PT ;  /* 0xffff000095927812 */ /* 0x000fe200078ec0ff */
[----:B------:R-:W-:Y:S01]  /*b5c0*/  FFMA.FTZ R152, R82, R148, R147 ;  /* 0x0000009452987223 */ /* 0x000fe20000010093 */
[----:B------:R-:W-:Y:S01]  /*b5d0*/  LOP3.LUT R80, R145, 0xffff0000, RZ, 0xc0, !PT ;  /* 0xffff000091507812 */ /* 0x000fe200078ec0ff */
[C---:B------:R-:W-:Y:S01]  /*b5e0*/  FMUL.FTZ R145, R8.reuse, R83 ;  /* 0x0000005308917220 */ /* 0x040fe20000410000 */
[----:B------:R-:W-:Y:S01]  /*b5f0*/  FMUL.FTZ R82, R8, R81 ;  /* 0x0000005108527220 */ /* 0x000fe20000410000 */
[----:B------:R-:W-:-:S02]  /*b600*/  FMUL.FTZ R148, R9, R146 ;  /* 0x0000009209947220 */ /* 0x000fc40000410000 */
[-C--:B------:R-:W-:Y:S01]  /*b610*/  FMUL.FTZ R147, R9, R80.reuse ;  /* 0x0000005009937220 */ /* 0x080fe20000410000 */
[C---:B------:R-:W-:Y:S01]  /*b620*/  FFMA.FTZ R8, R10.reuse, R81, -R145 ;  /* 0x000000510a087223 */ /* 0x040fe20000010891 */
[----:B------:R-:W-:Y:S01]  /*b630*/  FFMA.FTZ R83, R10, R83, R82 ;  /* 0x000000530a537223 */ /* 0x000fe20000010052 */
[C---:B------:R-:W-:Y:S01]  /*b640*/  FFMA.FTZ R9, R11.reuse, R80, -R148 ;  /* 0x000000500b097223 */ /* 0x040fe20000010894 */
[----:B------:R-:W-:Y:S01]  /*b650*/  FFMA.FTZ R146, R11, R146, R147 ;  /* 0x000000920b927223 */ /* 0x000fe20000010093 */
[----:B------:R-:W-:Y:S02]  /*b660*/  F2FP.BF16.F32.PACK_AB R10, R150, R151 ;  /* 0x00000097960a723e */ /* 0x000fe400000010ff */
[----:B------:R-:W-:Y:S02]  /*b670*/  F2FP.BF16.F32.PACK_AB R11, R152, R153 ;  /* 0x00000099980b723e */ /* 0x000fe400000010ff */
[----:B------:R-:W-:Y:S02]  /*b680*/  F2FP.BF16.F32.PACK_AB R8, R83, R8 ;  /* 0x000000085308723e */ /* 0x000fe400000010ff */
[----:B------:R-:W-:-:S05]  /*b690*/  F2FP.BF16.F32.PACK_AB R9, R146, R9 ;  /* 0x000000099209723e */ /* 0x000fca00000010ff */
[----:B------:R0:W-:Y:S02]  /*b6a0*/  STS.128 [R154], R8 ;  /* 0x000000089a007388 */ /* 0x0001e40000000c00 */
.L_x_1695:
[----:B------:R-:W-:Y:S05]  /*b6b0*/  BSYNC B2 ;  /* 0x0000000000027941 */ /* 0x000fea0003800000 */
.L_x_1694:
[----:B------:R-:W-:Y:S04]  /*b6c0*/  BSSY B2, `(.L_x_1696) ;  /* 0x0000030000027945 */ /* 0x000fe80003800000 */
[----:B------:R-:W-:Y:S05]  /*b6d0*/  @P1 BRA `(.L_x_1697) ;  /* 0x0000000000b81947 */ /* 0x000fea0003800000 */
[----:B0----5:R-:W0:Y:S01]  /*b6e0*/  LDS.128 R8, [R154+0x4000] ;  /* 0x004000009a087984 */ /* 0x021e220000000c00 */
[----:B------:R-:W-:Y:S02]  /*b6f0*/  SHF.R.U64 R78, R78, 0x10, R79 ;  /* 0x000000104e4e7819 */ /* 0x000fe4000000124f */
[----:B------:R-:W-:Y:S02]  /*b700*/  SHF.R.U64 R76, R76, 0x10, R77 ;  /* 0x000000104c4c7819 */ /* 0x000fe4000000124d */
[----:B------:R-:W-:Y:S02]  /*b710*/  SHF.R.U32.HI R79, RZ, 0x10, R79 ;  /* 0x00000010ff4f7819 */ /* 0x000fe4000001164f */
[----:B------:R-:W-:Y:S02]  /*b720*/  SHF.R.U32.HI R77, RZ, 0x10, R77 ;  /* 0x00000010ff4d7819 */ /* 0x000fe4000001164d */
[----:B------:R-:W-:Y:S02]  /*b730*/  PRMT R142, R142, 0x5410, R79 ;  /* 0x000054108e8e7816 */ /* 0x000fe4000000004f */
[----:B------:R-:W-:-:S02]  /*b740*/  PRMT R144, R144, 0x5410, R77 ;  /* 0x0000541090907816 */ /* 0x000fc4000000004d */
[----:B------:R-:W-:Y:S01]  /*b750*/  PRMT R143, R143, 0x5410, R76 ;  /* 0x000054108f8f7816 */ /* 0x000fe2000000004c */
[C---:B------:R-:W-:Y:S01]  /*b760*/  IMAD.U32 R80, R142.reuse, 0x10000, RZ ;  /* 0x000100008e507824 */ /* 0x040fe200078e00ff */
[----:B------:R-:W-:Y:S01]  /*b770*/  LOP3.LUT R142, R142, 0xffff0000, RZ, 0xc0, !PT ;  /* 0xffff00008e8e7812 */ /* 0x000fe200078ec0ff */
[C---:B------:R-:W-:Y:S01]  /*b780*/  IMAD.U32 R81, R144.reuse, 0x10000, RZ ;  /* 0x0001000090517824 */ /* 0x040fe200078e00ff */
[----:B------:R-:W-:Y:S02]  /*b790*/  LOP3.LUT R144, R144, 0xffff0000, RZ, 0xc0, !PT ;  /* 0xffff000090907812 */ /* 0x000fe400078ec0ff */
[----:B------:R-:W-:Y:S02]  /*b7a0*/  PRMT R141, R141, 0x5410, R78 ;  /* 0x000054108d8d7816 */ /* 0x000fe4000000004e */
        /* <DEDUP_REMOVED lines=8> */
[C---:B------:R-:W-:Y:S01]  /*b830*/  FFMA.FTZ R146, R76.reuse, R81, R82 ;  /* 0x000000514c927223 */ /* 0x040fe20000010052 */
[----:B------:R-:W-:Y:S02]  /*b840*/  IMAD.U32 R11, R9, 0x10000, RZ ;  /* 0x00010000090b7824 */ /* 0x000fe400078e00ff */
[----:B------:R-:W-:Y:S01]  /*b850*/  FFMA.FTZ R145, R76, R80, -R83 ;  /* 0x000000504c917223 */ /* 0x000fe20000010853 */
[-C--:B------:R-:W-:Y:S01]  /*b860*/  FMUL.FTZ R81, R79, R142.reuse ;  /* 0x0000008e4f517220 */ /* 0x080fe20000410000 */
[----:B------:R-:W-:Y:S01]  /*b870*/  LOP3.LUT R8, R8, 0xffff0000, RZ, 0xc0, !PT ;  /* 0xffff000008087812 */ /* 0x000fe200078ec0ff */
[C---:B------:R-:W-:Y:S01]  /*b880*/  FFMA.FTZ R142, R78.reuse, R142, -R77 ;  /* 0x0000008e4e8e7223 */ /* 0x040fe2000001084d */
[----:B------:R-:W-:Y:S01]  /*b890*/  LOP3.LUT R9, R9, 0xffff0000, RZ, 0xc0, !PT ;  /* 0xffff000009097812 */ /* 0x000fe200078ec0ff */
[C---:B------:R-:W-:Y:S01]  /*b8a0*/  IMAD.U32 R79, R143.reuse, 0x10000, RZ ;  /* 0x000100008f4f7824 */ /* 0x040fe200078e00ff */
[----:B------:R-:W-:Y:S01]  /*b8b0*/  LOP3.LUT R80, R143, 0xffff0000, RZ, 0xc0, !PT ;  /* 0xffff00008f507812 */ /* 0x000fe200078ec0ff */
[C---:B------:R-:W-:Y:S01]  /*b8c0*/  IMAD.U32 R77, R141.reuse, 0x10000, RZ ;  /* 0x000100008d4d7824 */ /* 0x040fe200078e00ff */
        /* <DEDUP_REMOVED lines=15> */
.L_x_1697:
[----:B------:R-:W-:Y:S05]  /*b9c0*/  BSYNC B2 ;  /* 0x0000000000027941 */ /* 0x000fea0003800000 */
.L_x_1696:
[----:B------:R-:W-:Y:S04]  /*b9d0*/  BSSY B2, `(.L_x_1698) ;  /* 0x0000030000027945 */ /* 0x000fe80003800000 */
[----:B------:R-:W-:Y:S05]  /*b9e0*/  @P2 BRA `(.L_x_1699) ;  /* 0x0000000000b82947 */ /* 0x000fea0003800000 */
[----:B01---5:R-:W0:Y:S01]  /*b9f0*/  LDS.128 R8, [R154+0x8000] ;  /* 0x008000009a087984 */ /* 0x023e220000000c00 */
[--C-:B------:R-:W-:Y:S02]  /*ba00*/  SHF.R.U64 R77, R70, 0x10, R71.reuse ;  /* 0x00000010464d7819 */ /* 0x100fe40000001247 */
[----:B------:R-:W-:Y:S02]  /*ba10*/  SHF.R.U32.HI R70, RZ, 0x10, R71 ;  /* 0x00000010ff467819 */ /* 0x000fe40000011647 */
[--C-:B------:R-:W-:Y:S02]  /*ba20*/  SHF.R.U64 R71, R68, 0x10, R69.reuse ;  /* 0x0000001044477819 */ /* 0x100fe40000001245 */
[----:B------:R-:W-:Y:S02]  /*ba30*/  SHF.R.U32.HI R68, RZ, 0x10, R69 ;  /* 0x00000010ff447819 */ /* 0x000fe40000011645 */
[----:B------:R-:W-:Y:S02]  /*ba40*/  PRMT R139, R139, 0x5410, R70 ;  /* 0x000054108b8b7816 */ /* 0x000fe40000000046 */
[----:B------:R-:W-:-:S02]  /*ba50*/  PRMT R137, R137, 0x5410, R68 ;  /* 0x0000541089897816 */ /* 0x000fc40000000044 */
[----:B------:R-:W-:Y:S01]  /*ba60*/  PRMT R140, R140, 0x5410, R77 ;  /* 0x000054108c8c7816 */ /* 0x000fe2000000004d */
[----:B------:R-:W-:Y:S01]  /*ba70*/  IMAD.U32 R76, R139, 0x10000, RZ ;  /* 0x000100008b4c7824 */ /* 0x000fe200078e00ff */
[----:B------:R-:W-:Y:S01]  /*ba80*/  PRMT R138, R138, 0x5410, R71 ;  /* 0x000054108a8a7816 */ /* 0x000fe20000000047 */
[C---:B------:R-:W-:Y:S01]  /*ba90*/  IMAD.U32 R77, R137.reuse, 0x10000, RZ ;  /* 0x00010000894d7824 */ /* 0x040fe200078e00ff */
[----:B------:R-:W-:Y:S02]  /*baa0*/  LOP3.LUT R137, R137, 0xffff0000, RZ, 0xc0, !PT ;  /* 0xffff000089897812 */ /* 0x000fe400078ec0ff */
[----:B------:R-:W-:Y:S02]  /*bab0*/  LOP3.LUT R139, R139, 0xffff0000, RZ, 0xc0, !PT ;  /* 0xffff00008b8b7812 */ /* 0x000fe400078ec0ff */
[C---:B0-----:R-:W-:Y:S01]  /*bac0*/  LOP3.LUT R69, R10.reuse, 0xffff0000, RZ, 0xc0, !PT ;  /* 0xffff00000a457812 */ /* 0x041fe200078ec0ff */
[----:B------:R-:W-:Y:S01]  /*bad0*/  IMAD.U32 R68, R10, 0x10000, RZ ;  /* 0x000100000a447824 */ /* 0x000fe200078e00ff */
[C---:B------:R-:W-:Y:S01]  /*bae0*/  LOP3.LUT R71, R11.reuse, 0xffff0000, RZ, 0xc0, !PT ;  /* 0xffff00000b477812 */ /* 0x040fe200078ec0ff */
[----:B------:R-:W-:-:S02]  /*baf0*/  IMAD.U32 R70, R11, 0x10000, RZ ;  /* 0x000100000b467824 */ /* 0x000fc400078e00ff */
[CC--:B------:R-:W-:Y:S01]  /*bb00*/  FMUL.FTZ R78, R69.reuse, R76.reuse ;  /* 0x0000004c454e7220 */ /* 0x0c0fe20000410000 */
[----:B------:R-:W-:Y:S01]  /*bb10*/  FMUL.FTZ R79, R69, R77 ;  /* 0x0000004d454f7220 */ /* 0x000fe20000410000 */
[C---:B------:R-:W-:Y:S01]  /*bb20*/  FMUL.FTZ R69, R71.reuse, R137 ;  /* 0x0000008947457220 */ /* 0x040fe20000410000 */
[----:B------:R-:W-:Y:S02]  /*bb30*/  IMAD.U32 R10, R8, 0x10000, RZ ;  /* 0x00010000080a7824 */ /* 0x000fe400078e00ff */
[----:B------:R-:W-:Y:S01]  /*bb40*/  FFMA.FTZ R81, R68, R77, R78 ;  /* 0x0000004d44517223 */ /* 0x000fe2000001004e */
[-C--:B------:R-:W-:Y:S01]  /*bb50*/  FMUL.FTZ R77, R71, R139.reuse ;  /* 0x0000008b474d7220 */ /* 0x080fe20000410000 */
[----:B------:R-:W-:Y:S01]  /*bb60*/  FFMA.FTZ R139, R70, R139, -R69 ;  /* 0x0000008b468b7223 */ /* 0x000fe20000010845 */
[C---:B------:R-:W-:Y:S01]  /*bb70*/  IMAD.U32 R11, R9.reuse, 0x10000, RZ ;  /* 0x00010000090b7824 */ /* 0x040fe200078e00ff */
[----:B------:R-:W-:Y:S01]  /*bb80*/  LOP3.LUT R8, R8, 0xffff0000, RZ, 0xc0, !PT ;  /* 0xffff000008087812 */ /* 0x000fe200078ec0ff */
[----:B------:R-:W-:Y:S01]  /*bb90*/  IMAD.U32 R71, R138, 0x10000, RZ ;  /* 0x000100008a477824 */ /* 0x000fe200078e00ff */
[----:B------:R-:W-:Y:S01]  /*bba0*/  LOP3.LUT R9, R9, 0xffff0000, RZ, 0xc0, !PT ;  /* 0xffff000009097812 */ /* 0x000fe200078ec0ff */
[----:B------:R-:W-:Y:S01]  /*bbb0*/  IMAD.U32 R69, R140, 0x10000, RZ ;  /* 0x000100008c457824 */ /* 0x000fe200078e00ff */
[----:B------:R-:W-:Y:S01]  /*bbc0*/  LOP3.LUT R138, R138, 0xffff0000, RZ, 0xc0, !PT ;  /* 0xffff00008a8a7812 */ /* 0x000fe200078ec0ff */
[----:B------:R-:W-:Y:S01]  /*bbd0*/  FFMA.FTZ R76, R68, R76, -R79 ;  /* 0x0000004c444c7223 */ /* 0x000fe2000001084f */
        /* <DEDUP_REMOVED lines=15> */
.L_x_1699:
[----:B------:R-:W-:Y:S05]  /*bcd0*/  BSYNC B2 ;  /* 0x0000000000027941 */ /* 0x000fea0003800000 */
.L_x_1698:
[----:B------:R-:W-:Y:S05]  /*bce0*/  @P3 BRA `(.L_x_1693) ;  /* 0x0000000000b83947 */ /* 0x000fea0003800000 */
[----:B012--5:R-:W0:Y:S01]  /*bcf0*/  LDS.128 R8, [R154+0xc000] ;  /* 0x00c000009a087984 */ /* 0x027e220000000c00 */
[----:B------:R-:W-:Y:S02]  /*bd00*/  SHF.R.U64 R69, R60, 0x10, R61 ;  /* 0x000000103c457819 */ /* 0x000fe4000000123d */
[----:B------:R-:W-:Y:S02]  /*bd10*/  SHF.R.U64 R60, R62, 0x10, R63 ;  /* 0x000000103e3c7819 */ /* 0x000fe4000000123f */
[----:B------:R-:W-:Y:S02]  /*bd20*/  SHF.R.U32.HI R68, RZ, 0x10, R61 ;  /* 0x00000010ff447819 */ /* 0x000fe4000001163d */
        /* <DEDUP_REMOVED lines=13> */
[C---:B------:R-:W-:Y:S01]  /*be00*/  FMUL.FTZ R76, R61.reuse, R68 ;  /* 0x000000443d4c7220 */ /* 0x040fe20000410000 */
[-C--:B------:R-:W-:Y:S01]  /*be10*/  FMUL.FTZ R71, R61, R69.reuse ;  /* 0x000000453d477220 */ /* 0x080fe20000410000 */
[C---:B------:R-:W-:Y:S01]  /*be20*/  FMUL.FTZ R61, R63.reuse, R136 ;  /* 0x000000883f3d7220 */ /* 0x040fe20000410000 */
[----:B------:R-:W-:Y:S02]  /*be30*/  IMAD.U32 R10, R8, 0x10000, RZ ;  /* 0x00010000080a7824 */ /* 0x000fe400078e00ff */
[----:B------:R-:W-:Y:S01]  /*be40*/  FFMA.FTZ R77, R60, R69, R76 ;  /* 0x000000453c4d7223 */ /* 0x000fe2000001004c */
[-C--:B------:R-:W-:Y:S01]  /*be50*/  FMUL.FTZ R69, R63, R133.reuse ;  /* 0x000000853f457220 */ /* 0x080fe20000410000 */
[----:B------:R-:W-:Y:S01]  /*be60*/  FFMA.FTZ R133, R62, R133, -R61 ;  /* 0x000000853e857223 */ /* 0x000fe2000001083d */
[----:B------:R-:W-:Y:S02]  /*be70*/  IMAD.U32 R11, R9, 0x10000, RZ ;  /* 0x00010000090b7824 */ /* 0x000fe400078e00ff */
        /* <DEDUP_REMOVED lines=8> */
[----:B------:R-:W-:Y:S01]  /*bf00*/  LOP3.LUT R134, R134, 0xffff0000, RZ, 0xc0, !PT ;  /* 0xffff000086867812 */ /* 0x000fe200078ec0ff */
[----:B------:R-:W-:-:S02]  /*bf10*/  FMUL.FTZ R62, R8, R61 ;  /* 0x0000003d083e7220 */ /* 0x000fc40000410000 */
[C---:B------:R-:W-:Y:S01]  /*bf20*/  FMUL.FTZ R68, R9.reuse, R60 ;  /* 0x0000003c09447220 */ /* 0x040fe20000410000 */
[C---:B------:R-:W-:Y:S01]  /*bf30*/  FFMA.FTZ R8, R10.reuse, R61, -R69 ;  /* 0x0000003d0a087223 */ /* 0x040fe20000010845 */
[-C--:B------:R-:W-:Y:S01]  /*bf40*/  FMUL.FTZ R71, R9, R134.reuse ;  /* 0x0000008609477220 */ /* 0x080fe20000410000 */
[----:B------:R-:W-:Y:S01]  /*bf50*/  FFMA.FTZ R63, R10, R63, R62 ;  /* 0x0000003f0a3f7223 */ /* 0x000fe2000001003e */
[----:B------:R-:W-:Y:S01]  /*bf60*/  FFMA.FTZ R9, R11, R134, -R68 ;  /* 0x000000860b097223 */ /* 0x000fe20000010844 */
[----:B------:R-:W-:Y:S01]  /*bf70*/  F2FP.BF16.F32.PACK_AB R10, R77, R70 ;  /* 0x000000464d0a723e */ /* 0x000fe200000010ff */
[----:B------:R-:W-:Y:S01]  /*bf80*/  FFMA.FTZ R60, R11, R60, R71 ;  /* 0x0000003c0b3c7223 */ /* 0x000fe20000010047 */
[----:B------:R-:W-:Y:S02]  /*bf90*/  F2FP.BF16.F32.PACK_AB R11, R136, R133 ;  /* 0x00000085880b723e */ /* 0x000fe400000010ff */
[----:B------:R-:W-:Y:S02]  /*bfa0*/  F2FP.BF16.F32.PACK_AB R8, R63, R8 ;  /* 0x000000083f08723e */ /* 0x000fe400000010ff */
[----:B------:R-:W-:-:S05]  /*bfb0*/  F2FP.BF16.F32.PACK_AB R9, R60, R9 ;  /* 0x000000093c09723e */ /* 0x000fca00000010ff */
[----:B------:R3:W-:Y:S02]  /*bfc0*/  STS.128 [R154+0xc000], R8 ;  /* 0x00c000089a007388 */ /* 0x0007e40000000c00 */
.L_x_1693:
[----:B------:R-:W-:Y:S05]  /*bfd0*/  BSYNC B1 ;  /* 0x0000000000017941 */ /* 0x000fea0003800000 */
.L_x_1692:
[----:B0123--:R-:W2:Y:S01]  /*bfe0*/  LDL R8, [R1+0x9c] ;  /* 0x00009c0001087983 */ /* 0x00fea20000100800 */
[----:B------:R-:W-:Y:S01]  /*bff0*/  BSSY B1, `(.L_x_1700) ;  /* 0x00000cb000017945 */ /* 0x000fe20003800000 */
[----:B--2---:R-:W-:-:S13]  /*c000*/  ISETP.GE.AND P0, PT, R8, R0, PT ;  /* 0x000000000800720c */ /* 0x004fda0003f06270 */
[----:B------:R-:W-:Y:S05]  /*c010*/  @P0 BRA `(.L_x_1701) ;  /* 0x0000000c00200947 */ /* 0x000fea0003800000 */
        /* <DEDUP_REMOVED lines=8> */
[----:B-----5:R-:W0:Y:S01]  /*c0a0*/  LDS.128 R8, [R70+0x1000] ;  /* 0x0010000046087984 */ /* 0x020e220000000c00 */
        /* <DEDUP_REMOVED lines=45> */
.L_x_1703:
[----:B------:R-:W-:Y:S05]  /*c380*/  BSYNC B2 ;  /* 0x0000000000027941 */ /* 0x000fea0003800000 */
.L_x_1702:
        /* <DEDUP_REMOVED lines=48> */
.L_x_1705:
[----:B------:R-:W-:Y:S05]  /*c690*/  BSYNC B2 ;  /* 0x0000000000027941 */ /* 0x000fea0003800000 */
.L_x_1704:
[----:B------:R-:W-:Y:S04]  /*c6a0*/  BSSY B2, `(.L_x_1706) ;  /* 0x0000030000027945 */ /* 0x000fe80003800000 */
[----:B------:R-:W-:Y:S05]  /*c6b0*/  @P2 BRA `(.L_x_1707) ;  /* 0x0000000000b82947 */ /* 0x000fea0003800000 */
[----:B01---5:R-:W0:Y:S01]  /*c6c0*/  LDS.128 R8, [R70+0x9000] ;  /* 0x0090000046087984 */ /* 0x023e220000000c00 */
        /* <DEDUP_REMOVED lines=45> */
.L_x_1707:
[----:B------:R-:W-:Y:S05]  /*c9a0*/  BSYNC B2 ;  /* 0x0000000000027941 */ /* 0x000fea0003800000 */
.L_x_1706:
[----:B------:R-:W-:Y:S05]  /*c9b0*/  @P3 BRA `(.L_x_1701) ;  /* 0x0000000000b83947 */ /* 0x000fea0003800000 */
[----:B012--5:R-:W0:Y:S01]  /*c9c0*/  LDS.128 R8, [R70+0xd000] ;  /* 0x00d0000046087984 */ /* 0x027e220000000c00 */
        /* <DEDUP_REMOVED lines=45> */
.L_x_1701:
[----:B------:R-:W-:Y:S05]  /*cca0*/  BSYNC B1 ;  /* 0x0000000000017941 */ /* 0x000fea0003800000 */
.L_x_1700:
[----:B------:R-:W-:Y:S01]  /*ccb0*/  ISETP.GE.AND P0, PT, R20, R0, PT ;  /* 0x000000001400720c */ /* 0x000fe20003f06270 */
[----:B------:R-:W-:-:S12]  /*ccc0*/  BSSY B1, `(.L_x_1708) ;  /* 0x00000ca000017945 */ /* 0x000fd80003800000 */
[----:B------:R-:W-:Y:S05]  /*ccd0*/  @P0 BRA `(.L_x_1709) ;  /* 0x0000000c00200947 */ /* 0x000fea0003800000 */
[----:B------:R4:W5:Y:S01]  /*cce0*/  LDL R52, [R1+0x5c] ;  /* 0x00005c0001347983 */ /* 0x0009620000100800 */
[----:B0123--:R-:W0:Y:S01]  /*ccf0*/  LDC R8, c[0x0][0x3f4] ;  /* 0x0000fd00ff087b82 */ /* 0x00fe220000000800 */
[----:B------:R-:W-:Y:S01]  /*cd00*/  BSSY B2, `(.L_x_1710) ;  /* 0x0000034000027945 */ /* 0x000fe20003800000 */
[-C--:B0-----:R-:W-:Y:S02]  /*cd10*/  ISETP.GE.AND P0, PT, R74, R8.reuse, PT ;  /* 0x000000084a00720c */ /* 0x081fe40003f06270 */
[-C--:B------:R-:W-:Y:S02]  /*cd20*/  ISETP.GE.AND P1, PT, R21, R8.reuse, PT ;  /* 0x000000081500720c */ /* 0x080fe40003f26270 */
[-C--:B------:R-:W-:Y:S02]  /*cd30*/  ISETP.GE.AND P2, PT, R73, R8.reuse, PT ;  /* 0x000000084900720c */ /* 0x080fe40003f46270 */
[----:B------:R-:W-:-:S07]  /*cd40*/  ISETP.GE.AND P3, PT, R72, R8, PT ;  /* 0x000000084800720c */ /* 0x000fce0003f66270 */
[----:B----4-:R-:W-:Y:S06]  /*cd50*/  @P0 BRA `(.L_x_1711) ;  /* 0x0000000000b80947 */ /* 0x010fec0003800000 */
        /* <DEDUP_REMOVED lines=10> */
[----:B------:R-:W-:Y:S01]  /*ce00*/  IMAD.U32 R47, R118, 0x10000, RZ ;  /* 0x00010000762f7824 */ /* 0x000fe200078e00ff */
        /* <DEDUP_REMOVED lines=8> */
[----:B------:R-:W-:Y:S02]  /*ce90*/  IMAD.U32 R10, R8, 0x10000, RZ ;  /* 0x00010000080a7824 */ /* 0x000fe400078e00ff */
[----:B------:R-:W-:Y:S01]  /*cea0*/  FMUL.FTZ R48, R46, R120 ;  /* 0x000000782e307220 */ /* 0x000fe20000410000 */
[C---:B------:R-:W-:Y:S02]  /*ceb0*/  IMAD.U32 R11, R9.reuse, 0x10000, RZ ;  /* 0x00010000090b7824 */ /* 0x040fe400078e00ff */
[C---:B------:R-:W-:Y:S01]  /*cec0*/  FFMA.FTZ R50, R20.reuse, R47, -R51 ;  /* 0x0000002f14327223 */ /* 0x040fe20000010833 */
[----:B------:R-:W-:Y:S01]  /*ced0*/  FFMA.FTZ R53, R20, R49, R44 ;  /* 0x0000003114357223 */ /* 0x000fe2000001002c */
[----:B------:R-:W-:Y:S01]  /*cee0*/  LOP3.LUT R8, R8, 0xffff0000, RZ, 0xc0, !PT ;  /* 0xffff000008087812 */ /* 0x000fe200078ec0ff */
[-C--:B------:R-:W-:Y:S01]  /*cef0*/  FMUL.FTZ R46, R46, R118.reuse ;  /* 0x000000762e2e7220 */ /* 0x080fe20000410000 */
[----:B------:R-:W-:Y:S01]  /*cf00*/  LOP3.LUT R9, R9, 0xffff0000, RZ, 0xc0, !PT ;  /* 0xffff000009097812 */ /* 0x000fe200078ec0ff */
[C---:B------:R-:W-:Y:S01]  /*cf10*/  IMAD.U32 R49, R119.reuse, 0x10000, RZ ;  /* 0x0001000077317824 */ /* 0x040fe200078e00ff */
[----:B------:R-:W-:Y:S01]  /*cf20*/  LOP3.LUT R44, R119, 0xffff0000, RZ, 0xc0, !PT ;  /* 0xffff0000772c7812 */ /* 0x000fe200078ec0ff */
[C---:B------:R-:W-:Y:S01]  /*cf30*/  IMAD.U32 R47, R117.reuse, 0x10000, RZ ;  /* 0x00010000752f7824 */ /* 0x040fe200078e00ff */
[----:B------:R-:W-:Y:S01]  /*cf40*/  LOP3.LUT R20, R117, 0xffff0000, RZ, 0xc0, !PT ;  /* 0xffff000075147812 */ /* 0x000fe200078ec0ff */
        /* <DEDUP_REMOVED lines=15> */
.L_x_1711:
[----:B------:R-:W-:Y:S05]  /*d040*/  BSYNC B2 ;  /* 0x0000000000027941 */ /* 0x000fea0003800000 */
.L_x_1710:
[----:B------:R-:W-:Y:S04]  /*d050*/  BSSY B2, `(.L_x_1712) ;  /* 0x0000030000027945 */ /* 0x000fe80003800000 */
[----:B------:R-:W-:Y:S05]  /*d060*/  @P1 BRA `(.L_x_1713) ;  /* 0x0000000000b81947 */ /* 0x000fea0003800000 */
[----:B0----5:R-:W0:Y:S01]  /*d070*/  LDS.128 R8, [R52+0x6000] ;  /* 0x0060000034087984 */ /* 0x021e220000000c00 */
        /* <DEDUP_REMOVED lines=17> */
[----:B------:R-:W-:Y:S01]  /*d190*/  FMUL.FTZ R40, R40, R43 ;  /* 0x0000002b28287220 */ /* 0x000fe20000410000 */
[----:B------:R-:W-:Y:S02]  /*d1a0*/  IMAD.U32 R10, R8, 0x10000, RZ ;  /* 0x00010000080a7824 */ /* 0x000fe400078e00ff */
[----:B------:R-:W-:Y:S01]  /*d1b0*/  FMUL.FTZ R46, R42, R105 ;  /* 0x000000692a2e7220 */ /* 0x000fe20000410000 */
[C---:B------:R-:W-:Y:S02]  /*d1c0*/  IMAD.U32 R11, R9.reuse, 0x10000, RZ ;  /* 0x00010000090b7824 */ /* 0x040fe400078e00ff */
[C---:B------:R-:W-:Y:S01]  /*d1d0*/  FFMA.FTZ R49, R20.reuse, R45, R40 ;  /* 0x0000002d14317223 */ /* 0x040fe20000010028 */
[----:B------:R-:W-:Y:S01]  /*d1e0*/  FFMA.FTZ R44, R20, R43, -R47 ;  /* 0x0000002b142c7223 */ /* 0x000fe2000001082f */
[----:B------:R-:W-:Y:S01]  /*d1f0*/  IMAD.U32 R45, R104, 0x10000, RZ ;  /* 0x00010000682d7824 */ /* 0x000fe200078e00ff */
[----:B------:R-:W-:Y:S01]  /*d200*/  LOP3.LUT R8, R8, 0xffff0000, RZ, 0xc0, !PT ;  /* 0xffff000008087812 */ /* 0x000fe200078ec0ff */
[-C--:B------:R-:W-:Y:S01]  /*d210*/  FMUL.FTZ R42, R42, R103.reuse ;  /* 0x000000672a2a7220 */ /* 0x080fe20000410000 */
        /* <DEDUP_REMOVED lines=19> */
.L_x_1713:
[----:B------:R-:W-:Y:S05]  /*d350*/  BSYNC B2 ;  /* 0x0000000000027941 */ /* 0x000fea0003800000 */
.L_x_1712:
        /* <DEDUP_REMOVED lines=23> */
[C---:B------:R-:W-:Y:S01]  /*d4d0*/  FFMA.FTZ R40, R20.reuse, R39, -R43 ;  /* 0x0000002714287223 */ /* 0x040fe2000001082b */
[C---:B------:R-:W-:Y:S02]  /*d4e0*/  IMAD.U32 R11, R9.reuse, 0x10000, RZ ;  /* 0x00010000090b7824 */ /* 0x040fe400078e00ff */
[----:B------:R-:W-:Y:S01]  /*d4f0*/  FFMA.FTZ R45, R20, R41, R36 ;  /* 0x00000029142d7223 */ /* 0x000fe20000010024 */
[----:B------:R-:W-:Y:S01]  /*d500*/  IMAD.U32 R39, R96, 0x10000, RZ ;  /* 0x0001000060277824 */ /* 0x000fe200078e00ff */
[----:B------:R-:W-:Y:S01]  /*d510*/  LOP3.LUT R8, R8, 0xffff0000, RZ, 0xc0, !PT ;  /* 0xffff000008087812 */ /* 0x000fe200078ec0ff */
[-C--:B------:R-:W-:Y:S01]  /*d520*/  FMUL.FTZ R38, R38, R98.reuse ;  /* 0x0000006226267220 */ /* 0x080fe20000410000 */
[----:B------:R-:W-:Y:S01]  /*d530*/  LOP3.LUT R9, R9, 0xffff0000, RZ, 0xc0, !PT ;  /* 0xffff000009097812 */ /* 0x000fe200078ec0ff */
[C---:B------:R-:W-:Y:S01]  /*d540*/  IMAD.U32 R41, R99.reuse, 0x10000, RZ ;  /* 0x0001000063297824 */ /* 0x040fe200078e00ff */
        /* <DEDUP_REMOVED lines=17> */
.L_x_1715:
[----:B------:R-:W-:Y:S05]  /*d660*/  BSYNC B2 ;  /* 0x0000000000027941 */ /* 0x000fea0003800000 */
.L_x_1714:
        /* <DEDUP_REMOVED lines=8> */
[----:B------:R-:W-:Y:S02]  /*d6f0*/  PRMT R92, R92, 0x5410, R37 ;  /* 0x000054105c5c7816 */ /* 0x000fe40000000025 */
[----:B------:R-:W-:Y:S01]  /*d700*/  PRMT R94, R94, 0x5410, R31 ;  /* 0x000054105e5e7816 */ /* 0x000fe2000000001f */
[C---:B------:R-:W-:Y:S01]  /*d710*/  IMAD.U32 R37, R95.reuse, 0x10000, RZ ;  /* 0x000100005f257824 */ /* 0x040fe200078e00ff */
[----:B------:R-:W-:Y:S01]  /*d720*/  LOP3.LUT R95, R95, 0xffff0000, RZ, 0xc0, !PT ;  /* 0xffff00005f5f7812 */ /* 0x000fe200078ec0ff */
[C---:B------:R-:W-:Y:S01]  /*d730*/  IMAD.U32 R31, R93.reuse, 0x10000, RZ ;  /* 0x000100005d1f7824 */ /* 0x040fe200078e00ff */
        /* <DEDUP_REMOVED lines=9> */
[C---:B------:R-:W-:Y:S01]  /*d7d0*/  FFMA.FTZ R36, R20.reuse, R31, -R39 ;  /* 0x0000001f14247223 */ /* 0x040fe20000010827 */
[----:B------:R-:W-:Y:S01]  /*d7e0*/  FFMA.FTZ R41, R20, R37, R28 ;  /* 0x0000002514297223 */ /* 0x000fe2000001001c */
[C---:B------:R-:W-:Y:S01]  /*d7f0*/  IMAD.U32 R11, R9.reuse, 0x10000, RZ ;  /* 0x00010000090b7824 */ /* 0x040fe200078e00ff */
[----:B------:R-:W-:Y:S01]  /*d800*/  LOP3.LUT R8, R8, 0xffff0000, RZ, 0xc0, !PT ;  /* 0xffff000008087812 */ /* 0x000fe200078ec0ff */
[----:B------:R-:W-:Y:S01]  /*d810*/  IMAD.U32 R37, R94, 0x10000, RZ ;  /* 0x000100005e257824 */ /* 0x000fe200078e00ff */
[----:B------:R-:W-:Y:S01]  /*d820*/  LOP3.LUT R9, R9, 0xffff0000, RZ, 0xc0, !PT ;  /* 0xffff000009097812 */ /* 0x000fe200078ec0ff */
[----:B------:R-:W-:-:S02]  /*d830*/  IMAD.U32 R31, R92, 0x10000, RZ ;  /* 0x000100005c1f7824 */ /* 0x000fc400078e00ff */
[-C--:B------:R-:W-:Y:S01]  /*d840*/  FMUL.FTZ R30, R30, R93.reuse ;  /* 0x0000005d1e1e7220 */ /* 0x080fe20000410000 */
        /* <DEDUP_REMOVED lines=17> */
.L_x_1709:
[----:B------:R-:W-:Y:S05]  /*d960*/  BSYNC B1 ;  /* 0x0000000000017941 */ /* 0x000fea0003800000 */
.L_x_1708:
[----:B------:R-:W-:-:S13]  /*d970*/  ISETP.GE.AND P0, PT, R3, R0, PT ;  /* 0x000000000300720c */ /* 0x000fda0003f06270 */
        /* <DEDUP_REMOVED lines=9> */
[----:B--2345:R-:W0:Y:S01]  /*da10*/  LDS.128 R8, [R36+0x3000] ;  /* 0x0030000024087984 */ /* 0x03ce220000000c00 */
        /* <DEDUP_REMOVED lines=11> */
[----:B------:R-:W-:Y:S01]  /*dad0*/  PRMT R127, R127, 0x5410, R0 ;  /* 0x000054107f7f7816 */ /* 0x000fe20000000000 */
        /* <DEDUP_REMOVED lines=8> */
[----:B------:R-:W-:Y:S01]  /*db60*/  FMUL.FTZ R28, R11, R128 ;  /* 0x000000800b1c7220 */ /* 0x000fe20000410000 */
[----:B------:R-:W-:-:S02]  /*db70*/  IMAD.U32 R8, R9, 0x10000, RZ ;  /* 0x0001000009087824 */ /* 0x000fc400078e00ff */
[C---:B------:R-:W-:Y:S01]  /*db80*/  FFMA.FTZ R33, R20.reuse, R29, -R33 ;  /* 0x0000001d14217223 */ /* 0x040fe20000010821 */
[----:B------:R-:W-:Y:S01]  /*db90*/  FFMA.FTZ R30, R20, R31, R10 ;  /* 0x0000001f141e7223 */ /* 0x000fe2000001000a */
[-C--:B------:R-:W-:Y:S01]  /*dba0*/  FMUL.FTZ R20, R11, R126.reuse ;  /* 0x0000007e0b147220 */ /* 0x080fe20000410000 */
        /* <DEDUP_REMOVED lines=20> */
.L_x_1718:
[----:B------:R-:W-:Y:S05]  /*dcf0*/  BSYNC B1 ;  /* 0x0000000000017941 */ /* 0x000fea0003800000 */
.L_x_1717:
[----:B------:R-:W-:Y:S04]  /*dd00*/  BSSY B1, `(.L_x_1719) ;  /* 0x0000030000017945 */ /* 0x000fe80003800000 */
[----:B------:R-:W-:Y:S05]  /*dd10*/  @P1 BRA `(.L_x_1720) ;  /* 0x0000000000b81947 */ /* 0x000fea0003800000 */
[----:B0-2345:R-:W0:Y:S01]  /*dd20*/  LDS.128 R8, [R36+0x7000] ;  /* 0x0070000024087984 */ /* 0x03de220000000c00 */
        /* <DEDUP_REMOVED lines=27> */
[C---:B------:R-:W-:Y:S01]  /*dee0*/  IMAD.U32 R10, R110.reuse, 0x10000, RZ ;  /* 0x000100006e0a7824 */ /* 0x040fe200078e00ff */
[----:B------:R-:W-:Y:S01]  /*def0*/  LOP3.LUT R111, R111, 0xffff0000, RZ, 0xc0, !PT ;  /* 0xffff00006f6f7812 */ /* 0x000fe200078ec0ff */
[C---:B------:R-:W-:Y:S01]  /*df00*/  FFMA.FTZ R28, R21.reuse, R24, -R28 ;  /* 0x00000018151c7223 */ /* 0x040fe2000001081c */
[----:B------:R-:W-:Y:S01]  /*df10*/  LOP3.LUT R110, R110, 0xffff0000, RZ, 0xc0, !PT ;  /* 0xffff00006e6e7812 */ /* 0x000fe200078ec0ff */
        /* <DEDUP_REMOVED lines=14> */
.L_x_1720:
[----:B------:R-:W-:Y:S05]  /*e000*/  BSYNC B1 ;  /* 0x0000000000017941 */ /* 0x000fea0003800000 */
.L_x_1719:
[----:B------:R-:W-:Y:S04]  /*e010*/  BSSY B1, `(.L_x_1721) ;  /* 0x0000030000017945 */ /* 0x000fe80003800000 */
[----:B------:R-:W-:Y:S05]  /*e020*/  @P2 BRA `(.L_x_1722) ;  /* 0x0000000000b82947 */ /* 0x000fea0003800000 */
[----:B012345:R-:W0:Y:S01]  /*e030*/  LDS.128 R8, [R36+0xb000] ;  /* 0x00b0000024087984 */ /* 0x03fe220000000c00 */
        /* <DEDUP_REMOVED lines=45> */
.L_x_1722:
[----:B------:R-:W-:Y:S05]  /*e310*/  BSYNC B1 ;  /* 0x0000000000017941 */ /* 0x000fea0003800000 */
.L_x_1721:
        /* <DEDUP_REMOVED lines=18> */
[----:B------:R-:W-:Y:S01]  /*e440*/  FMUL.FTZ R14, R6, R12 ;  /* 0x0000000c060e7220 */ /* 0x000fe20000410000 */
[----:B------:R-:W-:-:S02]  /*e450*/  IMAD.U32 R0, R8, 0x10000, RZ ;  /* 0x0001000008007824 */ /* 0x000fc400078e00ff */
[----:B------:R-:W-:Y:S01]  /*e460*/  FMUL.FTZ R13, R6, R11 ;  /* 0x0000000b060d7220 */ /* 0x000fe20000410000 */
[C---:B------:R-:W-:Y:S01]  /*e470*/  FMUL.FTZ R6, R10.reuse, R86 ;  /* 0x000000560a067220 */ /* 0x040fe20000410000 */
[-C--:B------:R-:W-:Y:S01]  /*e480*/  FMUL.FTZ R10, R10, R75.reuse ;  /* 0x0000004b0a0a7220 */ /* 0x080fe20000410000 */
[----:B------:R-:W-:Y:S01]  /*e490*/  LOP3.LUT R3, R8, 0xffff0000, RZ, 0xc0, !PT ;  /* 0xffff000008037812 */ /* 0x000fe200078ec0ff */
[----:B------:R-:W-:Y:S02]  /*e4a0*/  IMAD.U32 R4, R9, 0x10000, RZ ;  /* 0x0001000009047824 */ /* 0x000fe400078e00ff */
[----:B------:R-:W-:Y:S01]  /*e4b0*/  FFMA.FTZ R75, R7, R75, -R6 ;  /* 0x0000004b074b7223 */ /* 0x000fe20000010806 */
[----:B------:R-:W-:Y:S01]  /*e4c0*/  IMAD.U32 R6, R85, 0x10000, RZ ;  /* 0x0001000055067824 */ /* 0x000fe200078e00ff */
[----:B------:R-:W-:Y:S01]  /*e4d0*/  LOP3.LUT R8, R9, 0xffff0000, RZ, 0xc0, !PT ;  /* 0xffff000009087812 */ /* 0x000fe200078ec0ff */
[C---:B------:R-:W-:Y:S01]  /*e4e0*/  FFMA.FTZ R14, R5.reuse, R11, -R14 ;  /* 0x0000000b050e7223 */ /* 0x040fe2000001080e */
[----:B------:R-:W-:Y:S01]  /*e4f0*/  FFMA.FTZ R13, R5, R12, R13 ;  /* 0x0000000c050d7223 */ /* 0x000fe2000001000d */
[----:B------:R-:W-:Y:S01]  /*e500*/  LOP3.LUT R85, R85, 0xffff0000, RZ, 0xc0, !PT ;  /* 0xffff000055557812 */ /* 0x000fe200078ec0ff */
[C---:B------:R-:W-:Y:S01]  /*e510*/  IMAD.U32 R5, R84.reuse, 0x10000, RZ ;  /* 0x0001000054057824 */ /* 0x040fe200078e00ff */
[----:B------:R-:W-:Y:S01]  /*e520*/  LOP3.LUT R9, R84, 0xffff0000, RZ, 0xc0, !PT ;  /* 0xffff000054097812 */ /* 0x000fe200078ec0ff */
[----:B------:R-:W-:Y:S01]  /*e530*/  FFMA.FTZ R10, R7, R86, R10 ;  /* 0x00000056070a7223 */ /* 0x000fe2000001000a */
[CC--:B------:R-:W-:Y:S01]  /*e540*/  FMUL.FTZ R7, R3.reuse, R6.reuse ;  /* 0x0000000603077220 */ /* 0x0c0fe20000410000 */
        /* <DEDUP_REMOVED lines=11> */
[----:B------:R0:W-:Y:S01]  /*e600*/  STS.128 [R36+0xf000], R4 ;  /* 0x00f0000424007388 */ /* 0x0001e20000000c00 */
[----:B------:R-:W-:Y:S05]  /*e610*/  BRA `(.L_x_1716) ;  /* 0x0000004c006c7947 */ /* 0x000fea0003800000 */
.L_x_1677:
[----:B------:R-:W0:Y:S01]  /*e620*/  LDC R89, c[0x0][0x448] ;  /* 0x00011200ff597b82 */ /* 0x000e220000000800 */
[----:B------:R-:W-:Y:S01]  /*e630*/  ULDC.64 UR4, c[0x0][0x3f8] ;  /* 0x0000fe0000047ab9 */ /* 0x000fe20000000a00 */
[----:B------:R-:W-:Y:S01]  /*e640*/  ULDC.64 UR6, c[0x0][0x408] ;  /* 0x0001020000067ab9 */ /* 0x000fe20000000a00 */
[----:B------:R-:W-:Y:S02]  /*e650*/  IMAD.MOV.U32 R25, RZ, RZ, R29 ;  /* 0x000000ffff197224 */ /* 0x000fe400078e001d */
[----:B------:R-:W-:Y:S01]  /*e660*/  IMAD.MOV.U32 R27, RZ, RZ, R31 ;  /* 0x000000ffff1b7224 */ /* 0x000fe200078e001f */
[----:B0-----:R-:W-:-:S13]  /*e670*/  ISETP.NE.AND P0, PT, R89, 0x1, PT ;  /* 0x000000015900780c */ /* 0x001fda0003f05270 */
[----:B------:R-:W0:Y:S08]  /*e680*/  @P0 LDC R0, c[0x0][0x44c] ;  /* 0x00011300ff000b82 */ /* 0x000e300000000800 */
[----:B------:R-:W1:Y:S01]  /*e690*/  @P0 LDC R5, c[0x0][0x450] ;  /* 0x00011400ff050b82 */ /* 0x000e620000000800 */
[----:B0-----:R-:W-:-:S05]  /*e6a0*/  @P0 IMAD.HI.U32 R0, R7, R0, RZ ;  /* 0x0000000007000227 */ /* 0x001fca00078e00ff */
[----:B-1----:R-:W-:-:S04]  /*e6b0*/  @P0 SHF.R.U32.HI R7, RZ, R5, R0 ;  /* 0x00000005ff070219 */ /* 0x002fc80000011600 */
        /* <DEDUP_REMOVED lines=21> */
.L_x_2063:
        /* <DEDUP_REMOVED lines=16> */
[----:B------:R-:W-:-:S09]  /*e910*/  ISETP.GE.AND P5, PT, R219, UR4, PT ;  /* 0x00000004db007c0c */ /* 0x000fd2000bfa6270 */
[C---:B------:R-:W-:Y:S01]  /*e920*/  @!P4 IMAD.SHL.U32 R12, R16.reuse, 0x2, RZ ;  /* 0x00000002100cc824 */ /* 0x040fe200078e00ff */
[----:B------:R-:W-:-:S03]  /*e930*/  @!P4 SHF.L.U64.HI R13, R16, 0x1, R17 ;  /* 0x00000001100dc819 */ /* 0x000fc60000010211 */
[----:B------:R-:W-:Y:S01]  /*e940*/  @!P5 IMAD.SHL.U32 R15, R201, 0x2, RZ ;  /* 0x00000002c90fd824 */ /* 0x000fe200078e00ff */
[CC--:B--2---:R-:W-:Y:S02]  /*e950*/  @!P4 IADD3 R10, P0, R5.reuse, R12.reuse, RZ ;  /* 0x0000000c050ac210 */ /* 0x0c4fe40007f1e0ff */
[----:B----4-:R-:W-:Y:S02]  /*e960*/  @!P4 IADD3 R12, P1, R14, R12, RZ ;  /* 0x0000000c0e0cc210 */ /* 0x010fe40007f3e0ff */
[-C--:B------:R-:W-:Y:S01]  /*e970*/  @!P5 IADD3 R24, P2, R5, R15.reuse, RZ ;  /* 0x0000000f0518d210 */ /* 0x080fe20007f5e0ff */
[----:B-1----:R-:W-:Y:S01]  /*e980*/  @!P4 IMAD.X R11, R4, 0x1, R13, P0 ;  /* 0x00000001040bc824 */ /* 0x002fe200000e060d */
[----:B------:R-:W-:Y:S02]  /*e990*/  @!P5 IADD3 R14, P3, R14, R15, RZ ;  /* 0x0000000f0e0ed210 */ /* 0x000fe40007f7e0ff */
[----:B------:R-:W-:Y:S02]  /*e9a0*/  CS2R R68, SRZ ;  /* 0x0000000000447805 */ /* 0x000fe4000001ff00 */
[----:B------:R-:W-:-:S02]  /*e9b0*/  @!P5 SHF.L.U64.HI R5, R201, 0x1, R224 ;  /* 0x00000001c905d819 */ /* 0x000fc400000102e0 */
[----:B------:R-:W-:Y:S02]  /*e9c0*/  CS2R R70, SRZ ;  /* 0x0000000000467805 */ /* 0x000fe4000001ff00 */
[----:B------:R-:W-:Y:S02]  /*e9d0*/  CS2R R56, SRZ ;  /* 0x0000000000387805 */ /* 0x000fe4000001ff00 */
[----:B------:R-:W-:Y:S02]  /*e9e0*/  CS2R R58, SRZ ;  /* 0x00000000003a7805 */ /* 0x000fe4000001ff00 */
[----:B------:R-:W-:Y:S02]  /*e9f0*/  CS2R R64, SRZ ;  /* 0x0000000000407805 */ /* 0x000fe4000001ff00 */
[----:B------:R-:W-:Y:S01]  /*ea00*/  CS2R R66, SRZ ;  /* 0x0000000000427805 */ /* 0x000fe2000001ff00 */
[----:B---3--:R-:W-:Y:S01]  /*ea10*/  @!P4 IMAD.X R13, R9, 0x1, R13, P1 ;  /* 0x00000001090dc824 */ /* 0x008fe200008e060d */
[----:B------:R1:W5:Y:S01]  /*ea20*/  @!P4 LD.E.128 R60, desc[UR60][R10.64] ;  /* 0x0000003c0a3cc980 */ /* 0x000362000c101d00 */
[----:B------:R-:W-:-:S02]  /*ea30*/  @!P5 IMAD.X R25, R4, 0x1, R5, P2 ;  /* 0x000000010419d824 */ /* 0x000fc400010e0605 */
[----:B------:R-:W-:Y:S01]  /*ea40*/  @!P5 IMAD.X R15, R9, 0x1, R5, P3 ;  /* 0x00000001090fd824 */ /* 0x000fe200018e0605 */
[----:B------:R1:W5:Y:S04]  /*ea50*/  @!P4 LD.E.128 R68, desc[UR60][R12.64] ;  /* 0x0000003c0c44c980 */ /* 0x000368000c101d00 */
[----:B------:R1:W5:Y:S04]  /*ea60*/  @!P5 LD.E.128 R56, desc[UR60][R24.64] ;  /* 0x0000003c1838d980 */ /* 0x000368000c101d00 */
[----:B------:R1:W5:Y:S02]  /*ea70*/  @!P5 LD.E.128 R64, desc[UR60][R14.64] ;  /* 0x0000003c0e40d980 */ /* 0x000364000c101d00 */
.L_x_1725:
[----:B------:R-:W-:Y:S05]  /*ea80*/  BSYNC B1 ;  /* 0x0000000000017941 */ /* 0x000fea0003800000 */
.L_x_1724:
[----:B-1---5:R-:W-:Y:S01]  /*ea90*/  IMAD.MOV.U32 R4, RZ, RZ, R68 ;  /* 0x000000ffff047224 */ /* 0x022fe200078e0044 */
[----:B------:R-:W-:Y:S01]  /*eaa0*/  UMOV UR4, 0xffffffff ;  /* 0xffffffff00047882 */ /* 0x000fe20000000000 */
[----:B--2---:R-:W-:Y:S01]  /*eab0*/  IMAD.MOV.U32 R5, RZ, RZ, R69 ;  /* 0x000000ffff057224 */ /* 0x004fe200078e0045 */
        /* <DEDUP_REMOVED lines=36> */
.L_x_2069:
        /* <DEDUP_REMOVED lines=19> */
[CC--:B---3--:R-:W-:Y:S02]  /*ee30*/  @!P4 IADD3 R10, P0, R5.reuse, R12.reuse, RZ ;  /* 0x0000000c050ac210 */ /* 0x0c8fe40007f1e0ff */
[----:B----4-:R-:W-:Y:S02]  /*ee40*/  @!P4 IADD3 R12, P1, R14, R12, RZ ;  /* 0x0000000c0e0cc210 */ /* 0x010fe40007f3e0ff */
[-C--:B------:R-:W-:Y:S01]  /*ee50*/  @!P5 IADD3 R24, P2, R5, R15.reuse, RZ ;  /* 0x0000000f0518d210 */ /* 0x080fe20007f5e0ff */
[----:B--2---:R-:W-:Y:S01]  /*ee60*/  @!P4 IMAD.X R11, R4, 0x1, R13, P0 ;  /* 0x00000001040bc824 */ /* 0x004fe200000e060d */
        /* <DEDUP_REMOVED lines=8> */
[----:B0-----:R-:W-:Y:S01]  /*eef0*/  @!P4 IMAD.X R13, R9, 0x1, R13, P1 ;  /* 0x00000001090dc824 */ /* 0x001fe200008e060d */
[----:B------:R0:W5:Y:S01]  /*ef00*/  @!P4 LD.E.128 R44, desc[UR60][R10.64] ;  /* 0x0000003c0a2cc980 */ /* 0x000162000c101d00 */
[----:B------:R-:W-:-:S02]  /*ef10*/  @!P5 IMAD.X R25, R4, 0x1, R5, P2 ;  /* 0x000000010419d824 */ /* 0x000fc400010e0605 */
[----:B------:R-:W-:Y:S01]  /*ef20*/  @!P5 IMAD.X R15, R9, 0x1, R5, P3 ;  /* 0x00000001090fd824 */ /* 0x000fe200018e0605 */
[----:B------:R0:W5:Y:S04]  /*ef30*/  @!P4 LD.E.128 R52, desc[UR60][R12.64] ;  /* 0x0000003c0c34c980 */ /* 0x000168000c101d00 */
[----:B------:R0:W5:Y:S04]  /*ef40*/  @!P5 LD.E.128 R40, desc[UR60][R24.64] ;  /* 0x0000003c1828d980 */ /* 0x000168000c101d00 */
[----:B------:R0:W5:Y:S02]  /*ef50*/  @!P5 LD.E.128 R48, desc[UR60][R14.64] ;  /* 0x0000003c0e30d980 */ /* 0x000164000c101d00 */
.L_x_1728:
[----:B------:R-:W-:Y:S05]  /*ef60*/  BSYNC B1 ;  /* 0x0000000000017941 */ /* 0x000fea0003800000 */
.L_x_1727:
[----:B--2--5:R-:W-:Y:S01]  /*ef70*/  IMAD.MOV.U32 R4, RZ, RZ, R52 ;  /* 0x000000ffff047224 */ /* 0x024fe200078e0034 */
[----:B------:R-:W-:Y:S01]  /*ef80*/  UMOV UR4, 0xffffffff ;  /* 0xffffffff00047882 */ /* 0x000fe20000000000 */
[----:B---3--:R-:W-:Y:S02]  /*ef90*/  IMAD.MOV.U32 R5, RZ, RZ, R53 ;  /* 0x000000ffff057224 */ /* 0x008fe400078e0035 */
        /* <DEDUP_REMOVED lines=35> */
.L_x_2075:
        /* <DEDUP_REMOVED lines=21> */
[----:B0-----:R-:W-:Y:S02]  /*f320*/  @!P4 IADD3 R10, P1, R14, R10, RZ ;  /* 0x0000000a0e0ac210 */ /* 0x001fe40007f3e0ff */
        /* <DEDUP_REMOVED lines=10> */
[----:B------:R-:W-:Y:S01]  /*f3d0*/  @!P4 IMAD.X R11, R9, 0x1, R11, P1 ;  /* 0x00000001090bc824 */ /* 0x000fe200008e060b */
[----:B------:R0:W5:Y:S01]  /*f3e0*/  @!P4 LD.E.128 R28, desc[UR60][R72.64] ;  /* 0x0000003c481cc980 */ /* 0x000162000c101d00 */
[----:B------:R-:W-:-:S02]  /*f3f0*/  @!P5 IMAD.X R13, R4, 0x1, R5, P2 ;  /* 0x00000001040dd824 */ /* 0x000fc400010e0605 */
[----:B------:R-:W-:Y:S01]  /*f400*/  @!P5 IMAD.X R15, R9, 0x1, R5, P3 ;  /* 0x00000001090fd824 */ /* 0x000fe200018e0605 */
[----:B------:R0:W5:Y:S04]  /*f410*/  @!P4 LD.E.128 R36, desc[UR60][R10.64] ;  /* 0x0000003c0a24c980 */ /* 0x000168000c101d00 */
[----:B------:R0:W5:Y:S04]  /*f420*/  @!P5 LD.E.128 R24, desc[UR60][R12.64] ;  /* 0x0000003c0c18d980 */ /* 0x000168000c101d00 */
[----:B------:R0:W5:Y:S02]  /*f430*/  @!P5 LD.E.128 R32, desc[UR60][R14.64] ;  /* 0x0000003c0e20d980 */ /* 0x000164000c101d00 */
.L_x_1731:
[----:B------:R-:W-:Y:S05]  /*f440*/  BSYNC B1 ;  /* 0x0000000000017941 */ /* 0x000fea0003800000 */
.L_x_1730:
        /* <DEDUP_REMOVED lines=39> */
.L_x_2081:
[----:B------:R-:W4:Y:S01]  /*f6c0*/  LDL R13, [R1+0x78] ;  /* 0x00007800010d7983 */ /* 0x000f220000100800 */
[----:B------:R-:W-:Y:S01]  /*f6d0*/  VIADD R84, R84, 0x60 ;  /* 0x0000006054547836 */ /* 0x000fe20000000000 */
[----:B------:R-:W-:Y:S01]  /*f6e0*/  BSSY B1, `(.L_x_1733) ;  /* 0x0000029000017945 */ /* 0x000fe20003800000 */
[----:B0-----:R-:W-:Y:S02]  /*f6f0*/  CS2R R6, SRZ ;  /* 0x0000000000067805 */ /* 0x001fe4000001ff00 */
[----:B------:R-:W-:Y:S02]  /*f700*/  CS2R R10, SRZ ;  /* 0x00000000000a7805 */ /* 0x000fe4000001ff00 */
[----:B------:R-:W-:Y:S02]  /*f710*/  CS2R R14, SRZ ;  /* 0x00000000000e7805 */ /* 0x000fe4000001ff00 */
[----:B------:R-:W-:Y:S02]  /*f720*/  ISETP.GE.AND P0, PT, R84, R89, PT ;  /* 0x000000595400720c */ /* 0x000fe40003f06270 */
[----:B------:R-:W-:-:S02]  /*f730*/  CS2R R72, SRZ ;  /* 0x0000000000487805 */ /* 0x000fc4000001ff00 */
[----:B------:R-:W-:Y:S02]  /*f740*/  CS2R R74, SRZ ;  /* 0x00000000004a7805 */ /* 0x000fe4000001ff00 */
[----:B----4-:R-:W-:-:S04]  /*f750*/  LEA.HI R8, R13, R13, RZ, 0x1 ;  /* 0x0000000d0d087211 */ /* 0x010fc800078f08ff */
[----:B------:R-:W-:Y:S02]  /*f760*/  LOP3.LUT R12, R8, 0xfffffffe, RZ, 0xc0, !PT ;  /* 0xfffffffe080c7812 */ /* 0x000fe400078ec0ff */
[----:B------:R-:W-:-:S03]  /*f770*/  CS2R R8, SRZ ;  /* 0x0000000000087805 */ /* 0x000fc6000001ff00 */
        /* <DEDUP_REMOVED lines=12> */
[-C--:B---3--:R-:W-:Y:S02]  /*f840*/  @!P4 IADD3 R82, P0, R76, R79.reuse, RZ ;  /* 0x0000004f4c52c210 */ /* 0x088fe40007f1e0ff */
[----:B-1----:R-:W-:Y:S02]  /*f850*/  @!P4 IADD3 R78, P1, R0, R79, RZ ;  /* 0x0000004f004ec210 */ /* 0x002fe40007f3e0ff */
[-C--:B------:R-:W-:Y:S01]  /*f860*/  @!P5 IADD3 R80, P2, R76, R5.reuse, RZ ;  /* 0x000000054c50d210 */ /* 0x080fe20007f5e0ff */
[--C-:B--2---:R-:W-:Y:S01]  /*f870*/  @!P4 IMAD.X R83, R21, 0x1, R4.reuse, P0 ;  /* 0x000000011553c824 */ /* 0x104fe200000e0604 */
[----:B------:R-:W-:Y:S01]  /*f880*/  @!P5 IADD3 R76, P3, R0, R5, RZ ;  /* 0x00000005004cd210 */ /* 0x000fe20007f7e0ff */
[----:B------:R-:W-:Y:S01]  /*f890*/  @!P4 IMAD.X R79, R77, 0x1, R4, P1 ;  /* 0x000000014d4fc824 */ /* 0x000fe200008e0604 */
[----:B------:R-:W-:Y:S02]  /*f8a0*/  @!P5 SHF.L.U64.HI R0, R201, 0x1, R224 ;  /* 0x00000001c900d819 */ /* 0x000fe400000102e0 */
[----:B------:R-:W-:-:S02]  /*f8b0*/  CS2R R4, SRZ ;  /* 0x0000000000047805 */ /* 0x000fc4000001ff00 */
[----:B------:R-:W-:Y:S02]  /*f8c0*/  CS2R R6, SRZ ;  /* 0x0000000000067805 */ /* 0x000fe4000001ff00 */
[----:B------:R-:W-:Y:S02]  /*f8d0*/  CS2R R72, SRZ ;  /* 0x0000000000487805 */ /* 0x000fe4000001ff00 */
[----:B------:R-:W-:Y:S02]  /*f8e0*/  CS2R R74, SRZ ;  /* 0x00000000004a7805 */ /* 0x000fe4000001ff00 */
[----:B------:R-:W-:Y:S02]  /*f8f0*/  CS2R R8, SRZ ;  /* 0x0000000000087805 */ /* 0x000fe4000001ff00 */
[----:B------:R-:W-:Y:S01]  /*f900*/  CS2R R10, SRZ ;  /* 0x00000000000a7805 */ /* 0x000fe2000001ff00 */
[--C-:B------:R-:W-:Y:S01]  /*f910*/  @!P5 IMAD.X R81, R21, 0x1, R0.reuse, P2 ;  /* 0x000000011551d824 */ /* 0x100fe200010e0600 */
[----:B------:R0:W5:Y:S01]  /*f920*/  @!P4 LD.E.128 R12, desc[UR60][R82.64] ;  /* 0x0000003c520cc980 */ /* 0x000162000c101d00 */
[----:B------:R-:W-:-:S03]  /*f930*/  @!P5 IMAD.X R77, R77, 0x1, R0, P3 ;  /* 0x000000014d4dd824 */ /* 0x000fc600018e0600 */
[----:B------:R0:W5:Y:S04]  /*f940*/  @!P4 LD.E.128 R4, desc[UR60][R78.64] ;  /* 0x0000003c4e04c980 */ /* 0x000168000c101d00 */
[----:B------:R0:W5:Y:S04]  /*f950*/  @!P5 LD.E.128 R72, desc[UR60][R80.64] ;  /* 0x0000003c5048d980 */ /* 0x000168000c101d00 */
[----:B------:R0:W5:Y:S02]  /*f960*/  @!P5 LD.E.128 R8, desc[UR60][R76.64] ;  /* 0x0000003c4c08d980 */ /* 0x000164000c101d00 */
.L_x_1734:
[----:B------:R-:W-:Y:S05]  /*f970*/  BSYNC B1 ;  /* 0x0000000000017941 */ /* 0x000fea0003800000 */
.L_x_1733:
[----:B0-----:R-:W4:Y:S01]  /*f980*/  LDL R79, [R1+0x48] ;  /* 0x00004800014f7983 */ /* 0x001f220000100800 */
[----:B------:R-:W0:Y:S03]  /*f990*/  SYNCS.PHASECHK.TRANS64.TRYWAIT P0, [R18+URZ+0x30800], R91 ;  /* 0x0308005b120075a7 */ /* 0x000e26000800017f */
[----:B------:R-:W4:Y:S01]  /*f9a0*/  LDL R78, [R1+0x10] ;  /* 0x00001000014e7983 */ /* 0x000f220000100800 */
[----:B-1---5:R-:W-:Y:S01]  /*f9b0*/  IMAD.MOV.U32 R0, RZ, RZ, R4 ;  /* 0x000000ffff007224 */ /* 0x022fe200078e0004 */
[----:B------:R-:W-:Y:S01]  /*f9c0*/  BSSY B1, `(.L_x_1735) ;  /* 0x0000024000017945 */ /* 0x000fe20003800000 */
[----:B---3--:R-:W-:Y:S02]  /*f9d0*/  IMAD.MOV.U32 R76, RZ, RZ, R7 ;  /* 0x000000ffff4c7224 */ /* 0x008fe400078e0007 */
[----:B------:R-:W-:Y:S01]  /*f9e0*/  IMAD.MOV.U32 R77, RZ, RZ, R8 ;  /* 0x000000ffff4d7224 */ /* 0x000fe200078e0008 */
[----:B------:R-:W-:Y:S01]  /*f9f0*/  PRMT R101, R0, 0x7610, R101 ;  /* 0x0000761000657816 */ /* 0x000fe20000000065 */
[----:B--2---:R-:W-:Y:S01]  /*fa00*/  IMAD.MOV.U32 R21, RZ, RZ, R5 ;  /* 0x000000ffff157224 */ /* 0x004fe200078e0005 */
        /* <DEDUP_REMOVED lines=21> */
[----:B------:R-:W-:Y:S02]  /*fb60*/  SHF.R.S32.HI R0, RZ, 0x1f, R219 ;  /* 0x0000001fff007819 */ /* 0x000fe400000114db */
[----:B------:R-:W-:Y:S01]  /*fb70*/  PRMT R88, R76, 0x7610, R88 ;  /* 0x000076104c587816 */ /* 0x000fe20000000058 */
[----:B------:R-:W-:Y:S01]  /*fb80*/  IMAD.MOV.U32 R76, RZ, RZ, R75 ;  /* 0x000000ffff4c7224 */ /* 0x000fe200078e004b */
[----:B------:R-:W-:Y:S02]  /*fb90*/  LEA.HI R0, R0, R219, RZ, 0x3 ;  /* 0x000000db00007211 */ /* 0x000fe400078f18ff */
[----:B----4-:R-:W-:Y:S02]  /*fba0*/  VIADDMNMX R21, R89, -R79, 0x80, PT ;  /* 0x0000008059157446 */ /* 0x010fe4000380094f */
[----:B------:R-:W-:Y:S02]  /*fbb0*/  PRMT R89, R77, 0x7610, R89 ;  /* 0x000076104d597816 */ /* 0x000fe40000000059 */
[----:B------:R-:W-:Y:S01]  /*fbc0*/  ISETP.GE.AND P1, PT, R78, R21, PT ;  /* 0x000000154e00720c */ /* 0x000fe20003f26270 */
[----:B------:R-:W-:-:S05]  /*fbd0*/  IMAD.MOV.U32 R78, RZ, RZ, R74 ;  /* 0x000000ffff4e7224 */ /* 0x000fca00078e004a */
[----:B------:R-:W-:Y:S01]  /*fbe0*/  PRMT R90, R78, 0x7610, R90 ;  /* 0x000076104e5a7816 */ /* 0x000fe2000000005a */
[----:B0-----:R-:W-:Y:S06]  /*fbf0*/  @!P0 BRA `(.L_x_1736) ;  /* 0x000001c400d08947 */ /* 0x001fec0003800000 */
.L_x_2082:
[----:B------:R-:W-:Y:S05]  /*fc00*/  BSYNC B1 ;  /* 0x0000000000017941 */ /* 0x000fea0003800000 */
.L_x_1735:
[----:B------:R-:W-:Y:S01]  /*fc10*/  BSSY B1, `(.L_x_1737) ;  /* 0x00000dd000017945 */ /* 0x000fe20003800000 */
[----:B0-----:R-:W-:Y:S02]  /*fc20*/  PRMT R91, R76, 0x7610, R91 ;  /* 0x000076104c5b7816 */ /* 0x001fe4000000005b */
[----:B------:R-:W-:Y:S01]  /*fc30*/  SHF.R.S32.HI R0, RZ, 0x3, R0 ;  /* 0x00000003ff007819 */ /* 0x000fe20000011400 */
[----:B------:R-:W-:Y:S06]  /*fc40*/  @P1 BRA `(.L_x_1738) ;  /* 0x0000000c00641947 */ /* 0x000fec0003800000 */
[----:B------:R0:W5:Y:S01]  /*fc50*/  LDL R163, [R1+0x50] ;  /* 0x0000500001a37983 */ /* 0x0001620000100800 */
[----:B------:R-:W1:Y:S03]  /*fc60*/  LDC R143, c[0x0][0x3f4] ;  /* 0x0000fd00ff8f7b82 */ /* 0x000e660000000800 */
[----:B------:R0:W5:Y:S04]  /*fc70*/  LDL R162, [R1+0xa4] ;  /* 0x0000a40001a27983 */ /* 0x0001680000100800 */
[----:B------:R0:W5:Y:S01]  /*fc80*/  LDL R161, [R1+0x58] ;  /* 0x0000580001a17983 */ /* 0x0001620000100800 */
[----:B------:R-:W-:Y:S01]  /*fc90*/  BSSY B2, `(.L_x_1739) ;  /* 0x000006c000027945 */ /* 0x000fe20003800000 */
[----:B-1----:R-:W-:-:S02]  /*fca0*/  ISETP.GE.AND P0, PT, R16, R143, PT ;  /* 0x0000008f1000720c */ /* 0x002fc40003f06270 */
[----:B------:R-:W-:-:S11]  /*fcb0*/  ISETP.GE.AND P1, PT, R219, R143, PT ;  /* 0x0000008fdb00720c */ /* 0x000fd60003f26270 */
[----:B0-----:R-:W-:Y:S05]  /*fcc0*/  @P0 BRA `(.L_x_1740) ;  /* 0x0000000400a00947 */ /* 0x001fea0003800000 */
[----:B------:R-:W2:Y:S04]  /*fcd0*/  LDL R77, [R1+0x68] ;  /* 0x00006800014d7983 */ /* 0x000ea80000100800 */
[----:B------:R-:W3:Y:S01]  /*fce0*/  LDL R164, [R1+0x5c] ;  /* 0x00005c0001a47983 */ /* 0x000ee20000100800 */
[--C-:B------:R-:W-:Y:S02]  /*fcf0*/  SHF.R.U64 R148, R68, 0x10, R69.reuse ;  /* 0x0000001044947819 */ /* 0x100fe40000001245 */
[----:B------:R-:W-:Y:S02]  /*fd00*/  SHF.R.U32.HI R68, RZ, 0x10, R69 ;  /* 0x00000010ff447819 */ /* 0x000fe40000011645 */
[--C-:B------:R-:W-:Y:S02]  /*fd10*/  SHF.R.U64 R151, R60, 0x10, R61.reuse ;  /* 0x000000103c977819 */ /* 0x100fe4000000123d */
[----:B------:R-:W-:-:S02]  /*fd20*/  SHF.R.U32.HI R149, RZ, 0x10, R61 ;  /* 0x00000010ff957819 */ /* 0x000fc4000001163d */
[----:B------:R-:W-:Y:S02]  /*fd30*/  PRMT R153, R147, 0x5410, R148 ;  /* 0x0000541093997816 */ /* 0x000fe40000000094 */
[----:B------:R-:W-:Y:S02]  /*fd40*/  SHF.R.U64 R61, R62, 0x10, R63 ;  /* 0x000000103e3d7819 */ /* 0x000fe4000000123f */
[--C-:B------:R-:W-:Y:S01]  /*fd50*/  SHF.R.U64 R69, R70, 0x10, R71.reuse ;  /* 0x0000001046457819 */ /* 0x100fe20000001247 */
[----:B------:R-:W-:Y:S01]  /*fd60*/  IMAD.U32 R154, R153, 0x10000, RZ ;  /* 0x00010000999a7824 */ /* 0x000fe200078e00ff */
[----:B------:R-:W-:Y:S02]  /*fd70*/  SHF.R.U32.HI R62, RZ, 0x10, R71 ;  /* 0x00000010ff3e7819 */ /* 0x000fe40000011647 */
[----:B------:R-:W-:Y:S02]  /*fd80*/  PRMT R155, R145, 0x5410, R68 ;  /* 0x00005410919b7816 */ /* 0x000fe40000000044 */
[----:B------:R-:W-:-:S02]  /*fd90*/  PRMT R146, R146, 0x5410, R151 ;  /* 0x0000541092927816 */ /* 0x000fc40000000097 */
[----:B------:R-:W-:Y:S01]  /*fda0*/  PRMT R144, R144, 0x5410, R149 ;  /* 0x0000541090907816 */ /* 0x000fe20000000095 */
[----:B------:R-:W-:Y:S01]  /*fdb0*/  IMAD.U32 R156, R155, 0x10000, RZ ;  /* 0x000100009b9c7824 */ /* 0x000fe200078e00ff */
[----:B------:R-:W-:Y:S02]  /*fdc0*/  SHF.R.U32.HI R60, RZ, 0x10, R63 ;  /* 0x00000010ff3c7819 */ /* 0x000fe4000001163f */
[----:B------:R-:W-:Y:S02]  /*fdd0*/  PRMT R62, R85, 0x5432, R62 ;  /* 0x00005432553e7816 */ /* 0x000fe4000000003e */
[----:B------:R-:W-:Y:S02]  /*fde0*/  PRMT R60, R87, 0x5432, R60 ;  /* 0x00005432573c7816 */ /* 0x000fe4000000003c */
[----:B------:R-:W-:Y:S01]  /*fdf0*/  PRMT R69, R86, 0x5432, R69 ;  /* 0x0000543256457816 */ /* 0x000fe20000000045 */
[----:B------:R-:W-:Y:S01]  /*fe00*/  IMAD.U32 R157, R62, 0x10000, RZ ;  /* 0x000100003e9d7824 */ /* 0x000fe200078e00ff */
[----:B------:R-:W-:-:S02]  /*fe10*/  PRMT R61, R88, 0x5432, R61 ;  /* 0x00005432583d7816 */ /* 0x000fc4000000003d */
[----:B------:R-:W-:Y:S02]  /*fe20*/  LOP3.LUT R155, R155, 0xffff0000, RZ, 0xc0, !PT ;  /* 0xffff00009b9b7812 */ /* 0x000fe400078ec0ff */
[----:B--2---:R-:W-:-:S04]  /*fe30*/  LEA.HI R76, R143, R77, RZ, 0x1d ;  /* 0x0000004d8f4c7211 */ /* 0x004fc800078fe8ff */
[----:B------:R-:W-:Y:S01]  /*fe40*/  SHF.R.S32.HI R79, RZ, 0x1f, R76 ;  /* 0x0000001fff4f7819 */ /* 0x000fe2000001144c */
[----:B------:R-:W-:-:S03]  /*fe50*/  IMAD.SHL.U32 R77, R76, 0x8, RZ ;  /* 0x000000084c4d7824 */ /* 0x000fc600078e00ff */
[----:B------:R-:W-:Y:S02]  /*fe60*/  LEA.HI R79, R79, R76, RZ, 0x3 ;  /* 0x0000004c4f4f7211 */ /* 0x000fe400078f18ff */
[----:B-----5:R-:W-:-:S03]  /*fe70*/  LOP3.LUT R77, R163, 0x38, R77, 0xf8, !PT ;  /* 0x00000038a34d7812 */ /* 0x020fc600078ef84d */
[----:B------:R-:W-:Y:S01]  /*fe80*/  IMAD.SHL.U32 R79, R79, 0x400, RZ ;  /* 0x000004004f4f7824 */ /* 0x000fe200078e00ff */
[----:B------:R-:W-:-:S04]  /*fe90*/  LOP3.LUT R76, R77, R162, RZ, 0x3c, !PT ;  /* 0x000000a24d4c7212 */ /* 0x000fc800078e3cff */
[----:B------:R-:W-:-:S04]  /*fea0*/  LOP3.LUT R79, R79, 0x7fffe000, RZ, 0xc0, !PT ;  /* 0x7fffe0004f4f7812 */ /* 0x000fc800078ec0ff */
[----:B------:R-:W-:Y:S02]  /*feb0*/  IADD3 R81, R76, R79, R161 ;  /* 0x0000004f4c517210 */ /* 0x000fe40007ffe0a1 */
[----:B---3--:R-:W0:Y:S03]  /*fec0*/  LDS.128 R76, [R164] ;  /* 0x00000000a44c7984 */ /* 0x008e260000000c00 */
        /* <DEDUP_REMOVED lines=12> */
[----:B------:R-:W-:Y:S01]  /*ff90*/  IMAD.U32 R80, R146, 0x10000, RZ ;  /* 0x0001000092507824 */ /* 0x000fe200078e00ff */
[----:B------:R-:W-:Y:S01]  /*ffa0*/  LOP3.LUT R151, R81, 0xffff0000, RZ, 0xc0, !PT ;  /* 0xffff000051977812 */ /* 0x000fe200078ec0ff */
[----:B------:R-:W-:Y:S01]  /*ffb0*/  FMUL.FTZ R158, R77, R154 ;  /* 0x0000009a4d9e7220 */ /* 0x000fe20000410000 */
[----:B------:R-:W-:-:S02]  /*ffc0*/  IMAD.U32 R150, R81, 0x10000, RZ ;  /* 0x0001000051967824 */ /* 0x000fc400078e00ff */
[-C--:B------:R-:W-:Y:S01]  /*ffd0*/  FMUL.FTZ R160, R77, R80.reuse ;  /* 0x000000504da07220 */ /* 0x080fe20000410000 */
[C---:B------:R-:W-:Y:S02]  /*ffe0*/  IMAD.U32 R81, R82.reuse, 0x10000, RZ ;  /* 0x0001000052517824 */ /* 0x040fe400078e00ff */
[----:B------:R-:W-:Y:S01]  /*fff0*/  FFMA.FTZ R77, R145, R80, -R158 ;  /* 0x00000050914d7223 */ /* 0x000fe2000001089e */
[----:B------:R-:W-:Y:S01]  /*10000*/  LOP3.LUT R70, R82, 0xffff0000, RZ, 0xc0, !PT ;  /* 0xffff000052467812 */ /* 0x000fe200078ec0ff */
[----:B------:R-:W-:Y:S01]  /*10010*/  IMAD.U32 R80, R144, 0x10000, RZ ;  /* 0x0001000090507824 */ /* 0x000fe200078e00ff */
[C---:B------:R-:W-:Y:S01]  /*10020*/  LOP3.LUT R82, R83.reuse, 0xffff0000, RZ, 0xc0, !PT ;  /* 0xffff000053527812 */ /* 0x040fe200078ec0ff */
[----:B------:R-:W-:Y:S02]  /*10030*/  IMAD.U32 R152, R83, 0x10000, RZ ;  /* 0x0001000053987824 */ /* 0x000fe400078e00ff */
[----:B------:R-:W-:Y:S01]  /*10040*/  FMUL.FTZ R158, R150, R156 ;  /* 0x0000009c969e7220 */ /* 0x000fe20000410000 */
[----:B------:R-:W-:-:S02]  /*10050*/  IMAD.U32 R83, R60, 0x10000, RZ ;  /* 0x000100003c537824 */ /* 0x000fc400078e00ff */
[----:B------:R-:W-:Y:S01]  /*10060*/  FMUL.FTZ R150, R150, R80 ;  /* 0x0000005096967220 */ /* 0x000fe20000410000 */
[----:B------:R-:W-:Y:S01]  /*10070*/  FFMA.FTZ R79, R145, R154, R160 ;  /* 0x0000009a914f7223 */ /* 0x000fe200000100a0 */
[C---:B------:R-:W-:Y:S01]  /*10080*/  FMUL.FTZ R159, R152.reuse, R157 ;  /* 0x0000009d989f7220 */ /* 0x040fe20000410000 */
[----:B------:R-:W-:Y:S01]  /*10090*/  LOP3.LUT R154, R153, 0xffff0000, RZ, 0xc0, !PT ;  /* 0xffff0000999a7812 */ /* 0x000fe200078ec0ff */
[-C--:B------:R-:W-:Y:S01]  /*100a0*/  FMUL.FTZ R152, R152, R83.reuse ;  /* 0x0000005398987220 */ /* 0x080fe20000410000 */
[----:B------:R-:W-:Y:S01]  /*100b0*/  FFMA.FTZ R145, R147, R156, R150 ;  /* 0x0000009c93917223 */ /* 0x000fe20000010096 */
[----:B------:R-:W-:Y:S01]  /*100c0*/  LOP3.LUT R150, R146, 0xffff0000, RZ, 0xc0, !PT ;  /* 0xffff000092967812 */ /* 0x000fe200078ec0ff */
[C---:B------:R-:W-:Y:S01]  /*100d0*/  FFMA.FTZ R83, R148.reuse, R83, -R159 ;  /* 0x0000005394537223 */ /* 0x040fe2000001089f */
[----:B------:R-:W-:Y:S01]  /*100e0*/  FFMA.FTZ R146, R148, R157, R152 ;  /* 0x0000009d94927223 */ /* 0x000fe20000010098 */
[C---:B------:R-:W-:Y:S01]  /*100f0*/  FMUL.FTZ R148, R149.reuse, R154 ;  /* 0x0000009a95947220 */ /* 0x040fe20000410000 */
[----:B------:R-:W-:Y:S01]  /*10100*/  LOP3.LUT R144, R144, 0xffff0000, RZ, 0xc0, !PT ;  /* 0xffff000090907812 */ /* 0x000fe200078ec0ff */
[----:B------:R-:W-:Y:S01]  /*10110*/  FMUL.FTZ R152, R149, R150 ;  /* 0x0000009695987220 */ /* 0x000fe20000410000 */
[----:B------:R-:W-:Y:S01]  /*10120*/  FFMA.FTZ R80, R147, R80, -R158 ;  /* 0x0000005093507223 */ /* 0x000fe2000001089e */
[----:B------:R-:W-:Y:S01]  /*10130*/  FFMA.FTZ R150, R71, R150, -R148 ;  /* 0x0000009647967223 */ /* 0x000fe20000010894 */
[----:B------:R-:W-:-:S02]  /*10140*/  IMAD.U32 R148, R69, 0x10000, RZ ;  /* 0x0001000045947824 */ /* 0x000fc400078e00ff */
[----:B------:R-:W-:Y:S01]  /*10150*/  FFMA.FTZ R152, R71, R154, R152 ;  /* 0x0000009a47987223 */ /* 0x000fe20000010098 */
[----:B------:R-:W-:Y:S02]  /*10160*/  IMAD.U32 R147, R61, 0x10000, RZ ;  /* 0x000100003d937824 */ /* 0x000fe400078e00ff */
[----:B------:R-:W-:Y:S01]  /*10170*/  FMUL.FTZ R149, R151, R155 ;  /* 0x0000009b97957220 */ /* 0x000fe20000410000 */
[----:B------:R-:W-:Y:S01]  /*10180*/  FMUL.FTZ R71, R81, R148 ;  /* 0x0000009451477220 */ /* 0x000fe20000410000 */
[-C--:B------:R-:W-:Y:S01]  /*10190*/  FMUL.FTZ R156, R151, R144.reuse ;  /* 0x00000090979c7220 */ /* 0x080fe20000410000 */
[-C--:B------:R-:W-:Y:S01]  /*101a0*/  FMUL.FTZ R151, R81, R147.reuse ;  /* 0x0000009351977220 */ /* 0x080fe20000410000 */
[----:B------:R-:W-:Y:S01]  /*101b0*/  LOP3.LUT R61, R61, 0xffff0000, RZ, 0xc0, !PT ;  /* 0xffff00003d3d7812 */ /* 0x000fe200078ec0ff */
[----:B------:R-:W-:Y:S01]  /*101c0*/  FFMA.FTZ R147, R68, R147, -R71 ;  /* 0x0000009344937223 */ /* 0x000fe20000010847 */
[----:B------:R-:W-:Y:S01]  /*101d0*/  LOP3.LUT R71, R69, 0xffff0000, RZ, 0xc0, !PT ;  /* 0xffff000045477812 */ /* 0x000fe200078ec0ff */
[----:B------:R-:W-:Y:S01]  /*101e0*/  FFMA.FTZ R149, R76, R144, -R149 ;  /* 0x000000904c957223 */ /* 0x000fe20000010895 */
[----:B------:R-:W-:Y:S01]  /*101f0*/  LOP3.LUT R81, R62, 0xffff0000, RZ, 0xc0, !PT ;  /* 0xffff00003e517812 */ /* 0x000fe200078ec0ff */
[----:B------:R-:W-:Y:S01]  /*10200*/  FFMA.FTZ R156, R76, R155, R156 ;  /* 0x0000009b4c9c7223 */ /* 0x000fe2000001009c */
[----:B------:R-:W-:Y:S01]  /*10210*/  LOP3.LUT R69, R60, 0xffff0000, RZ, 0xc0, !PT ;  /* 0xffff00003c457812 */ /* 0x000fe200078ec0ff */
[C---:B------:R-:W-:Y:S01]  /*10220*/  FMUL.FTZ R60, R70.reuse, R71 ;  /* 0x00000047463c7220 */ /* 0x040fe20000410000 */
[----:B------:R-:W-:Y:S01]  /*10230*/  FMUL.FTZ R70, R70, R61 ;  /* 0x0000003d46467220 */ /* 0x000fe20000410000 */
[----:B------:R-:W-:Y:S01]  /*10240*/  FMUL.FTZ R153, R82, R81 ;  /* 0x0000005152997220 */ /* 0x000fe20000410000 */
[----:B------:R-:W-:Y:S01]  /*10250*/  FFMA.FTZ R151, R68, R148, R151 ;  /* 0x0000009444977223 */ /* 0x000fe20000010097 */
        /* <DEDUP_REMOVED lines=15> */
.L_x_1740:
[----:B------:R-:W-:Y:S05]  /*10350*/  BSYNC B2 ;  /* 0x0000000000027941 */ /* 0x000fea0003800000 */
.L_x_1739:
[----:B------:R-:W-:Y:S05]  /*10360*/  @P1 BRA `(.L_x_1738) ;  /* 0x00000004009c1947 */ /* 0x000fea0003800000 */
[----:B0-----:R-:W2:Y:S01]  /*10370*/  LDL R142, [R1+0x98] ;  /* 0x00009800018e7983 */ /* 0x001ea20000100800 */
[----:B------:R-:W-:Y:S02]  /*10380*/  LEA.HI R143, R143, R0, RZ, 0x1d ;  /* 0x000000008f8f7211 */ /* 0x000fe400078fe8ff */
[----:B------:R-:W-:Y:S02]  /*10390*/  SHF.R.U64 R78, R56, 0x10, R57 ;  /* 0x00000010384e7819 */ /* 0x000fe40000001239 */
[----:B------:R-:W-:Y:S01]  /*103a0*/  SHF.R.S32.HI R62, RZ, 0x1f, R143 ;  /* 0x0000001fff3e7819 */ /* 0x000fe2000001148f */
[----:B------:R-:W-:Y:S01]  /*103b0*/  IMAD.SHL.U32 R60, R143, 0x8, RZ ;  /* 0x000000088f3c7824 */ /* 0x000fe200078e00ff */
[----:B------:R-:W-:Y:S02]  /*103c0*/  SHF.R.U32.HI R79, RZ, 0x10, R57 ;  /* 0x00000010ff4f7819 */ /* 0x000fe40000011639 */
[----:B------:R-:W-:Y:S02]  /*103d0*/  LEA.HI R62, R62, R143, RZ, 0x3 ;  /* 0x0000008f3e3e7211 */ /* 0x000fe400078f18ff */
[----:B-----5:R-:W-:-:S02]  /*103e0*/  LOP3.LUT R60, R163, 0x38, R60, 0xf8, !PT ;  /* 0x00000038a33c7812 */ /* 0x020fc400078ef83c */
[--C-:B------:R-:W-:Y:S01]  /*103f0*/  SHF.R.U64 R56, R58, 0x10, R59.reuse ;  /* 0x000000103a387819 */ /* 0x100fe2000000123b */
[----:B------:R-:W-:Y:S01]  /*10400*/  IMAD.SHL.U32 R62, R62, 0x400, RZ ;  /* 0x000004003e3e7824 */ /* 0x000fe200078e00ff */
[----:B------:R-:W-:Y:S02]  /*10410*/  LOP3.LUT R61, R60, R162, RZ, 0x3c, !PT ;  /* 0x000000a23c3d7212 */ /* 0x000fe400078e3cff */
[----:B------:R-:W-:Y:S02]  /*10420*/  SHF.R.U32.HI R77, RZ, 0x10, R59 ;  /* 0x00000010ff4d7819 */ /* 0x000fe4000001163b */
[----:B------:R-:W-:Y:S02]  /*10430*/  LOP3.LUT R62, R62, 0x7fffe000, RZ, 0xc0, !PT ;  /* 0x7fffe0003e3e7812 */ /* 0x000fe400078ec0ff */
[----:B------:R-:W-:Y:S02]  /*10440*/  SHF.R.U64 R59, R64, 0x10, R65 ;  /* 0x00000010403b7819 */ /* 0x000fe40000001241 */
[----:B------:R-:W-:-:S02]  /*10450*/  IADD3 R69, R61, R62, R161 ;  /* 0x0000003e3d457210 */ /* 0x000fc40007ffe0a1 */
[----:B------:R-:W-:Y:S02]  /*10460*/  SHF.R.U64 R57, R66, 0x10, R67 ;  /* 0x0000001042397819 */ /* 0x000fe40000001243 */
[----:B------:R-:W-:Y:S01]  /*10470*/  SHF.R.U32.HI R64, RZ, 0x10, R65 ;  /* 0x00000010ff407819 */ /* 0x000fe20000011641 */
[----:B------:R-:W-:Y:S01]  /*10480*/  IMAD R76, R69, 0x2, R18 ;  /* 0x00000002454c7824 */ /* 0x000fe200078e0212 */
[----:B------:R-:W-:Y:S02]  /*10490*/  PRMT R141, R141, 0x5410, R56 ;  /* 0x000054108d8d7816 */ /* 0x000fe40000000038 */
[----:B------:R-:W-:Y:S02]  /*104a0*/  PRMT R134, R134, 0x5410, R59 ;  /* 0x0000541086867816 */ /* 0x000fe4000000003b */
[----:B------:R-:W0:Y:S01]  /*104b0*/  LDS.128 R68, [R76+0x10400] ;  /* 0x010400004c447984 */ /* 0x000e220000000c00 */
[----:B------:R-:W-:Y:S02]  /*104c0*/  PRMT R136, R136, 0x5410, R57 ;  /* 0x0000541088887816 */ /* 0x000fe40000000039 */
[----:B------:R-:W-:-:S02]  /*104d0*/  SHF.R.U32.HI R66, RZ, 0x10, R67 ;  /* 0x00000010ff427819 */ /* 0x000fc40000011643 */
[----:B------:R-:W-:Y:S02]  /*104e0*/  PRMT R139, R139, 0x5410, R78 ;  /* 0x000054108b8b7816 */ /* 0x000fe4000000004e */
[----:B------:R-:W-:Y:S02]  /*104f0*/  PRMT R135, R135, 0x5410, R64 ;  /* 0x0000541087877816 */ /* 0x000fe40000000040 */
[----:B------:R-:W-:Y:S01]  /*10500*/  PRMT R140, R140, 0x5410, R79 ;  /* 0x000054108c8c7816 */ /* 0x000fe2000000004f */
[----:B------:R-:W-:Y:S01]  /*10510*/  IMAD.U32 R79, R134, 0x10000, RZ ;  /* 0x00010000864f7824 */ /* 0x000fe200078e00ff */
[----:B------:R-:W-:Y:S01]  /*10520*/  PRMT R137, R137, 0x5410, R66 ;  /* 0x0000541089897816 */ /* 0x000fe20000000042 */
[----:B------:R-:W-:Y:S01]  /*10530*/  IMAD.U32 R78, R139, 0x10000, RZ ;  /* 0x000100008b4e7824 */ /* 0x000fe200078e00ff */
[----:B------:R-:W-:Y:S02]  /*10540*/  PRMT R138, R138, 0x5410, R77 ;  /* 0x000054108a8a7816 */ /* 0x000fe4000000004d */
[----:B------:R-:W-:-:S02]  /*10550*/  LOP3.LUT R134, R134, 0xffff0000, RZ, 0xc0, !PT ;  /* 0xffff000086867812 */ /* 0x000fc400078ec0ff */
[----:B0-----:R-:W-:Y:S01]  /*10560*/  LOP3.LUT R65, R68, 0xffff0000, RZ, 0xc0, !PT ;  /* 0xffff000044417812 */ /* 0x001fe200078ec0ff */
[----:B------:R-:W-:Y:S02]  /*10570*/  IMAD.U32 R66, R69, 0x10000, RZ ;  /* 0x0001000045427824 */ /* 0x000fe400078e00ff */
[----:B------:R-:W-:Y:S02]  /*10580*/  IMAD.U32 R67, R70, 0x10000, RZ ;  /* 0x0001000046437824 */ /* 0x000fe400078e00ff */
[----:B------:R-:W-:Y:S01]  /*10590*/  IMAD.U32 R77, R71, 0x10000, RZ ;  /* 0x00010000474d7824 */ /* 0x000fe200078e00ff */
[----:B--2---:R-:W0:Y:S02]  /*105a0*/  LDS.128 R60, [R142] ;  /* 0x000000008e3c7984 */ /* 0x004e240000000c00 */
        /* <DEDUP_REMOVED lines=8> */
[----:B------:R-:W-:Y:S01]  /*10630*/  IMAD.U32 R63, R68, 0x10000, RZ ;  /* 0x00010000443f7824 */ /* 0x000fe200078e00ff */
[----:B------:R-:W-:-:S02]  /*10640*/  LOP3.LUT R68, R69, 0xffff0000, RZ, 0xc0, !PT ;  /* 0xffff000045447812 */ /* 0x000fc400078ec0ff */
[----:B------:R-:W-:Y:S01]  /*10650*/  LOP3.LUT R69, R70, 0xffff0000, RZ, 0xc0, !PT ;  /* 0xffff000046457812 */ /* 0x000fe200078ec0ff */
[----:B------:R-:W-:Y:S01]  /*10660*/  FMUL.FTZ R81, R63, R79 ;  /* 0x0000004f3f517220 */ /* 0x000fe20000410000 */
[----:B------:R-:W-:Y:S01]  /*10670*/  LOP3.LUT R70, R71, 0xffff0000, RZ, 0xc0, !PT ;  /* 0xffff000047467812 */ /* 0x000fe200078ec0ff */
[----:B------:R-:W-:Y:S02]  /*10680*/  IMAD.U32 R71, R135, 0x10000, RZ ;  /* 0x0001000087477824 */ /* 0x000fe400078e00ff */
[-C--:B------:R-:W-:Y:S01]  /*10690*/  FMUL.FTZ R83, R63, R78.reuse ;  /* 0x0000004e3f537220 */ /* 0x080fe20000410000 */
[----:B------:R-:W-:Y:S01]  /*106a0*/  FFMA.FTZ R81, R56, R78, -R81 ;  /* 0x0000004e38517223 */ /* 0x000fe20000010851 */
[----:B------:R-:W-:Y:S02]  /*106b0*/  IMAD.U32 R63, R140, 0x10000, RZ ;  /* 0x000100008c3f7824 */ /* 0x000fe400078e00ff */
[----:B------:R-:W-:Y:S01]  /*106c0*/  FMUL.FTZ R143, R66, R71 ;  /* 0x00000047428f7220 */ /* 0x000fe20000410000 */
[----:B------:R-:W-:-:S02]  /*106d0*/  IMAD.U32 R78, R137, 0x10000, RZ ;  /* 0x00010000894e7824 */ /* 0x000fc400078e00ff */
[----:B------:R-:W-:Y:S01]  /*106e0*/  FFMA.FTZ R83, R56, R79, R83 ;  /* 0x0000004f38537223 */ /* 0x000fe20000010053 */
[-C--:B------:R-:W-:Y:S01]  /*106f0*/  FMUL.FTZ R79, R66, R63.reuse ;  /* 0x0000003f424f7220 */ /* 0x080fe20000410000 */
[----:B------:R-:W-:Y:S01]  /*10700*/  FFMA.FTZ R143, R58, R63, -R143 ;  /* 0x0000003f3a8f7223 */ /* 0x000fe2000001088f */
[----:B------:R-:W-:Y:S02]  /*10710*/  IMAD.U32 R56, R138, 0x10000, RZ ;  /* 0x000100008a387824 */ /* 0x000fe400078e00ff */
[----:B------:R-:W-:Y:S01]  /*10720*/  FMUL.FTZ R63, R77, R78 ;  /* 0x0000004e4d3f7220 */ /* 0x000fe20000410000 */
[----:B------:R-:W-:Y:S01]  /*10730*/  FFMA.FTZ R79, R58, R71, R79 ;  /* 0x000000473a4f7223 */ /* 0x000fe2000001004f */
[----:B------:R-:W-:Y:S01]  /*10740*/  FMUL.FTZ R58, R65, R134 ;  /* 0x00000086413a7220 */ /* 0x000fe20000410000 */
[-C--:B------:R-:W-:Y:S01]  /*10750*/  FMUL.FTZ R77, R77, R56.reuse ;  /* 0x000000384d4d7220 */ /* 0x080fe20000410000 */
[----:B------:R-:W-:Y:S01]  /*10760*/  FFMA.FTZ R71, R64, R56, -R63 ;  /* 0x0000003840477223 */ /* 0x000fe2000001083f */
[----:B------:R-:W-:-:S02]  /*10770*/  LOP3.LUT R56, R139, 0xffff0000, RZ, 0xc0, !PT ;  /* 0xffff00008b387812 */ /* 0x000fc400078ec0ff */
[----:B------:R-:W-:Y:S01]  /*10780*/  FFMA.FTZ R77, R64, R78, R77 ;  /* 0x0000004e404d7223 */ /* 0x000fe2000001004d */
[----:B------:R-:W-:Y:S02]  /*10790*/  LOP3.LUT R63, R140, 0xffff0000, RZ, 0xc0, !PT ;  /* 0xffff00008c3f7812 */ /* 0x000fe400078ec0ff */
[----:B------:R-:W-:Y:S01]  /*107a0*/  LOP3.LUT R135, R135, 0xffff0000, RZ, 0xc0, !PT ;  /* 0xffff000087877812 */ /* 0x000fe200078ec0ff */
[-C--:B------:R-:W-:Y:S01]  /*107b0*/  FFMA.FTZ R64, R57, R56.reuse, -R58 ;  /* 0x0000003839407223 */ /* 0x080fe2000001083a */
[----:B------:R-:W-:Y:S02]  /*107c0*/  IMAD.U32 R58, R136, 0x10000, RZ ;  /* 0x00010000883a7824 */ /* 0x000fe400078e00ff */
[----:B------:R-:W-:Y:S01]  /*107d0*/  FMUL.FTZ R66, R65, R56 ;  /* 0x0000003841427220 */ /* 0x000fe20000410000 */
[C---:B------:R-:W-:Y:S01]  /*107e0*/  FMUL.FTZ R78, R68.reuse, R63 ;  /* 0x0000003f444e7220 */ /* 0x040fe20000410000 */
[----:B------:R-:W-:Y:S01]  /*107f0*/  FMUL.FTZ R65, R68, R135 ;  /* 0x0000008744417220 */ /* 0x000fe20000410000 */
[----:B------:R-:W-:-:S02]  /*10800*/  IMAD.U32 R56, R141, 0x10000, RZ ;  /* 0x000100008d387824 */ /* 0x000fc400078e00ff */
[C---:B------:R-:W-:Y:S01]  /*10810*/  FMUL.FTZ R80, R67.reuse, R58 ;  /* 0x0000003a43507220 */ /* 0x040fe20000410000 */
[C---:B------:R-:W-:Y:S01]  /*10820*/  FFMA.FTZ R78, R60.reuse, R135, R78 ;  /* 0x000000873c4e7223 */ /* 0x040fe2000001004e */
[----:B------:R-:W-:Y:S01]  /*10830*/  FFMA.FTZ R68, R60, R63, -R65 ;  /* 0x0000003f3c447223 */ /* 0x000fe20000010841 */
[-C--:B------:R-:W-:Y:S01]  /*10840*/  FMUL.FTZ R60, R67, R56.reuse ;  /* 0x00000038433c7220 */ /* 0x080fe20000410000 */
[----:B------:R-:W-:Y:S01]  /*10850*/  FFMA.FTZ R80, R59, R56, -R80 ;  /* 0x000000383b507223 */ /* 0x000fe20000010850 */
[----:B------:R-:W-:Y:S01]  /*10860*/  LOP3.LUT R136, R136, 0xffff0000, RZ, 0xc0, !PT ;  /* 0xffff000088887812 */ /* 0x000fe200078ec0ff */
[----:B------:R-:W-:Y:S01]  /*10870*/  FFMA.FTZ R66, R57, R134, R66 ;  /* 0x0000008639427223 */ /* 0x000fe20000010042 */
[----:B------:R-:W-:Y:S01]  /*10880*/  LOP3.LUT R56, R141, 0xffff0000, RZ, 0xc0, !PT ;  /* 0xffff00008d387812 */ /* 0x000fe200078ec0ff */
[----:B------:R-:W-:Y:S01]  /*10890*/  FFMA.FTZ R59, R59, R58, R60 ;  /* 0x0000003a3b3b7223 */ /* 0x000fe2000001003c */
[----:B------:R-:W-:Y:S01]  /*108a0*/  LOP3.LUT R137, R137, 0xffff0000, RZ, 0xc0, !PT ;  /* 0xffff000089897812 */ /* 0x000fe200078ec0ff */
[C---:B------:R-:W-:Y:S01]  /*108b0*/  FMUL.FTZ R58, R69.reuse, R136 ;  /* 0x00000088453a7220 */ /* 0x040fe20000410000 */
        /* <DEDUP_REMOVED lines=11> */
[----:B------:R-:W-:-:S02]  /*10970*/  F2FP.BF16.F32.PACK_AB R58, R63, R80 ;  /* 0x000000503f3a723e */ /* 0x000fc400000010ff */
[----:B------:R-:W-:Y:S02]  /*10980*/  F2FP.BF16.F32.PACK_AB R59, R70, R71 ;  /* 0x00000047463b723e */ /* 0x000fe400000010ff */
[----:B------:R-:W-:Y:S02]  /*10990*/  F2FP.BF16.F32.PACK_AB R60, R66, R83 ;  /* 0x00000053423c723e */ /* 0x000fe400000010ff */
[----:B------:R-:W-:Y:S01]  /*109a0*/  F2FP.BF16.F32.PACK_AB R61, R78, R79 ;  /* 0x0000004f4e3d723e */ /* 0x000fe200000010ff */
[----:B------:R1:W-:Y:S01]  /*109b0*/  STS.128 [R142], R56 ;  /* 0x000000388e007388 */ /* 0x0003e20000000c00 */
[----:B------:R-:W-:-:S05]  /*109c0*/  F2FP.BF16.F32.PACK_AB R63, R82, R77 ;  /* 0x0000004d523f723e */ /* 0x000fca00000010ff */
[----:B------:R1:W-:Y:S02]  /*109d0*/  STS.128 [R76+0x10400], R60 ;  /* 0x0104003c4c007388 */ /* 0x0003e40000000c00 */
.L_x_1738:
[----:B------:R-:W-:Y:S05]  /*109e0*/  BSYNC B1 ;  /* 0x0000000000017941 */ /* 0x000fea0003800000 */
.L_x_1737:
[----:B-1----:R-:W2:Y:S01]  /*109f0*/  LDL R56, [R1+0x9c] ;  /* 0x00009c0001387983 */ /* 0x002ea20000100800 */
[----:B------:R-:W-:Y:S01]  /*10a00*/  BSSY B1, `(.L_x_1741) ;  /* 0x00000dc000017945 */ /* 0x000fe20003800000 */
[----:B--2---:R-:W-:-:S13]  /*10a10*/  ISETP.GE.AND P0, PT, R56, R21, PT ;  /* 0x000000153800720c */ /* 0x004fda0003f06270 */
[----:B------:R-:W-:Y:S05]  /*10a20*/  @P0 BRA `(.L_x_1742) ;  /* 0x0000000c00640947 */ /* 0x000fea0003800000 */
[----:B------:R1:W5:Y:S01]  /*10a30*/  LDL R78, [R1+0x4c] ;  /* 0x00004c00014e7983 */ /* 0x0003620000100800 */
[----:B------:R-:W2:Y:S03]  /*10a40*/  LDC R65, c[0x0][0x3f4] ;  /* 0x0000fd00ff417b82 */ /* 0x000ea60000000800 */
[----:B------:R1:W5:Y:S04]  /*10a50*/  LDL R76, [R1+0xa0] ;  /* 0x0000a000014c7983 */ /* 0x0003680000100800 */
[----:B0-----:R1:W5:Y:S01]  /*10a60*/  LDL R70, [R1+0x54] ;  /* 0x0000540001467983 */ /* 0x0013620000100800 */
[----:B------:R-:W-:Y:S01]  /*10a70*/  BSSY B2, `(.L_x_1743) ;  /* 0x000006c000027945 */ /* 0x000fe20003800000 */
[----:B--2---:R-:W-:-:S02]  /*10a80*/  ISETP.GE.AND P0, PT, R16, R65, PT ;  /* 0x000000411000720c */ /* 0x004fc40003f06270 */
[----:B------:R-:W-:-:S11]  /*10a90*/  ISETP.GE.AND P1, PT, R219, R65, PT ;  /* 0x00000041db00720c */ /* 0x000fd60003f26270 */
[----:B-1----:R-:W-:Y:S05]  /*10aa0*/  @P0 BRA `(.L_x_1744) ;  /* 0x0000000400a00947 */ /* 0x002fea0003800000 */
[----:B------:R-:W2:Y:S04]  /*10ab0*/  LDL R56, [R1+0x68] ;  /* 0x0000680001387983 */ /* 0x000ea80000100800 */
[----:B------:R-:W3:Y:S01]  /*10ac0*/  LDL R80, [R1+0x94] ;  /* 0x0000940001507983 */ /* 0x000ee20000100800 */
[--C-:B------:R-:W-:Y:S02]  /*10ad0*/  SHF.R.U64 R67, R46, 0x10, R47.reuse ;  /* 0x000000102e437819 */ /* 0x100fe4000000122f */
[----:B------:R-:W-:Y:S02]  /*10ae0*/  SHF.R.U32.HI R46, RZ, 0x10, R47 ;  /* 0x00000010ff2e7819 */ /* 0x000fe4000001162f */
[----:B------:R-:W-:Y:S02]  /*10af0*/  SHF.R.U64 R47, R52, 0x10, R53 ;  /* 0x00000010342f7819 */ /* 0x000fe40000001235 */
[----:B------:R-:W-:-:S02]  /*10b00*/  SHF.R.U64 R69, R44, 0x10, R45 ;  /* 0x000000102c457819 */ /* 0x000fc4000000122d */
[----:B------:R-:W-:Y:S02]  /*10b10*/  SHF.R.U32.HI R44, RZ, 0x10, R45 ;  /* 0x00000010ff2c7819 */ /* 0x000fe4000001162d */
[----:B------:R-:W-:Y:S02]  /*10b20*/  SHF.R.U64 R45, R54, 0x10, R55 ;  /* 0x00000010362d7819 */ /* 0x000fe40000001237 */
[----:B------:R-:W-:Y:S02]  /*10b30*/  SHF.R.U32.HI R52, RZ, 0x10, R53 ;  /* 0x00000010ff347819 */ /* 0x000fe40000011635 */
[----:B------:R-:W-:Y:S02]  /*10b40*/  SHF.R.U32.HI R54, RZ, 0x10, R55 ;  /* 0x00000010ff367819 */ /* 0x000fe40000011637 */
[----:B------:R-:W-:Y:S02]  /*10b50*/  PRMT R126, R126, 0x5410, R47 ;  /* 0x000054107e7e7816 */ /* 0x000fe4000000002f */
[----:B------:R-:W-:-:S02]  /*10b60*/  PRMT R130, R130, 0x5410, R69 ;  /* 0x0000541082827816 */ /* 0x000fc40000000045 */
[----:B------:R-:W-:Y:S01]  /*10b70*/  PRMT R131, R131, 0x5410, R44 ;  /* 0x0000541083837816 */ /* 0x000fe2000000002c */
[----:B------:R-:W-:Y:S01]  /*10b80*/  IMAD.U32 R69, R126, 0x10000, RZ ;  /* 0x000100007e457824 */ /* 0x000fe200078e00ff */
[----:B------:R-:W-:Y:S02]  /*10b90*/  PRMT R128, R128, 0x5410, R45 ;  /* 0x0000541080807816 */ /* 0x000fe4000000002d */
[----:B------:R-:W-:Y:S02]  /*10ba0*/  PRMT R133, R133, 0x5410, R46 ;  /* 0x0000541085857816 */ /* 0x000fe4000000002e */
[----:B------:R-:W-:Y:S02]  /*10bb0*/  PRMT R127, R127, 0x5410, R52 ;  /* 0x000054107f7f7816 */ /* 0x000fe40000000034 */
[----:B------:R-:W-:Y:S02]  /*10bc0*/  PRMT R129, R129, 0x5410, R54 ;  /* 0x0000541081817816 */ /* 0x000fe40000000036 */
[----:B------:R-:W-:Y:S01]  /*10bd0*/  PRMT R132, R132, 0x5410, R67 ;  /* 0x0000541084847816 */ /* 0x000fe20000000043 */
[----:B------:R-:W-:Y:S01]  /*10be0*/  IMAD.U32 R67, R130, 0x10000, RZ ;  /* 0x0001000082437824 */ /* 0x000fe200078e00ff */
[----:B------:R-:W-:-:S02]  /*10bf0*/  LOP3.LUT R126, R126, 0xffff0000, RZ, 0xc0, !PT ;  /* 0xffff00007e7e7812 */ /* 0x000fc400078ec0ff */
        /* <DEDUP_REMOVED lines=25> */
[C---:B------:R-:W-:Y:S01]  /*10d90*/  IMAD.U32 R59, R62.reuse, 0x10000, RZ ;  /* 0x000100003e3b7824 */ /* 0x040fe200078e00ff */
[----:B------:R-:W-:Y:S01]  /*10da0*/  LOP3.LUT R61, R62, 0xffff0000, RZ, 0xc0, !PT ;  /* 0xffff00003e3d7812 */ /* 0x000fe200078ec0ff */
[C---:B------:R-:W-:Y:S01]  /*10db0*/  IMAD.U32 R66, R63.reuse, 0x10000, RZ ;  /* 0x000100003f427824 */ /* 0x040fe200078e00ff */
[----:B------:R-:W-:Y:S01]  /*10dc0*/  LOP3.LUT R62, R63, 0xffff0000, RZ, 0xc0, !PT ;  /* 0xffff00003f3e7812 */ /* 0x000fe200078ec0ff */
[----:B------:R-:W-:Y:S01]  /*10dd0*/  FMUL.FTZ R71, R54, R69 ;  /* 0x0000004536477220 */ /* 0x000fe20000410000 */
[----:B------:R-:W-:-:S02]  /*10de0*/  IMAD.U32 R63, R127, 0x10000, RZ ;  /* 0x000100007f3f7824 */ /* 0x000fc400078e00ff */
[-C--:B------:R-:W-:Y:S01]  /*10df0*/  FMUL.FTZ R77, R54, R67.reuse ;  /* 0x00000043364d7220 */ /* 0x080fe20000410000 */
[----:B------:R-:W-:Y:S02]  /*10e00*/  IMAD.U32 R54, R131, 0x10000, RZ ;  /* 0x0001000083367824 */ /* 0x000fe400078e00ff */
[C---:B------:R-:W-:Y:S01]  /*10e10*/  FFMA.FTZ R71, R44.reuse, R67, -R71 ;  /* 0x000000432c477223 */ /* 0x040fe20000010847 */
[----:B------:R-:W-:Y:S01]  /*10e20*/  FMUL.FTZ R79, R57, R63 ;  /* 0x0000003f394f7220 */ /* 0x000fe20000410000 */
[----:B------:R-:W-:Y:S02]  /*10e30*/  IMAD.U32 R67, R129, 0x10000, RZ ;  /* 0x0001000081437824 */ /* 0x000fe400078e00ff */
[----:B------:R-:W-:Y:S01]  /*10e40*/  FFMA.FTZ R77, R44, R69, R77 ;  /* 0x000000452c4d7223 */ /* 0x000fe2000001004d */
[-C--:B------:R-:W-:Y:S01]  /*10e50*/  FMUL.FTZ R57, R57, R54.reuse ;  /* 0x0000003639397220 */ /* 0x080fe20000410000 */
[----:B------:R-:W-:Y:S01]  /*10e60*/  FFMA.FTZ R79, R46, R54, -R79 ;  /* 0x000000362e4f7223 */ /* 0x000fe2000001084f */
[----:B------:R-:W-:-:S02]  /*10e70*/  IMAD.U32 R44, R133, 0x10000, RZ ;  /* 0x00010000852c7824 */ /* 0x000fc400078e00ff */
[----:B------:R-:W-:Y:S01]  /*10e80*/  FMUL.FTZ R54, R66, R67 ;  /* 0x0000004342367220 */ /* 0x000fe20000410000 */
[----:B------:R-:W-:Y:S01]  /*10e90*/  FFMA.FTZ R57, R46, R63, R57 ;  /* 0x0000003f2e397223 */ /* 0x000fe20000010039 */
[----:B------:R-:W-:Y:S01]  /*10ea0*/  LOP3.LUT R131, R131, 0xffff0000, RZ, 0xc0, !PT ;  /* 0xffff000083837812 */ /* 0x000fe200078ec0ff */
[-C--:B------:R-:W-:Y:S01]  /*10eb0*/  FMUL.FTZ R66, R66, R44.reuse ;  /* 0x0000002c42427220 */ /* 0x080fe20000410000 */
[----:B------:R-:W-:Y:S01]  /*10ec0*/  FFMA.FTZ R63, R53, R44, -R54 ;  /* 0x0000002c353f7223 */ /* 0x000fe20000010836 */
[----:B------:R-:W-:Y:S01]  /*10ed0*/  LOP3.LUT R127, R127, 0xffff0000, RZ, 0xc0, !PT ;  /* 0xffff00007f7f7812 */ /* 0x000fe200078ec0ff */
[----:B------:R-:W-:Y:S01]  /*10ee0*/  FMUL.FTZ R44, R55, R126 ;  /* 0x0000007e372c7220 */ /* 0x000fe20000410000 */
[----:B------:R-:W-:Y:S01]  /*10ef0*/  FFMA.FTZ R67, R53, R67, R66 ;  /* 0x0000004335437223 */ /* 0x000fe20000010042 */
[-C--:B------:R-:W-:Y:S01]  /*10f00*/  FMUL.FTZ R54, R55, R130.reuse ;  /* 0x0000008237367220 */ /* 0x080fe20000410000 */
[----:B------:R-:W-:Y:S02]  /*10f10*/  IMAD.U32 R46, R128, 0x10000, RZ ;  /* 0x00010000802e7824 */ /* 0x000fe400078e00ff */
[----:B------:R-:W-:Y:S01]  /*10f20*/  FFMA.FTZ R130, R45, R130, -R44 ;  /* 0x000000822d827223 */ /* 0x000fe2000001082c */
[C---:B------:R-:W-:Y:S01]  /*10f30*/  FMUL.FTZ R53, R60.reuse, R127 ;  /* 0x0000007f3c357220 */ /* 0x040fe20000410000 */
[-C--:B------:R-:W-:Y:S01]  /*10f40*/  FMUL.FTZ R66, R60, R131.reuse ;  /* 0x000000833c427220 */ /* 0x080fe20000410000 */
[----:B------:R-:W-:Y:S01]  /*10f50*/  IMAD.U32 R44, R132, 0x10000, RZ ;  /* 0x00010000842c7824 */ /* 0x000fe200078e00ff */
[----:B------:R-:W-:Y:S01]  /*10f60*/  LOP3.LUT R128, R128, 0xffff0000, RZ, 0xc0, !PT ;  /* 0xffff000080807812 */ /* 0x000fe200078ec0ff */
[----:B------:R-:W-:Y:S01]  /*10f70*/  FMUL.FTZ R68, R59, R46 ;  /* 0x0000002e3b447220 */ /* 0x000fe20000410000 */
[----:B------:R-:W-:Y:S01]  /*10f80*/  LOP3.LUT R129, R129, 0xffff0000, RZ, 0xc0, !PT ;  /* 0xffff000081817812 */ /* 0x000fe200078ec0ff */
[----:B------:R-:W-:Y:S01]  /*10f90*/  FFMA.FTZ R60, R56, R131, -R53 ;  /* 0x00000083383c7223 */ /* 0x000fe20000010835 */
[----:B------:R-:W-:Y:S01]  /*10fa0*/  LOP3.LUT R132, R132, 0xffff0000, RZ, 0xc0, !PT ;  /* 0xffff000084847812 */ /* 0x000fe200078ec0ff */
[----:B------:R-:W-:Y:S01]  /*10fb0*/  FFMA.FTZ R66, R56, R127, R66 ;  /* 0x0000007f38427223 */ /* 0x000fe20000010042 */
[----:B------:R-:W-:Y:S01]  /*10fc0*/  LOP3.LUT R133, R133, 0xffff0000, RZ, 0xc0, !PT ;  /* 0xffff000085857812 */ /* 0x000fe200078ec0ff */
[----:B------:R-:W-:Y:S01]  /*10fd0*/  FFMA.FTZ R54, R45, R126, R54 ;  /* 0x0000007e2d367223 */ /* 0x000fe20000010036 */
[----:B------:R-:W-:Y:S01]  /*10fe0*/  FMUL.FTZ R56, R59, R44 ;  /* 0x0000002c3b387220 */ /* 0x000fe20000410000 */
[----:B------:R-:W-:Y:S01]  /*10ff0*/  FMUL.FTZ R45, R61, R128 ;  /* 0x000000803d2d7220 */ /* 0x000fe20000410000 */
[----:B------:R-:W-:Y:S01]  /*11000*/  FFMA.FTZ R68, R47, R44, -R68 ;  /* 0x0000002c2f447223 */ /* 0x000fe20000010844 */
[C---:B------:R-:W-:Y:S01]  /*11010*/  FMUL.FTZ R53, R62.reuse, R129 ;  /* 0x000000813e357220 */ /* 0x040fe20000410000 */
[----:B------:R-:W-:Y:S01]  /*11020*/  FMUL.FTZ R61, R61, R132 ;  /* 0x000000843d3d7220 */ /* 0x000fe20000410000 */
[-C--:B------:R-:W-:Y:S01]  /*11030*/  FMUL.FTZ R44, R62, R133.reuse ;  /* 0x000000853e2c7220 */ /* 0x080fe20000410000 */
[----:B------:R-:W-:Y:S01]  /*11040*/  FFMA.FTZ R56, R47, R46, R56 ;  /* 0x0000002e2f387223 */ /* 0x000fe20000010038 */
[----:B------:R-:W-:Y:S01]  /*11050*/  FFMA.FTZ R47, R52, R132, -R45 ;  /* 0x00000084342f7223 */ /* 0x000fe2000001082d */
[----:B------:R-:W-:Y:S01]  /*11060*/  FFMA.FTZ R62, R58, R133, -R53 ;  /* 0x000000853a3e7223 */ /* 0x000fe20000010835 */
[----:B------:R-:W-:Y:S01]  /*11070*/  FFMA.FTZ R61, R52, R128, R61 ;  /* 0x00000080343d7223 */ /* 0x000fe2000001003d */
        /* <DEDUP_REMOVED lines=11> */
.L_x_1744:
[----:B------:R-:W-:Y:S05]  /*11130*/  BSYNC B2 ;  /* 0x0000000000027941 */ /* 0x000fea0003800000 */
.L_x_1743:
[----:B------:R-:W-:Y:S05]  /*11140*/  @P1 BRA `(.L_x_1742) ;  /* 0x00000004009c1947 */ /* 0x000fea0003800000 */
[----:B------:R-:W2:Y:S01]  /*11150*/  LDL R62, [R1+0x90] ;  /* 0x00009000013e7983 */ /* 0x000ea20000100800 */
[----:B------:R-:W-:Y:S02]  /*11160*/  LEA.HI R65, R65, R0, RZ, 0x1d ;  /* 0x0000000041417211 */ /* 0x000fe400078fe8ff */
[----:B------:R-:W-:Y:S02]  /*11170*/  SHF.R.U64 R59, R40, 0x10, R41 ;  /* 0x00000010283b7819 */ /* 0x000fe40000001229 */
[----:B0-----:R-:W-:Y:S01]  /*11180*/  SHF.R.S32.HI R46, RZ, 0x1f, R65 ;  /* 0x0000001fff2e7819 */ /* 0x001fe20000011441 */
[----:B------:R-:W-:Y:S01]  /*11190*/  IMAD.SHL.U32 R44, R65, 0x8, RZ ;  /* 0x00000008412c7824 */ /* 0x000fe200078e00ff */
[----:B------:R-:W-:Y:S02]  /*111a0*/  SHF.R.U64 R57, R42, 0x10, R43 ;  /* 0x000000102a397819 */ /* 0x000fe4000000122b */
[----:B------:R-:W-:Y:S02]  /*111b0*/  LEA.HI R46, R46, R65, RZ, 0x3 ;  /* 0x000000412e2e7211 */ /* 0x000fe400078f18ff */
[----:B-----5:R-:W-:-:S02]  /*111c0*/  LOP3.LUT R44, R78, 0x38, R44, 0xf8, !PT ;  /* 0x000000384e2c7812 */ /* 0x020fc400078ef82c */
[----:B------:R-:W-:Y:S01]  /*111d0*/  SHF.R.U32.HI R40, RZ, 0x10, R41 ;  /* 0x00000010ff287819 */ /* 0x000fe20000011629 */
        /* <DEDUP_REMOVED lines=15> */
[----:B------:R-:W-:Y:S01]  /*112d0*/  PRMT R122, R122, 0x5410, R59 ;  /* 0x000054107a7a7816 */ /* 0x000fe2000000003b */
[----:B------:R-:W-:Y:S01]  /*112e0*/  IMAD.U32 R59, R118, 0x10000, RZ ;  /* 0x00010000763b7824 */ /* 0x000fe200078e00ff */
[----:B------:R-:W-:Y:S02]  /*112f0*/  PRMT R119, R119, 0x5410, R48 ;  /* 0x0000541077777816 */ /* 0x000fe40000000030 */
[----:B------:R-:W-:Y:S01]  /*11300*/  PRMT R121, R121, 0x5410, R50 ;  /* 0x0000541079797816 */ /* 0x000fe20000000032 */
[----:B------:R-:W-:Y:S01]  /*11310*/  IMAD.U32 R58, R122, 0x10000, RZ ;  /* 0x000100007a3a7824 */ /* 0x000fe200078e00ff */
[----:B------:R-:W-:Y:S02]  /*11320*/  PRMT R124, R124, 0x5410, R57 ;  /* 0x000054107c7c7816 */ /* 0x000fe40000000039 */
[----:B------:R-:W-:-:S02]  /*11330*/  LOP3.LUT R118, R118, 0xffff0000, RZ, 0xc0, !PT ;  /* 0xffff000076767812 */ /* 0x000fc400078ec0ff */
[----:B------:R-:W-:Y:S02]  /*11340*/  LOP3.LUT R122, R122, 0xffff0000, RZ, 0xc0, !PT ;  /* 0xffff00007a7a7812 */ /* 0x000fe400078ec0ff */
        /* <DEDUP_REMOVED lines=25> */
[----:B------:R-:W-:Y:S02]  /*114e0*/  IMAD.U32 R40, R125, 0x10000, RZ ;  /* 0x000100007d287824 */ /* 0x000fe400078e00ff */
[-C--:B------:R-:W-:Y:S01]  /*114f0*/  FMUL.FTZ R59, R50, R47.reuse ;  /* 0x0000002f323b7220 */ /* 0x080fe20000410000 */
[C---:B------:R-:W-:Y:S01]  /*11500*/  FFMA.FTZ R65, R42.reuse, R47, -R65 ;  /* 0x0000002f2a417223 */ /* 0x040fe20000010841 */
[C---:B------:R-:W-:Y:S01]  /*11510*/  FMUL.FTZ R47, R57.reuse, R58 ;  /* 0x0000003a392f7220 */ /* 0x040fe20000410000 */
[-C--:B------:R-:W-:Y:S01]  /*11520*/  FMUL.FTZ R57, R57, R40.reuse ;  /* 0x0000002839397220 */ /* 0x080fe20000410000 */
[----:B------:R-:W-:Y:S01]  /*11530*/  FFMA.FTZ R59, R42, R55, R59 ;  /* 0x000000372a3b7223 */ /* 0x000fe2000001003b */
[----:B------:R-:W-:Y:S01]  /*11540*/  LOP3.LUT R119, R119, 0xffff0000, RZ, 0xc0, !PT ;  /* 0xffff000077777812 */ /* 0x000fe200078ec0ff */
[C---:B------:R-:W-:Y:S01]  /*11550*/  FFMA.FTZ R55, R48.reuse, R40, -R47 ;  /* 0x0000002830377223 */ /* 0x040fe2000001082f */
[----:B------:R-:W-:Y:S01]  /*11560*/  LOP3.LUT R123, R123, 0xffff0000, RZ, 0xc0, !PT ;  /* 0xffff00007b7b7812 */ /* 0x000fe200078ec0ff */
[----:B------:R-:W-:Y:S01]  /*11570*/  FMUL.FTZ R40, R49, R118 ;  /* 0x0000007631287220 */ /* 0x000fe20000410000 */
[----:B------:R-:W-:Y:S01]  /*11580*/  FFMA.FTZ R57, R48, R58, R57 ;  /* 0x0000003a30397223 */ /* 0x000fe20000010039 */
[----:B------:R-:W-:-:S02]  /*11590*/  IMAD.U32 R42, R120, 0x10000, RZ ;  /* 0x00010000782a7824 */ /* 0x000fc400078e00ff */
[-C--:B------:R-:W-:Y:S01]  /*115a0*/  FMUL.FTZ R48, R49, R122.reuse ;  /* 0x0000007a31307220 */ /* 0x080fe20000410000 */
[C---:B------:R-:W-:Y:S01]  /*115b0*/  FMUL.FTZ R47, R52.reuse, R119 ;  /* 0x00000077342f7220 */ /* 0x040fe20000410000 */
[----:B------:R-:W-:Y:S01]  /*115c0*/  FFMA.FTZ R122, R41, R122, -R40 ;  /* 0x0000007a297a7223 */ /* 0x000fe20000010828 */
[-C--:B------:R-:W-:Y:S01]  /*115d0*/  FMUL.FTZ R52, R52, R123.reuse ;  /* 0x0000007b34347220 */ /* 0x080fe20000410000 */
[----:B------:R-:W-:Y:S02]  /*115e0*/  IMAD.U32 R40, R124, 0x10000, RZ ;  /* 0x000100007c287824 */ /* 0x000fe400078e00ff */
[----:B------:R-:W-:Y:S01]  /*115f0*/  FMUL.FTZ R58, R51, R42 ;  /* 0x0000002a333a7220 */ /* 0x000fe20000410000 */
[----:B------:R-:W-:Y:S01]  /*11600*/  LOP3.LUT R120, R120, 0xffff0000, RZ, 0xc0, !PT ;  /* 0xffff000078787812 */ /* 0x000fe200078ec0ff */
[----:B------:R-:W-:Y:S01]  /*11610*/  FFMA.FTZ R50, R44, R123, -R47 ;  /* 0x0000007b2c327223 */ /* 0x000fe2000001082f */
[----:B------:R-:W-:Y:S01]  /*11620*/  LOP3.LUT R124, R124, 0xffff0000, RZ, 0xc0, !PT ;  /* 0xffff00007c7c7812 */ /* 0x000fe200078ec0ff */
[----:B------:R-:W-:Y:S01]  /*11630*/  FFMA.FTZ R52, R44, R119, R52 ;  /* 0x000000772c347223 */ /* 0x000fe20000010034 */
[----:B------:R-:W-:Y:S01]  /*11640*/  LOP3.LUT R121, R121, 0xffff0000, RZ, 0xc0, !PT ;  /* 0xffff000079797812 */ /* 0x000fe200078ec0ff */
[-C--:B------:R-:W-:Y:S01]  /*11650*/  FMUL.FTZ R44, R51, R40.reuse ;  /* 0x00000028332c7220 */ /* 0x080fe20000410000 */
[----:B------:R-:W-:Y:S01]  /*11660*/  LOP3.LUT R125, R125, 0xffff0000, RZ, 0xc0, !PT ;  /* 0xffff00007d7d7812 */ /* 0x000fe200078ec0ff */
[----:B------:R-:W-:Y:S01]  /*11670*/  FFMA.FTZ R58, R43, R40, -R58 ;  /* 0x000000282b3a7223 */ /* 0x000fe2000001083a */
[----:B------:R-:W-:Y:S01]  /*11680*/  FMUL.FTZ R40, R53, R120 ;  /* 0x0000007835287220 */ /* 0x000fe20000410000 */
[----:B------:R-:W-:Y:S01]  /*11690*/  FFMA.FTZ R48, R41, R118, R48 ;  /* 0x0000007629307223 */ /* 0x000fe20000010030 */
[----:B------:R-:W-:Y:S01]  /*116a0*/  FMUL.FTZ R53, R53, R124 ;  /* 0x0000007c35357220 */ /* 0x000fe20000410000 */
[----:B------:R-:W-:Y:S01]  /*116b0*/  FFMA.FTZ R43, R43, R42, R44 ;  /* 0x0000002a2b2b7223 */ /* 0x000fe2000001002c */
[C---:B------:R-:W-:Y:S01]  /*116c0*/  FMUL.FTZ R41, R54.reuse, R121 ;  /* 0x0000007936297220 */ /* 0x040fe20000410000 */
[-C--:B------:R-:W-:Y:S01]  /*116d0*/  FMUL.FTZ R42, R54, R125.reuse ;  /* 0x0000007d362a7220 */ /* 0x080fe20000410000 */
[C---:B------:R-:W-:Y:S01]  /*116e0*/  FFMA.FTZ R120, R45.reuse, R120, R53 ;  /* 0x000000782d787223 */ /* 0x040fe20000010035 */
[----:B------:R-:W-:Y:S01]  /*116f0*/  FFMA.FTZ R47, R45, R124, -R40 ;  /* 0x0000007c2d2f7223 */ /* 0x000fe20000010828 */
[C---:B------:R-:W-:Y:S01]  /*11700*/  FFMA.FTZ R54, R46.reuse, R125, -R41 ;  /* 0x0000007d2e367223 */ /* 0x040fe20000010829 */
        /* <DEDUP_REMOVED lines=11> */
.L_x_1742:
[----:B------:R-:W-:Y:S05]  /*117c0*/  BSYNC B1 ;  /* 0x0000000000017941 */ /* 0x000fea0003800000 */
.L_x_1741:
[----:B------:R-:W-:Y:S01]  /*117d0*/  ISETP.GE.AND P0, PT, R20, R21, PT ;  /* 0x000000151400720c */ /* 0x000fe20003f06270 */
[----:B------:R-:W-:-:S12]  /*117e0*/  BSSY B1, `(.L_x_1745) ;  /* 0x00000df000017945 */ /* 0x000fd80003800000 */
[----:B------:R-:W-:Y:S05]  /*117f0*/  @P0 BRA `(.L_x_1746) ;  /* 0x0000000c00740947 */ /* 0x000fea0003800000 */
[----:B------:R-:W2:Y:S01]  /*11800*/  LDC R49, c[0x0][0x3f4] ;  /* 0x0000fd00ff317b82 */ /* 0x000ea20000000800 */
[----:B-1----:R-:W-:Y:S01]  /*11810*/  SHF.R.S32.HI R41, RZ, 0x1f, R20 ;  /* 0x0000001fff297819 */ /* 0x002fe20000011414 */
[----:B------:R-:W-:Y:S01]  /*11820*/  IMAD.SHL.U32 R50, R20, 0x40, RZ ;  /* 0x0000004014327824 */ /* 0x000fe200078e00ff */
[----:B------:R-:W-:Y:S02]  /*11830*/  BSSY B2, `(.L_x_1747) ;  /* 0x0000071000027945 */ /* 0x000fe40003800000 */
[----:B------:R-:W-:Y:S02]  /*11840*/  LEA.HI R41, R41, R20, RZ, 0x3 ;  /* 0x0000001429297211 */ /* 0x000fe400078f18ff */
[----:B------:R-:W-:-:S03]  /*11850*/  LOP3.LUT R50, R50, 0x1c0, RZ, 0xc0, !PT ;  /* 0x000001c032327812 */ /* 0x000fc600078ec0ff */
[----:B------:R-:W-:Y:S01]  /*11860*/  IMAD.SHL.U32 R20, R41, 0x40, RZ ;  /* 0x0000004029147824 */ /* 0x000fe200078e00ff */
[----:B------:R-:W-:-:S04]  /*11870*/  SHF.R.U32.HI R48, RZ, 0x3, R50 ;  /* 0x00000003ff307819 */ /* 0x000fc80000011632 */
[----:B------:R-:W-:Y:S02]  /*11880*/  LOP3.LUT R20, R20, 0xfffffe00, RZ, 0xc0, !PT ;  /* 0xfffffe0014147812 */ /* 0x000fe400078ec0ff */
[-C--:B--2---:R-:W-:Y:S02]  /*11890*/  ISETP.GE.AND P0, PT, R16, R49.reuse, PT ;  /* 0x000000311000720c */ /* 0x084fe40003f06270 */
[----:B------:R-:W-:-:S11]  /*118a0*/  ISETP.GE.AND P1, PT, R219, R49, PT ;  /* 0x00000031db00720c */ /* 0x000fd60003f26270 */
[----:B------:R-:W-:Y:S05]  /*118b0*/  @P0 BRA `(.L_x_1748) ;  /* 0x0000000400a00947 */ /* 0x000fea0003800000 */
[----:B------:R-:W2:Y:S04]  /*118c0*/  LDL R40, [R1+0x68] ;  /* 0x0000680001287983 */ /* 0x000ea80000100800 */
[----:B------:R-:W3:Y:S01]  /*118d0*/  LDL R56, [R1+0x8c] ;  /* 0x00008c0001387983 */ /* 0x000ee20000100800 */
[--C-:B0-----:R-:W-:Y:S02]  /*118e0*/  SHF.R.U64 R53, R30, 0x10, R31.reuse ;  /* 0x000000101e357819 */ /* 0x101fe4000000121f */
        /* <DEDUP_REMOVED lines=101> */
.L_x_1748:
[----:B------:R-:W-:Y:S05]  /*11f40*/  BSYNC B2 ;  /* 0x0000000000027941 */ /* 0x000fea0003800000 */
.L_x_1747:
[----:B------:R-:W-:Y:S05]  /*11f50*/  @P1 BRA `(.L_x_1746) ;  /* 0x00000004009c1947 */ /* 0x000fea0003800000 */
[----:B0-----:R-:W2:Y:S01]  /*11f60*/  LDL R44, [R1+0x88] ;  /* 0x00008800012c7983 */ /* 0x001ea20000100800 */
[----:B------:R-:W-:Y:S02]  /*11f70*/  LEA.HI R49, R49, R0, RZ, 0x1d ;  /* 0x0000000031317211 */ /* 0x000fe400078fe8ff */
[----:B------:R-:W-:Y:S02]  /*11f80*/  SHF.R.U64 R45, R24, 0x10, R25 ;  /* 0x00000010182d7819 */ /* 0x000fe40000001219 */
[----:B-1----:R-:W-:Y:S01]  /*11f90*/  SHF.R.S32.HI R28, RZ, 0x1f, R49 ;  /* 0x0000001fff1c7819 */ /* 0x002fe20000011431 */
[----:B------:R-:W-:Y:S01]  /*11fa0*/  IMAD.SHL.U32 R29, R49, 0x8, RZ ;  /* 0x00000008311d7824 */ /* 0x000fe200078e00ff */
[----:B------:R-:W-:Y:S02]  /*11fb0*/  SHF.R.U32.HI R43, RZ, 0x10, R25 ;  /* 0x00000010ff2b7819 */ /* 0x000fe40000011619 */
[----:B------:R-:W-:Y:S02]  /*11fc0*/  LEA.HI R28, R28, R49, RZ, 0x3 ;  /* 0x000000311c1c7211 */ /* 0x000fe400078f18ff */
[----:B------:R-:W-:-:S02]  /*11fd0*/  LOP3.LUT R29, R50, 0x38, R29, 0xf8, !PT ;  /* 0x00000038321d7812 */ /* 0x000fc400078ef81d */
        /* <DEDUP_REMOVED lines=14> */
[----:B------:R-:W-:Y:S01]  /*120c0*/  PRMT R96, R96, 0x5410, R45 ;  /* 0x0000541060607816 */ /* 0x000fe2000000002d */
[----:B------:R-:W-:Y:S01]  /*120d0*/  IMAD.U32 R42, R92, 0x10000, RZ ;  /* 0x000100005c2a7824 */ /* 0x000fe200078e00ff */
[----:B------:R-:W-:-:S02]  /*120e0*/  SHF.R.U32.HI R34, RZ, 0x10, R35 ;  /* 0x00000010ff227819 */ /* 0x000fc40000011623 */
[----:B------:R-:W-:Y:S02]  /*120f0*/  PRMT R93, R93, 0x5410, R32 ;  /* 0x000054105d5d7816 */ /* 0x000fe40000000020 */
[----:B------:R-:W-:Y:S01]  /*12100*/  PRMT R100, R100, 0x5410, R41 ;  /* 0x0000541064647816 */ /* 0x000fe20000000029 */
[----:B------:R-:W-:Y:S01]  /*12110*/  IMAD.U32 R41, R96, 0x10000, RZ ;  /* 0x0001000060297824 */ /* 0x000fe200078e00ff */
[----:B------:R-:W-:Y:S02]  /*12120*/  PRMT R95, R95, 0x5410, R34 ;  /* 0x000054105f5f7816 */ /* 0x000fe40000000022 */
[----:B------:R-:W-:Y:S01]  /*12130*/  PRMT R98, R98, 0x5410, R43 ;  /* 0x0000541062627816 */ /* 0x000fe2000000002b */
[----:B------:R-:W-:Y:S01]  /*12140*/  IMAD.U32 R43, R93, 0x10000, RZ ;  /* 0x000100005d2b7824 */ /* 0x000fe200078e00ff */
[----:B------:R-:W-:Y:S02]  /*12150*/  LOP3.LUT R92, R92, 0xffff0000, RZ, 0xc0, !PT ;  /* 0xffff00005c5c7812 */ /* 0x000fe400078ec0ff */
[----:B------:R-:W-:-:S02]  /*12160*/  LOP3.LUT R96, R96, 0xffff0000, RZ, 0xc0, !PT ;  /* 0xffff000060607812 */ /* 0x000fc400078ec0ff */
[----:B------:R-:W-:Y:S02]  /*12170*/  LOP3.LUT R93, R93, 0xffff0000, RZ, 0xc0, !PT ;  /* 0xffff00005d5d7812 */ /* 0x000fe400078ec0ff */
[----:B0-----:R-:W-:Y:S01]  /*12180*/  LOP3.LUT R33, R36, 0xffff0000, RZ, 0xc0, !PT ;  /* 0xffff000024217812 */ /* 0x001fe200078ec0ff */
[----:B------:R-:W-:Y:S02]  /*12190*/  IMAD.U32 R34, R37, 0x10000, RZ ;  /* 0x0001000025227824 */ /* 0x000fe400078e00ff */
[----:B------:R-:W-:Y:S02]  /*121a0*/  IMAD.U32 R35, R38, 0x10000, RZ ;  /* 0x0001000026237824 */ /* 0x000fe400078e00ff */
[----:B------:R-:W-:Y:S02]  /*121b0*/  IMAD.U32 R40, R39, 0x10000, RZ ;  /* 0x0001000027287824 */ /* 0x000fe400078e00ff */
[----:B------:R-:W-:Y:S01]  /*121c0*/  FMUL.FTZ R47, R34, R43 ;  /* 0x0000002b222f7220 */ /* 0x000fe20000410000 */
        /* <DEDUP_REMOVED lines=12> */
[-C--:B------:R-:W-:Y:S01]  /*12290*/  FMUL.FTZ R45, R31, R42.reuse ;  /* 0x0000002a1f2d7220 */ /* 0x080fe20000410000 */
[----:B------:R-:W-:Y:S01]  /*122a0*/  LOP3.LUT R38, R39, 0xffff0000, RZ, 0xc0, !PT ;  /* 0xffff000027267812 */ /* 0x000fe200078ec0ff */
[-C--:B------:R-:W-:Y:S01]  /*122b0*/  FMUL.FTZ R39, R31, R41.reuse ;  /* 0x000000291f277220 */ /* 0x080fe20000410000 */
[----:B------:R-:W-:Y:S02]  /*122c0*/  IMAD.U32 R31, R98, 0x10000, RZ ;  /* 0x00010000621f7824 */ /* 0x000fe400078e00ff */
[C---:B------:R-:W-:Y:S01]  /*122d0*/  FFMA.FTZ R45, R24.reuse, R41, -R45 ;  /* 0x00000029182d7223 */ /* 0x040fe2000001082d */
[----:B------:R-:W-:Y:S02]  /*122e0*/  IMAD.U32 R41, R95, 0x10000, RZ ;  /* 0x000100005f297824 */ /* 0x000fe400078e00ff */
[----:B------:R-:W-:Y:S01]  /*122f0*/  FFMA.FTZ R42, R24, R42, R39 ;  /* 0x0000002a182a7223 */ /* 0x000fe20000010027 */
[----:B------:R-:W-:-:S02]  /*12300*/  IMAD.U32 R39, R100, 0x10000, RZ ;  /* 0x0001000064277824 */ /* 0x000fc400078e00ff */
[-C--:B------:R-:W-:Y:S01]  /*12310*/  FMUL.FTZ R49, R34, R31.reuse ;  /* 0x0000001f22317220 */ /* 0x080fe20000410000 */
[----:B------:R-:W-:Y:S01]  /*12320*/  FFMA.FTZ R47, R26, R31, -R47 ;  /* 0x0000001f1a2f7223 */ /* 0x000fe2000001082f */
[C---:B------:R-:W-:Y:S01]  /*12330*/  FMUL.FTZ R31, R40.reuse, R41 ;  /* 0x00000029281f7220 */ /* 0x040fe20000410000 */
[----:B------:R-:W-:Y:S01]  /*12340*/  FMUL.FTZ R24, R40, R39 ;  /* 0x0000002728187220 */ /* 0x000fe20000410000 */
[----:B------:R-:W-:Y:S01]  /*12350*/  FFMA.FTZ R49, R26, R43, R49 ;  /* 0x0000002b1a317223 */ /* 0x000fe20000010031 */
[----:B------:R-:W-:Y:S02]  /*12360*/  IMAD.U32 R26, R94, 0x10000, RZ ;  /* 0x000100005e1a7824 */ /* 0x000fe400078e00ff */
[C---:B------:R-:W-:Y:S01]  /*12370*/  FFMA.FTZ R40, R32.reuse, R39, -R31 ;  /* 0x0000002720287223 */ /* 0x040fe2000001081f */
[----:B------:R-:W-:Y:S01]  /*12380*/  FFMA.FTZ R41, R32, R41, R24 ;  /* 0x0000002920297223 */ /* 0x000fe20000010018 */
[----:B------:R-:W-:Y:S01]  /*12390*/  LOP3.LUT R31, R98, 0xffff0000, RZ, 0xc0, !PT ;  /* 0xffff0000621f7812 */ /* 0x000fe200078ec0ff */
[C---:B------:R-:W-:Y:S01]  /*123a0*/  FMUL.FTZ R24, R33.reuse, R92 ;  /* 0x0000005c21187220 */ /* 0x040fe20000410000 */
[----:B------:R-:W-:Y:S01]  /*123b0*/  FMUL.FTZ R32, R33, R96 ;  /* 0x0000006021207220 */ /* 0x000fe20000410000 */
[C---:B------:R-:W-:Y:S01]  /*123c0*/  FMUL.FTZ R39, R36.reuse, R93 ;  /* 0x0000005d24277220 */ /* 0x040fe20000410000 */
[----:B------:R-:W-:Y:S01]  /*123d0*/  FMUL.FTZ R34, R35, R26 ;  /* 0x0000001a23227220 */ /* 0x000fe20000410000 */
[----:B------:R-:W-:Y:S01]  /*123e0*/  FFMA.FTZ R96, R25, R96, -R24 ;  /* 0x0000006019607223 */ /* 0x000fe20000010818 */
[----:B------:R-:W-:Y:S01]  /*123f0*/  FMUL.FTZ R36, R36, R31 ;  /* 0x0000001f24247220 */ /* 0x000fe20000410000 */
[----:B------:R-:W-:-:S02]  /*12400*/  IMAD.U32 R24, R99, 0x10000, RZ ;  /* 0x0001000063187824 */ /* 0x000fc400078e00ff */
[----:B------:R-:W-:Y:S01]  /*12410*/  FFMA.FTZ R33, R25, R92, R32 ;  /* 0x0000005c19217223 */ /* 0x000fe20000010020 */
[C---:B------:R-:W-:Y:S01]  /*12420*/  FFMA.FTZ R32, R28.reuse, R31, -R39 ;  /* 0x0000001f1c207223 */ /* 0x040fe20000010827 */
[----:B------:R-:W-:Y:S01]  /*12430*/  FFMA.FTZ R36, R28, R93, R36 ;  /* 0x0000005d1c247223 */ /* 0x000fe20000010024 */
[-C--:B------:R-:W-:Y:S01]  /*12440*/  FMUL.FTZ R28, R35, R24.reuse ;  /* 0x00000018231c7220 */ /* 0x080fe20000410000 */
[----:B------:R-:W-:Y:S01]  /*12450*/  FFMA.FTZ R34, R27, R24, -R34 ;  /* 0x000000181b227223 */ /* 0x000fe20000010822 */
[----:B------:R-:W-:Y:S02]  /*12460*/  LOP3.LUT R94, R94, 0xffff0000, RZ, 0xc0, !PT ;  /* 0xffff00005e5e7812 */ /* 0x000fe400078ec0ff */
[----:B------:R-:W-:Y:S01]  /*12470*/  LOP3.LUT R24, R99, 0xffff0000, RZ, 0xc0, !PT ;  /* 0xffff000063187812 */ /* 0x000fe200078ec0ff */
[----:B------:R-:W-:Y:S01]  /*12480*/  FFMA.FTZ R27, R27, R26, R28 ;  /* 0x0000001a1b1b7223 */ /* 0x000fe2000001001c */
[----:B------:R-:W-:Y:S01]  /*12490*/  LOP3.LUT R95, R95, 0xffff0000, RZ, 0xc0, !PT ;  /* 0xffff00005f5f7812 */ /* 0x000fe200078ec0ff */
[C---:B------:R-:W-:Y:S01]  /*124a0*/  FMUL.FTZ R26, R37.reuse, R94 ;  /* 0x0000005e251a7220 */ /* 0x040fe20000410000 */
[----:B------:R-:W-:Y:S01]  /*124b0*/  LOP3.LUT R25, R100, 0xffff0000, RZ, 0xc0, !PT ;  /* 0xffff000064197812 */ /* 0x000fe200078ec0ff */
[----:B------:R-:W-:Y:S01]  /*124c0*/  FMUL.FTZ R37, R37, R24 ;  /* 0x0000001825257220 */ /* 0x000fe20000410000 */
[----:B------:R-:W-:Y:S01]  /*124d0*/  F2FP.BF16.F32.PACK_AB R28, R33, R42 ;  /* 0x0000002a211c723e */ /* 0x000fe200000010ff */
[C---:B------:R-:W-:Y:S01]  /*124e0*/  FMUL.FTZ R35, R38.reuse, R95 ;  /* 0x0000005f26237220 */ /* 0x040fe20000410000 */
[C---:B------:R-:W-:Y:S01]  /*124f0*/  FFMA.FTZ R31, R29.reuse, R24, -R26 ;  /* 0x000000181d1f7223 */ /* 0x040fe2000001081a */
[-C--:B------:R-:W-:Y:S01]  /*12500*/  FMUL.FTZ R38, R38, R25.reuse ;  /* 0x0000001926267220 */ /* 0x080fe20000410000 */
[----:B------:R-:W-:Y:S01]  /*12510*/  FFMA.FTZ R94, R29, R94, R37 ;  /* 0x0000005e1d5e7223 */ /* 0x000fe20000010025 */
[----:B------:R-:W-:Y:S01]  /*12520*/  FFMA.FTZ R35, R30, R25, -R35 ;  /* 0x000000191e237223 */ /* 0x000fe20000010823 */
[----:B------:R-:W-:Y:S01]  /*12530*/  F2FP.BF16.F32.PACK_AB R24, R96, R45 ;  /* 0x0000002d6018723e */ /* 0x000fe200000010ff */
[----:B------:R-:W-:Y:S01]  /*12540*/  FFMA.FTZ R38, R30, R95, R38 ;  /* 0x0000005f1e267223 */ /* 0x000fe20000010026 */
[----:B------:R-:W-:-:S02]  /*12550*/  F2FP.BF16.F32.PACK_AB R25, R32, R47 ;  /* 0x0000002f2019723e */ /* 0x000fc400000010ff */
[----:B------:R-:W-:Y:S02]  /*12560*/  F2FP.BF16.F32.PACK_AB R30, R94, R27 ;  /* 0x0000001b5e1e723e */ /* 0x000fe400000010ff */
[----:B------:R-:W-:Y:S02]  /*12570*/  F2FP.BF16.F32.PACK_AB R26, R31, R34 ;  /* 0x000000221f1a723e */ /* 0x000fe400000010ff */
[----:B------:R-:W-:Y:S02]  /*12580*/  F2FP.BF16.F32.PACK_AB R27, R35, R40 ;  /* 0x00000028231b723e */ /* 0x000fe400000010ff */
[----:B------:R-:W-:Y:S02]  /*12590*/  F2FP.BF16.F32.PACK_AB R29, R36, R49 ;  /* 0x00000031241d723e */ /* 0x000fe400000010ff */
[----:B------:R-:W-:Y:S01]  /*125a0*/  F2FP.BF16.F32.PACK_AB R31, R38, R41 ;  /* 0x00000029261f723e */ /* 0x000fe200000010ff */
[----:B------:R2:W-:Y:S04]  /*125b0*/  STS.128 [R44], R24 ;  /* 0x000000182c007388 */ /* 0x0005e80000000c00 */
[----:B------:R2:W-:Y:S02]  /*125c0*/  STS.128 [R20+0x10400], R28 ;  /* 0x0104001c14007388 */ /* 0x0005e40000000c00 */
.L_x_1746:
[----:B------:R-:W-:Y:S05]  /*125d0*/  BSYNC B1 ;  /* 0x0000000000017941 */ /* 0x000fea0003800000 */
.L_x_1745:
[----:B------:R-:W-:-:S13]  /*125e0*/  ISETP.GE.AND P0, PT, R3, R21, PT ;  /* 0x000000150300720c */ /* 0x000fda0003f06270 */
[----:B------:R-:W-:Y:S05]  /*125f0*/  @P0 BRA `(.L_x_1716) ;  /* 0x0000000c00740947 */ /* 0x000fea0003800000 */
[----:B-1----:R-:W1:Y:S01]  /*12600*/  LDC R41, c[0x0][0x3f4] ;  /* 0x0000fd00ff297b82 */ /* 0x002e620000000800 */
[----:B--2---:R-:W-:Y:S01]  /*12610*/  SHF.R.S32.HI R24, RZ, 0x1f, R3 ;  /* 0x0000001fff187819 */ /* 0x004fe20000011403 */
[----:B------:R-:W-:Y:S01]  /*12620*/  IMAD.SHL.U32 R20, R3, 0x40, RZ ;  /* 0x0000004003147824 */ /* 0x000fe200078e00ff */
[----:B------:R-:W-:Y:S02]  /*12630*/  BSSY B1, `(.L_x_1749) ;  /* 0x0000071000017945 */ /* 0x000fe40003800000 */
[----:B------:R-:W-:Y:S02]  /*12640*/  LEA.HI R24, R24, R3, RZ, 0x3 ;  /* 0x0000000318187211 */ /* 0x000fe400078f18ff */
[----:B------:R-:W-:-:S03]  /*12650*/  LOP3.LUT R34, R20, 0x1c0, RZ, 0xc0, !PT ;  /* 0x000001c014227812 */ /* 0x000fc600078ec0ff */
[----:B------:R-:W-:Y:S01]  /*12660*/  IMAD.SHL.U32 R24, R24, 0x40, RZ ;  /* 0x0000004018187824 */ /* 0x000fe200078e00ff */
[----:B------:R-:W-:-:S04]  /*12670*/  SHF.R.U32.HI R36, RZ, 0x3, R34 ;  /* 0x00000003ff247819 */ /* 0x000fc80000011622 */
[----:B------:R-:W-:Y:S02]  /*12680*/  LOP3.LUT R38, R24, 0xfffffe00, RZ, 0xc0, !PT ;  /* 0xfffffe0018267812 */ /* 0x000fe400078ec0ff */
[-C--:B-1----:R-:W-:Y:S02]  /*12690*/  ISETP.GE.AND P0, PT, R16, R41.reuse, PT ;  /* 0x000000291000720c */ /* 0x082fe40003f06270 */
[----:B------:R-:W-:-:S11]  /*126a0*/  ISETP.GE.AND P1, PT, R219, R41, PT ;  /* 0x00000029db00720c */ /* 0x000fd60003f26270 */
[----:B------:R-:W-:Y:S05]  /*126b0*/  @P0 BRA `(.L_x_1750) ;  /* 0x0000000400a00947 */ /* 0x000fea0003800000 */
[----:B------:R-:W2:Y:S04]  /*126c0*/  LDL R25, [R1+0x68] ;  /* 0x0000680001197983 */ /* 0x000ea80000100800 */
[----:B------:R-:W3:Y:S01]  /*126d0*/  LDL R40, [R1+0x84] ;  /* 0x0000840001287983 */ /* 0x000ee20000100800 */
[----:B------:R-:W-:Y:S02]  /*126e0*/  SHF.R.U64 R21, R12, 0x10, R13 ;  /* 0x000000100c157819 */ /* 0x000fe4000000120d */
[--C-:B------:R-:W-:Y:S02]  /*126f0*/  SHF.R.U64 R12, R4, 0x10, R5.reuse ;  /* 0x00000010040c7819 */ /* 0x100fe40000001205 */
[----:B------:R-:W-:Y:S02]  /*12700*/  SHF.R.U32.HI R4, RZ, 0x10, R5 ;  /* 0x00000010ff047819 */ /* 0x000fe40000011605 */
[----:B------:R-:W-:-:S02]  /*12710*/  PRMT R101, R101, 0x5410, R12 ;  /* 0x0000541065657816 */ /* 0x000fc4000000000c */
[----:B------:R-:W-:Y:S02]  /*12720*/  SHF.R.U64 R5, R6, 0x10, R7 ;  /* 0x0000001006057819 */ /* 0x000fe40000001207 */
[----:B------:R-:W-:Y:S01]  /*12730*/  PRMT R106, R106, 0x5410, R21 ;  /* 0x000054106a6a7816 */ /* 0x000fe20000000015 */
[----:B------:R-:W-:Y:S01]  /*12740*/  IMAD.U32 R33, R101, 0x10000, RZ ;  /* 0x0001000065217824 */ /* 0x000fe200078e00ff */
[----:B------:R-:W-:Y:S02]  /*12750*/  SHF.R.U32.HI R6, RZ, 0x10, R7 ;  /* 0x00000010ff067819 */ /* 0x000fe40000011607 */
[----:B------:R-:W-:Y:S02]  /*12760*/  PRMT R103, R103, 0x5410, R4 ;  /* 0x0000541067677816 */ /* 0x000fe40000000004 */
[----:B------:R-:W-:Y:S02]  /*12770*/  PRMT R104, R104, 0x5410, R5 ;  /* 0x0000541068687816 */ /* 0x000fe40000000005 */
[----:B------:R-:W-:-:S05]  /*12780*/  PRMT R105, R105, 0x5410, R6 ;  /* 0x0000541069697816 */ /* 0x000fca0000000006 */
[C---:B------:R-:W-:Y:S01]  /*12790*/  IMAD.U32 R32, R105.reuse, 0x10000, RZ ;  /* 0x0001000069207824 */ /* 0x040fe200078e00ff */
[----:B------:R-:W-:Y:S02]  /*127a0*/  LOP3.LUT R105, R105, 0xffff0000, RZ, 0xc0, !PT ;  /* 0xffff000069697812 */ /* 0x000fe400078ec0ff */
[----:B--2---:R-:W-:-:S04]  /*127b0*/  LEA.HI R3, R41, R25, RZ, 0x1d ;  /* 0x0000001929037211 */ /* 0x004fc800078fe8ff */
[----:B------:R-:W-:Y:S01]  /*127c0*/  SHF.R.S32.HI R24, RZ, 0x1f, R3 ;  /* 0x0000001fff187819 */ /* 0x000fe20000011403 */
[----:B------:R-:W-:-:S03]  /*127d0*/  IMAD.SHL.U32 R20, R3, 0x8, RZ ;  /* 0x0000000803147824 */ /* 0x000fc600078e00ff */
[----:B------:R-:W-:Y:S02]  /*127e0*/  LEA.HI R24, R24, R3, RZ, 0x3 ;  /* 0x0000000318187211 */ /* 0x000fe400078f18ff */
[----:B------:R-:W-:Y:S02]  /*127f0*/  LOP3.LUT R3, R34, 0x38, R20, 0xf8, !PT ;  /* 0x0000003822037812 */ /* 0x000fe400078ef814 */
[----:B------:R-:W-:Y:S01]  /*12800*/  SHF.R.U32.HI R20, RZ, 0x10, R13 ;  /* 0x00000010ff147819 */ /* 0x000fe2000001160d */
[----:B------:R-:W-:Y:S01]  /*12810*/  IMAD.SHL.U32 R24, R24, 0x400, RZ ;  /* 0x0000040018187824 */ /* 0x000fe200078e00ff */
[----:B------:R-:W-:Y:S02]  /*12820*/  LOP3.LUT R3, R3, R36, RZ, 0x3c, !PT ;  /* 0x0000002403037212 */ /* 0x000fe400078e3cff */
[----:B------:R-:W-:Y:S02]  /*12830*/  SHF.R.U64 R13, R14, 0x10, R15 ;  /* 0x000000100e0d7819 */ /* 0x000fe4000000120f */
[----:B------:R-:W-:-:S02]  /*12840*/  LOP3.LUT R24, R24, 0x7fffe000, RZ, 0xc0, !PT ;  /* 0x7fffe00018187812 */ /* 0x000fc400078ec0ff */
[----:B------:R-:W-:Y:S02]  /*12850*/  SHF.R.U32.HI R14, RZ, 0x10, R15 ;  /* 0x00000010ff0e7819 */ /* 0x000fe4000001160f */
[----:B------:R-:W-:Y:S02]  /*12860*/  IADD3 R3, R3, R24, R38 ;  /* 0x0000001803037210 */ /* 0x000fe40007ffe026 */
[----:B---3--:R-:W1:Y:S01]  /*12870*/  LDS.128 R24, [R40] ;  /* 0x0000000028187984 */ /* 0x008e620000000c00 */
[----:B------:R-:W-:Y:S02]  /*12880*/  PRMT R109, R109, 0x5410, R14 ;  /* 0x000054106d6d7816 */ /* 0x000fe4000000000e */
[----:B------:R-:W-:Y:S01]  /*12890*/  IMAD R3, R3, 0x2, R18 ;  /* 0x0000000203037824 */ /* 0x000fe200078e0212 */
[----:B------:R-:W-:Y:S02]  /*128a0*/  PRMT R107, R107, 0x5410, R20 ;  /* 0x000054106b6b7816 */ /* 0x000fe40000000014 */
[----:B------:R-:W-:-:S02]  /*128b0*/  PRMT R108, R108, 0x5410, R13 ;  /* 0x000054106c6c7816 */ /* 0x000fc4000000000d */
[----:B------:R-:W2:Y:S01]  /*128c0*/  LDS.128 R28, [R3+0x10400] ;  /* 0x01040000031c7984 */ /* 0x000ea20000000c00 */
        /* <DEDUP_REMOVED lines=8> */
[C---:B--2---:R-:W-:Y:S01]  /*12950*/  IMAD.U32 R14, R28.reuse, 0x10000, RZ ;  /* 0x000100001c0e7824 */ /* 0x044fe200078e00ff */
[----:B------:R-:W-:Y:S01]  /*12960*/  LOP3.LUT R15, R28, 0xffff0000, RZ, 0xc0, !PT ;  /* 0xffff00001c0f7812 */ /* 0x000fe200078ec0ff */
[C---:B------:R-:W-:Y:S01]  /*12970*/  IMAD.U32 R20, R29.reuse, 0x10000, RZ ;  /* 0x000100001d147824 */ /* 0x040fe200078e00ff */
[----:B------:R-:W-:Y:S01]  /*12980*/  LOP3.LUT R28, R29, 0xffff0000, RZ, 0xc0, !PT ;  /* 0xffff00001d1c7812 */ /* 0x000fe200078ec0ff */
[----:B------:R-:W-:-:S02]  /*12990*/  IMAD.U32 R29, R106, 0x10000, RZ ;  /* 0x000100006a1d7824 */ /* 0x000fc400078e00ff */
[----:B------:R-:W-:Y:S01]  /*129a0*/  FMUL.FTZ R35, R14, R33 ;  /* 0x000000210e237220 */ /* 0x000fe20000410000 */
[C---:B------:R-:W-:Y:S01]  /*129b0*/  IMAD.U32 R21, R30.reuse, 0x10000, RZ ;  /* 0x000100001e157824 */ /* 0x040fe200078e00ff */
[----:B------:R-:W-:Y:S01]  /*129c0*/  LOP3.LUT R25, R30, 0xffff0000, RZ, 0xc0, !PT ;  /* 0xffff00001e197812 */ /* 0x000fe200078ec0ff */
[C---:B------:R-:W-:Y:S01]  /*129d0*/  IMAD.U32 R27, R31.reuse, 0x10000, RZ ;  /* 0x000100001f1b7824 */ /* 0x040fe200078e00ff */
[----:B------:R-:W-:Y:S01]  /*129e0*/  LOP3.LUT R30, R31, 0xffff0000, RZ, 0xc0, !PT ;  /* 0xffff00001f1e7812 */ /* 0x000fe200078ec0ff */
[----:B------:R-:W-:Y:S02]  /*129f0*/  IMAD.U32 R31, R103, 0x10000, RZ ;  /* 0x00010000671f7824 */ /* 0x000fe400078e00ff */
[-C--:B------:R-:W-:Y:S01]  /*12a00*/  FMUL.FTZ R37, R14, R29.reuse ;  /* 0x0000001d0e257220 */ /* 0x080fe20000410000 */
[----:B------:R-:W-:Y:S01]  /*12a10*/  FFMA.FTZ R35, R4, R29, -R35 ;  /* 0x0000001d04237223 */ /* 0x000fe20000010823 */
[----:B------:R-:W-:Y:S02]  /*12a20*/  IMAD.U32 R29, R107, 0x10000, RZ ;  /* 0x000100006b1d7824 */ /* 0x000fe400078e00ff */
[----:B------:R-:W-:Y:S01]  /*12a30*/  FMUL.FTZ R39, R20, R31 ;  /* 0x0000001f14277220 */ /* 0x000fe20000410000 */
[----:B------:R-:W-:Y:S01]  /*12a40*/  FFMA.FTZ R37, R4, R33, R37 ;  /* 0x0000002104257223 */ /* 0x000fe20000010025 */
[----:B------:R-:W-:-:S02]  /*12a50*/  IMAD.U32 R4, R109, 0x10000, RZ ;  /* 0x000100006d047824 */ /* 0x000fc400078e00ff */
[-C--:B------:R-:W-:Y:S01]  /*12a60*/  FMUL.FTZ R33, R20, R29.reuse ;  /* 0x0000001d14217220 */ /* 0x080fe20000410000 */
[----:B------:R-:W-:Y:S01]  /*12a70*/  FMUL.FTZ R20, R27, R32 ;  /* 0x000000201b147220 */ /* 0x000fe20000410000 */
[----:B------:R-:W-:Y:S01]  /*12a80*/  LOP3.LUT R14, R101, 0xffff0000, RZ, 0xc0, !PT ;  /* 0xffff0000650e7812 */ /* 0x000fe200078ec0ff */
[----:B------:R-:W-:Y:S01]  /*12a90*/  FFMA.FTZ R39, R6, R29, -R39 ;  /* 0x0000001d06277223 */ /* 0x000fe20000010827 */
[-C--:B------:R-:W-:Y:S01]  /*12aa0*/  FMUL.FTZ R29, R27, R4.reuse ;  /* 0x000000041b1d7220 */ /* 0x080fe20000410000 */
[----:B------:R-:W-:Y:S01]  /*12ab0*/  LOP3.LUT R106, R106, 0xffff0000, RZ, 0xc0, !PT ;  /* 0xffff00006a6a7812 */ /* 0x000fe200078ec0ff */
[----:B------:R-:W-:Y:S01]  /*12ac0*/  FFMA.FTZ R27, R13, R4, -R20 ;  /* 0x000000040d1b7223 */ /* 0x000fe20000010814 */
[----:B------:R-:W-:Y:S01]  /*12ad0*/  LOP3.LUT R103, R103, 0xffff0000, RZ, 0xc0, !PT ;  /* 0xffff000067677812 */ /* 0x000fe200078ec0ff */
[----:B------:R-:W-:Y:S01]  /*12ae0*/  FMUL.FTZ R4, R15, R14 ;  /* 0x0000000e0f047220 */ /* 0x000fe20000410000 */
[----:B------:R-:W-:Y:S01]  /*12af0*/  LOP3.LUT R107, R107, 0xffff0000, RZ, 0xc0, !PT ;  /* 0xffff00006b6b7812 */ /* 0x000fe200078ec0ff */
[----:B------:R-:W-:Y:S01]  /*12b00*/  FFMA.FTZ R33, R6, R31, R33 ;  /* 0x0000001f06217223 */ /* 0x000fe20000010021 */
[----:B------:R-:W-:Y:S01]  /*12b10*/  FFMA.FTZ R29, R13, R32, R29 ;  /* 0x000000200d1d7223 */ /* 0x000fe2000001001d */
[----:B------:R-:W-:Y:S01]  /*12b20*/  FMUL.FTZ R20, R15, R106 ;  /* 0x0000006a0f147220 */ /* 0x000fe20000410000 */
[----:B------:R-:W-:-:S02]  /*12b30*/  IMAD.U32 R6, R104, 0x10000, RZ ;  /* 0x0001000068067824 */ /* 0x000fc400078e00ff */
[C---:B------:R-:W-:Y:S01]  /*12b40*/  FMUL.FTZ R13, R28.reuse, R103 ;  /* 0x000000671c0d7220 */ /* 0x040fe20000410000 */
[C---:B------:R-:W-:Y:S01]  /*12b50*/  FFMA.FTZ R106, R5.reuse, R106, -R4 ;  /* 0x0000006a056a7223 */ /* 0x040fe20000010804 */
[-C--:B------:R-:W-:Y:S01]  /*12b60*/  FMUL.FTZ R28, R28, R107.reuse ;  /* 0x0000006b1c1c7220 */ /* 0x080fe20000410000 */
[----:B------:R-:W-:Y:S01]  /*12b70*/  IMAD.U32 R4, R108, 0x10000, RZ ;  /* 0x000100006c047824 */ /* 0x000fe200078e00ff */
[----:B------:R-:W-:Y:S01]  /*12b80*/  LOP3.LUT R104, R104, 0xffff0000, RZ, 0xc0, !PT ;  /* 0xffff000068687812 */ /* 0x000fe200078ec0ff */
[----:B------:R-:W-:Y:S01]  /*12b90*/  FFMA.FTZ R20, R5, R14, R20 ;  /* 0x0000000e05147223 */ /* 0x000fe20000010014 */
[----:B------:R-:W-:Y:S01]  /*12ba0*/  FMUL.FTZ R32, R21, R6 ;  /* 0x0000000615207220 */ /* 0x000fe20000410000 */
[----:B------:R-:W-:Y:S01]  /*12bb0*/  LOP3.LUT R108, R108, 0xffff0000, RZ, 0xc0, !PT ;  /* 0xffff00006c6c7812 */ /* 0x000fe200078ec0ff */
[C---:B------:R-:W-:Y:S01]  /*12bc0*/  FFMA.FTZ R14, R24.reuse, R107, -R13 ;  /* 0x0000006b180e7223 */ /* 0x040fe2000001080d */
        /* <DEDUP_REMOVED lines=23> */
.L_x_1750:
[----:B------:R-:W-:Y:S05]  /*12d40*/  BSYNC B1 ;  /* 0x0000000000017941 */ /* 0x000fea0003800000 */
.L_x_1749:
[----:B------:R-:W-:Y:S05]  /*12d50*/  @P1 BRA `(.L_x_1716) ;  /* 0x00000004009c1947 */ /* 0x000fea0003800000 */
[----:B------:R-:W2:Y:S01]  /*12d60*/  LDL R32, [R1+0x80] ;  /* 0x0000800001207983 */ /* 0x000ea20000100800 */
[----:B------:R-:W-:Y:S02]  /*12d70*/  LEA.HI R0, R41, R0, RZ, 0x1d ;  /* 0x0000000029007211 */ /* 0x000fe400078fe8ff */
[----:B------:R-:W-:Y:S02]  /*12d80*/  SHF.R.U64 R21, R8, 0x10, R9 ;  /* 0x0000001008157819 */ /* 0x000fe40000001209 */
[----:B-1----:R-:W-:Y:S01]  /*12d90*/  SHF.R.S32.HI R5, RZ, 0x1f, R0 ;  /* 0x0000001fff057819 */ /* 0x002fe20000011400 */
[----:B------:R-:W-:Y:S01]  /*12da0*/  IMAD.SHL.U32 R3, R0, 0x8, RZ ;  /* 0x0000000800037824 */ /* 0x000fe200078e00ff */
[----:B------:R-:W-:Y:S02]  /*12db0*/  SHF.R.U64 R27, R72, 0x10, R73 ;  /* 0x00000010481b7819 */ /* 0x000fe40000001249 */
[----:B------:R-:W-:Y:S02]  /*12dc0*/  LEA.HI R5, R5, R0, RZ, 0x3 ;  /* 0x0000000005057211 */ /* 0x000fe400078f18ff */
[----:B------:R-:W-:-:S02]  /*12dd0*/  LOP3.LUT R0, R34, 0x38, R3, 0xf8, !PT ;  /* 0x0000003822007812 */ /* 0x000fc400078ef803 */
[----:B------:R-:W-:Y:S01]  /*12de0*/  PRMT R84, R84, 0x5410, R21 ;  /* 0x0000541054547816 */ /* 0x000fe20000000015 */
[----:B------:R-:W-:Y:S01]  /*12df0*/  IMAD.SHL.U32 R5, R5, 0x400, RZ ;  /* 0x0000040005057824 */ /* 0x000fe200078e00ff */
[----:B------:R-:W-:Y:S02]  /*12e00*/  LOP3.LUT R0, R0, R36, RZ, 0x3c, !PT ;  /* 0x0000002400007212 */ /* 0x000fe400078e3cff */
[----:B------:R-:W-:Y:S01]  /*12e10*/  SHF.R.U32.HI R8, RZ, 0x10, R9 ;  /* 0x00000010ff087819 */ /* 0x000fe20000011609 */
[----:B------:R-:W-:Y:S01]  /*12e20*/  IMAD.U32 R26, R84, 0x10000, RZ ;  /* 0x00010000541a7824 */ /* 0x000fe200078e00ff */
[----:B------:R-:W-:Y:S02]  /*12e30*/  LOP3.LUT R3, R5, 0x7fffe000, RZ, 0xc0, !PT ;  /* 0x7fffe00005037812 */ /* 0x000fe400078ec0ff */
[----:B------:R-:W-:Y:S02]  /*12e40*/  SHF.R.U64 R9, R10, 0x10, R11 ;  /* 0x000000100a097819 */ /* 0x000fe4000000120b */
[----:B------:R-:W-:-:S02]  /*12e50*/  IADD3 R3, R0, R3, R38 ;  /* 0x0000000300037210 */ /* 0x000fc40007ffe026 */
[----:B------:R-:W-:Y:S02]  /*12e60*/  SHF.R.U64 R25, R74, 0x10, R75 ;  /* 0x000000104a197819 */ /* 0x000fe4000000124b */
[----:B------:R-:W-:Y:S01]  /*12e70*/  SHF.R.U32.HI R10, RZ, 0x10, R11 ;  /* 0x00000010ff0a7819 */ /* 0x000fe2000001160b */
[----:B------:R-:W-:Y:S01]  /*12e80*/  IMAD R3, R3, 0x2, R18 ;  /* 0x0000000203037824 */ /* 0x000fe200078e0212 */
[----:B------:R-:W-:Y:S02]  /*12e90*/  PRMT R88, R88, 0x5410, R27 ;  /* 0x0000541058587816 */ /* 0x000fe4000000001b */
[----:B------:R-:W-:Y:S02]  /*12ea0*/  SHF.R.U32.HI R72, RZ, 0x10, R73 ;  /* 0x00000010ff487819 */ /* 0x000fe40000011649 */
[----:B------:R-:W1:Y:S01]  /*12eb0*/  LDS.128 R12, [R3+0x10400] ;  /* 0x01040000030c7984 */ /* 0x000e620000000c00 */
[----:B------:R-:W-:Y:S02]  /*12ec0*/  PRMT R85, R85, 0x5410, R8 ;  /* 0x0000541055557816 */ /* 0x000fe40000000008 */
[----:B------:R-:W-:Y:S01]  /*12ed0*/  PRMT R90, R90, 0x5410, R25 ;  /* 0x000054105a5a7816 */ /* 0x000fe20000000019 */
[----:B------:R-:W-:Y:S01]  /*12ee0*/  IMAD.U32 R25, R88, 0x10000, RZ ;  /* 0x0001000058197824 */ /* 0x000fe200078e00ff */
[----:B------:R-:W-:Y:S01]  /*12ef0*/  SHF.R.U32.HI R74, RZ, 0x10, R75 ;  /* 0x00000010ff4a7819 */ /* 0x000fe2000001164b */
[----:B------:R-:W-:Y:S01]  /*12f00*/  IMAD.U32 R29, R85, 0x10000, RZ ;  /* 0x00010000551d7824 */ /* 0x000fe200078e00ff */
[----:B------:R-:W-:-:S02]  /*12f10*/  PRMT R89, R89, 0x5410, R72 ;  /* 0x0000541059597816 */ /* 0x000fc40000000048 */
[----:B------:R-:W-:Y:S02]  /*12f20*/  PRMT R87, R87, 0x5410, R10 ;  /* 0x0000541057577816 */ /* 0x000fe4000000000a */
[----:B------:R-:W-:Y:S02]  /*12f30*/  PRMT R91, R91, 0x5410, R74 ;  /* 0x000054105b5b7816 */ /* 0x000fe4000000004a */
[----:B------:R-:W-:Y:S01]  /*12f40*/  PRMT R86, R86, 0x5410, R9 ;  /* 0x0000541056567816 */ /* 0x000fe20000000009 */
[----:B------:R-:W-:Y:S02]  /*12f50*/  IMAD.U32 R31, R87, 0x10000, RZ ;  /* 0x00010000571f7824 */ /* 0x000fe400078e00ff */
[C---:B-1----:R-:W-:Y:S01]  /*12f60*/  IMAD.U32 R11, R12.reuse, 0x10000, RZ ;  /* 0x000100000c0b7824 */ /* 0x042fe200078e00ff */
[----:B------:R-:W-:Y:S01]  /*12f70*/  LOP3.LUT R12, R12, 0xffff0000, RZ, 0xc0, !PT ;  /* 0xffff00000c0c7812 */ /* 0x000fe200078ec0ff */
[C---:B------:R-:W-:Y:S01]  /*12f80*/  IMAD.U32 R20, R13.reuse, 0x10000, RZ ;  /* 0x000100000d147824 */ /* 0x040fe200078e00ff */
[----:B------:R-:W-:Y:S01]  /*12f90*/  LOP3.LUT R13, R13, 0xffff0000, RZ, 0xc0, !PT ;  /* 0xffff00000d0d7812 */ /* 0x000fe200078ec0ff */
[C---:B------:R-:W-:Y:S01]  /*12fa0*/  FMUL.FTZ R27, R11.reuse, R26 ;  /* 0x0000001a0b1b7220 */ /* 0x040fe20000410000 */
[----:B------:R-:W-:Y:S01]  /*12fb0*/  FMUL.FTZ R33, R11, R25 ;  /* 0x000000190b217220 */ /* 0x000fe20000410000 */
[----:B------:R-:W-:-:S02]  /*12fc0*/  IMAD.U32 R11, R89, 0x10000, RZ ;  /* 0x00010000590b7824 */ /* 0x000fc400078e00ff */
[C---:B------:R-:W-:Y:S01]  /*12fd0*/  IMAD.U32 R24, R15.reuse, 0x10000, RZ ;  /* 0x000100000f187824 */ /* 0x040fe200078e00ff */
[----:B------:R-:W-:Y:S01]  /*12fe0*/  LOP3.LUT R15, R15, 0xffff0000, RZ, 0xc0, !PT ;  /* 0xffff00000f0f7812 */ /* 0x000fe200078ec0ff */
[----:B------:R-:W-:Y:S01]  /*12ff0*/  FMUL.FTZ R35, R20, R11 ;  /* 0x0000000b14237220 */ /* 0x000fe20000410000 */
[C---:B------:R-:W-:Y:S01]  /*13000*/  IMAD.U32 R21, R14.reuse, 0x10000, RZ ;  /* 0x000100000e157824 */ /* 0x040fe200078e00ff */
[----:B------:R-:W-:Y:S01]  /*13010*/  LOP3.LUT R14, R14, 0xffff0000, RZ, 0xc0, !PT ;  /* 0xffff00000e0e7812 */ /* 0x000fe200078ec0ff */
[----:B--2---:R-:W1:Y:S02]  /*13020*/  LDS.128 R4, [R32] ;  /* 0x0000000020047984 */ /* 0x004e640000000c00 */
[C---:B-1----:R-:W-:Y:S01]  /*13030*/  IMAD.U32 R0, R4.reuse, 0x10000, RZ ;  /* 0x0001000004007824 */ /* 0x042fe200078e00ff */
[----:B------:R-:W-:Y:S01]  /*13040*/  LOP3.LUT R4, R4, 0xffff0000, RZ, 0xc0, !PT ;  /* 0xffff000004047812 */ /* 0x000fe200078ec0ff */
[C---:B------:R-:W-:Y:S01]  /*13050*/  IMAD.U32 R8, R5.reuse, 0x10000, RZ ;  /* 0x0001000005087824 */ /* 0x040fe200078e00ff */
[----:B------:R-:W-:Y:S01]  /*13060*/  LOP3.LUT R5, R5, 0xffff0000, RZ, 0xc0, !PT ;  /* 0xffff000005057812 */ /* 0x000fe200078ec0ff */
[----:B------:R-:W-:Y:S01]  /*13070*/  FFMA.FTZ R28, R0, R25, -R27 ;  /* 0x00000019001c7223 */ /* 0x000fe2000001081b */
[----:B------:R-:W-:Y:S01]  /*13080*/  FMUL.FTZ R27, R20, R29 ;  /* 0x0000001d141b7220 */ /* 0x000fe20000410000 */
[----:B------:R-:W-:Y:S01]  /*13090*/  FFMA.FTZ R33, R0, R26, R33 ;  /* 0x0000001a00217223 */ /* 0x000fe20000010021 */
[----:B------:R-:W-:-:S02]  /*130a0*/  IMAD.U32 R25, R91, 0x10000, RZ ;  /* 0x000100005b197824 */ /* 0x000fc400078e00ff */
[C---:B------:R-:W-:Y:S01]  /*130b0*/  FFMA.FTZ R35, R8.reuse, R29, R35 ;  /* 0x0000001d08237223 */ /* 0x040fe20000010023 */
[----:B------:R-:W-:Y:S01]  /*130c0*/  FFMA.FTZ R26, R8, R11, -R27 ;  /* 0x0000000b081a7223 */ /* 0x000fe2000001081b */
[----:B------:R-:W-:Y:S02]  /*130d0*/  IMAD.U32 R10, R7, 0x10000, RZ ;  /* 0x00010000070a7824 */ /* 0x000fe400078e00ff */
[C---:B------:R-:W-:Y:S01]  /*130e0*/  FMUL.FTZ R11, R24.reuse, R31 ;  /* 0x0000001f180b7220 */ /* 0x040fe20000410000 */
[-C--:B------:R-:W-:Y:S01]  /*130f0*/  FMUL.FTZ R24, R24, R25.reuse ;  /* 0x0000001918187220 */ /* 0x080fe20000410000 */
[----:B------:R-:W-:Y:S01]  /*13100*/  LOP3.LUT R27, R84, 0xffff0000, RZ, 0xc0, !PT ;  /* 0xffff0000541b7812 */ /* 0x000fe200078ec0ff */
[----:B------:R-:W-:Y:S02]  /*13110*/  IMAD.U32 R8, R90, 0x10000, RZ ;  /* 0x000100005a087824 */ /* 0x000fe400078e00ff */
[----:B------:R-:W-:Y:S01]  /*13120*/  FFMA.FTZ R30, R10, R25, -R11 ;  /* 0x000000190a1e7223 */ /* 0x000fe2000001080b */
[----:B------:R-:W-:Y:S01]  /*13130*/  LOP3.LUT R11, R88, 0xffff0000, RZ, 0xc0, !PT ;  /* 0xffff0000580b7812 */ /* 0x000fe200078ec0ff */
[----:B------:R-:W-:Y:S01]  /*13140*/  FFMA.FTZ R31, R10, R31, R24 ;  /* 0x0000001f0a1f7223 */ /* 0x000fe20000010018 */
[----:B------:R-:W-:Y:S01]  /*13150*/  LOP3.LUT R10, R85, 0xffff0000, RZ, 0xc0, !PT ;  /* 0xffff0000550a7812 */ /* 0x000fe200078ec0ff */
[C---:B------:R-:W-:Y:S01]  /*13160*/  FMUL.FTZ R25, R12.reuse, R27 ;  /* 0x0000001b0c197220 */ /* 0x040fe20000410000 */
[----:B------:R-:W-:Y:S01]  /*13170*/  LOP3.LUT R0, R89, 0xffff0000, RZ, 0xc0, !PT ;  /* 0xffff000059007812 */ /* 0x000fe200078ec0ff */
[----:B------:R-:W-:Y:S01]  /*13180*/  FMUL.FTZ R29, R12, R11 ;  /* 0x0000000b0c1d7220 */ /* 0x000fe20000410000 */
[----:B------:R-:W-:-:S02]  /*13190*/  IMAD.U32 R12, R86, 0x10000, RZ ;  /* 0x00010000560c7824 */ /* 0x000fc400078e00ff */
[C---:B------:R-:W-:Y:S01]  /*131a0*/  FFMA.FTZ R25, R4.reuse, R11, -R25 ;  /* 0x0000000b04197223 */ /* 0x040fe20000010819 */
[C---:B------:R-:W-:Y:S01]  /*131b0*/  FMUL.FTZ R24, R13.reuse, R10 ;  /* 0x0000000a0d187220 */ /* 0x040fe20000410000 */
[----:B------:R-:W-:Y:S01]  /*131c0*/  FMUL.FTZ R11, R13, R0 ;  /* 0x000000000d0b7220 */ /* 0x000fe20000410000 */
[----:B------:R-:W-:Y:S01]  /*131d0*/  FFMA.FTZ R20, R4, R27, R29 ;  /* 0x0000001b04147223 */ /* 0x000fe2000001001d */
[----:B------:R-:W-:Y:S02]  /*131e0*/  IMAD.U32 R9, R6, 0x10000, RZ ;  /* 0x0001000006097824 */ /* 0x000fe400078e00ff */
[----:B------:R-:W-:Y:S01]  /*131f0*/  FMUL.FTZ R4, R21, R12 ;  /* 0x0000000c15047220 */ /* 0x000fe20000410000 */
[C---:B------:R-:W-:Y:S01]  /*13200*/  FFMA.FTZ R13, R5.reuse, R0, -R24 ;  /* 0x00000000050d7223 */ /* 0x040fe20000010818 */
[----:B------:R-:W-:Y:S01]  /*13210*/  FFMA.FTZ R10, R5, R10, R11 ;  /* 0x0000000a050a7223 */ /* 0x000fe2000001000b */
[-C--:B------:R-:W-:Y:S01]  /*13220*/  FMUL.FTZ R24, R21, R8.reuse ;  /* 0x0000000815187220 */ /* 0x080fe20000410000 */
[----:B------:R-:W-:Y:S01]  /*13230*/  FFMA.FTZ R21, R9, R8, -R4 ;  /* 0x0000000809157223 */ /* 0x000fe20000010804 */
[----:B------:R-:W-:-:S02]  /*13240*/  LOP3.LUT R11, R86, 0xffff0000, RZ, 0xc0, !PT ;  /* 0xffff0000560b7812 */ /* 0x000fc400078ec0ff */
[----:B------:R-:W-:Y:S01]  /*13250*/  LOP3.LUT R5, R90, 0xffff0000, RZ, 0xc0, !PT ;  /* 0xffff00005a057812 */ /* 0x000fe200078ec0ff */
[----:B------:R-:W-:Y:S01]  /*13260*/  FFMA.FTZ R24, R9, R12, R24 ;  /* 0x0000000c09187223 */ /* 0x000fe20000010018 */
[----:B------:R-:W-:Y:S01]  /*13270*/  LOP3.LUT R4, R87, 0xffff0000, RZ, 0xc0, !PT ;  /* 0xffff000057047812 */ /* 0x000fe200078ec0ff */
[C---:B------:R-:W-:Y:S01]  /*13280*/  FMUL.FTZ R9, R14.reuse, R11 ;  /* 0x0000000b0e097220 */ /* 0x040fe20000410000 */
[----:B------:R-:W-:Y:S01]  /*13290*/  LOP3.LUT R0, R91, 0xffff0000, RZ, 0xc0, !PT ;  /* 0xffff00005b007812 */ /* 0x000fe200078ec0ff */
[-C--:B------:R-:W-:Y:S01]  /*132a0*/  FMUL.FTZ R14, R14, R5.reuse ;  /* 0x000000050e0e7220 */ /* 0x080fe20000410000 */
[----:B------:R-:W-:Y:S01]  /*132b0*/  LOP3.LUT R6, R6, 0xffff0000, RZ, 0xc0, !PT ;  /* 0xffff000006067812 */ /* 0x000fe200078ec0ff */
[----:B------:R-:W-:Y:S01]  /*132c0*/  FMUL.FTZ R8, R15, R4 ;  /* 0x000000040f087220 */ /* 0x000fe20000410000 */
[----:B------:R-:W-:Y:S01]  /*132d0*/  LOP3.LUT R7, R7, 0xffff0000, RZ, 0xc0, !PT ;  /* 0xffff000007077812 */ /* 0x000fe200078ec0ff */
[-C--:B------:R-:W-:Y:S02]  /*132e0*/  FMUL.FTZ R27, R15, R0.reuse ;  /* 0x000000000f1b7220 */ /* 0x080fe40000410000 */
        /* <DEDUP_REMOVED lines=10> */
[----:B------:R-:W-:-:S02]  /*13390*/  F2FP.BF16.F32.PACK_AB R8, R20, R33 ;  /* 0x000000211408723e */ /* 0x000fc400000010ff */
[----:B------:R-:W-:Y:S01]  /*133a0*/  F2FP.BF16.F32.PACK_AB R11, R0, R31 ;  /* 0x0000001f000b723e */ /* 0x000fe200000010ff */
[----:B------:R3:W-:Y:S04]  /*133b0*/  STS.128 [R32], R4 ;  /* 0x0000000420007388 */ /* 0x0007e80000000c00 */
[----:B------:R3:W-:Y:S02]  /*133c0*/  STS.128 [R3+0x10400], R8 ;  /* 0x0104000803007388 */ /* 0x0007e40000000c00 */
.L_x_1716:
[----:B------:R-:W-:Y:S05]  /*133d0*/  BSYNC B0 ;  /* 0x0000000000007941 */ /* 0x000fea0003800000 */
.L_x_1676:
        /* <DEDUP_REMOVED lines=8> */
.L_x_1673:
[----:B------:R-:W-:-:S13]  /*13460*/  ISETP.NE.AND P0, PT, R225, 0x3, PT ;  /* 0x00000003e100780c */ /* 0x000fda0003f05270 */
[----:B------:R-:W-:Y:S05]  /*13470*/  @!P0 BRA `(.L_x_1751) ;  /* 0x0000000000048947 */ /* 0x000fea0003800000 */
[----:B------:R-:W-:Y:S01]  /*13480*/  BPT.TRAP 0x1 ;  /* 0x000000040000795c */ /* 0x000fe20000300000 */
.L_x_1751:
[----:B------:R-:W-:Y:S01]  /*13490*/  IMAD R58, R202, 0x8, R18 ;  /* 0x00000008ca3a7824 */ /* 0x000fe200078e0212 */
[----:B01-3--:R-:W-:-:S04]  /*134a0*/  SHF.L.U32 R3, R203, 0x1f, RZ ;  /* 0x0000001fcb037819 */ /* 0x00bfc800000006ff */
[----:B------:R0:W1:Y:S01]  /*134b0*/  SYNCS.PHASECHK.TRANS64.TRYWAIT P1, [R58+URZ+0x30830], R3 ;  /* 0x030830033a0075a7 */ /* 0x000062000802017f */
[----:B------:R-:W-:Y:S05]  /*134c0*/  @!P0 BRA `(.L_x_1752) ;  /* 0x0000000000048947 */ /* 0x000fea0003800000 */
[----:B------:R-:W-:Y:S01]  /*134d0*/  BPT.TRAP 0x1 ;  /* 0x000000040000795c */ /* 0x000fe20000300000 */
.L_x_1752:
[----:B------:R-:W-:Y:S01]  /*134e0*/  VIADD R0, R18, 0x20400 ;  /* 0x0002040012007836 */ /* 0x000fe20000000000 */
[----:B------:R-:W-:Y:S01]  /*134f0*/  LOP3.LUT R6, R2, 0x10000, RZ, 0xfc, !PT ;  /* 0x0001000002067812 */ /* 0x000fe200078efcff */
[----:B------:R-:W-:-:S03]  /*13500*/  IMAD.MOV.U32 R7, RZ, RZ, 0x40000040 ;  /* 0x40000040ff077424 */ /* 0x000fc600078e00ff */
[----:B------:R-:W-:-:S04]  /*13510*/  SHF.R.U32.HI R0, RZ, 0x4, R0 ;  /* 0x00000004ff007819 */ /* 0x000fc80000011600 */
[----:B------:R-:W-:-:S04]  /*13520*/  LOP3.LUT R0, R0, 0x3fff, RZ, 0xc0, !PT ;  /* 0x00003fff00007812 */ /* 0x000fc800078ec0ff */
[----:B------:R-:W-:-:S05]  /*13530*/  LOP3.LUT R0, R0, 0x10000, RZ, 0xfc, !PT ;  /* 0x0001000000007812 */ /* 0x000fca00078efcff */
[----:B------:R3:W-:Y:S01]  /*13540*/  STL [R1+0x40], R0 ;  /* 0x0000400001007387 */ /* 0x0007e20000100800 */
[----:B-1----:R-:W-:Y:S05]  /*13550*/  @P1 BRA `(.L_x_1753) ;  /* 0x0000000000081947 */ /* 0x002fea0003800000 */
[----:B------:R-:W1:Y:S02]  /*13560*/  SYNCS.PHASECHK.TRANS64.TRYWAIT P1, [R58+URZ+0x30830], R3 ;  /* 0x030830033a0075a7 */ /* 0x000e64000802017f */
[----:B-1----:R-:W-:Y:S05]  /*13570*/  @!P1 BRA `(.L_x_1754) ;  /* 0x0000018c00849947 */ /* 0x002fea0003800000 */
.L_x_1753:
[----:B---3--:R-:W3:Y:S01]  /*13580*/  LDL R0, [R1+0x40] ;  /* 0x0000400001007983 */ /* 0x008ee20000100800 */
[----:B01----:R-:W-:Y:S01]  /*13590*/  IMAD.MOV.U32 R3, RZ, RZ, 0x40000040 ;  /* 0x40000040ff037424 */ /* 0x003fe200078e00ff */
[----:B------:R-:W-:Y:S05]  /*135a0*/  WARPSYNC.ALL ;  /* 0x0000000000007948 */ /* 0x000fea0003800000 */
[C---:B------:R-:W-:Y:S01]  /*135b0*/  R2UR UR4, R6.reuse ;  /* 0x00000000060472ca */ /* 0x040fe200000e0000 */
[----:B--2-45:R-:W-:Y:S01]  /*135c0*/  WARPGROUP.ARRIVE ;  /* 0x00000000000079c5 */ /* 0x034fe20000000000 */
[----:B------:R-:W-:Y:S01]  /*135d0*/  R2UR UR5, R7 ;  /* 0x00000000070572ca */ /* 0x000fe200000e0000 */
[----:B------:R-:W-:Y:S01]  /*135e0*/  VIADD R62, R6, 0x2 ;  /* 0x00000002063e7836 */ /* 0x000fe20000000000 */
[----:B------:R-:W-:Y:S01]  /*135f0*/  R2UR UR7, R3 ;  /* 0x00000000030772ca */ /* 0x000fe200000e0000 */
[----:B------:R-:W-:-:S02]  /*13600*/  IMAD.MOV.U32 R63, RZ, RZ, 0x40000040 ;  /* 0x40000040ff3f7424 */ /* 0x000fc400078e00ff */
[----:B------:R-:W-:Y:S02]  /*13610*/  IMAD.MOV.U32 R5, RZ, RZ, 0x40000040 ;  /* 0x40000040ff057424 */ /* 0x000fe400078e00ff */
[C---:B------:R-:W-:Y:S01]  /*13620*/  VIADD R60, R6.reuse, 0x4 ;  /* 0x00000004063c7836 */ /* 0x040fe20000000000 */
[----:B------:R0:W-:Y:S01]  /*13630*/  STL.64 [R1+0x38], R62 ;  /* 0x0000383e01007387 */ /* 0x0001e20000100a00 */
[----:B------:R-:W-:Y:S02]  /*13640*/  IMAD.MOV.U32 R61, RZ, RZ, 0x40000040 ;  /* 0x40000040ff3d7424 */ /* 0x000fe400078e00ff */
[C---:B------:R-:W-:Y:S02]  /*13650*/  VIADD R56, R6.reuse, 0x6 ;  /* 0x0000000606387836 */ /* 0x040fe40000000000 */
[----:B------:R-:W-:Y:S01]  /*13660*/  IMAD.MOV.U32 R57, RZ, RZ, 0x40000040 ;  /* 0x40000040ff397424 */ /* 0x000fe200078e00ff */
[----:B------:R0:W-:Y:S01]  /*13670*/  STL.64 [R1+0x30], R60 ;  /* 0x0000303c01007387 */ /* 0x0001e20000100a00 */
[----:B------:R-:W-:-:S02]  /*13680*/  VIADD R12, R6, 0x400 ;  /* 0x00000400060c7836 */ /* 0x000fc40000000000 */
[----:B------:R-:W-:Y:S01]  /*13690*/  IMAD.MOV.U32 R13, RZ, RZ, 0x40000040 ;  /* 0x40000040ff0d7424 */ /* 0x000fe200078e00ff */
[----:B------:R0:W-:Y:S01]  /*136a0*/  STL.64 [R1+0x28], R56 ;  /* 0x0000283801007387 */ /* 0x0001e20000100a00 */
[C---:B------:R-:W-:Y:S02]  /*136b0*/  VIADD R216, R6.reuse, 0x402 ;  /* 0x0000040206d87836 */ /* 0x040fe40000000000 */
[----:B------:R-:W-:Y:S01]  /*136c0*/  IMAD.MOV.U32 R217, RZ, RZ, 0x40000040 ;  /* 0x40000040ffd97424 */ /* 0x000fe200078e00ff */
[----:B------:R0:W-:Y:S01]  /*136d0*/  STL.64 [R1+0x20], R12 ;  /* 0x0000200c01007387 */ /* 0x0001e20000100a00 */
[C---:B------:R-:W-:Y:S02]  /*136e0*/  VIADD R214, R6.reuse, 0x404 ;  /* 0x0000040406d67836 */ /* 0x040fe40000000000 */
[----:B------:R-:W-:Y:S02]  /*136f0*/  IMAD.MOV.U32 R215, RZ, RZ, 0x40000040 ;  /* 0x40000040ffd77424 */ /* 0x000fe400078e00ff */
[----:B------:R-:W-:-:S02]  /*13700*/  VIADD R212, R6, 0x406 ;  /* 0x0000040606d47836 */ /* 0x000fc40000000000 */
[----:B------:R-:W-:Y:S02]  /*13710*/  IMAD.MOV.U32 R213, RZ, RZ, 0x40000040 ;  /* 0x40000040ffd57424 */ /* 0x000fe400078e00ff */
[C---:B------:R-:W-:Y:S02]  /*13720*/  VIADD R210, R6.reuse, 0x800 ;  /* 0x0000080006d27836 */ /* 0x040fe40000000000 */
[----:B------:R-:W-:Y:S02]  /*13730*/  IMAD.MOV.U32 R211, RZ, RZ, 0x40000040 ;  /* 0x40000040ffd37424 */ /* 0x000fe400078e00ff */
        /* <DEDUP_REMOVED lines=12> */
[----:B------:R-:W-:Y:S02]  /*13800*/  VIADD R8, R6, 0xc06 ;  /* 0x00000c0606087836 */ /* 0x000fe40000000000 */
[----:B------:R-:W-:Y:S02]  /*13810*/  IMAD.MOV.U32 R9, RZ, RZ, 0x40000040 ;  /* 0x40000040ff097424 */ /* 0x000fe400078e00ff */
[----:B------:R-:W-:-:S02]  /*13820*/  IMAD.MOV.U32 R3, RZ, RZ, 0x40000040 ;  /* 0x40000040ff037424 */ /* 0x000fc400078e00ff */
[----:B---3--:R-:W-:-:S04]  /*13830*/  IMAD R2, R202, 0x800, R0 ;  /* 0x00000800ca027824 */ /* 0x008fc800078e0200 */
[C---:B------:R-:W-:Y:S01]  /*13840*/  VIADD R4, R2.reuse, 0x2 ;  /* 0x0000000202047836 */ /* 0x040fe20000000000 */
[----:B------:R-:W-:-:S13]  /*13850*/  R2UR UR6, R2 ;  /* 0x00000000020672ca */ /* 0x000fda00000e0000 */
[----:B------:R-:W-:Y:S01]  /*13860*/  HGMMA.64x64x16.F32.BF16 R24, gdesc[UR4], RZ, !UPT, gsb0 ;  /* 0x00e00000041879f0 */ /* 0x000fe2000c0018ff */
[----:B------:R-:W-:Y:S02]  /*13870*/  R2UR UR4, R62 ;  /* 0x000000003e0472ca */ /* 0x000fe400000e0000 */
[----:B------:R-:W-:Y:S02]  /*13880*/  R2UR UR5, R63 ;  /* 0x000000003f0572ca */ /* 0x000fe400000e0000 */
[----:B------:R-:W-:Y:S01]  /*13890*/  R2UR UR6, R4 ;  /* 0x00000000040672ca */ /* 0x000fe200000e0000 */
[----:B------:R-:W-:Y:S01]  /*138a0*/  VIADD R4, R2, 0x4 ;  /* 0x0000000402047836 */ /* 0x000fe20000000000 */
[----:B------:R-:W-:Y:S01]  /*138b0*/  R2UR UR7, R5 ;  /* 0x00000000050772ca */ /* 0x000fe200000e0000 */
[----:B------:R-:W-:Y:S01]  /*138c0*/  IMAD.MOV.U32 R5, RZ, RZ, 0x40000040 ;  /* 0x40000040ff057424 */ /* 0x000fe200078e00ff */
[----:B------:R-:W-:Y:S02]  /*138d0*/  WARPGROUP.DEPBAR.LE gsb0, 0x0 ;  /* 0x00008000000079c5 */ /* 0x000fe40000010000 */
[----:B------:R-:W-:-:S09]  /*138e0*/  WARPGROUP.ARRIVE ;  /* 0x00000000000079c5 */ /* 0x000fd20000000000 */
[----:B------:R-:W-:Y:S01]  /*138f0*/  HGMMA.64x64x16.F32.BF16 R24, gdesc[UR4], R24, gsb0 ;  /* 0x00e00000041879f0 */ /* 0x000fe20008001818 */
        /* <DEDUP_REMOVED lines=102> */
[C---:B------:R-:W-:Y:S01]  /*13f60*/  VIADD R4, R2.reuse, 0x604 ;  /* 0x0000060402047836 */ /* 0x040fe20000000000 */
[----:B------:R-:W-:Y:S01]  /*13f70*/  R2UR UR7, R5 ;  /* 0x00000000050772ca */ /* 0x000fe200000e0000 */
[----:B------:R-:W-:Y:S02]  /*13f80*/  IMAD.MOV.U32 R5, RZ, RZ, 0x40000040 ;  /* 0x40000040ff057424 */ /* 0x000fe400078e00ff */
[----:B------:R-:W-:Y:S01]  /*13f90*/  VIADD R2, R2, 0x606 ;  /* 0x0000060602027836 */ /* 0x000fe20000000000 */
[----:B------:R-:W-:-:S02]  /*13fa0*/  WARPGROUP.DEPBAR.LE gsb0, 0x0 ;  /* 0x00008000000079c5 */ /* 0x000fc40000010000 */
[----:B------:R-:W-:-:S07]  /*13fb0*/  WARPGROUP.ARRIVE ;  /* 0x00000000000079c5 */ /* 0x000fce0000000000 */
[----:B------:R-:W-:Y:S01]  /*13fc0*/  HGMMA.64x64x16.F32.BF16 R24, gdesc[UR4], R24, gsb0 ;  /* 0x00e00000041879f0 */ /* 0x000fe20008001818 */
[----:B------:R-:W-:Y:S02]  /*13fd0*/  R2UR UR4, R10 ;  /* 0x000000000a0472ca */ /* 0x000fe400000e0000 */
[----:B------:R-:W-:Y:S02]  /*13fe0*/  R2UR UR5, R11 ;  /* 0x000000000b0572ca */ /* 0x000fe400000e0000 */
[----:B------:R-:W-:Y:S02]  /*13ff0*/  R2UR UR6, R4 ;  /* 0x00000000040672ca */ /* 0x000fe400000e0000 */
[----:B------:R-:W-:Y:S01]  /*14000*/  R2UR UR7, R5 ;  /* 0x00000000050772ca */ /* 0x000fe200000e0000 */
[----:B------:R-:W-:Y:S02]  /*14010*/  WARPGROUP.DEPBAR.LE gsb0, 0x0 ;  /* 0x00008000000079c5 */ /* 0x000fe40000010000 */
[----:B------:R-:W-:-:S10]  /*14020*/  WARPGROUP.ARRIVE ;  /* 0x00000000000079c5 */ /* 0x000fd40000000000 */
[----:B------:R-:W-:Y:S01]  /*14030*/  HGMMA.64x64x16.F32.BF16 R24, gdesc[UR4], R24, gsb0 ;  /* 0x00e00000041879f0 */ /* 0x000fe20008001818 */
[----:B------:R-:W-:Y:S02]  /*14040*/  R2UR UR4, R8 ;  /* 0x00000000080472ca */ /* 0x000fe400000e0000 */
[----:B------:R-:W-:Y:S02]  /*14050*/  R2UR UR5, R9 ;  /* 0x00000000090572ca */ /* 0x000fe400000e0000 */
[----:B------:R-:W-:Y:S02]  /*14060*/  R2UR UR6, R2 ;  /* 0x00000000020672ca */ /* 0x000fe400000e0000 */
[----:B------:R-:W-:Y:S01]  /*14070*/  R2UR UR7, R3 ;  /* 0x00000000030772ca */ /* 0x000fe200000e0000 */
[----:B------:R-:W-:Y:S02]  /*14080*/  WARPGROUP.DEPBAR.LE gsb0, 0x0 ;  /* 0x00008000000079c5 */ /* 0x000fe40000010000 */
[----:B------:R-:W-:-:S10]  /*14090*/  WARPGROUP.ARRIVE ;  /* 0x00000000000079c5 */ /* 0x000fd40000000000 */
[----:B------:R-:W-:Y:S03]  /*140a0*/  HGMMA.64x64x16.F32.BF16 R24, gdesc[UR4], R24, gsb0 ;  /* 0x00e00000041879f0 */ /* 0x000fe60008001818 */
[----:B------:R-:W-:Y:S02]  /*140b0*/  WARPGROUP.DEPBAR.LE gsb0, 0x0 ;  /* 0x00008000000079c5 */ /* 0x000fe40000010000 */
[----:B0-----:R-:W-:Y:S05]  /*140c0*/  @!P0 BRA `(.L_x_1755) ;  /* 0x0000000000048947 */ /* 0x001fea0003800000 */
[----:B------:R-:W-:Y:S01]  /*140d0*/  BPT.TRAP 0x1 ;  /* 0x000000040000795c */ /* 0x000fe20000300000 */
.L_x_1755:
[----:B------:R-:W2:Y:S01]  /*140e0*/  LDL R12, [R1+0x60] ;  /* 0x00006000010c7983 */ /* 0x000ea20000100800 */
[----:B------:R-:W0:Y:S01]  /*140f0*/  LDC R74, c[0x0][0x448] ;  /* 0x00011200ff4a7b82 */ /* 0x000e220000000800 */
[----:B------:R-:W-:Y:S02]  /*14100*/  ULDC UR4, c[0x0][0x9d8] ;  /* 0x0002760000047ab9 */ /* 0x000fe40000000800 */
[----:B------:R-:W2:Y:S04]  /*14110*/  LDL R72, [R1+0x48] ;  /* 0x0000480001487983 */ /* 0x000ea80000100800 */
[----:B------:R-:W3:Y:S04]  /*14120*/  LDL R76, [R1+0xc] ;  /* 0x00000c00014c7983 */ /* 0x000ee80000100800 */
[----:B------:R-:W4:Y:S01]  /*14130*/  LDL R64, [R1+0x8] ;  /* 0x0000080001407983 */ /* 0x000f220000100800 */
[----:B0-----:R-:W-:Y:S01]  /*14140*/  ISETP.NE.AND P1, PT, R74, 0x1, PT ;  /* 0x000000014a00780c */ /* 0x001fe20003f25270 */
[----:B------:R-:W-:-:S12]  /*14150*/  FMUL.FTZ R0, R26, UR4 ;  /* 0x000000041a007c20 */ /* 0x000fd80008410000 */
[----:B------:R-:W0:Y:S08]  /*14160*/  @P1 LDC R13, c[0x0][0x44c] ;  /* 0x00011300ff0d1b82 */ /* 0x000e300000000800 */
[----:B------:R-:W1:Y:S01]  /*14170*/  @P1 LDC R26, c[0x0][0x450] ;  /* 0x00011400ff1a1b82 */ /* 0x000e620000000800 */
[----:B------:R-:W-:-:S04]  /*14180*/  FMUL.FTZ R25, R25, UR4 ;  /* 0x0000000419197c20 */ /* 0x000fc80008410000 */
[----:B------:R5:W0:Y:S02]  /*14190*/  MUFU.TANH R57, R25 ;  /* 0x0000001900397308 */ /* 0x000a240000002400 */
[----:B-----5:R-:W-:Y:S01]  /*141a0*/  FMUL.FTZ R25, R34, UR4 ;  /* 0x0000000422197c20 */ /* 0x020fe20008410000 */
[----:B------:R-:W-:Y:S01]  /*141b0*/  FMUL.FTZ R28, R28, UR4 ;  /* 0x000000041c1c7c20 */ /* 0x000fe20008410000 */
[----:B------:R-:W-:Y:S01]  /*141c0*/  FMUL.FTZ R43, R43, UR4 ;  /* 0x000000042b2b7c20 */ /* 0x000fe20008410000 */
[----:B------:R-:W-:-:S03]  /*141d0*/  FMUL.FTZ R47, R47, UR4 ;  /* 0x000000042f2f7c20 */ /* 0x000fc60008410000 */
[----:B------:R5:W0:Y:S01]  /*141e0*/  MUFU.TANH R59, R28 ;  /* 0x0000001c003b7308 */ /* 0x000a220000002400 */
[----:B------:R-:W-:Y:S01]  /*141f0*/  FMUL.FTZ R29, R29, UR4 ;  /* 0x000000041d1d7c20 */ /* 0x000fe20008410000 */
[----:B------:R-:W-:Y:S01]  /*14200*/  FMUL.FTZ R32, R32, UR4 ;  /* 0x0000000420207c20 */ /* 0x000fe20008410000 */
[----:B------:R-:W-:Y:S01]  /*14210*/  FMUL.FTZ R56, R24, UR4 ;  /* 0x0000000418387c20 */ /* 0x000fe20008410000 */
[----:B-----5:R-:W-:-:S04]  /*14220*/  IMAD.MOV.U32 R28, RZ, RZ, -0x40 ;  /* 0xffffffc0ff1c7424 */ /* 0x020fc800078e00ff */
[----:B------:R-:W0:Y:S01]  /*14230*/  MUFU.TANH R62, R43 ;  /* 0x0000002b003e7308 */ /* 0x000e220000002400 */
[----:B------:R-:W-:Y:S01]  /*14240*/  FMUL.FTZ R24, R31, UR4 ;  /* 0x000000041f187c20 */ /* 0x000fe20008410000 */
[----:B------:R-:W-:Y:S01]  /*14250*/  LOP3.LUT R22, R22, 0xffffffbf, RZ, 0xc0, !PT ;  /* 0xffffffbf16167812 */ /* 0x000fe200078ec0ff */
[----:B------:R-:W-:-:S05]  /*14260*/  FMUL.FTZ R4, R30, UR4 ;  /* 0x000000041e047c20 */ /* 0x000fca0008410000 */
[----:B------:R5:W0:Y:S01]  /*14270*/  MUFU.TANH R63, R47 ;  /* 0x0000002f003f7308 */ /* 0x000a220000002400 */
[----:B------:R-:W-:Y:S01]  /*14280*/  FMUL.FTZ R2, R27, UR4 ;  /* 0x000000041b027c20 */ /* 0x000fe20008410000 */
[----:B------:R-:W-:Y:S01]  /*14290*/  FMUL.FTZ R33, R33, UR4 ;  /* 0x0000000421217c20 */ /* 0x000fe20008410000 */
[----:B------:R-:W-:Y:S01]  /*142a0*/  FMUL.FTZ R30, R35, UR4 ;  /* 0x00000004231e7c20 */ /* 0x000fe20008410000 */
[----:B------:R-:W-:Y:S01]  /*142b0*/  FMUL.FTZ R37, R37, UR4 ;  /* 0x0000000425257c20 */ /* 0x000fe20008410000 */
[----:B-----5:R-:W-:-:S03]  /*142c0*/  IMAD R47, R97, R28, 0x40 ;  /* 0x00000040612f7424 */ /* 0x020fc600078e021c */
[----:B------:R5:W0:Y:S01]  /*142d0*/  MUFU.TANH R60, R29 ;  /* 0x0000001d003c7308 */ /* 0x000a220000002400 */
[----:B------:R-:W-:Y:S01]  /*142e0*/  FMUL.FTZ R40, R40, UR4 ;  /* 0x0000000428287c20 */ /* 0x000fe20008410000 */
[----:B------:R-:W-:Y:S01]  /*142f0*/  FMUL.FTZ R41, R41, UR4 ;  /* 0x0000000429297c20 */ /* 0x000fe20008410000 */
[----:B------:R-:W-:Y:S01]  /*14300*/  FMUL.FTZ R42, R42, UR4 ;  /* 0x000000042a2a7c20 */ /* 0x000fe20008410000 */
[----:B------:R-:W-:Y:S01]  /*14310*/  FMUL.FTZ R45, R45, UR4 ;  /* 0x000000042d2d7c20 */ /* 0x000fe20008410000 */
[----:B------:R-:W-:Y:S01]  /*14320*/  FMUL.FTZ R46, R46, UR4 ;  /* 0x000000042e2e7c20 */ /* 0x000fe20008410000 */
[----:B------:R-:W-:Y:S01]  /*14330*/  FMUL.FTZ R48, R48, UR4 ;  /* 0x0000000430307c20 */ /* 0x000fe20008410000 */
[----:B------:R-:W-:Y:S01]  /*14340*/  FMUL.FTZ R49, R49, UR4 ;  /* 0x0000000431317c20 */ /* 0x000fe20008410000 */
[----:B------:R1:W0:Y:S01]  /*14350*/  MUFU.TANH R31, R32 ;  /* 0x00000020001f7308 */ /* 0x0002220000002400 */
[----:B-----5:R-:W-:Y:S02]  /*14360*/  VIADD R29, R47, 0x1 ;  /* 0x000000012f1d7836 */ /* 0x020fe40000000000 */
[----:B------:R-:W-:Y:S01]  /*14370*/  FMUL.FTZ R5, R50, UR4 ;  /* 0x0000000432057c20 */ /* 0x000fe20008410000 */
[----:B------:R-:W-:Y:S01]  /*14380*/  FMUL.FTZ R3, R51, UR4 ;  /* 0x0000000433037c20 */ /* 0x000fe20008410000 */
[----:B------:R-:W-:Y:S01]  /*14390*/  FMUL.FTZ R52, R52, UR4 ;  /* 0x0000000434347c20 */ /* 0x000fe20008410000 */
[----:B------:R-:W-:Y:S01]  /*143a0*/  FMUL.FTZ R53, R53, UR4 ;  /* 0x0000000435357c20 */ /* 0x000fe20008410000 */
[----:B------:R-:W-:Y:S01]  /*143b0*/  FMUL.FTZ R28, R55, UR4 ;  /* 0x00000004371c7c20 */ /* 0x000fe20008410000 */
[----:B------:R-:W-:Y:S01]  /*143c0*/  @P1 LOP3.LUT R22, R22, 0x40, RZ, 0xfc, !PT ;  /* 0x0000004016161812 */ /* 0x000fe200078efcff */
[----:B-1----:R-:W-:Y:S01]  /*143d0*/  FMUL.FTZ R32, R38, UR4 ;  /* 0x0000000426207c20 */ /* 0x002fe20008410000 */
[----:B------:R-:W-:Y:S01]  /*143e0*/  FMUL.FTZ R36, R36, UR4 ;  /* 0x0000000424247c20 */ /* 0x000fe20008410000 */
[----:B------:R-:W-:Y:S01]  /*143f0*/  FMUL.FTZ R39, R39, UR4 ;  /* 0x0000000427277c20 */ /* 0x000fe20008410000 */
[----:B------:R-:W-:Y:S01]  /*14400*/  FMUL.FTZ R44, R44, UR4 ;  /* 0x000000042c2c7c20 */ /* 0x000fe20008410000 */
[----:B------:R-:W-:Y:S01]  /*14410*/  FMUL.FTZ R54, R54, UR4 ;  /* 0x0000000436367c20 */ /* 0x000fe20008410000 */
[----:B------:R-:W-:Y:S01]  /*14420*/  ULDC UR4, c[0x0][0x9dc] ;  /* 0x0002770000047ab9 */ /* 0x000fe20000000800 */
[----:B------:R-:W1:Y:S01]  /*14430*/  MUFU.TANH R56, R56 ;  /* 0x0000003800387308 */ /* 0x000e620000002400 */
[----:B------:R-:W-:-:S07]  /*14440*/  ULOP3.LUT UR5, URZ, UR4, URZ, 0x33, !UPT ;  /* 0x000000043f057292 */ /* 0x000fce000f8e333f */
        /* <DEDUP_REMOVED lines=18> */
[----:B--2---:R-:W-:-:S04]  /*14570*/  IMAD.IADD R12, R12, 0x1, R72 ;  /* 0x000000010c0c7824 */ /* 0x004fc800078e0248 */
[----:B0-----:R-:W-:-:S04]  /*14580*/  @P1 IMAD.HI.U32 R13, R12, R13, RZ ;  /* 0x0000000d0c0d1227 */ /* 0x001fc800078e00ff */
[----:B------:R-:W-:Y:S01]  /*14590*/  IMAD.MOV.U32 R34, RZ, RZ, R12 ;  /* 0x000000ffff227224 */ /* 0x000fe200078e000c */
[----:B------:R-:W-:Y:S02]  /*145a0*/  @P1 SHF.R.U32.HI R34, RZ, R26, R13 ;  /* 0x0000001aff221219 */ /* 0x000fe4000001160d */
[----:B------:R-:W0:Y:S03]  /*145b0*/  LDC.64 R12, c[0x0][0x9e0] ;  /* 0x00027800ff0c7b82 */ /* 0x000e260000000a00 */
[----:B------:R-:W2:Y:S01]  /*145c0*/  SHFL.IDX PT, R43, R34, RZ, 0x1c1f ;  /* 0x001c1fff222b7589 */ /* 0x000ea200000e0000 */
[----:B------:R-:W-:Y:S02]  /*145d0*/  VIADD R26, R58, 0x30840 ;  /* 0x000308403a1a7836 */ /* 0x000fe40000000000 */
[----:B---3--:R-:W-:Y:S01]  /*145e0*/  IMAD R29, R76, -0x2, R29 ;  /* 0xfffffffe4c1d7824 */ /* 0x008fe200078e021d */
[----:B------:R-:W3:Y:S02]  /*145f0*/  MUFU.TANH R52, R52 ;  /* 0x0000003400347308 */ /* 0x000ee40000002400 */
[----:B----4-:R-:W-:-:S02]  /*14600*/  PRMT R27, R64, 0x654, R26 ;  /* 0x00000654401b7816 */ /* 0x010fc4000000001a */
[----:B------:R-:W-:Y:S02]  /*14610*/  IADD3 R29, -R218, R29, R220 ;  /* 0x0000001dda1d7210 */ /* 0x000fe40007ffe1dc */
[----:B------:R4:W-:Y:S02]  /*14620*/  SYNCS.ARRIVE.TRANS64.RED.A1T0 RZ, [R27+URZ], RZ ;  /* 0x000000ff1bff79a7 */ /* 0x0009e4000810043f */
[----:B------:R-:W0:Y:S02]  /*14630*/  MUFU.TANH R53, R53 ;  /* 0x0000003500357308 */ /* 0x000e240000002400 */
[----:B0-----:R-:W-:-:S06]  /*14640*/  ISETP.GE.AND P1, PT, R13, 0x1, PT ;  /* 0x000000010d00780c */ /* 0x001fcc0003f26270 */
[----:B------:R-:W0:Y:S01]  /*14650*/  MUFU.TANH R28, R28 ;  /* 0x0000001c001c7308 */ /* 0x000e220000002400 */
[----:B----4-:R-:W-:Y:S01]  /*14660*/  IMAD.IADD R27, R220, 0x1, R47 ;  /* 0x00000001dc1b7824 */ /* 0x010fe200078e022f */
[----:B------:R-:W-:Y:S01]  /*14670*/  LOP3.LUT R22, R22, 0xffffffdf, RZ, 0xc0, !PT ;  /* 0xffffffdf16167812 */ /* 0x000fe200078ec0ff */
[----:B------:R-:W-:Y:S02]  /*14680*/  IMAD.IADD R51, R29, 0x1, R12 ;  /* 0x000000011d337824 */ /* 0x000fe400078e020c */
[----:B------:R-:W-:-:S03]  /*14690*/  IMAD R50, R76, -0x2, R27 ;  /* 0xfffffffe4c327824 */ /* 0x000fc600078e021b */
[----:B------:R4:W0:Y:S08]  /*146a0*/  MUFU.TANH R35, R36 ;  /* 0x0000002400237308 */ /* 0x0008300000002400 */
[----:B------:R5:W0:Y:S01]  /*146b0*/  MUFU.TANH R26, R54 ;  /* 0x00000036001a7308 */ /* 0x000a220000002400 */
[----:B----4-:R-:W-:Y:S01]  /*146c0*/  IMAD.U32 R36, RZ, RZ, UR5 ;  /* 0x00000005ff247e24 */ /* 0x010fe2000f8e00ff */
[----:B------:R-:W-:-:S04]  /*146d0*/  @P1 LOP3.LUT R22, R22, 0x20, RZ, 0xfc, !PT ;  /* 0x0000002016161812 */ /* 0x000fc800078efcff */
[----:B------:R4:W-:Y:S01]  /*146e0*/  STL [R1], R36 ;  /* 0x0000002401007387 */ /* 0x0009e20000100800 */
[----:B-----5:R-:W-:Y:S01]  /*146f0*/  VIADD R54, R29, UR5 ;  /* 0x000000051d367c36 */ /* 0x020fe20008000000 */
[----:B------:R-:W0:Y:S03]  /*14700*/  MUFU.TANH R61, R39 ;  /* 0x00000027003d7308 */ /* 0x000e260000002400 */
[----:B--2---:R-:W-:Y:S01]  /*14710*/  IMAD.IADD R29, R54, 0x1, R43 ;  /* 0x00000001361d7824 */ /* 0x004fe200078e022b */
[----:B----4-:R-:W-:-:S04]  /*14720*/  VIADDMNMX R36, R43, R51, R50, PT ;  /* 0x000000332b247246 */ /* 0x010fc80003800132 */
[----:B------:R2:W4:Y:S02]  /*14730*/  MUFU.TANH R39, R44 ;  /* 0x0000002c00277308 */ /* 0x0005240000002400 */
[----:B--2---:R-:W-:Y:S01]  /*14740*/  LEA R44, R97, 0xffffffc0, 0x6 ;  /* 0xffffffc0612c7811 */ /* 0x004fe200078e30ff */
[----:B01-3--:R-:W-:Y:S06]  /*14750*/  @!P1 BRA `(.L_x_1756) ;  /* 0x0000000000509947 */ /* 0x00bfec0003800000 */
[----:B------:R-:W-:Y:S01]  /*14760*/  IADD3 R27, -R218, R220, R43 ;  /* 0x000000dcda1b7210 */ /* 0x000fe20007ffe12b */
[----:B------:R-:W-:Y:S03]  /*14770*/  BSSY B0, `(.L_x_1757) ;  /* 0x000000e000007945 */ /* 0x000fe60003800000 */
[----:B------:R-:W-:-:S13]  /*14780*/  ISETP.GT.AND P1, PT, R27, -0x1, PT ;  /* 0xffffffff1b00780c */ /* 0x000fda0003f24270 */
        /* <DEDUP_REMOVED lines=8> */
.L_x_1758:
[----:B------:R-:W-:-:S13]  /*14810*/  ISETP.NE.AND P1, PT, R13, 0x1, PT ;  /* 0x000000010d00780c */ /* 0x000fda0003f25270 */
[----:B------:R-:W0:Y:S02]  /*14820*/  @P1 LDC.64 R64, c[0x0][0x9e8] ;  /* 0x00027a00ff401b82 */ /* 0x000e240000000a00 */
[----:B0-----:R-:W-:-:S05]  /*14830*/  @P1 IMAD.HI.U32 R38, R27, R64, RZ ;  /* 0x000000401b261227 */ /* 0x001fca00078e00ff */
[----:B------:R-:W-:-:S07]  /*14840*/  @P1 SHF.R.U32.HI R27, RZ, R65, R38 ;  /* 0x00000041ff1b1219 */ /* 0x000fce0000011626 */
.L_x_1759:
[----:B------:R-:W-:Y:S05]  /*14850*/  BSYNC B0 ;  /* 0x0000000000007941 */ /* 0x000fea0003800000 */
.L_x_1757:
[----:B------:R-:W-:-:S04]  /*14860*/  IMAD R27, R27, R13, -R44 ;  /* 0x0000000d1b1b7224 */ /* 0x000fc800078e0a2c */
[----:B------:R-:W-:-:S05]  /*14870*/  IMAD R38, R76, -0x2, R27 ;  /* 0xfffffffe4c267824 */ /* 0x000fca00078e021b */
[----:B------:R-:W-:Y:S02]  /*14880*/  VIMNMX R29, R29, R38, !PT ;  /* 0x000000261d1d7248 */ /* 0x000fe40007fe0100 */
[----:B------:R-:W-:-:S07]  /*14890*/  VIADDMNMX R36, R38, R13, R36, PT ;  /* 0x0000000d26247246 */ /* 0x000fce0003800124 */
.L_x_1756:
[C---:B------:R-:W-:Y:S02]  /*148a0*/  ISETP.GE.AND P2, PT, R47.reuse, 0x9, PT ;  /* 0x000000092f00780c */ /* 0x040fe40003f46270 */
[----:B------:R-:W-:Y:S02]  /*148b0*/  ISETP.GE.AND P1, PT, R47, 0x2, PT ;  /* 0x000000022f00780c */ /* 0x000fe40003f26270 */
[C---:B------:R-:W-:Y:S02]  /*148c0*/  ISETP.GT.AND P3, PT, R29.reuse, 0x8, !P2 ;  /* 0x000000081d00780c */ /* 0x040fe40005764270 */
[----:B------:R-:W-:Y:S02]  /*148d0*/  ISETP.GT.AND P4, PT, R29, 0x1, !P1 ;  /* 0x000000011d00780c */ /* 0x000fe40004f84270 */
[----:B------:R-:W-:Y:S02]  /*148e0*/  ISETP.LT.OR P3, PT, R36, 0x9, P3 ;  /* 0x000000092400780c */ /* 0x000fe40001f61670 */
[----:B------:R-:W-:-:S02]  /*148f0*/  ISETP.GE.AND P5, PT, R47, 0xa, PT ;  /* 0x0000000a2f00780c */ /* 0x000fc40003fa6270 */
[----:B------:R-:W-:Y:S02]  /*14900*/  FSEL R71, R59, -INF , !P3 ;  /* 0xff8000003b477808 */ /* 0x000fe40005800000 */
[C---:B------:R-:W-:Y:S02]  /*14910*/  ISETP.LT.OR P4, PT, R36.reuse, 0x2, P4 ;  /* 0x000000022400780c */ /* 0x040fe40002781670 */
[----:B------:R-:W-:Y:S02]  /*14920*/  ISETP.GT.AND P3, PT, R29, 0x9, !P5 ;  /* 0x000000091d00780c */ /* 0x000fe40006f64270 */
[----:B------:R-:W-:Y:S02]  /*14930*/  FSEL R67, R57, -INF , !P4 ;  /* 0xff80000039437808 */ /* 0x000fe40006000000 */
        /* <DEDUP_REMOVED lines=16> */
[----:B------:R-:W-:Y:S02]  /*14a40*/  ISETP.GE.AND P4, PT, R47, 0x1a, PT ;  /* 0x0000001a2f00780c */ /* 0x000fe40003f86270 */
[----:B------:R-:W-:Y:S02]  /*14a50*/  FSEL R79, R35, -INF , !P3 ;  /* 0xff800000234f7808 */ /* 0x000fe40005800000 */
[----:B------:R-:W-:Y:S02]  /*14a60*/  ISETP.GT.AND P3, PT, R29, 0x19, !P4 ;  /* 0x000000191d00780c */ /* 0x000fe40006764270 */
[----:B------:R-:W-:-:S02]  /*14a70*/  P2R R60, PR, RZ, 0x10 ;  /* 0x00000010ff3c7803 */ /* 0x000fc40000000000 */
[C---:B------:R-:W-:Y:S02]  /*14a80*/  ISETP.LT.OR P3, PT, R36.reuse, 0x1a, P3 ;  /* 0x0000001a2400780c */ /* 0x040fe40001f61670 */
[----:B------:R-:W-:Y:S02]  /*14a90*/  ISETP.GE.AND P4, PT, R47, 0x21, PT ;  /* 0x000000212f00780c */ /* 0x000fe40003f86270 */
[----:B------:R-:W-:Y:S02]  /*14aa0*/  FSEL R81, R37, -INF , !P3 ;  /* 0xff80000025517808 */ /* 0x000fe40005800000 */
[----:B------:R-:W-:Y:S01]  /*14ab0*/  ISETP.GT.AND P3, PT, R29, 0x20, !P4 ;  /* 0x000000201d00780c */ /* 0x000fe20006764270 */
[----:B------:R-:W0:Y:S01]  /*14ac0*/  SHFL.IDX PT, R37, R34, 0x1, 0x1c1f ;  /* 0x003c1f0022257f89 */ /* 0x000e2200000e0000 */
        /* <DEDUP_REMOVED lines=11> */
[----:B------:R-:W-:Y:S01]  /*14b80*/  ISETP.LT.OR P3, PT, R36, 0x29, P3 ;  /* 0x000000292400780c */ /* 0x000fe20001f61670 */
[----:B0-----:R-:W-:Y:S01]  /*14b90*/  IMAD.IADD R40, R54, 0x1, R37 ;  /* 0x0000000136287824 */ /* 0x001fe200078e0225 */
[----:B------:R-:W-:Y:S02]  /*14ba0*/  ISETP.GE.AND P4, PT, R47, 0x2a, PT ;  /* 0x0000002a2f00780c */ /* 0x000fe40003f86270 */
[----:B----4-:R-:W-:-:S02]  /*14bb0*/  FSEL R39, R39, -INF , !P3 ;  /* 0xff80000027277808 */ /* 0x010fc40005800000 */
        /* <DEDUP_REMOVED lines=15> */
[----:B------:R-:W-:Y:S02]  /*14cb0*/  ISETP.GE.AND P3, PT, R47, 0x39, PT ;  /* 0x000000392f00780c */ /* 0x000fe40003f66270 */
[----:B------:R-:W-:Y:S02]  /*14cc0*/  P2R R55, PR, RZ, 0x20 ;  /* 0x00000020ff377803 */ /* 0x000fe40000000000 */
[----:B------:R-:W-:-:S02]  /*14cd0*/  ISETP.GT.AND P4, PT, R29, 0x38, !P3 ;  /* 0x000000381d00780c */ /* 0x000fc40005f84270 */
[----:B------:R-:W-:Y:S02]  /*14ce0*/  ISETP.GE.AND P5, PT, R47, 0x3a, PT ;  /* 0x0000003a2f00780c */ /* 0x000fe40003fa6270 */
[----:B------:R-:W-:Y:S02]  /*14cf0*/  ISETP.LT.OR P4, PT, R36, 0x39, P4 ;  /* 0x000000392400780c */ /* 0x000fe40002781670 */
[----:B------:R-:W-:Y:S02]  /*14d00*/  VIADDMNMX R38, R37, R51, R50, PT ;  /* 0x0000003325267246 */ /* 0x000fe40003800132 */
[----:B------:R-:W-:Y:S02]  /*14d10*/  FSEL R27, R52, -INF , !P4 ;  /* 0xff800000341b7808 */ /* 0x000fe40006000000 */
[----:B------:R-:W-:-:S04]  /*14d20*/  ISETP.GT.AND P4, PT, R29, RZ, !P6 ;  /* 0x000000ff1d00720c */ /* 0x000fc80007784270 */
[----:B------:R-:W-:-:S04]  /*14d30*/  ISETP.LT.OR P4, PT, R36, 0x1, P4 ;  /* 0x000000012400780c */ /* 0x000fc80002781670 */
[----:B------:R-:W-:Y:S02]  /*14d40*/  FSEL R65, R56, -INF , !P4 ;  /* 0xff80000038417808 */ /* 0x000fe40006000000 */
[----:B------:R-:W-:-:S04]  /*14d50*/  ISETP.GT.AND P4, PT, R29, 0x39, !P5 ;  /* 0x000000391d00780c */ /* 0x000fc80006f84270 */
[----:B------:R-:W-:-:S04]  /*14d60*/  ISETP.LT.OR P4, PT, R36, 0x3a, P4 ;  /* 0x0000003a2400780c */ /* 0x000fc80002781670 */
[----:B------:R-:W-:Y:S02]  /*14d70*/  FSEL R29, R53, -INF , !P4 ;  /* 0xff800000351d7808 */ /* 0x000fe40006000000 */
[----:B------:R-:W-:-:S13]  /*14d80*/  ISETP.GE.AND P4, PT, R13, 0x1, PT ;  /* 0x000000010d00780c */ /* 0x000fda0003f86270 */
[----:B------:R-:W-:Y:S05]  /*14d90*/  @!P4 BRA `(.L_x_1760) ;  /* 0x000000000050c947 */ /* 0x000fea0003800000 */
        /* <DEDUP_REMOVED lines=11> */
.L_x_1762:
[----:B------:R-:W-:-:S13]  /*14e50*/  ISETP.NE.AND P4, PT, R13, 0x1, PT ;  /* 0x000000010d00780c */ /* 0x000fda0003f85270 */
[----:B------:R-:W0:Y:S02]  /*14e60*/  @P4 LDC.64 R36, c[0x0][0x9e8] ;  /* 0x00027a00ff244b82 */ /* 0x000e240000000a00 */
[----:B0-----:R-:W-:-:S05]  /*14e70*/  @P4 IMAD.HI.U32 R36, R34, R36, RZ ;  /* 0x0000002422244227 */ /* 0x001fca00078e00ff */
[----:B------:R-:W-:-:S07]  /*14e80*/  @P4 SHF.R.U32.HI R34, RZ, R37, R36 ;  /* 0x00000025ff224219 */ /* 0x000fce0000011624 */
.L_x_1763:
[----:B------:R-:W-:Y:S05]  /*14e90*/  BSYNC B0 ;  /* 0x0000000000007941 */ /* 0x000fea0003800000 */
.L_x_1761:
[----:B------:R-:W-:-:S04]  /*14ea0*/  IMAD R34, R34, R13, -R44 ;  /* 0x0000000d22227224 */ /* 0x000fc800078e0a2c */
[----:B------:R-:W-:-:S05]  /*14eb0*/  IMAD R37, R76, -0x2, R34 ;  /* 0xfffffffe4c257824 */ /* 0x000fca00078e0222 */
[----:B------:R-:W-:Y:S02]  /*14ec0*/  VIMNMX R40, R40, R37, !PT ;  /* 0x0000002528287248 */ /* 0x000fe40007fe0100 */
[----:B------:R-:W-:-:S07]  /*14ed0*/  VIADDMNMX R38, R37, R13, R38, PT ;  /* 0x0000000d25267246 */ /* 0x000fce0003800126 */
.L_x_1760:
[C---:B------:R-:W-:Y:S01]  /*14ee0*/  ISETP.GT.AND P1, PT, R40.reuse, 0x1, !P1 ;  /* 0x000000012800780c */ /* 0x040fe20004f24270 */
[----:B------:R-:W-:Y:S01]  /*14ef0*/  ULDC UR4, c[0x0][0x988] ;  /* 0x0002620000047ab9 */ /* 0x000fe20000000800 */
[----:B------:R-:W-:Y:S02]  /*14f00*/  ISETP.GT.AND P6, PT, R40, RZ, !P6 ;  /* 0x000000ff2800720c */ /* 0x000fe400077c4270 */
[C---:B------:R-:W-:Y:S02]  /*14f10*/  ISETP.LT.OR P1, PT, R38.reuse, 0x2, P1 ;  /* 0x000000022600780c */ /* 0x040fe40000f21670 */
[----:B------:R-:W-:Y:S02]  /*14f20*/  ISETP.LT.OR P6, PT, R38, 0x1, P6 ;  /* 0x000000012600780c */ /* 0x000fe400037c1670 */
[----:B------:R-:W-:Y:S01]  /*14f30*/  FSEL R34, R2, -INF , !P1 ;  /* 0xff80000002227808 */ /* 0x000fe20004800000 */
[----:B------:R-:W-:Y:S01]  /*14f40*/  IMAD.U32 R2, RZ, RZ, UR4 ;  /* 0x00000004ff027e24 */ /* 0x000fe2000f8e00ff */
[----:B------:R-:W-:-:S02]  /*14f50*/  ISETP.NE.AND P1, PT, R55, RZ, PT ;  /* 0x000000ff3700720c */ /* 0x000fc40003f25270 */
[----:B------:R-:W-:Y:S02]  /*14f60*/  FSEL R37, R0, -INF , !P6 ;  /* 0xff80000000257808 */ /* 0x000fe40007000000 */
        /* <DEDUP_REMOVED lines=35> */
[----:B------:R-:W-:Y:S02]  /*151a0*/  ISETP.GT.AND P1, PT, R40, 0x20, !P1 ;  /* 0x000000202800780c */ /* 0x000fe40004f24270 */
[----:B------:R-:W-:Y:S02]  /*151b0*/  FMNMX.FTZ R0, R33, R0, !PT ;  /* 0x0000000021007209 */ /* 0x000fe40007810000 */
[----:B------:R-:W-:Y:S02]  /*151c0*/  ISETP.LT.OR P1, PT, R38, 0x21, P1 ;  /* 0x000000212600780c */ /* 0x000fe40000f21670 */
[----:B------:R-:W-:Y:S02]  /*151d0*/  ISETP.NE.AND P4, PT, R69, RZ, PT ;  /* 0x000000ff4500720c */ /* 0x000fe40003f85270 */
        /* <DEDUP_REMOVED lines=8> */
[----:B------:R-:W-:Y:S02]  /*15260*/  ISETP.GT.AND P1, PT, R40, 0x28, !P2 ;  /* 0x000000282800780c */ /* 0x000fe40005724270 */
[----:B------:R-:W-:Y:S02]  /*15270*/  ISETP.NE.AND P2, PT, R70, RZ, PT ;  /* 0x000000ff4600720c */ /* 0x000fe40003f45270 */
[----:B------:R-:W-:Y:S02]  /*15280*/  ISETP.LT.OR P1, PT, R38, 0x29, P1 ;  /* 0x000000292600780c */ /* 0x000fe40000f21670 */
[----:B------:R-:W-:Y:S02]  /*15290*/  ISETP.GT.AND P3, PT, R40, 0x38, !P3 ;  /* 0x000000382800780c */ /* 0x000fe40005f64270 */
[----:B------:R-:W-:Y:S02]  /*152a0*/  FSEL R61, R46, -INF , !P1 ;  /* 0xff8000002e3d7808 */ /* 0x000fe40004800000 */
[----:B------:R-:W-:-:S02]  /*152b0*/  ISETP.GT.AND P1, PT, R40, 0x29, !P4 ;  /* 0x000000292800780c */ /* 0x000fc40006724270 */
[----:B------:R-:W-:Y:S02]  /*152c0*/  ISETP.NE.AND P4, PT, R48, RZ, PT ;  /* 0x000000ff3000720c */ /* 0x000fe40003f85270 */
[----:B------:R-:W-:Y:S02]  /*152d0*/  ISETP.LT.OR P1, PT, R38, 0x2a, P1 ;  /* 0x0000002a2600780c */ /* 0x000fe40000f21670 */
[----:B------:R-:W-:Y:S02]  /*152e0*/  ISETP.GT.AND P5, PT, R40, 0x39, !P5 ;  /* 0x000000392800780c */ /* 0x000fe40006fa4270 */
[----:B------:R-:W-:Y:S02]  /*152f0*/  FSEL R25, R63, -INF , !P1 ;  /* 0xff8000003f197808 */ /* 0x000fe40004800000 */
[----:B------:R-:W0:Y:S01]  /*15300*/  SHFL.BFLY PT, R63, R24, 0x2, 0x1f ;  /* 0x0c401f00183f7f89 */ /* 0x000e2200000e0000 */
[C---:B------:R-:W-:Y:S02]  /*15310*/  ISETP.LT.OR P3, PT, R38.reuse, 0x39, P3 ;  /* 0x000000392600780c */ /* 0x040fe40001f61670 */
[----:B------:R-:W-:-:S02]  /*15320*/  ISETP.LT.OR P5, PT, R38, 0x3a, P5 ;  /* 0x0000003a2600780c */ /* 0x000fc40002fa1670 */
[----:B0-----:R-:W-:-:S05]  /*15330*/  FMNMX.FTZ R63, R24, R63, !PT ;  /* 0x0000003f183f7209 */ /* 0x001fca0007810000 */
[----:B------:R-:W0:Y:S02]  /*15340*/  SHFL.BFLY PT, R4, R63, 0x1, 0x1f ;  /* 0x0c201f003f047f89 */ /* 0x000e2400000e0000 */
[----:B0-----:R-:W-:-:S04]  /*15350*/  FMNMX.FTZ R4, R63, R4, !PT ;  /* 0x000000043f047209 */ /* 0x001fc80007810000 */
[C---:B------:R-:W-:Y:S01]  /*15360*/  FSETP.NEU.FTZ.AND P1, PT, R4.reuse, -INF , PT ;  /* 0xff8000000400780b */ /* 0x040fe20003f3d000 */
[----:B------:R-:W-:-:S05]  /*15370*/  FMUL.FTZ R0, R4, R2 ;  /* 0x0000000204007220 */ /* 0x000fca0000410000 */
[----:B------:R-:W-:Y:S02]  /*15380*/  FSEL R30, R0, RZ, P1 ;  /* 0x000000ff001e7208 */ /* 0x000fe40000800000 */
[----:B------:R-:W-:Y:S02]  /*15390*/  FMNMX.FTZ R0, R37, R34, !PT ;  /* 0x0000002225007209 */ /* 0x000fe40007810000 */
[C---:B------:R-:W-:Y:S01]  /*153a0*/  ISETP.GT.AND P1, PT, R40.reuse, 0x30, !P2 ;  /* 0x000000302800780c */ /* 0x040fe20005724270 */
[--C-:B------:R-:W-:Y:S01]  /*153b0*/  FFMA.FTZ R24, R65, R2, -R30.reuse ;  /* 0x0000000241187223 */ /* 0x100fe2000001081e */
[----:B------:R-:W-:Y:S01]  /*153c0*/  FMNMX.FTZ R0, R45, R0, !PT ;  /* 0x000000002d007209 */ /* 0x000fe20007810000 */
[--C-:B------:R-:W-:Y:S01]  /*153d0*/  FFMA.FTZ R32, R67, R2, -R30.reuse ;  /* 0x0000000243207223 */ /* 0x100fe2000001081e */
[----:B------:R-:W-:Y:S01]  /*153e0*/  ISETP.GT.AND P2, PT, R40, 0x31, !P4 ;  /* 0x000000312800780c */ /* 0x000fe20006744270 */
[----:B------:R0:W-:Y:S01]  /*153f0*/  MUFU.EX2 R196, R24 ;  /* 0x0000001800c47308 */ /* 0x0001e20000000800 */
[----:B------:R-:W-:Y:S01]  /*15400*/  FMNMX.FTZ R0, R47, R0, !PT ;  /* 0x000000002f007209 */ /* 0x000fe20007810000 */
[-CC-:B------:R-:W-:Y:S01]  /*15410*/  FFMA.FTZ R29, R29, R2.reuse, -R30.reuse ;  /* 0x000000021d1d7223 */ /* 0x180fe2000001081e */
[C---:B------:R-:W-:Y:S01]  /*15420*/  ISETP.LT.OR P1, PT, R38.reuse, 0x31, P1 ;  /* 0x000000312600780c */ /* 0x040fe20000f21670 */
[--C-:B------:R-:W-:Y:S01]  /*15430*/  FFMA.FTZ R36, R79, R2, -R30.reuse ;  /* 0x000000024f247223 */ /* 0x100fe2000001081e */
[----:B------:R-:W-:Y:S01]  /*15440*/  FMNMX.FTZ R0, R49, R0, !PT ;  /* 0x0000000031007209 */ /* 0x000fe20007810000 */
[--C-:B------:R-:W-:Y:S01]  /*15450*/  FFMA.FTZ R31, R31, R2, -R30.reuse ;  /* 0x000000021f1f7223 */ /* 0x100fe2000001081e */
[----:B------:R-:W-:Y:S01]  /*15460*/  ISETP.LT.OR P2, PT, R38, 0x32, P2 ;  /* 0x000000322600780c */ /* 0x000fe20001741670 */
[----:B------:R1:W2:Y:S01]  /*15470*/  MUFU.EX2 R69, R32 ;  /* 0x0000002000457308 */ /* 0x0002a20000000800 */
[----:B------:R-:W-:Y:S01]  /*15480*/  FMNMX.FTZ R0, R51, R0, !PT ;  /* 0x0000000033007209 */ /* 0x000fe20007810000 */
[-CC-:B0-----:R-:W-:Y:S01]  /*15490*/  FFMA.FTZ R24, R71, R2.reuse, -R30.reuse ;  /* 0x0000000247187223 */ /* 0x181fe2000001081e */
[----:B------:R-:W-:Y:S01]  /*154a0*/  FSEL R5, R5, -INF , !P1 ;  /* 0xff80000005057808 */ /* 0x000fe20004800000 */
[--C-:B------:R-:W-:Y:S01]  /*154b0*/  FFMA.FTZ R38, R81, R2, -R30.reuse ;  /* 0x0000000251267223 */ /* 0x100fe2000001081e */
[----:B------:R-:W-:Y:S01]  /*154c0*/  FMNMX.FTZ R0, R53, R0, !PT ;  /* 0x0000000035007209 */ /* 0x000fe20007810000 */
[--C-:B------:R-:W-:Y:S01]  /*154d0*/  FFMA.FTZ R43, R43, R2, -R30.reuse ;  /* 0x000000022b2b7223 */ /* 0x100fe2000001081e */
[----:B------:R-:W-:Y:S01]  /*154e0*/  FSEL R63, R3, -INF , !P2 ;  /* 0xff800000033f7808 */ /* 0x000fe20005000000 */
[----:B------:R-:W-:Y:S01]  /*154f0*/  MUFU.EX2 R198, R24 ;  /* 0x0000001800c67308 */ /* 0x000fe20000000800 */
[----:B------:R-:W-:Y:S01]  /*15500*/  FMNMX.FTZ R0, R55, R0, !PT ;  /* 0x0000000037007209 */ /* 0x000fe20007810000 */
[-CC-:B-1----:R-:W-:Y:S01]  /*15510*/  FFMA.FTZ R32, R77, R2.reuse, -R30.reuse ;  /* 0x000000024d207223 */ /* 0x182fe2000001081e */
[----:B------:R-:W-:Y:S01]  /*15520*/  FSEL R65, R26, -INF , !P3 ;  /* 0xff8000001a417808 */ /* 0x000fe20005800000 */
[--C-:B------:R-:W-:Y:S01]  /*15530*/  FFMA.FTZ R26, R73, R2, -R30.reuse ;  /* 0x00000002491a7223 */ /* 0x100fe2000001081e */
[----:B------:R-:W-:Y:S01]  /*15540*/  FMNMX.FTZ R0, R57, R0, !PT ;  /* 0x0000000039007209 */ /* 0x000fe20007810000 */
[-CC-:B------:R-:W-:Y:S01]  /*15550*/  FFMA.FTZ R41, R41, R2.reuse, -R30.reuse ;  /* 0x0000000229297223 */ /* 0x180fe2000001081e */
[----:B------:R-:W-:Y:S01]  /*15560*/  FSEL R67, R28, -INF , !P5 ;  /* 0xff8000001c437808 */ /* 0x000fe20006800000 */
[--C-:B------:R-:W-:Y:S01]  /*15570*/  FFMA.FTZ R28, R75, R2, -R30.reuse ;  /* 0x000000024b1c7223 */ /* 0x100fe2000001081e */
[----:B------:R-:W-:Y:S01]  /*15580*/  FMNMX.FTZ R0, R59, R0, !PT ;  /* 0x000000003b007209 */ /* 0x000fe20007810000 */
[----:B------:R-:W-:Y:S01]  /*15590*/  MUFU.EX2 R71, R26 ;  /* 0x0000001a00477308 */ /* 0x000fe20000000800 */
[----:B------:R-:W-:Y:S01]  /*155a0*/  ISETP.NE.AND P4, PT, R74, 0x1, PT ;  /* 0x000000014a00780c */ /* 0x000fe20003f85270 */
[--C-:B------:R-:W-:Y:S01]  /*155b0*/  FFMA.FTZ R39, R39, R2, -R30.reuse ;  /* 0x0000000227277223 */ /* 0x100fe2000001081e */
[----:B------:R-:W-:Y:S01]  /*155c0*/  FMNMX.FTZ R0, R61, R0, !PT ;  /* 0x000000003d007209 */ /* 0x000fe20007810000 */
[-CC-:B------:R-:W-:Y:S01]  /*155d0*/  FFMA.FTZ R35, R35, R2.reuse, -R30.reuse ;  /* 0x0000000223237223 */ /* 0x180fe2000001081e */
[-CC-:B------:R-:W-:Y:S01]  /*155e0*/  FFMA.FTZ R33, R33, R2.reuse, -R30.reuse ;  /* 0x0000000221217223 */ /* 0x180fe2000001081e */
[----:B------:R-:W-:Y:S01]  /*155f0*/  FFMA.FTZ R27, R27, R2, -R30 ;  /* 0x000000021b1b7223 */ /* 0x000fe2000001081e */
[----:B------:R-:W-:Y:S01]  /*15600*/  FMNMX.FTZ R0, R25, R0, !PT ;  /* 0x0000000019007209 */ /* 0x000fe20007810000 */
[----:B------:R-:W-:Y:S03]  /*15610*/  MUFU.EX2 R28, R28 ;  /* 0x0000001c001c7308 */ /* 0x000fe60000000800 */
[----:B------:R-:W-:-:S03]  /*15620*/  FMNMX.FTZ R0, R5, R0, !PT ;  /* 0x0000000005007209 */ /* 0x000fc60007810000 */
[----:B------:R-:W0:Y:S01]  /*15630*/  @P4 LDC R44, c[0x0][0x450] ;  /* 0x00011400ff2c4b82 */ /* 0x000e220000000800 */
[----:B------:R-:W-:Y:S01]  /*15640*/  FMNMX.FTZ R0, R63, R0, !PT ;  /* 0x000000003f007209 */ /* 0x000fe20007810000 */
[----:B------:R-:W1:Y:S03]  /*15650*/  MUFU.EX2 R73, R32 ;  /* 0x0000002000497308 */ /* 0x000e660000000800 */
[----:B------:R-:W-:-:S04]  /*15660*/  FMNMX.FTZ R0, R65, R0, !PT ;  /* 0x0000000041007209 */ /* 0x000fc80007810000 */
[----:B------:R-:W-:Y:S01]  /*15670*/  FMNMX.FTZ R0, R67, R0, !PT ;  /* 0x0000000043007209 */ /* 0x000fe20007810000 */
[----:B------:R2:W-:Y:S04]  /*15680*/  MUFU.EX2 R186, R29 ;  /* 0x0000001d00ba7308 */ /* 0x0005e80000000800 */
[----:B------:R-:W3:Y:S04]  /*15690*/  SHFL.BFLY PT, R3, R0, 0x2, 0x1f ;  /* 0x0c401f0000037f89 */ /* 0x000ee800000e0000 */
[----:B------:R4:W-:Y:S01]  /*156a0*/  MUFU.EX2 R75, R38 ;  /* 0x00000026004b7308 */ /* 0x0009e20000000800 */
[----:B--2---:R-:W-:Y:S01]  /*156b0*/  FADD.FTZ R29, R196, R69 ;  /* 0x00000045c41d7221 */ /* 0x004fe20000010000 */
[----:B-1----:R-:W-:-:S02]  /*156c0*/  F2FP.BF16.F32.PACK_AB R192, R73, R28 ;  /* 0x0000001c49c0723e */ /* 0x002fc400000010ff */
[----:B------:R-:W-:-:S04]  /*156d0*/  F2FP.BF16.F32.PACK_AB R196, R69, R196 ;  /* 0x000000c445c4723e */ /* 0x000fc800000010ff */
[----:B------:R-:W1:Y:S01]  /*156e0*/  MUFU.EX2 R36, R36 ;  /* 0x0000002400247308 */ /* 0x000e620000000800 */
[----:B----4-:R-:W-:Y:S01]  /*156f0*/  FADD.FTZ R38, R198, R29 ;  /* 0x0000001dc6267221 */ /* 0x010fe20000010000 */
[----:B------:R-:W-:-:S03]  /*15700*/  F2FP.BF16.F32.PACK_AB R198, R71, R198 ;  /* 0x000000c647c6723e */ /* 0x000fc600000010ff */
[----:B------:R-:W-:-:S03]  /*15710*/  FADD.FTZ R29, R71, R38 ;  /* 0x00000026471d7221 */ /* 0x000fc60000010000 */
[----:B------:R2:W-:Y:S01]  /*15720*/  MUFU.EX2 R184, R31 ;  /* 0x0000001f00b87308 */ /* 0x0005e20000000800 */
[----:B------:R-:W-:Y:S01]  /*15730*/  FADD.FTZ R40, R28, R29 ;  /* 0x0000001d1c287221 */ /* 0x000fe20000010000 */
[----:B---3--:R-:W-:-:S06]  /*15740*/  FMNMX.FTZ R24, R0, R3, !PT ;  /* 0x0000000300187209 */ /* 0x008fcc0007810000 */
[----:B------:R-:W-:Y:S01]  /*15750*/  MUFU.EX2 R43, R43 ;  /* 0x0000002b002b7308 */ /* 0x000fe20000000800 */
[----:B------:R-:W3:Y:S01]  /*15760*/  SHFL.BFLY PT, R3, R24, 0x1, 0x1f ;  /* 0x0c201f0018037f89 */ /* 0x000ee200000e0000 */
[----:B--2---:R-:W-:Y:S01]  /*15770*/  FADD.FTZ R31, R73, R40 ;  /* 0x00000028491f7221 */ /* 0x004fe20000010000 */
[----:B-1----:R-:W-:-:S03]  /*15780*/  F2FP.BF16.F32.PACK_AB R194, R75, R36 ;  /* 0x000000244bc2723e */ /* 0x002fc600000010ff */
[----:B------:R-:W-:Y:S02]  /*15790*/  FADD.FTZ R42, R36, R31 ;  /* 0x0000001f242a7221 */ /* 0x000fe40000010000 */
[----:B------:R1:W-:Y:S02]  /*157a0*/  MUFU.EX2 R188, R41 ;  /* 0x0000002900bc7308 */ /* 0x0003e40000000800 */
[----:B------:R-:W-:-:S06]  /*157b0*/  FADD.FTZ R42, R75, R42 ;  /* 0x0000002a4b2a7221 */ /* 0x000fcc0000010000 */
[----:B------:R-:W-:Y:S01]  /*157c0*/  MUFU.EX2 R39, R39 ;  /* 0x0000002700277308 */ /* 0x000fe20000000800 */
[----:B-1----:R-:W1:Y:S07]  /*157d0*/  @P4 LDC R41, c[0x0][0x44c] ;  /* 0x00011300ff294b82 */ /* 0x002e6e0000000800 */
[----:B------:R2:W-:Y:S01]  /*157e0*/  MUFU.EX2 R190, R35 ;  /* 0x0000002300be7308 */ /* 0x0005e20000000800 */
[----:B---3--:R-:W-:-:S04]  /*157f0*/  FMNMX.FTZ R3, R24, R3, !PT ;  /* 0x0000000318037209 */ /* 0x008fc80007810000 */
[C---:B------:R-:W-:Y:S01]  /*15800*/  FSETP.NEU.FTZ.AND P1, PT, R3.reuse, -INF , PT ;  /* 0xff8000000300780b */ /* 0x040fe20003f3d000 */
[----:B------:R-:W-:Y:S02]  /*15810*/  FMUL.FTZ R0, R3, R2 ;  /* 0x0000000203007220 */ /* 0x000fe40000410000 */
[----:B------:R-:W-:Y:S01]  /*15820*/  MUFU.EX2 R33, R33 ;  /* 0x0000002100217308 */ /* 0x000fe20000000800 */
[----:B--2---:R-:W-:Y:S02]  /*15830*/  IMAD.MOV.U32 R35, RZ, RZ, R72 ;  /* 0x000000ffff237224 */ /* 0x004fe400078e0048 */
[----:B------:R-:W-:-:S05]  /*15840*/  FSEL R0, R0, RZ, P1 ;  /* 0x000000ff00007208 */ /* 0x000fca0000800000 */
[-CC-:B------:R-:W-:Y:S01]  /*15850*/  FFMA.FTZ R37, R37, R2.reuse, -R0.reuse ;  /* 0x0000000225257223 */ /* 0x180fe20000010800 */
[-CC-:B------:R-:W-:Y:S01]  /*15860*/  FFMA.FTZ R34, R34, R2.reuse, -R0.reuse ;  /* 0x0000000222227223 */ /* 0x180fe20000010800 */
[-CC-:B------:R-:W-:Y:S01]  /*15870*/  FFMA.FTZ R45, R45, R2.reuse, -R0.reuse ;  /* 0x000000022d2d7223 */ /* 0x180fe20000010800 */
[-CC-:B------:R-:W-:Y:S01]  /*15880*/  FFMA.FTZ R47, R47, R2.reuse, -R0.reuse ;  /* 0x000000022f2f7223 */ /* 0x180fe20000010800 */
[-CC-:B------:R-:W-:Y:S01]  /*15890*/  FFMA.FTZ R49, R49, R2.reuse, -R0.reuse ;  /* 0x0000000231317223 */ /* 0x180fe20000010800 */
[-CC-:B------:R-:W-:Y:S01]  /*158a0*/  FFMA.FTZ R51, R51, R2.reuse, -R0.reuse ;  /* 0x0000000233337223 */ /* 0x180fe20000010800 */
[----:B------:R-:W-:Y:S01]  /*158b0*/  MUFU.EX2 R37, R37 ;  /* 0x0000002500257308 */ /* 0x000fe20000000800 */
[-CC-:B------:R-:W-:Y:S01]  /*158c0*/  FFMA.FTZ R53, R53, R2.reuse, -R0.reuse ;  /* 0x0000000235357223 */ /* 0x180fe20000010800 */
[-CC-:B------:R-:W-:Y:S01]  /*158d0*/  FFMA.FTZ R55, R55, R2.reuse, -R0.reuse ;  /* 0x0000000237377223 */ /* 0x180fe20000010800 */
[-CC-:B------:R-:W-:Y:S01]  /*158e0*/  FFMA.FTZ R57, R57, R2.reuse, -R0.reuse ;  /* 0x0000000239397223 */ /* 0x180fe20000010800 */
[-CC-:B------:R-:W-:Y:S01]  /*158f0*/  FFMA.FTZ R59, R59, R2.reuse, -R0.reuse ;  /* 0x000000023b3b7223 */ /* 0x180fe20000010800 */
[-CC-:B------:R-:W-:Y:S01]  /*15900*/  FFMA.FTZ R61, R61, R2.reuse, -R0.reuse ;  /* 0x000000023d3d7223 */ /* 0x180fe20000010800 */
[-CC-:B------:R-:W-:Y:S01]  /*15910*/  FFMA.FTZ R25, R25, R2.reuse, -R0.reuse ;  /* 0x0000000219197223 */ /* 0x180fe20000010800 */
[-CC-:B------:R-:W-:Y:S01]  /*15920*/  FFMA.FTZ R5, R5, R2.reuse, -R0.reuse ;  /* 0x0000000205057223 */ /* 0x180fe20000010800 */
[----:B------:R-:W2:Y:S01]  /*15930*/  MUFU.EX2 R34, R34 ;  /* 0x0000002200227308 */ /* 0x000ea20000000800 */
[-CC-:B------:R-:W-:Y:S01]  /*15940*/  FFMA.FTZ R63, R63, R2.reuse, -R0.reuse ;  /* 0x000000023f3f7223 */ /* 0x180fe20000010800 */
[-CC-:B------:R-:W-:Y:S01]  /*15950*/  FFMA.FTZ R65, R65, R2.reuse, -R0.reuse ;  /* 0x0000000241417223 */ /* 0x180fe20000010800 */
[----:B------:R-:W-:Y:S01]  /*15960*/  FFMA.FTZ R67, R67, R2, -R0 ;  /* 0x0000000243437223 */ /* 0x000fe20000010800 */
[----:B-1----:R-:W-:-:S04]  /*15970*/  @P4 IMAD.HI.U32 R41, R72, R41, RZ ;  /* 0x0000002948294227 */ /* 0x002fc800078e00ff */
[----:B------:R-:W1:Y:S01]  /*15980*/  MUFU.EX2 R45, R45 ;  /* 0x0000002d002d7308 */ /* 0x000e620000000800 */
[----:B0-----:R-:W-:Y:S02]  /*15990*/  @P4 SHF.R.U32.HI R35, RZ, R44, R41 ;  /* 0x0000002cff234219 */ /* 0x001fe40000011629 */
[----:B------:R-:W-:-:S03]  /*159a0*/  ISETP.GE.AND P4, PT, R13, 0x1, PT ;  /* 0x000000010d00780c */ /* 0x000fc60003f86270 */
[----:B------:R-:W-:Y:S02]  /*159b0*/  IMAD.IADD R31, R102, 0x1, R35 ;  /* 0x00000001661f7824 */ /* 0x000fe400078e0223 */
[----:B------:R-:W0:Y:S01]  /*159c0*/  MUFU.EX2 R24, R47 ;  /* 0x0000002f00187308 */ /* 0x000e220000000800 */
[----:B--2---:R-:W-:Y:S01]  /*159d0*/  FADD.FTZ R38, R37, R34 ;  /* 0x0000002225267221 */ /* 0x004fe20000010000 */
[----:B------:R-:W-:Y:S01]  /*159e0*/  F2FP.BF16.F32.PACK_AB R197, R34, R37 ;  /* 0x0000002522c5723e */ /* 0x000fe200000010ff */
[----:B------:R-:W-:-:S05]  /*159f0*/  IMAD.IADD R12, R31, 0x1, R12 ;  /* 0x000000011f0c7824 */ /* 0x000fca00078e020c */
[----:B------:R-:W2:Y:S01]  /*15a00*/  MUFU.EX2 R49, R49 ;  /* 0x0000003100317308 */ /* 0x000ea20000000800 */
[----:B-1----:R-:W-:-:S07]  /*15a10*/  FADD.FTZ R29, R45, R38 ;  /* 0x000000262d1d7221 */ /* 0x002fce0000010000 */
[----:B------:R-:W1:Y:S01]  /*15a20*/  MUFU.EX2 R26, R51 ;  /* 0x00000033001a7308 */ /* 0x000e620000000800 */
[C---:B0-----:R-:W-:Y:S01]  /*15a30*/  FADD.FTZ R40, R24.reuse, R29 ;  /* 0x0000001d18287221 */ /* 0x041fe20000010000 */
[----:B------:R-:W-:-:S06]  /*15a40*/  F2FP.BF16.F32.PACK_AB R199, R24, R45 ;  /* 0x0000002d18c7723e */ /* 0x000fcc00000010ff */
[----:B------:R-:W-:Y:S01]  /*15a50*/  MUFU.EX2 R53, R53 ;  /* 0x0000003500357308 */ /* 0x000fe20000000800 */
[----:B--2---:R-:W-:-:S07]  /*15a60*/  FADD.FTZ R29, R49, R40 ;  /* 0x00000028311d7221 */ /* 0x004fce0000010000 */
[----:B------:R-:W0:Y:S01]  /*15a70*/  MUFU.EX2 R30, R55 ;  /* 0x00000037001e7308 */ /* 0x000e220000000800 */
[C---:B-1----:R-:W-:Y:S01]  /*15a80*/  FADD.FTZ R40, R26.reuse, R29 ;  /* 0x0000001d1a287221 */ /* 0x042fe20000010000 */
[----:B------:R-:W-:Y:S01]  /*15a90*/  FADD.FTZ R29, R43, R42 ;  /* 0x0000002a2b1d7221 */ /* 0x000fe20000010000 */
[----:B------:R-:W-:-:S03]  /*15aa0*/  F2FP.BF16.F32.PACK_AB R193, R26, R49 ;  /* 0x000000311ac1723e */ /* 0x000fc600000010ff */
[C---:B------:R-:W-:Y:S01]  /*15ab0*/  FADD.FTZ R42, R188.reuse, R29 ;  /* 0x0000001dbc2a7221 */ /* 0x040fe20000010000 */
[----:B------:R-:W-:Y:S01]  /*15ac0*/  F2FP.BF16.F32.PACK_AB R188, R188, R43 ;  /* 0x0000002bbcbc723e */ /* 0x000fe200000010ff */
[----:B------:R-:W-:Y:S02]  /*15ad0*/  MUFU.EX2 R57, R57 ;  /* 0x0000003900397308 */ /* 0x000fe40000000800 */
[----:B------:R-:W-:-:S04]  /*15ae0*/  FADD.FTZ R29, R39, R42 ;  /* 0x0000002a271d7221 */ /* 0x000fc80000010000 */
[C---:B------:R-:W-:Y:S01]  /*15af0*/  FADD.FTZ R42, R190.reuse, R29 ;  /* 0x0000001dbe2a7221 */ /* 0x040fe20000010000 */
[----:B------:R-:W-:Y:S01]  /*15b00*/  F2FP.BF16.F32.PACK_AB R190, R190, R39 ;  /* 0x00000027bebe723e */ /* 0x000fe200000010ff */
[----:B------:R-:W1:Y:S01]  /*15b10*/  MUFU.EX2 R32, R59 ;  /* 0x0000003b00207308 */ /* 0x000e620000000800 */
[----:B0-----:R-:W-:Y:S01]  /*15b20*/  F2FP.BF16.F32.PACK_AB R195, R30, R53 ;  /* 0x000000351ec3723e */ /* 0x001fe200000010ff */
[----:B------:R-:W-:-:S06]  /*15b30*/  FADD.FTZ R29, R33, R42 ;  /* 0x0000002a211d7221 */ /* 0x000fcc0000010000 */
[----:B------:R-:W-:Y:S08]  /*15b40*/  MUFU.EX2 R61, R61 ;  /* 0x0000003d003d7308 */ /* 0x000ff00000000800 */
[----:B------:R0:W2:Y:S01]  /*15b50*/  MUFU.EX2 R38, R25 ;  /* 0x0000001900267308 */ /* 0x0000a20000000800 */
[----:B-1----:R-:W-:-:S07]  /*15b60*/  F2FP.BF16.F32.PACK_AB R189, R32, R57 ;  /* 0x0000003920bd723e */ /* 0x002fce00000010ff */
[----:B------:R-:W1:Y:S01]  /*15b70*/  MUFU.EX2 R5, R5 ;  /* 0x0000000500057308 */ /* 0x000e620000000800 */
[----:B0-----:R-:W-:-:S04]  /*15b80*/  FADD.FTZ R25, R53, R40 ;  /* 0x0000002835197221 */ /* 0x001fc80000010000 */
[----:B------:R-:W-:-:S03]  /*15b90*/  FADD.FTZ R40, R30, R25 ;  /* 0x000000191e287221 */ /* 0x000fc60000010000 */
[----:B------:R-:W0:Y:S01]  /*15ba0*/  MUFU.EX2 R0, R63 ;  /* 0x0000003f00007308 */ /* 0x000e220000000800 */
[----:B------:R-:W-:Y:S01]  /*15bb0*/  FADD.FTZ R25, R57, R40 ;  /* 0x0000002839197221 */ /* 0x000fe20000010000 */
[----:B--2---:R-:W-:-:S03]  /*15bc0*/  F2FP.BF16.F32.PACK_AB R191, R38, R61 ;  /* 0x0000003d26bf723e */ /* 0x004fc600000010ff */
[----:B------:R-:W-:-:S03]  /*15bd0*/  FADD.FTZ R40, R32, R25 ;  /* 0x0000001920287221 */ /* 0x000fc60000010000 */
[----:B------:R-:W2:Y:S01]  /*15be0*/  MUFU.EX2 R27, R27 ;  /* 0x0000001b001b7308 */ /* 0x000ea20000000800 */
[----:B------:R-:W-:Y:S01]  /*15bf0*/  FADD.FTZ R25, R61, R40 ;  /* 0x000000283d197221 */ /* 0x000fe20000010000 */
[C---:B------:R-:W-:Y:S01]  /*15c00*/  FADD.FTZ R40, R184.reuse, R29 ;  /* 0x0000001db8287221 */ /* 0x040fe20000010000 */
[----:B------:R-:W-:Y:S02]  /*15c10*/  F2FP.BF16.F32.PACK_AB R184, R184, R33 ;  /* 0x00000021b8b8723e */ /* 0x000fe400000010ff */
[----:B------:R-:W-:-:S03]  /*15c20*/  FADD.FTZ R36, R38, R25 ;  /* 0x0000001926247221 */ /* 0x000fc60000010000 */
[----:B------:R-:W3:Y:S01]  /*15c30*/  MUFU.EX2 R65, R65 ;  /* 0x0000004100417308 */ /* 0x000ee20000000800 */
[----:B-1----:R-:W-:Y:S01]  /*15c40*/  FADD.FTZ R25, R5, R36 ;  /* 0x0000002405197221 */ /* 0x002fe20000010000 */
[C---:B0-----:R-:W-:Y:S01]  /*15c50*/  F2FP.BF16.F32.PACK_AB R185, R0.reuse, R5 ;  /* 0x0000000500b9723e */ /* 0x041fe200000010ff */
[----:B------:R-:W-:Y:S02]  /*15c60*/  VIADD R5, R97, 0xfffffffe ;  /* 0xfffffffe61057836 */ /* 0x000fe40000000000 */
[----:B------:R-:W-:-:S03]  /*15c70*/  FADD.FTZ R34, R0, R25 ;  /* 0x0000001900227221 */ /* 0x000fc60000010000 */
[----:B------:R-:W0:Y:S01]  /*15c80*/  MUFU.EX2 R28, R67 ;  /* 0x00000043001c7308 */ /* 0x000e220000000800 */
[----:B--2---:R-:W-:-:S04]  /*15c90*/  FADD.FTZ R223, R27, R40 ;  /* 0x000000281bdf7221 */ /* 0x004fc80000010000 */
[C---:B------:R-:W-:Y:S01]  /*15ca0*/  FADD.FTZ R223, R186.reuse, R223 ;  /* 0x000000dfbadf7221 */ /* 0x040fe20000010000 */
[----:B------:R-:W-:Y:S01]  /*15cb0*/  F2FP.BF16.F32.PACK_AB R186, R186, R27 ;  /* 0x0000001bbaba723e */ /* 0x000fe200000010ff */
[----:B---3--:R-:W-:-:S04]  /*15cc0*/  FADD.FTZ R221, R65, R34 ;  /* 0x0000002241dd7221 */ /* 0x008fc80000010000 */
[C---:B0-----:R-:W-:Y:S01]  /*15cd0*/  FADD.FTZ R221, R28.reuse, R221 ;  /* 0x000000dd1cdd7221 */ /* 0x041fe20000010000 */
[----:B------:R-:W-:Y:S01]  /*15ce0*/  F2FP.BF16.F32.PACK_AB R187, R28, R65 ;  /* 0x000000411cbb723e */ /* 0x000fe200000010ff */
[----:B------:R-:W-:Y:S06]  /*15cf0*/  @!P4 BRA `(.L_x_1764) ;  /* 0x000000000048c947 */ /* 0x000fec0003800000 */
        /* <DEDUP_REMOVED lines=11> */
.L_x_1766:
[----:B------:R-:W-:-:S13]  /*15db0*/  ISETP.NE.AND P1, PT, R13, 0x1, PT ;  /* 0x000000010d00780c */ /* 0x000fda0003f25270 */
[----:B------:R-:W0:Y:S02]  /*15dc0*/  @P1 LDC.64 R24, c[0x0][0x9e8] ;  /* 0x00027a00ff181b82 */ /* 0x000e240000000a00 */
[----:B0-----:R-:W-:-:S05]  /*15dd0*/  @P1 IMAD.HI.U32 R24, R0, R24, RZ ;  /* 0x0000001800181227 */ /* 0x001fca00078e00ff */
[----:B------:R-:W-:-:S07]  /*15de0*/  @P1 SHF.R.U32.HI R0, RZ, R25, R24 ;  /* 0x00000019ff001219 */ /* 0x000fce0000011618 */
.L_x_1767:
[----:B------:R-:W-:Y:S05]  /*15df0*/  BSYNC B0 ;  /* 0x0000000000007941 */ /* 0x000fea0003800000 */
.L_x_1765:
[----:B------:R-:W-:-:S05]  /*15e00*/  IMAD R13, R0, R13, R13 ;  /* 0x0000000d000d7224 */ /* 0x000fca00078e020d */
[----:B------:R-:W-:-:S07]  /*15e10*/  VIMNMX R12, R12, R13, PT ;  /* 0x0000000d0c0c7248 */ /* 0x000fce0003fe0100 */
.L_x_1764:
[----:B------:R-:W2:Y:S01]  /*15e20*/  LDL R24, [R1+0x64] ;  /* 0x0000640001187983 */ /* 0x000ea20000100800 */
[----:B------:R-:W-:Y:S01]  /*15e30*/  SHF.R.S32.HI R13, RZ, 0x1f, R12 ;  /* 0x0000001fff0d7819 */ /* 0x000fe2000001140c */
[----:B------:R-:W-:Y:S01]  /*15e40*/  BSSY B1, `(.L_x_1768) ;  /* 0x000036a000017945 */ /* 0x000fe20003800000 */
[----:B------:R-:W-:Y:S01]  /*15e50*/  IMAD.MOV.U32 R0, RZ, RZ, 0x3f800000 ;  /* 0x3f800000ff007424 */ /* 0x000fe200078e00ff */
[----:B------:R-:W-:Y:S02]  /*15e60*/  CS2R R150, SRZ ;  /* 0x0000000000967805 */ /* 0x000fe4000001ff00 */
[----:B------:R-:W-:Y:S01]  /*15e70*/  LEA.HI R13, R13, R12, RZ, 0x6 ;  /* 0x0000000c0d0d7211 */ /* 0x000fe200078f30ff */
[----:B------:R-:W-:Y:S01]  /*15e80*/  IMAD.MOV.U32 R12, RZ, RZ, 0x3f800000 ;  /* 0x3f800000ff0c7424 */ /* 0x000fe200078e00ff */
[----:B------:R-:W-:Y:S02]  /*15e90*/  CS2R R148, SRZ ;  /* 0x0000000000947805 */ /* 0x000fe4000001ff00 */
[----:B------:R-:W-:-:S02]  /*15ea0*/  CS2R R146, SRZ ;  /* 0x0000000000927805 */ /* 0x000fc4000001ff00 */
[----:B------:R-:W-:Y:S02]  /*15eb0*/  SHF.R.S32.HI R13, RZ, 0x6, R13 ;  /* 0x00000006ff0d7819 */ /* 0x000fe4000001140d */
        /* <DEDUP_REMOVED lines=60> */
[----:B--2---:R-:W-:-:S04]  /*16280*/  VIMNMX R24, R24, R13, !PT ;  /* 0x0000000d18187248 */ /* 0x004fc80007fe0100 */
[----:B------:R-:W-:Y:S01]  /*16290*/  ISETP.GE.AND P1, PT, R5, R24, PT ;  /* 0x000000180500720c */ /* 0x000fe20003f26270 */
[----:B------:R0:W-:Y:S02]  /*162a0*/  STL [R1+0x14], R24 ;  /* 0x0000141801007387 */ /* 0x0001e40000100800 */
[----:B0-----:R-:W-:-:S10]  /*162b0*/  CS2R R24, SRZ ;  /* 0x0000000000187805 */ /* 0x001fd4000001ff00 */
[----:B------:R-:W-:Y:S05]  /*162c0*/  @!P1 BRA `(.L_x_1769) ;  /* 0x0000003000849947 */ /* 0x000fea0003800000 */
[----:B------:R-:W-:Y:S01]  /*162d0*/  BSSY B0, `(.L_x_1770) ;  /* 0x000031c000007945 */ /* 0x000fe20003800000 */
[----:B------:R-:W-:Y:S02]  /*162e0*/  IMAD.MOV.U32 R0, RZ, RZ, 0x3f800000 ;  /* 0x3f800000ff007424 */ /* 0x000fe400078e00ff */
[----:B------:R-:W-:-:S07]  /*162f0*/  IMAD.MOV.U32 R151, RZ, RZ, RZ ;  /* 0x000000ffff977224 */ /* 0x000fce00078e00ff */
.L_x_1791:
[----:B------:R-:W-:-:S05]  /*16300*/  VIADD R222, R202, 0x1 ;  /* 0x00000001cade7836 */ /* 0x000fca0000000000 */
[----:B------:R-:W-:-:S04]  /*16310*/  ISETP.NE.AND P1, PT, R222, 0x2, PT ;  /* 0x00000002de00780c */ /* 0x000fc80003f25270 */
[----:B------:R-:W-:Y:S02]  /*16320*/  SEL R226, RZ, 0x1, P1 ;  /* 0x00000001ffe27807 */ /* 0x000fe40000800000 */
[----:B------:R-:W-:Y:S02]  /*16330*/  SEL R222, R222, RZ, P1 ;  /* 0x000000ffdede7207 */ /* 0x000fe40000800000 */
[----:B------:R-:W-:Y:S01]  /*16340*/  LOP3.LUT R226, R203, R226, RZ, 0x3c, !PT ;  /* 0x000000e2cbe27212 */ /* 0x000fe200078e3cff */
[----:B------:R-:W-:Y:S06]  /*16350*/  @!P0 BRA `(.L_x_1771) ;  /* 0x0000000000048947 */ /* 0x000fec0003800000 */
[----:B------:R-:W-:Y:S01]  /*16360*/  BPT.TRAP 0x1 ;  /* 0x000000040000795c */ /* 0x000fe20000300000 */
.L_x_1771:
[----:B------:R-:W-:Y:S01]  /*16370*/  IMAD R2, R222, 0x8, R18 ;  /* 0x00000008de027824 */ /* 0x000fe200078e0212 */
[----:B------:R-:W-:-:S04]  /*16380*/  SHF.L.U32 R152, R226, 0x1f, RZ ;  /* 0x0000001fe2987819 */ /* 0x000fc800000006ff */
[----:B------:R0:W1:Y:S01]  /*16390*/  SYNCS.PHASECHK.TRANS64.TRYWAIT P1, [R2+URZ+0x30830], R152 ;  /* 0x03083098020075a7 */ /* 0x000062000802017f */
[----:B------:R-:W-:Y:S05]  /*163a0*/  @!P0 BRA `(.L_x_1772) ;  /* 0x0000000000048947 */ /* 0x000fea0003800000 */
[----:B------:R-:W-:Y:S01]  /*163b0*/  BPT.TRAP 0x1 ;  /* 0x000000040000795c */ /* 0x000fe20000300000 */
.L_x_1772:
[----:B------:R-:W2:Y:S01]  /*163c0*/  LDL R13, [R1+0x40] ;  /* 0x00004000010d7983 */ /* 0x000ea20000100800 */
[----:B------:R-:W-:Y:S01]  /*163d0*/  BSSY B2, `(.L_x_1773) ;  /* 0x0000007000027945 */ /* 0x000fe20003800000 */
[----:B--2---:R-:W-:-:S04]  /*163e0*/  IMAD R13, R222, 0x800, R13 ;  /* 0x00000800de0d7824 */ /* 0x004fc800078e020d */
[C---:B------:R-:W-:Y:S02]  /*163f0*/  VIADD R156, R13.reuse, 0x2 ;  /* 0x000000020d9c7836 */ /* 0x040fe40000000000 */
[----:B------:R-:W-:Y:S01]  /*16400*/  VIADD R155, R13, 0x4 ;  /* 0x000000040d9b7836 */ /* 0x000fe20000000000 */
[----:B-1----:R-:W-:Y:S06]  /*16410*/  @P1 BRA `(.L_x_1774) ;  /* 0x0000000000081947 */ /* 0x002fec0003800000 */
[----:B------:R-:W1:Y:S02]  /*16420*/  SYNCS.PHASECHK.TRANS64.TRYWAIT P1, [R2+URZ+0x30830], R152 ;  /* 0x03083098020075a7 */ /* 0x000e64000802017f */
[----:B-1----:R-:W-:Y:S05]  /*16430*/  @!P1 BRA `(.L_x_1775) ;  /* 0x0000015c00e89947 */ /* 0x002fea0003800000 */
.L_x_1774:
[----:B------:R-:W-:Y:S05]  /*16440*/  BSYNC B2 ;  /* 0x0000000000027941 */ /* 0x000fea0003800000 */
.L_x_1773:
[----:B------:R-:W-:Y:S04]  /*16450*/  STL.64 [R1+0xc8], R16 ;  /* 0x0000c81001007387 */ /* 0x000fe80000100a00 */
[----:B------:R2:W-:Y:S04]  /*16460*/  STL.64 [R1+0xc0], R4 ;  /* 0x0000c00401007387 */ /* 0x0005e80000100a00 */
[----:B--2---:R-:W2:Y:S04]  /*16470*/  LDL.64 R4, [R1+0x30] ;  /* 0x0000300001047983 */ /* 0x004ea80000100a00 */
[----:B------:R3:W-:Y:S04]  /*16480*/  STL.64 [R1+0xb8], R2 ;  /* 0x0000b80201007387 */ /* 0x0007e80000100a00 */
[----:B------:R-:W4:Y:S01]  /*16490*/  LDL.64 R16, [R1+0x38] ;  /* 0x0000380001107983 */ /* 0x000f220000100a00 */
[----:B01----:R-:W-:-:S05]  /*164a0*/  IMAD.MOV.U32 R152, RZ, RZ, R13 ;  /* 0x000000ffff987224 */ /* 0x003fca00078e000d */
[----:B------:R-:W-:Y:S01]  /*164b0*/  R2UR UR6, R152 ;  /* 0x00000000980672ca */ /* 0x000fe200000e0000 */
[----:B------:R-:W-:Y:S01]  /*164c0*/  IMAD.MOV.U32 R152, RZ, RZ, R156 ;  /* 0x000000ffff987224 */ /* 0x000fe200078e009c */
[----:B---3--:R-:W3:Y:S01]  /*164d0*/  LDL.64 R2, [R1+0x28] ;  /* 0x0000280001027983 */ /* 0x008ee20000100a00 */
[C---:B------:R-:W-:Y:S02]  /*164e0*/  VIADD R154, R13.reuse, 0x6 ;  /* 0x000000060d9a7836 */ /* 0x040fe40000000000 */
[----:B------:R-:W-:Y:S01]  /*164f0*/  IMAD.MOV.U32 R153, RZ, RZ, 0x40000040 ;  /* 0x40000040ff997424 */ /* 0x000fe200078e00ff */
[----:B------:R-:W-:Y:S01]  /*16500*/  R2UR UR4, R152 ;  /* 0x00000000980472ca */ /* 0x000fe200000e0000 */
[----:B------:R-:W-:Y:S01]  /*16510*/  IMAD.MOV.U32 R152, RZ, RZ, R155 ;  /* 0x000000ffff987224 */ /* 0x000fe200078e009b */
[----:B------:R-:W-:Y:S01]  /*16520*/  R2UR UR10, R154 ;  /* 0x000000009a0a72ca */ /* 0x000fe200000e0000 */
[----:B------:R-:W-:Y:S02]  /*16530*/  IMAD.MOV.U32 R155, RZ, RZ, 0x40000040 ;  /* 0x40000040ff9b7424 */ /* 0x000fe400078e00ff */
[-C--:B------:R-:W-:Y:S01]  /*16540*/  FMUL.FTZ R24, R24, R12.reuse ;  /* 0x0000000c18187220 */ /* 0x080fe20000410000 */
[C---:B------:R-:W-:Y:S01]  /*16550*/  VIADD R156, R13.reuse, 0x204 ;  /* 0x000002040d9c7836 */ /* 0x040fe20000000000 */
[----:B------:R-:W-:Y:S01]  /*16560*/  R2UR UR8, R152 ;  /* 0x00000000980872ca */ /* 0x000fe200000e0000 */
[----:B------:R-:W-:Y:S01]  /*16570*/  VIADD R152, R13, 0x200 ;  /* 0x000002000d987836 */ /* 0x000fe20000000000 */
[----:B------:R-:W-:Y:S01]  /*16580*/  R2UR UR11, R155 ;  /* 0x000000009b0b72ca */ /* 0x000fe200000e0000 */
[-C--:B------:R-:W-:Y:S01]  /*16590*/  FMUL.FTZ R25, R25, R12.reuse ;  /* 0x0000000c19197220 */ /* 0x080fe20000410000 */
[-C--:B------:R-:W-:Y:S01]  /*165a0*/  FMUL.FTZ R28, R28, R12.reuse ;  /* 0x0000000c1c1c7220 */ /* 0x080fe20000410000 */
[----:B------:R-:W-:Y:S01]  /*165b0*/  FMUL.FTZ R29, R29, R12 ;  /* 0x0000000c1d1d7220 */ /* 0x000fe20000410000 */
[----:B------:R-:W-:Y:S01]  /*165c0*/  R2UR UR14, R152 ;  /* 0x00000000980e72ca */ /* 0x000fe200000e0000 */
[C---:B------:R-:W-:Y:S01]  /*165d0*/  VIADD R152, R13.reuse, 0x206 ;  /* 0x000002060d987836 */ /* 0x040fe20000000000 */
[----:B------:R-:W-:Y:S01]  /*165e0*/  R2UR UR22, R156 ;  /* 0x000000009c1672ca */ /* 0x000fe200000e0000 */
[----:B------:R-:W-:-:S02]  /*165f0*/  VIADD R156, R13, 0x400 ;  /* 0x000004000d9c7836 */ /* 0x000fc40000000000 */
[-C--:B------:R-:W-:Y:S01]  /*16600*/  FMUL.FTZ R32, R32, R12.reuse ;  /* 0x0000000c20207220 */ /* 0x080fe20000410000 */
[-C--:B------:R-:W-:Y:S01]  /*16610*/  FMUL.FTZ R33, R33, R12.reuse ;  /* 0x0000000c21217220 */ /* 0x080fe20000410000 */
[-C--:B------:R-:W-:Y:S01]  /*16620*/  FMUL.FTZ R36, R36, R12.reuse ;  /* 0x0000000c24247220 */ /* 0x080fe20000410000 */
[-C--:B------:R-:W-:Y:S01]  /*16630*/  FMUL.FTZ R37, R37, R12.reuse ;  /* 0x0000000c25257220 */ /* 0x080fe20000410000 */
[-C--:B------:R-:W-:Y:S01]  /*16640*/  FMUL.FTZ R40, R40, R12.reuse ;  /* 0x0000000c28287220 */ /* 0x080fe20000410000 */
[----:B------:R-:W-:Y:S02]  /*16650*/  MOV R154, UR11 ;  /* 0x0000000b009a7c02 */ /* 0x000fe40008000f00 */
[----:B------:R-:W-:Y:S01]  /*16660*/  R2UR UR26, R152 ;  /* 0x00000000981a72ca */ /* 0x000fe200000e0000 */
[----:B------:R-:W-:Y:S02]  /*16670*/  VIADD R152, R13, 0x404 ;  /* 0x000004040d987836 */ /* 0x000fe40000000000 */
[----:B------:R-:W-:Y:S01]  /*16680*/  FMUL.FTZ R41, R41, R12 ;  /* 0x0000000c29297220 */ /* 0x000fe20000410000 */
[----:B------:R0:W-:Y:S01]  /*16690*/  STL [R1+0x4], R154 ;  /* 0x0000049a01007387 */ /* 0x0001e20000100800 */
        /* <DEDUP_REMOVED lines=9> */
[----:B0-----:R-:W-:Y:S02]  /*16730*/  VIADD R154, R13, 0x202 ;  /* 0x000002020d9a7836 */ /* 0x001fe40000000000 */
[-C--:B------:R-:W-:Y:S01]  /*16740*/  FMUL.FTZ R53, R53, R12.reuse ;  /* 0x0000000c35357220 */ /* 0x080fe20000410000 */
[-C--:B------:R-:W-:Y:S01]  /*16750*/  FMUL.FTZ R56, R56, R12.reuse ;  /* 0x0000000c38387220 */ /* 0x080fe20000410000 */
[-C--:B------:R-:W-:Y:S01]  /*16760*/  FMUL.FTZ R57, R57, R12.reuse ;  /* 0x0000000c39397220 */ /* 0x080fe20000410000 */
[----:B------:R-:W-:Y:S01]  /*16770*/  FMUL.FTZ R60, R60, R12 ;  /* 0x0000000c3c3c7220 */ /* 0x000fe20000410000 */
[----:B------:R-:W-:Y:S01]  /*16780*/  R2UR UR18, R154 ;  /* 0x000000009a1272ca */ /* 0x000fe200000e0000 */
[C---:B------:R-:W-:Y:S01]  /*16790*/  VIADD R154, R13.reuse, 0x402 ;  /* 0x000004020d9a7836 */ /* 0x040fe20000000000 */
[----:B------:R-:W-:Y:S01]  /*167a0*/  R2UR UR42, R156 ;  /* 0x000000009c2a72ca */ /* 0x000fe200000e0000 */
[C---:B------:R-:W-:Y:S01]  /*167b0*/  VIADD R156, R13.reuse, 0x602 ;  /* 0x000006020d9c7836 */ /* 0x040fe20000000000 */
        /* <DEDUP_REMOVED lines=50> */
[----:B------:R-:W3:Y:S01]  /*16ae0*/  LDL.64 R12, [R1+0x20] ;  /* 0x00002000010c7983 */ /* 0x000ee20000100a00 */
        /* <DEDUP_REMOVED lines=63> */
[C---:B------:R-:W-:Y:S01]  /*16ee0*/  R2UR UR5, R153.reuse ;  /* 0x00000000990572ca */ /* 0x040fe200000e0000 */
[----:B------:R-:W3:Y:S01]  /*16ef0*/  LDL.LU R0, [R1+0x4] ;  /* 0x0000040001007983 */ /* 0x000ee20000300800 */
[----:B------:R-:W-:Y:S01]  /*16f00*/  MOV R227, UR10 ;  /* 0x0000000a00e37c02 */ /* 0x000fe20008000f00 */
[----:B------:R-:W-:Y:S01]  /*16f10*/  UMOV UR10, UR4 ;  /* 0x00000004000a7c82 */ /* 0x000fe20008000000 */
[----:B------:R-:W-:Y:S01]  /*16f20*/  R2UR UR7, R153 ;  /* 0x00000000990772ca */ /* 0x000fe200000e0000 */
[----:B------:R-:W-:Y:S01]  /*16f30*/  IMAD.MOV.U32 R157, RZ, RZ, 0x40000040 ;  /* 0x40000040ff9d7424 */ /* 0x000fe200078e00ff */
[----:B------:R-:W-:-:S02]  /*16f40*/  R2UR UR4, R6 ;  /* 0x00000000060472ca */ /* 0x000fc400000e0000 */
[----:B------:R-:W-:-:S05]  /*16f50*/  R2UR UR9, R153 ;  /* 0x00000000990972ca */ /* 0x000fca00000e0000 */
[----:B------:R-:W-:Y:S01]  /*16f60*/  UMOV UR11, UR5 ;  /* 0x00000005000b7c82 */ /* 0x000fe20008000000 */
[----:B------:R-:W-:Y:S02]  /*16f70*/  R2UR UR5, R7 ;  /* 0x00000000070572ca */ /* 0x000fe400000e0000 */
[----:B------:R-:W-:Y:S02]  /*16f80*/  R2UR UR15, R153 ;  /* 0x00000000990f72ca */ /* 0x000fe400000e0000 */
[----:B------:R-:W-:Y:S02]  /*16f90*/  R2UR UR19, R155 ;  /* 0x000000009b1372ca */ /* 0x000fe400000e0000 */
[----:B------:R-:W-:Y:S02]  /*16fa0*/  R2UR UR23, R157 ;  /* 0x000000009d1772ca */ /* 0x000fe400000e0000 */
[----:B------:R-:W-:Y:S02]  /*16fb0*/  R2UR UR27, R153 ;  /* 0x00000000991b72ca */ /* 0x000fe400000e0000 */
[----:B------:R-:W-:-:S02]  /*16fc0*/  R2UR UR31, R157 ;  /* 0x000000009d1f72ca */ /* 0x000fc400000e0000 */
        /* <DEDUP_REMOVED lines=10> */
[----:B------:R-:W-:-:S06]  /*17070*/  WARPGROUP.ARRIVE ;  /* 0x00000000000079c5 */ /* 0x000fcc0000000000 */
[----:B------:R-:W-:Y:S01]  /*17080*/  HGMMA.64x64x16.F32.BF16 R152, gdesc[UR4], RZ, !UPT, gsb0 ;  /* 0x00e00000049879f0 */ /* 0x000fe2000c0018ff */
[----:B------:R-:W-:Y:S01]  /*17090*/  UMOV UR6, UR8 ;  /* 0x0000000800067c82 */ /* 0x000fe20008000000 */
[----:B------:R-:W-:Y:S01]  /*170a0*/  UMOV UR7, UR9 ;  /* 0x0000000900077c82 */ /* 0x000fe20008000000 */
[----:B----4-:R-:W-:Y:S02]  /*170b0*/  R2UR UR8, R16 ;  /* 0x00000000100872ca */ /* 0x010fe400000e0000 */
[----:B------:R-:W-:Y:S01]  /*170c0*/  R2UR UR9, R17 ;  /* 0x00000000110972ca */ /* 0x000fe200000e0000 */
[----:B------:R-:W-:Y:S02]  /*170d0*/  WARPGROUP.DEPBAR.LE gsb0, 0x0 ;  /* 0x00008000000079c5 */ /* 0x000fe40000010000 */
[----:B------:R-:W-:Y:S01]  /*170e0*/  WARPGROUP.ARRIVE ;  /* 0x00000000000079c5 */ /* 0x000fe20000000000 */
[----:B--2---:R-:W-:Y:S01]  /*170f0*/  R2UR UR4, R4 ;  /* 0x00000000040472ca */ /* 0x004fe200000e0000 */
[----:B------:R0:W5:Y:S08]  /*17100*/  LDL.LU.64 R16, [R1+0xc8] ;  /* 0x0000c80001107983 */ /* 0x0001700000300a00 */
[----:B------:R-:W-:Y:S01]  /*17110*/  HGMMA.64x64x16.F32.BF16 R152, gdesc[UR8], R152, gsb0 ;  /* 0x00e00000089879f0 */ /* 0x000fe20008001898 */
[----:B------:R-:W-:-:S02]  /*17120*/  R2UR UR5, R5 ;  /* 0x00000000050572ca */ /* 0x000fc400000e0000 */
[----:B------:R-:W-:Y:S01]  /*17130*/  R2UR UR10, R227 ;  /* 0x00000000e30a72ca */ /* 0x000fe200000e0000 */
[----:B------:R0:W5:Y:S01]  /*17140*/  LDL.LU.64 R4, [R1+0xc0] ;  /* 0x0000c00001047983 */ /* 0x0001620000300a00 */
[----:B------:R-:W-:Y:S02]  /*17150*/  WARPGROUP.DEPBAR.LE gsb0, 0x0 ;  /* 0x00008000000079c5 */ /* 0x000fe40000010000 */
[----:B------:R-:W-:-:S07]  /*17160*/  WARPGROUP.ARRIVE ;  /* 0x00000000000079c5 */ /* 0x000fce0000000000 */
[----:B------:R-:W-:Y:S01]  /*17170*/  HGMMA.64x64x16.F32.BF16 R152, gdesc[UR4], R152, gsb0 ;  /* 0x00e00000049879f0 */ /* 0x000fe20008001898 */
[----:B---3--:R-:W-:Y:S02]  /*17180*/  R2UR UR8, R2 ;  /* 0x00000000020872ca */ /* 0x008fe400000e0000 */
[----:B------:R-:W-:Y:S02]  /*17190*/  R2UR UR9, R3 ;  /* 0x00000000030972ca */ /* 0x000fe400000e0000 */
[----:B------:R-:W-:Y:S01]  /*171a0*/  R2UR UR16, R216 ;  /* 0x00000000d81072ca */ /* 0x000fe200000e0000 */
[----:B------:R0:W5:Y:S01]  /*171b0*/  LDL.LU.64 R2, [R1+0xb8] ;  /* 0x0000b80001027983 */ /* 0x0001620000300a00 */
[----:B------:R-:W-:Y:S01]  /*171c0*/  R2UR UR11, R0 ;  /* 0x00000000000b72ca */ /* 0x000fe200000e0000 */
[----:B------:R-:W-:Y:S02]  /*171d0*/  WARPGROUP.DEPBAR.LE gsb0, 0x0 ;  /* 0x00008000000079c5 */ /* 0x000fe40000010000 */
[----:B------:R-:W-:-:S10]  /*171e0*/  WARPGROUP.ARRIVE ;  /* 0x00000000000079c5 */ /* 0x000fd40000000000 */
[----:B------:R-:W-:Y:S01]  /*171f0*/  HGMMA.64x64x16.F32.BF16 R152, gdesc[UR8], R152, gsb0 ;  /* 0x00e00000089879f0 */ /* 0x000fe20008001898 */
[----:B------:R-:W-:Y:S02]  /*17200*/  R2UR UR12, R12 ;  /* 0x000000000c0c72ca */ /* 0x000fe400000e0000 */
[----:B------:R-:W-:Y:S01]  /*17210*/  R2UR UR13, R13 ;  /* 0x000000000d0d72ca */ /* 0x000fe200000e0000 */
[----:B------:R-:W-:Y:S02]  /*17220*/  WARPGROUP.DEPBAR.LE gsb0, 0x0 ;  /* 0x00008000000079c5 */ /* 0x000fe40000010000 */
[----:B------:R-:W-:-:S10]  /*17230*/  WARPGROUP.ARRIVE ;  /* 0x00000000000079c5 */ /* 0x000fd40000000000 */
[----:B------:R-:W-:Y:S01]  /*17240*/  HGMMA.64x64x16.F32.BF16 R152, gdesc[UR12], R152, gsb0 ;  /* 0x00e000000c9879f0 */ /* 0x000fe20008001898 */
[----:B------:R-:W-:Y:S02]  /*17250*/  R2UR UR17, R217 ;  /* 0x00000000d91172ca */ /* 0x000fe400000e0000 */
[----:B------:R-:W-:Y:S02]  /*17260*/  WARPGROUP.DEPBAR.LE gsb0, 0x0 ;  /* 0x00008000000079c5 */ /* 0x000fe40000010000 */
[----:B------:R-:W-:-:S09]  /*17270*/  WARPGROUP.ARRIVE ;  /* 0x00000000000079c5 */ /* 0x000fd20000000000 */
[----:B------:R-:W-:Y:S01]  /*17280*/  HGMMA.64x64x16.F32.BF16 R152, gdesc[UR16], R152, gsb0 ;  /* 0x00e00000109879f0 */ /* 0x000fe20008001898 */
[----:B------:R-:W-:Y:S02]  /*17290*/  R2UR UR20, R214 ;  /* 0x00000000d61472ca */ /* 0x000fe400000e0000 */
        /* <DEDUP_REMOVED lines=52> */
.L_x_1776:
[----:B------:R-:W-:Y:S01]  /*175e0*/  SHF.L.U32 R0, R203, 0x1f, RZ ;  /* 0x0000001fcb007819 */ /* 0x000fe200000006ff */
[----:B------:R-:W-:-:S04]  /*175f0*/  IMAD R203, R202, 0x8, R18 ;  /* 0x00000008cacb7824 */ /* 0x000fc800078e0212 */
[----:B------:R0:W1:Y:S01]  /*17600*/  SYNCS.PHASECHK.TRANS64.TRYWAIT P1, [R203+URZ+0x30850], R0 ;  /* 0x03085000cb0075a7 */ /* 0x000062000802017f */
[----:B------:R-:W-:Y:S05]  /*17610*/  @!P0 BRA `(.L_x_1777) ;  /* 0x0000000000048947 */ /* 0x000fea0003800000 */
[----:B------:R-:W-:Y:S01]  /*17620*/  BPT.TRAP 0x1 ;  /* 0x000000040000795c */ /* 0x000fe20000300000 */
.L_x_1777:
[----:B------:R-:W-:Y:S04]  /*17630*/  BSSY B2, `(.L_x_1778) ;  /* 0x0000004000027945 */ /* 0x000fe80003800000 */
[----:B-1----:R-:W-:Y:S05]  /*17640*/  @P1 BRA `(.L_x_1779) ;  /* 0x0000000000081947 */ /* 0x002fea0003800000 */
[----:B------:R-:W1:Y:S02]  /*17650*/  SYNCS.PHASECHK.TRANS64.TRYWAIT P1, [R203+URZ+0x30850], R0 ;  /* 0x03085000cb0075a7 */ /* 0x000e64000802017f */
[----:B-1----:R-:W-:Y:S05]  /*17660*/  @!P1 BRA `(.L_x_1780) ;  /* 0x0000014c00709947 */ /* 0x002fea0003800000 */
.L_x_1779:
[----:B------:R-:W-:Y:S05]  /*17670*/  BSYNC B2 ;  /* 0x0000000000027941 */ /* 0x000fea0003800000 */
.L_x_1778:
[----:B01----:R-:W-:Y:S01]  /*17680*/  VIADD R0, R18, 0x400 ;  /* 0x0000040012007836 */ /* 0x003fe20000000000 */
[----:B------:R-:W-:Y:S01]  /*17690*/  WARPGROUP.ARRIVE ;  /* 0x00000000000079c5 */ /* 0x000fe20000000000 */
[----:B------:R-:W-:-:S03]  /*176a0*/  IMAD.MOV.U32 R13, RZ, RZ, 0x40000040 ;  /* 0x40000040ff0d7424 */ /* 0x000fc600078e00ff */
[----:B------:R-:W-:Y:S02]  /*176b0*/  SHF.R.U32.HI R0, RZ, 0x4, R0 ;  /* 0x00000004ff007819 */ /* 0x000fe40000011600 */
[----:B------:R-:W-:Y:S01]  /*176c0*/  R2UR UR7, R13 ;  /* 0x000000000d0772ca */ /* 0x000fe200000e0000 */
[----:B------:R-:W-:Y:S01]  /*176d0*/  IMAD.MOV.U32 R13, RZ, RZ, 0x40000040 ;  /* 0x40000040ff0d7424 */ /* 0x000fe200078e00ff */
[----:B------:R-:W-:-:S04]  /*176e0*/  LOP3.LUT R12, R0, 0x3fff, RZ, 0xc0, !PT ;  /* 0x00003fff000c7812 */ /* 0x000fc800078ec0ff */
[----:B------:R-:W-:-:S05]  /*176f0*/  LOP3.LUT R12, R12, 0x2000000, RZ, 0xfc, !PT ;  /* 0x020000000c0c7812 */ /* 0x000fca00078efcff */
[----:B------:R-:W-:-:S05]  /*17700*/  IMAD R12, R202, 0x800, R12 ;  /* 0x00000800ca0c7824 */ /* 0x000fca00078e020c */
[----:B------:R-:W-:-:S13]  /*17710*/  R2UR UR6, R12 ;  /* 0x000000000c0672ca */ /* 0x000fda00000e0000 */
[----:B------:R-:W-:Y:S03]  /*17720*/  HGMMA.64x256x16.F32.BF16 R24, R196, gdesc[UR4].tnspB, R24, gsb0 ;  /* 0x43e00004c4187df0 */ /* 0x000fe60008001818 */
[----:B------:R-:W-:Y:S02]  /*17730*/  WARPGROUP.DEPBAR.LE gsb0, 0x0 ;  /* 0x00008000000079c5 */ /* 0x000fe40000010000 */
[----:B------:R-:W-:Y:S01]  /*17740*/  VIADD R196, R12, 0x80 ;  /* 0x000000800cc47836 */ /* 0x000fe20000000000 */
[----:B------:R-:W-:Y:S01]  /*17750*/  WARPGROUP.ARRIVE ;  /* 0x00000000000079c5 */ /* 0x000fe20000000000 */
[----:B------:R-:W-:-:S03]  /*17760*/  IMAD.MOV.U32 R197, RZ, RZ, 0x40000040 ;  /* 0x40000040ffc57424 */ /* 0x000fc600078e00ff */
[----:B------:R-:W-:Y:S02]  /*17770*/  R2UR UR6, R196 ;  /* 0x00000000c40672ca */ /* 0x000fe400000e0000 */
[----:B------:R-:W-:-:S15]  /*17780*/  R2UR UR7, R197 ;  /* 0x00000000c50772ca */ /* 0x000fde00000e0000 */
[----:B------:R-:W-:-:S01]  /*17790*/  NOP ;  /* 0x0000000000007918 */ /* 0x000fc20000000000 */
[----:B------:R-:W-:Y:S03]  /*177a0*/  HGMMA.64x256x16.F32.BF16 R24, R192, gdesc[UR4].tnspB, R24, gsb0 ;  /* 0x43e00004c0187df0 */ /* 0x000fe60008001818 */
[----:B------:R-:W-:Y:S02]  /*177b0*/  WARPGROUP.DEPBAR.LE gsb0, 0x0 ;  /* 0x00008000000079c5 */ /* 0x000fe40000010000 */
[C---:B------:R-:W-:Y:S01]  /*177c0*/  VIADD R192, R12.reuse, 0x100 ;  /* 0x000001000cc07836 */ /* 0x040fe20000000000 */
[----:B------:R-:W-:Y:S01]  /*177d0*/  WARPGROUP.ARRIVE ;  /* 0x00000000000079c5 */ /* 0x000fe20000000000 */
[----:B------:R-:W-:Y:S02]  /*177e0*/  IMAD.MOV.U32 R193, RZ, RZ, 0x40000040 ;  /* 0x40000040ffc17424 */ /* 0x000fe400078e00ff */
[----:B------:R-:W-:Y:S01]  /*177f0*/  VIADD R12, R12, 0x180 ;  /* 0x000001800c0c7836 */ /* 0x000fe20000000000 */
[----:B------:R-:W-:-:S02]  /*17800*/  R2UR UR6, R192 ;  /* 0x00000000c00672ca */ /* 0x000fc400000e0000 */
[----:B------:R-:W-:-:S15]  /*17810*/  R2UR UR7, R193 ;  /* 0x00000000c10772ca */ /* 0x000fde00000e0000 */
[----:B------:R-:W-:-:S01]  /*17820*/  NOP ;  /* 0x0000000000007918 */ /* 0x000fc20000000000 */
        /* <DEDUP_REMOVED lines=10> */
.L_x_1781:
[----:B------:R-:W2:Y:S01]  /*178d0*/  LDL R12, [R1] ;  /* 0x00000000010c7983 */ /* 0x000ea20000100800 */
[----:B------:R-:W0:Y:S01]  /*178e0*/  LDC R13, c[0x0][0x448] ;  /* 0x00011200ff0d7b82 */ /* 0x000e220000000800 */
[----:B------:R-:W-:Y:S02]  /*178f0*/  ULDC UR5, c[0x0][0x9d8] ;  /* 0x0002760000057ab9 */ /* 0x000fe40000000800 */
[----:B------:R-:W3:Y:S04]  /*17900*/  LDL R184, [R1+0x48] ;  /* 0x0000480001b87983 */ /* 0x000ee80000100800 */
[----:B------:R-:W3:Y:S04]  /*17910*/  LDL R0, [R1+0x60] ;  /* 0x0000600001007983 */ /* 0x000ee80000100800 */
[----:B------:R-:W4:Y:S04]  /*17920*/  LDL R190, [R1+0x8] ;  /* 0x0000080001be7983 */ /* 0x000f280000100800 */
[----:B------:R-:W4:Y:S01]  /*17930*/  LDL R191, [R1+0xc] ;  /* 0x00000c0001bf7983 */ /* 0x000f220000100800 */
[----:B0-----:R-:W-:-:S13]  /*17940*/  ISETP.NE.AND P1, PT, R13, 0x1, PT ;  /* 0x000000010d00780c */ /* 0x001fda0003f25270 */
[----:B------:R-:W0:Y:S01]  /*17950*/  @P1 LDC R13, c[0x0][0x44c] ;  /* 0x00011300ff0d1b82 */ /* 0x000e220000000800 */
[----:B-----5:R-:W-:Y:S02]  /*17960*/  VIADD R2, R2, 0x30840 ;  /* 0x0003084002027836 */ /* 0x020fe40000000000 */
        /* <DEDUP_REMOVED lines=16> */
[----:B------:R-:W-:Y:S01]  /*17a70*/  LOP3.LUT P5, RZ, R22, 0x20, RZ, 0xc0, !PT ;  /* 0x0000002016ff7812 */ /* 0x000fe200078ac0ff */
        /* <DEDUP_REMOVED lines=16> */
[----:B--2---:R-:W-:-:S02]  /*17b80*/  R2UR UR4, R12 ;  /* 0x000000000c0472ca */ /* 0x004fc400000e0000 */
[----:B------:R-:W2:Y:S01]  /*17b90*/  @P1 LDC R12, c[0x0][0x450] ;  /* 0x00011400ff0c1b82 */ /* 0x000ea20000000800 */
[----:B---3--:R-:W-:-:S04]  /*17ba0*/  IMAD.IADD R0, R0, 0x1, R184 ;  /* 0x0000000100007824 */ /* 0x008fc800078e02b8 */
[----:B0-----:R-:W-:Y:S01]  /*17bb0*/  @P1 IMAD.HI.U32 R13, R0, R13, RZ ;  /* 0x0000000d000d1227 */ /* 0x001fe200078e00ff */
[----:B----4-:R-:W-:-:S03]  /*17bc0*/  PRMT R2, R190, 0x654, R2 ;  /* 0x00000654be027816 */ /* 0x010fc60000000002 */
[----:B------:R-:W-:Y:S01]  /*17bd0*/  FMUL.FTZ R184, R170, UR5 ;  /* 0x00000005aab87c20 */ /* 0x000fe20008410000 */
[----:B------:R0:W-:Y:S01]  /*17be0*/  SYNCS.ARRIVE.TRANS64.RED.A1T0 RZ, [R2+URZ], RZ ;  /* 0x000000ff02ff79a7 */ /* 0x0001e2000810043f */
[----:B------:R-:W-:Y:S01]  /*17bf0*/  FMUL.FTZ R170, R171, UR5 ;  /* 0x00000005abaa7c20 */ /* 0x000fe20008410000 */
[----:B--2---:R-:W-:Y:S01]  /*17c00*/  @P1 SHF.R.U32.HI R0, RZ, R12, R13 ;  /* 0x0000000cff001219 */ /* 0x004fe2000001160d */
[----:B0-----:R-:W-:Y:S02]  /*17c10*/  IMAD.SHL.U32 R2, R5, 0x40, RZ ;  /* 0x0000004005027824 */ /* 0x001fe400078e00ff */
        /* <DEDUP_REMOVED lines=13> */
[----:B------:R-:W-:Y:S01]  /*17cf0*/  IADD3 R160, -R2, 0x1, RZ ;  /* 0x0000000102a07810 */ /* 0x000fe20007ffe1ff */
[----:B------:R-:W-:Y:S01]  /*17d00*/  FMUL.FTZ R159, R161, UR5 ;  /* 0x00000005a19f7c20 */ /* 0x000fe20008410000 */
[----:B------:R-:W-:Y:S01]  /*17d10*/  FMUL.FTZ R180, R181, UR5 ;  /* 0x00000005b5b47c20 */ /* 0x000fe20008410000 */
[----:B------:R-:W2:Y:S01]  /*17d20*/  MUFU.TANH R12, R12 ;  /* 0x0000000c000c7308 */ /* 0x000ea20000002400 */
[----:B------:R-:W-:Y:S01]  /*17d30*/  ULDC UR5, c[0x0][0x9e0] ;  /* 0x0002780000057ab9 */ /* 0x000fe20000000800 */
[----:B------:R-:W-:-:S06]  /*17d40*/  IMAD R160, R191, -0x2, R160 ;  /* 0xfffffffebfa07824 */ /* 0x000fcc00078e02a0 */
[----:B------:R-:W3:Y:S01]  /*17d50*/  MUFU.TANH R152, R152 ;  /* 0x0000009800987308 */ /* 0x000ee20000002400 */
[----:B------:R-:W-:-:S07]  /*17d60*/  IADD3 R160, -R218, R160, R220 ;  /* 0x000000a0daa07210 */ /* 0x000fce0007ffe1dc */
        /* <DEDUP_REMOVED lines=12> */
[----:B------:R-:W1:Y:S08]  /*17e30*/  MUFU.TANH R179, R179 ;  /* 0x000000b300b37308 */ /* 0x000e700000002400 */
[----:B------:R-:W1:Y:S01]  /*17e40*/  MUFU.TANH R180, R180 ;  /* 0x000000b400b47308 */ /* 0x000e620000002400 */
[----:B------:R-:W-:-:S02]  /*17e50*/  VIADD R187, R160, UR5 ;  /* 0x00000005a0bb7c36 */ /* 0x000fc40008000000 */
[----:B------:R-:W-:Y:S02]  /*17e60*/  VIADD R183, R160, UR4 ;  /* 0x00000004a0b77c36 */ /* 0x000fe40008000000 */
[--C-:B0-----:R-:W-:Y:S02]  /*17e70*/  IMAD.IADD R182, R187, 0x1, R188.reuse ;  /* 0x00000001bbb67824 */ /* 0x101fe400078e02bc */
[----:B------:R-:W-:Y:S01]  /*17e80*/  IMAD.IADD R181, R183, 0x1, R188 ;  /* 0x00000001b7b57824 */ /* 0x000fe200078e02bc */
[----:B--234-:R-:W-:Y:S06]  /*17e90*/  @!P5 BRA `(.L_x_1782) ;  /* 0x000000000060d947 */ /* 0x01cfec0003800000 */
[----:B------:R-:W-:Y:S01]  /*17ea0*/  IADD3 R188, -R218, R220, R188 ;  /* 0x000000dcdabc7210 */ /* 0x000fe20007ffe1bc */
[----:B------:R-:W-:Y:S03]  /*17eb0*/  BSSY B2, `(.L_x_1783) ;  /* 0x0000012000027945 */ /* 0x000fe60003800000 */
        /* <DEDUP_REMOVED lines=11> */
.L_x_1784:
[----:B------:R-:W-:Y:S02]  /*17f70*/  ULDC UR4, c[0x0][0x9e4] ;  /* 0x0002790000047ab9 */ /* 0x000fe40000000800 */
[----:B------:R-:W-:-:S05]  /*17f80*/  IMAD.U32 R189, RZ, RZ, UR4 ;  /* 0x00000004ffbd7e24 */ /* 0x000fca000f8e00ff */
[----:B------:R-:W-:-:S13]  /*17f90*/  ISETP.NE.AND P1, PT, R189, 0x1, PT ;  /* 0x00000001bd00780c */ /* 0x000fda0003f25270 */
[----:B------:R-:W0:Y:S02]  /*17fa0*/  @P1 LDC.64 R160, c[0x0][0x9e8] ;  /* 0x00027a00ffa01b82 */ /* 0x000e240000000a00 */
[----:B0-----:R-:W-:-:S05]  /*17fb0*/  @P1 IMAD.HI.U32 R160, R188, R160, RZ ;  /* 0x000000a0bca01227 */ /* 0x001fca00078e00ff */
[----:B------:R-:W-:-:S07]  /*17fc0*/  @P1 SHF.R.U32.HI R188, RZ, R161, R160 ;  /* 0x000000a1ffbc1219 */ /* 0x000fce00000116a0 */
.L_x_1785:
[----:B------:R-:W-:Y:S05]  /*17fd0*/  BSYNC B2 ;  /* 0x0000000000027941 */ /* 0x000fea0003800000 */
.L_x_1783:
[----:B------:R-:W-:-:S04]  /*17fe0*/  IMAD R188, R188, R189, -R2 ;  /* 0x000000bdbcbc7224 */ /* 0x000fc800078e0a02 */
[----:B------:R-:W-:-:S05]  /*17ff0*/  IMAD R188, R191, -0x2, R188 ;  /* 0xfffffffebfbc7824 */ /* 0x000fca00078e02bc */
[----:B------:R-:W-:Y:S02]  /*18000*/  VIMNMX R181, R181, R188, !PT ;  /* 0x000000bcb5b57248 */ /* 0x000fe40007fe0100 */
[----:B------:R-:W-:-:S07]  /*18010*/  VIADDMNMX R182, R188, R189, R182, PT ;  /* 0x000000bdbcb67246 */ /* 0x000fce00038001b6 */
.L_x_1782:
[----:B------:R-:W-:Y:S01]  /*18020*/  ISETP.GT.AND P1, PT, R5, -0x1, PT ;  /* 0xffffffff0500780c */ /* 0x000fe20003f24270 */
[----:B------:R-:W0:Y:S03]  /*18030*/  SHFL.IDX PT, R0, R0, 0x1, 0x1c1f ;  /* 0x003c1f0000007f89 */ /* 0x000e2600000e0000 */
[C---:B------:R-:W-:Y:S02]  /*18040*/  ISETP.GT.AND P2, PT, R181.reuse, RZ, P1 ;  /* 0x000000ffb500720c */ /* 0x040fe40000f44270 */
[C---:B------:R-:W-:Y:S02]  /*18050*/  ISETP.GT.AND P4, PT, R181.reuse, 0x1, P1 ;  /* 0x00000001b500780c */ /* 0x040fe40000f84270 */
[----:B------:R-:W-:Y:S02]  /*18060*/  ISETP.LT.OR P3, PT, R182, 0x1, P2 ;  /* 0x00000001b600780c */ /* 0x000fe40001761670 */
[----:B------:R-:W-:-:S02]  /*18070*/  ISETP.GT.AND P2, PT, R181, 0x8, P1 ;  /* 0x00000008b500780c */ /* 0x000fc40000f44270 */
[----:B------:R-:W-:Y:S02]  /*18080*/  FSEL R12, R12, -INF , !P3 ;  /* 0xff8000000c0c7808 */ /* 0x000fe40005800000 */
[----:B------:R-:W-:Y:S02]  /*18090*/  ISETP.GT.AND P3, PT, R181, 0x9, P1 ;  /* 0x00000009b500780c */ /* 0x000fe40000f64270 */
[C---:B------:R-:W-:Y:S02]  /*180a0*/  ISETP.LT.OR P4, PT, R182.reuse, 0x2, P4 ;  /* 0x00000002b600780c */ /* 0x040fe40002781670 */
[C---:B------:R-:W-:Y:S02]  /*180b0*/  ISETP.LT.OR P2, PT, R182.reuse, 0x9, P2 ;  /* 0x00000009b600780c */ /* 0x040fe40001741670 */
[----:B------:R-:W-:Y:S02]  /*180c0*/  ISETP.LT.OR P3, PT, R182, 0xa, P3 ;  /* 0x0000000ab600780c */ /* 0x000fe40001f61670 */
[----:B------:R-:W-:-:S02]  /*180d0*/  FSEL R152, R152, -INF , !P4 ;  /* 0xff80000098987808 */ /* 0x000fc40006000000 */
[----:B------:R-:W-:Y:S01]  /*180e0*/  FSEL R160, R154, -INF , !P2 ;  /* 0xff8000009aa07808 */ /* 0x000fe20005000000 */
[--C-:B0-----:R-:W-:Y:S01]  /*180f0*/  IMAD.IADD R187, R187, 0x1, R0.reuse ;  /* 0x00000001bbbb7824 */ /* 0x101fe200078e0200 */
[----:B------:R-:W-:Y:S01]  /*18100*/  FSEL R161, R155, -INF , !P3 ;  /* 0xff8000009ba17808 */ /* 0x000fe20005800000 */
[----:B------:R-:W-:Y:S01]  /*18110*/  IMAD.IADD R183, R183, 0x1, R0 ;  /* 0x00000001b7b77824 */ /* 0x000fe200078e0200 */
[C---:B------:R-:W-:Y:S02]  /*18120*/  ISETP.GT.AND P4, PT, R181.reuse, 0x10, P1 ;  /* 0x00000010b500780c */ /* 0x040fe40000f84270 */
[C---:B------:R-:W-:Y:S02]  /*18130*/  ISETP.GT.AND P2, PT, R181.reuse, 0x11, P1 ;  /* 0x00000011b500780c */ /* 0x040fe40000f44270 */
[----:B------:R-:W-:Y:S02]  /*18140*/  ISETP.GT.AND P3, PT, R181, 0x18, P1 ;  /* 0x00000018b500780c */ /* 0x000fe40000f64270 */
[----:B------:R-:W-:-:S02]  /*18150*/  ISETP.LT.OR P4, PT, R182, 0x11, P4 ;  /* 0x00000011b600780c */ /* 0x000fc40002781670 */
[C---:B------:R-:W-:Y:S02]  /*18160*/  ISETP.LT.OR P2, PT, R182.reuse, 0x12, P2 ;  /* 0x00000012b600780c */ /* 0x040fe40001741670 */
[----:B------:R-:W-:Y:S02]  /*18170*/  ISETP.LT.OR P3, PT, R182, 0x19, P3 ;  /* 0x00000019b600780c */ /* 0x000fe40001f61670 */
[----:B------:R-:W-:Y:S02]  /*18180*/  FSEL R158, R158, -INF , !P4 ;  /* 0xff8000009e9e7808 */ /* 0x000fe40006000000 */
[----:B------:R-:W-:Y:S02]  /*18190*/  FSEL R159, R159, -INF , !P2 ;  /* 0xff8000009f9f7808 */ /* 0x000fe40005000000 */
[----:B------:R-:W-:Y:S02]  /*181a0*/  FSEL R164, R164, -INF , !P3 ;  /* 0xff800000a4a47808 */ /* 0x000fe40005800000 */
[----:B------:R-:W-:-:S02]  /*181b0*/  ISETP.GT.AND P4, PT, R181, 0x19, P1 ;  /* 0x00000019b500780c */ /* 0x000fc40000f84270 */
[C---:B------:R-:W-:Y:S02]  /*181c0*/  ISETP.GT.AND P2, PT, R181.reuse, 0x20, P1 ;  /* 0x00000020b500780c */ /* 0x040fe40000f44270 */
[----:B------:R-:W-:Y:S02]  /*181d0*/  ISETP.GT.AND P3, PT, R181, 0x21, P1 ;  /* 0x00000021b500780c */ /* 0x000fe40000f64270 */
[C---:B------:R-:W-:Y:S02]  /*181e0*/  ISETP.LT.OR P4, PT, R182.reuse, 0x1a, P4 ;  /* 0x0000001ab600780c */ /* 0x040fe40002781670 */
[C---:B------:R-:W-:Y:S02]  /*181f0*/  ISETP.LT.OR P2, PT, R182.reuse, 0x21, P2 ;  /* 0x00000021b600780c */ /* 0x040fe40001741670 */
[----:B------:R-:W-:Y:S02]  /*18200*/  ISETP.LT.OR P3, PT, R182, 0x22, P3 ;  /* 0x00000022b600780c */ /* 0x000fe40001f61670 */
[----:B------:R-:W-:-:S02]  /*18210*/  FSEL R165, R165, -INF , !P4 ;  /* 0xff800000a5a57808 */ /* 0x000fc40006000000 */
[----:B------:R-:W-:Y:S02]  /*18220*/  FSEL R168, R168, -INF , !P2 ;  /* 0xff800000a8a87808 */ /* 0x000fe40005000000 */
[----:B------:R-:W-:Y:S02]  /*18230*/  FSEL R169, R169, -INF , !P3 ;  /* 0xff800000a9a97808 */ /* 0x000fe40005800000 */
        /* <DEDUP_REMOVED lines=16> */
[----:B-1----:R-:W-:Y:S02]  /*18340*/  FSEL R179, R179, -INF , !P2 ;  /* 0xff800000b3b37808 */ /* 0x002fe40005000000 */
[----:B------:R-:W-:Y:S01]  /*18350*/  FSEL R180, R180, -INF , !P3 ;  /* 0xff800000b4b47808 */ /* 0x000fe20005800000 */
[----:B------:R-:W-:Y:S06]  /*18360*/  @!P5 BRA `(.L_x_1786) ;  /* 0x000000000060d947 */ /* 0x000fec0003800000 */
        /* <DEDUP_REMOVED lines=13> */
.L_x_1788:
[----:B------:R-:W-:Y:S02]  /*18440*/  ULDC UR4, c[0x0][0x9e4] ;  /* 0x0002790000047ab9 */ /* 0x000fe40000000800 */
[----:B------:R-:W-:-:S05]  /*18450*/  IMAD.U32 R181, RZ, RZ, UR4 ;  /* 0x00000004ffb57e24 */ /* 0x000fca000f8e00ff */
[----:B------:R-:W-:-:S13]  /*18460*/  ISETP.NE.AND P2, PT, R181, 0x1, PT ;  /* 0x00000001b500780c */ /* 0x000fda0003f45270 */
[----:B------:R-:W0:Y:S02]  /*18470*/  @P2 LDC.64 R154, c[0x0][0x9e8] ;  /* 0x00027a00ff9a2b82 */ /* 0x000e240000000a00 */
[----:B0-----:R-:W-:-:S05]  /*18480*/  @P2 IMAD.HI.U32 R154, R0, R154, RZ ;  /* 0x0000009a009a2227 */ /* 0x001fca00078e00ff */
[----:B------:R-:W-:-:S07]  /*18490*/  @P2 SHF.R.U32.HI R0, RZ, R155, R154 ;  /* 0x0000009bff002219 */ /* 0x000fce000001169a */
.L_x_1789:
[----:B------:R-:W-:Y:S05]  /*184a0*/  BSYNC B2 ;  /* 0x0000000000027941 */ /* 0x000fea0003800000 */
.L_x_1787:
[----:B------:R-:W-:-:S04]  /*184b0*/  IMAD R0, R0, R181, -R2 ;  /* 0x000000b500007224 */ /* 0x000fc800078e0a02 */
[----:B------:R-:W-:-:S05]  /*184c0*/  IMAD R0, R191, -0x2, R0 ;  /* 0xfffffffebf007824 */ /* 0x000fca00078e0200 */
[----:B------:R-:W-:Y:S02]  /*184d0*/  VIMNMX R183, R183, R0, !PT ;  /* 0x00000000b7b77248 */ /* 0x000fe40007fe0100 */
[----:B------:R-:W-:-:S07]  /*184e0*/  VIADDMNMX R187, R0, R181, R187, PT ;  /* 0x000000b500bb7246 */ /* 0x000fce00038001bb */
.L_x_1786:
[----:B------:R-:W-:Y:S01]  /*184f0*/  FMNMX.FTZ R2, R12, R4, !PT ;  /* 0x000000040c027209 */ /* 0x000fe20007810000 */
[----:B------:R-:W-:Y:S01]  /*18500*/  ULDC UR4, c[0x0][0x988] ;  /* 0x0002620000047ab9 */ /* 0x000fe20000000800 */
[----:B------:R-:W-:Y:S02]  /*18510*/  LOP3.LUT R22, R22, 0xffffdfff, RZ, 0xc0, !PT ;  /* 0xffffdfff16167812 */ /* 0x000fe400078ec0ff */
[----:B------:R-:W-:Y:S02]  /*18520*/  FMNMX.FTZ R2, R152, R2, !PT ;  /* 0x0000000298027209 */ /* 0x000fe40007810000 */
[C---:B------:R-:W-:Y:S02]  /*18530*/  ISETP.GT.AND P2, PT, R183.reuse, 0x1, P1 ;  /* 0x00000001b700780c */ /* 0x040fe40000f44270 */
[----:B------:R-:W-:Y:S02]  /*18540*/  FMNMX.FTZ R2, R160, R2, !PT ;  /* 0x00000002a0027209 */ /* 0x000fe40007810000 */
[----:B------:R-:W-:-:S02]  /*18550*/  ISETP.GT.AND P3, PT, R183, 0x8, P1 ;  /* 0x00000008b700780c */ /* 0x000fc40000f64270 */
[----:B------:R-:W-:Y:S02]  /*18560*/  FMNMX.FTZ R2, R161, R2, !PT ;  /* 0x00000002a1027209 */ /* 0x000fe40007810000 */
[----:B------:R-:W-:Y:S02]  /*18570*/  @P0 LOP3.LUT R22, R22, 0x2000, RZ, 0xfc, !PT ;  /* 0x0000200016160812 */ /* 0x000fe400078efcff */
[----:B------:R-:W-:Y:S02]  /*18580*/  FMNMX.FTZ R2, R158, R2, !PT ;  /* 0x000000029e027209 */ /* 0x000fe40007810000 */
[----:B------:R-:W-:Y:S02]  /*18590*/  ISETP.LT.OR P2, PT, R187, 0x2, P2 ;  /* 0x00000002bb00780c */ /* 0x000fe40001741670 */
[----:B------:R-:W-:Y:S02]  /*185a0*/  FMNMX.FTZ R2, R159, R2, !PT ;  /* 0x000000029f027209 */ /* 0x000fe40007810000 */
[----:B------:R-:W-:-:S02]  /*185b0*/  ISETP.LT.OR P3, PT, R187, 0x9, P3 ;  /* 0x00000009bb00780c */ /* 0x000fc40001f61670 */
[----:B------:R-:W-:Y:S02]  /*185c0*/  FMNMX.FTZ R2, R164, R2, !PT ;  /* 0x00000002a4027209 */ /* 0x000fe40007810000 */
[----:B------:R-:W-:Y:S02]  /*185d0*/  ISETP.GT.AND P0, PT, R183, 0x21, P1 ;  /* 0x00000021b700780c */ /* 0x000fe40000f04270 */
[----:B------:R-:W-:Y:S02]  /*185e0*/  FMNMX.FTZ R2, R165, R2, !PT ;  /* 0x00000002a5027209 */ /* 0x000fe40007810000 */
[----:B------:R-:W-:Y:S02]  /*185f0*/  FSEL R0, R153, -INF , !P2 ;  /* 0xff80000099007808 */ /* 0x000fe40005000000 */
[----:B------:R-:W-:Y:S02]  /*18600*/  FMNMX.FTZ R2, R168, R2, !PT ;  /* 0x00000002a8027209 */ /* 0x000fe40007810000 */
[----:B------:R-:W-:-:S02]  /*18610*/  FSEL R156, R156, -INF , !P3 ;  /* 0xff8000009c9c7808 */ /* 0x000fc40005800000 */
[----:B------:R-:W-:Y:S02]  /*18620*/  FMNMX.FTZ R2, R169, R2, !PT ;  /* 0x00000002a9027209 */ /* 0x000fe40007810000 */
[----:B------:R-:W-:Y:S02]  /*18630*/  ISETP.GT.AND P4, PT, R183, 0x9, P1 ;  /* 0x00000009b700780c */ /* 0x000fe40000f84270 */
[----:B------:R-:W-:Y:S02]  /*18640*/  FMNMX.FTZ R2, R185, R2, !PT ;  /* 0x00000002b9027209 */ /* 0x000fe40007810000 */
[C---:B------:R-:W-:Y:S02]  /*18650*/  ISETP.GT.AND P2, PT, R183.reuse, 0x10, P1 ;  /* 0x00000010b700780c */ /* 0x040fe40000f44270 */
[----:B------:R-:W-:Y:S02]  /*18660*/  FMNMX.FTZ R2, R186, R2, !PT ;  /* 0x00000002ba027209 */ /* 0x000fe40007810000 */
[----:B------:R-:W-:-:S02]  /*18670*/  ISETP.GT.AND P3, PT, R183, 0x11, P1 ;  /* 0x00000011b700780c */ /* 0x000fc40000f64270 */
[----:B------:R-:W-:Y:S02]  /*18680*/  FMNMX.FTZ R2, R175, R2, !PT ;  /* 0x00000002af027209 */ /* 0x000fe40007810000 */
[C---:B------:R-:W-:Y:S02]  /*18690*/  ISETP.LT.OR P4, PT, R187.reuse, 0xa, P4 ;  /* 0x0000000abb00780c */ /* 0x040fe40002781670 */
[----:B------:R-:W-:Y:S02]  /*186a0*/  FMNMX.FTZ R2, R176, R2, !PT ;  /* 0x00000002b0027209 */ /* 0x000fe40007810000 */
[----:B------:R-:W-:Y:S02]  /*186b0*/  ISETP.LT.OR P2, PT, R187, 0x11, P2 ;  /* 0x00000011bb00780c */ /* 0x000fe40001741670 */
[----:B------:R-:W-:Y:S02]  /*186c0*/  FMNMX.FTZ R2, R179, R2, !PT ;  /* 0x00000002b3027209 */ /* 0x000fe40007810000 */
[----:B------:R-:W-:-:S02]  /*186d0*/  ISETP.LT.OR P3, PT, R187, 0x12, P3 ;  /* 0x00000012bb00780c */ /* 0x000fc40001f61670 */
[----:B------:R-:W-:Y:S02]  /*186e0*/  FMNMX.FTZ R2, R180, R2, !PT ;  /* 0x00000002b4027209 */ /* 0x000fe40007810000 */
[----:B------:R-:W-:Y:S02]  /*186f0*/  LOP3.LUT R22, R22, 0xffff7fff, RZ, 0xc0, !PT ;  /* 0xffff7fff16167812 */ /* 0x000fe400078ec0ff */
[----:B------:R-:W-:Y:S01]  /*18700*/  FSEL R157, R157, -INF , !P4 ;  /* 0xff8000009d9d7808 */ /* 0x000fe20006000000 */
[----:B------:R-:W0:Y:S01]  /*18710*/  SHFL.BFLY PT, R153, R2, 0x2, 0x1f ;  /* 0x0c401f0002997f89 */ /* 0x000e2200000e0000 */
[----:B------:R-:W-:Y:S02]  /*18720*/  FSEL R162, R162, -INF , !P2 ;  /* 0xff800000a2a27808 */ /* 0x000fe40005000000 */
[----:B------:R-:W-:Y:S02]  /*18730*/  FSEL R163, R163, -INF , !P3 ;  /* 0xff800000a3a37808 */ /* 0x000fe40005800000 */
[----:B------:R-:W-:-:S02]  /*18740*/  ISETP.GT.AND P4, PT, R183, 0x18, P1 ;  /* 0x00000018b700780c */ /* 0x000fc40000f84270 */
[C---:B------:R-:W-:Y:S02]  /*18750*/  ISETP.GT.AND P2, PT, R183.reuse, 0x19, P1 ;  /* 0x00000019b700780c */ /* 0x040fe40000f44270 */
[C---:B------:R-:W-:Y:S02]  /*18760*/  ISETP.GT.AND P3, PT, R183.reuse, 0x20, P1 ;  /* 0x00000020b700780c */ /* 0x040fe40000f64270 */
[----:B------:R-:W-:Y:S02]  /*18770*/  @P0 LOP3.LUT R22, R22, 0x8000, RZ, 0xfc, !PT ;  /* 0x0000800016160812 */ /* 0x000fe400078efcff */
[----:B------:R-:W-:Y:S02]  /*18780*/  ISETP.GT.AND P0, PT, R183, RZ, P1 ;  /* 0x000000ffb700720c */ /* 0x000fe40000f04270 */
[C---:B------:R-:W-:Y:S02]  /*18790*/  ISETP.LT.OR P4, PT, R187.reuse, 0x19, P4 ;  /* 0x00000019bb00780c */ /* 0x040fe40002781670 */
[----:B------:R-:W-:-:S02]  /*187a0*/  ISETP.LT.OR P2, PT, R187, 0x1a, P2 ;  /* 0x0000001abb00780c */ /* 0x000fc40001741670 */
[----:B------:R-:W-:Y:S02]  /*187b0*/  ISETP.LT.OR P3, PT, R187, 0x21, P3 ;  /* 0x00000021bb00780c */ /* 0x000fe40001f61670 */
[----:B------:R-:W-:Y:S02]  /*187c0*/  FSEL R166, R166, -INF , !P4 ;  /* 0xff800000a6a67808 */ /* 0x000fe40006000000 */
[----:B------:R-:W-:Y:S02]  /*187d0*/  FSEL R167, R167, -INF , !P2 ;  /* 0xff800000a7a77808 */ /* 0x000fe40005000000 */
[----:B------:R-:W-:Y:S02]  /*187e0*/  FSEL R184, R184, -INF , !P3 ;  /* 0xff800000b8b87808 */ /* 0x000fe40005800000 */
[C---:B------:R-:W-:Y:S02]  /*187f0*/  ISETP.GT.AND P2, PT, R183.reuse, 0x28, P1 ;  /* 0x00000028b700780c */ /* 0x040fe40000f44270 */
[----:B------:R-:W-:-:S02]  /*18800*/  ISETP.GT.AND P3, PT, R183, 0x29, P1 ;  /* 0x00000029b700780c */ /* 0x000fc40000f64270 */
[C---:B------:R-:W-:Y:S02]  /*18810*/  ISETP.GT.AND P4, PT, R183.reuse, 0x30, P1 ;  /* 0x00000030b700780c */ /* 0x040fe40000f84270 */
[C---:B------:R-:W-:Y:S02]  /*18820*/  ISETP.GT.AND P5, PT, R183.reuse, 0x31, P1 ;  /* 0x00000031b700780c */ /* 0x040fe40000fa4270 */
[C---:B------:R-:W-:Y:S02]  /*18830*/  ISETP.GT.AND P6, PT, R183.reuse, 0x38, P1 ;  /* 0x00000038b700780c */ /* 0x040fe40000fc4270 */
[----:B------:R-:W-:Y:S02]  /*18840*/  LOP3.LUT R22, R22, 0xfffffff7, RZ, 0xc0, !PT ;  /* 0xfffffff716167812 */ /* 0x000fe400078ec0ff */
[----:B------:R-:W-:Y:S02]  /*18850*/  ISETP.GT.AND P1, PT, R183, 0x39, P1 ;  /* 0x00000039b700780c */ /* 0x000fe40000f24270 */
[----:B------:R-:W-:-:S02]  /*18860*/  @P0 LOP3.LUT R22, R22, 0x8, RZ, 0xfc, !PT ;  /* 0x0000000816160812 */ /* 0x000fc400078efcff */
[----:B0-----:R-:W-:Y:S02]  /*18870*/  FMNMX.FTZ R153, R2, R153, !PT ;  /* 0x0000009902997209 */ /* 0x001fe40007810000 */
[C---:B------:R-:W-:Y:S02]  /*18880*/  LOP3.LUT P0, RZ, R22.reuse, 0x8000, RZ, 0xc0, !PT ;  /* 0x0000800016ff7812 */ /* 0x040fe4000780c0ff */
[----:B------:R-:W-:Y:S01]  /*18890*/  LOP3.LUT R22, R22, 0xfffffffd, RZ, 0xc0, !PT ;  /* 0xfffffffd16167812 */ /* 0x000fe200078ec0ff */
[----:B------:R-:W0:Y:S01]  /*188a0*/  SHFL.BFLY PT, R2, R153, 0x1, 0x1f ;  /* 0x0c201f0099027f89 */ /* 0x000e2200000e0000 */
[C---:B------:R-:W-:Y:S02]  /*188b0*/  ISETP.LT.OR P0, PT, R187.reuse, 0x22, P0 ;  /* 0x00000022bb00780c */ /* 0x040fe40000701670 */
[----:B------:R-:W-:Y:S02]  /*188c0*/  ISETP.LT.OR P4, PT, R187, 0x31, P4 ;  /* 0x00000031bb00780c */ /* 0x000fe40002781670 */
[----:B------:R-:W-:-:S02]  /*188d0*/  @P1 LOP3.LUT R22, R22, 0x2, RZ, 0xfc, !PT ;  /* 0x0000000216161812 */ /* 0x000fc400078efcff */
[C---:B------:R-:W-:Y:S02]  /*188e0*/  ISETP.LT.OR P5, PT, R187.reuse, 0x32, P5 ;  /* 0x00000032bb00780c */ /* 0x040fe40002fa1670 */
[C---:B------:R-:W-:Y:S02]  /*188f0*/  LOP3.LUT P1, RZ, R22.reuse, 0x8, RZ, 0xc0, !PT ;  /* 0x0000000816ff7812 */ /* 0x040fe4000782c0ff */
[----:B------:R-:W-:Y:S02]  /*18900*/  LOP3.LUT R22, R22, 0xffffffef, RZ, 0xc0, !PT ;  /* 0xffffffef16167812 */ /* 0x000fe400078ec0ff */
[----:B------:R-:W-:Y:S02]  /*18910*/  ISETP.LT.OR P1, PT, R187, 0x1, P1 ;  /* 0x00000001bb00780c */ /* 0x000fe40000f21670 */
[----:B------:R-:W-:Y:S02]  /*18920*/  @P0 LOP3.LUT R22, R22, 0x10, RZ, 0xfc, !PT ;  /* 0x0000001016160812 */ /* 0x000fe400078efcff */
[----:B------:R-:W-:-:S02]  /*18930*/  FSEL R13, R13, -INF , !P1 ;  /* 0xff8000000d0d7808 */ /* 0x000fc40004800000 */
[----:B------:R-:W-:Y:S02]  /*18940*/  ISETP.LT.OR P0, PT, R187, 0x29, P2 ;  /* 0x00000029bb00780c */ /* 0x000fe40001701670 */
[----:B------:R-:W-:Y:S02]  /*18950*/  FMNMX.FTZ R155, R13, R3, !PT ;  /* 0x000000030d9b7209 */ /* 0x000fe40007810000 */
[----:B------:R-:W-:Y:S02]  /*18960*/  LOP3.LUT P2, RZ, R22, 0x2, RZ, 0xc0, !PT ;  /* 0x0000000216ff7812 */ /* 0x000fe4000784c0ff */
[----:B------:R-:W-:Y:S02]  /*18970*/  FMNMX.FTZ R155, R0, R155, !PT ;  /* 0x0000009b009b7209 */ /* 0x000fe40007810000 */
[----:B------:R-:W-:Y:S02]  /*18980*/  LOP3.LUT R22, R22, 0xfffffffb, RZ, 0xc0, !PT ;  /* 0xfffffffb16167812 */ /* 0x000fe400078ec0ff */
[----:B0-----:R-:W-:-:S02]  /*18990*/  FMNMX.FTZ R153, R153, R2, !PT ;  /* 0x0000000299997209 */ /* 0x001fc40007810000 */
[----:B------:R-:W-:Y:S02]  /*189a0*/  FMNMX.FTZ R155, R156, R155, !PT ;  /* 0x0000009b9c9b7209 */ /* 0x000fe40007810000 */
[----:B------:R-:W-:Y:S02]  /*189b0*/  @P0 LOP3.LUT R22, R22, 0x4, RZ, 0xfc, !PT ;  /* 0x0000000416160812 */ /* 0x000fe400078efcff */
[----:B------:R-:W-:Y:S02]  /*189c0*/  ISETP.LT.OR P0, PT, R187, 0x2a, P3 ;  /* 0x0000002abb00780c */ /* 0x000fe40001f01670 */
[----:B------:R-:W-:Y:S02]  /*189d0*/  FSETP.NEU.FTZ.AND P3, PT, R153, -INF , PT ;  /* 0xff8000009900780b */ /* 0x000fe40003f7d000 */
[----:B------:R-:W-:Y:S02]  /*189e0*/  FMNMX.FTZ R155, R157, R155, !PT ;  /* 0x0000009b9d9b7209 */ /* 0x000fe40007810000 */
[----:B------:R-:W-:-:S02]  /*189f0*/  FSEL R2, R153, RZ, P3 ;  /* 0x000000ff99027208 */ /* 0x000fc40001800000 */
[----:B------:R-:W-:Y:S02]  /*18a00*/  FMNMX.FTZ R155, R162, R155, !PT ;  /* 0x0000009ba29b7209 */ /* 0x000fe40007810000 */
[----:B------:R-:W-:Y:S01]  /*18a10*/  LOP3.LUT R22, R22, 0xffffbfff, RZ, 0xc0, !PT ;  /* 0xffffbfff16167812 */ /* 0x000fe200078ec0ff */
[----:B------:R-:W-:Y:S01]  /*18a20*/  FADD.FTZ R4, -R2, R4 ;  /* 0x0000000402047221 */ /* 0x000fe20000010100 */
[----:B------:R-:W-:Y:S01]  /*18a30*/  FMNMX.FTZ R155, R163, R155, !PT ;  /* 0x0000009ba39b7209 */ /* 0x000fe20007810000 */
[----:B------:R-:W-:Y:S01]  /*18a40*/  IMAD.U32 R2, RZ, RZ, UR4 ;  /* 0x00000004ff027e24 */ /* 0x000fe2000f8e00ff */
[----:B------:R-:W-:Y:S02]  /*18a50*/  @P0 LOP3.LUT R22, R22, 0x4000, RZ, 0xfc, !PT ;  /* 0x0000400016160812 */ /* 0x000fe400078efcff */
[----:B------:R-:W-:Y:S01]  /*18a60*/  FMNMX.FTZ R155, R166, R155, !PT ;  /* 0x0000009ba69b7209 */ /* 0x000fe20007810000 */
[----:B------:R-:W-:Y:S01]  /*18a70*/  FMUL.FTZ R154, R153, R2 ;  /* 0x00000002999a7220 */ /* 0x000fe20000410000 */
[----:B------:R-:W-:-:S02]  /*18a80*/  LOP3.LUT P0, RZ, R22, 0x10, RZ, 0xc0, !PT ;  /* 0x0000001016ff7812 */ /* 0x000fc4000780c0ff */
[----:B------:R-:W-:Y:S02]  /*18a90*/  FMNMX.FTZ R155, R167, R155, !PT ;  /* 0x0000009ba79b7209 */ /* 0x000fe40007810000 */
[----:B------:R-:W-:Y:S02]  /*18aa0*/  FSEL R154, R154, RZ, P3 ;  /* 0x000000ff9a9a7208 */ /* 0x000fe40001800000 */
[----:B------:R-:W-:Y:S02]  /*18ab0*/  LOP3.LUT P3, RZ, R22, 0x4, RZ, 0xc0, !PT ;  /* 0x0000000416ff7812 */ /* 0x000fe4000786c0ff */
[----:B------:R-:W-:Y:S01]  /*18ac0*/  FSEL R170, R170, -INF , !P0 ;  /* 0xff800000aaaa7808 */ /* 0x000fe20004000000 */
[-CC-:B------:R-:W-:Y:S01]  /*18ad0*/  FFMA.FTZ R12, R12, R2.reuse, -R154.reuse ;  /* 0x000000020c0c7223 */ /* 0x180fe2000001089a */
[----:B------:R-:W-:Y:S01]  /*18ae0*/  FMNMX.FTZ R155, R184, R155, !PT ;  /* 0x0000009bb89b7209 */ /* 0x000fe20007810000 */
[-CC-:B------:R-:W-:Y:S01]  /*18af0*/  FFMA.FTZ R152, R152, R2.reuse, -R154.reuse ;  /* 0x0000000298987223 */ /* 0x180fe2000001089a */
[----:B------:R-:W-:Y:S01]  /*18b00*/  LOP3.LUT P0, RZ, R22, 0x4000, RZ, 0xc0, !PT ;  /* 0x0000400016ff7812 */ /* 0x000fe2000780c0ff */
[-CC-:B------:R-:W-:Y:S01]  /*18b10*/  FFMA.FTZ R160, R160, R2.reuse, -R154.reuse ;  /* 0x00000002a0a07223 */ /* 0x180fe2000001089a */
[----:B------:R-:W-:Y:S01]  /*18b20*/  FSEL R171, R171, -INF , !P3 ;  /* 0xff800000abab7808 */ /* 0x000fe20005800000 */
[-CC-:B------:R-:W-:Y:S01]  /*18b30*/  FFMA.FTZ R161, R161, R2.reuse, -R154.reuse ;  /* 0x00000002a1a17223 */ /* 0x180fe2000001089a */
[----:B------:R-:W-:Y:S01]  /*18b40*/  FMNMX.FTZ R155, R170, R155, !PT ;  /* 0x0000009baa9b7209 */ /* 0x000fe20007810000 */
        /* <DEDUP_REMOVED lines=9> */
[----:B------:R-:W-:Y:S01]  /*18be0*/  ISETP.LT.OR P6, PT, R187, 0x39, P6 ;  /* 0x00000039bb00780c */ /* 0x000fe200037c1670 */
        /* <DEDUP_REMOVED lines=11> */
[----:B------:R-:W-:Y:S01]  /*18ca0*/  FSEL R178, R178, -INF , !P2 ;  /* 0xff800000b2b27808 */ /* 0x000fe20005000000 */
[----:B------:R-:W-:Y:S01]  /*18cb0*/  FFMA.FTZ R154, R180, R2, -R154 ;  /* 0x00000002b49a7223 */ /* 0x000fe2000001089a */
[----:B------:R-:W-:Y:S01]  /*18cc0*/  FMNMX.FTZ R155, R177, R155, !PT ;  /* 0x0000009bb19b7209 */ /* 0x000fe20007810000 */
[----:B------:R-:W-:Y:S01]  /*18cd0*/  MUFU.EX2 R196, R12 ;  /* 0x0000000c00c47308 */ /* 0x000fe20000000800 */
[----:B------:R-:W-:-:S02]  /*18ce0*/  LOP3.LUT P0, RZ, R22, 0x2000, RZ, 0xc0, !PT ;  /* 0x0000200016ff7812 */ /* 0x000fc4000780c0ff */
[----:B------:R-:W-:-:S05]  /*18cf0*/  FMNMX.FTZ R180, R178, R155, !PT ;  /* 0x0000009bb2b47209 */ /* 0x000fca0007810000 */
[----:B------:R-:W0:Y:S01]  /*18d00*/  SHFL.BFLY PT, R155, R180, 0x2, 0x1f ;  /* 0x0c401f00b49b7f89 */ /* 0x000e2200000e0000 */
[----:B------:R-:W-:Y:S08]  /*18d10*/  MUFU.EX2 R160, R160 ;  /* 0x000000a000a07308 */ /* 0x000ff00000000800 */
[----:B------:R-:W-:Y:S08]  /*18d20*/  MUFU.EX2 R161, R161 ;  /* 0x000000a100a17308 */ /* 0x000ff00000000800 */
[----:B------:R-:W-:Y:S01]  /*18d30*/  MUFU.EX2 R158, R158 ;  /* 0x0000009e009e7308 */ /* 0x000fe20000000800 */
[----:B0-----:R-:W-:-:S07]  /*18d40*/  FMNMX.FTZ R180, R180, R155, !PT ;  /* 0x0000009bb4b47209 */ /* 0x001fce0007810000 */
[----:B------:R-:W-:Y:S01]  /*18d50*/  MUFU.EX2 R159, R159 ;  /* 0x0000009f009f7308 */ /* 0x000fe20000000800 */
[----:B------:R-:W0:Y:S07]  /*18d60*/  SHFL.BFLY PT, R181, R180, 0x1, 0x1f ;  /* 0x0c201f00b4b57f89 */ /* 0x000e2e00000e0000 */
[----:B------:R0:W-:Y:S08]  /*18d70*/  MUFU.EX2 R155, R152 ;  /* 0x00000098009b7308 */ /* 0x0001f00000000800 */
[----:B------:R-:W-:Y:S08]  /*18d80*/  MUFU.EX2 R164, R164 ;  /* 0x000000a400a47308 */ /* 0x000ff00000000800 */
[----:B------:R-:W-:Y:S01]  /*18d90*/  MUFU.EX2 R165, R165 ;  /* 0x000000a500a57308 */ /* 0x000fe20000000800 */
[----:B0-----:R-:W-:Y:S01]  /*18da0*/  FMNMX.FTZ R152, R180, R181, !PT ;  /* 0x000000b5b4987209 */ /* 0x001fe20007810000 */
[----:B------:R-:W-:-:S03]  /*18db0*/  FMUL.FTZ R180, R4, R2 ;  /* 0x0000000204b47220 */ /* 0x000fc60000410000 */
[----:B------:R-:W-:-:S03]  /*18dc0*/  FSETP.NEU.FTZ.AND P1, PT, R152, -INF , PT ;  /* 0xff8000009800780b */ /* 0x000fc60003f3d000 */
[----:B------:R-:W-:Y:S01]  /*18dd0*/  MUFU.EX2 R168, R168 ;  /* 0x000000a800a87308 */ /* 0x000fe20000000800 */
[----:B------:R-:W-:-:S05]  /*18de0*/  FSEL R12, R152, RZ, P1 ;  /* 0x000000ff980c7208 */ /* 0x000fca0000800000 */
[----:B------:R-:W-:Y:S01]  /*18df0*/  FADD.FTZ R3, -R12, R3 ;  /* 0x000000030c037221 */ /* 0x000fe20000010100 */
[-C--:B------:R-:W-:Y:S01]  /*18e00*/  FMUL.FTZ R12, R152, R2.reuse ;  /* 0x00000002980c7220 */ /* 0x080fe20000410000 */
[----:B------:R-:W-:Y:S02]  /*18e10*/  MUFU.EX2 R169, R169 ;  /* 0x000000a900a97308 */ /* 0x000fe40000000800 */
[----:B------:R-:W-:Y:S02]  /*18e20*/  FMUL.FTZ R3, R3, R2 ;  /* 0x0000000203037220 */ /* 0x000fe40000410000 */
[----:B------:R-:W-:-:S04]  /*18e30*/  FSEL R4, R12, RZ, P1 ;  /* 0x000000ff0c047208 */ /* 0x000fc80000800000 */
[----:B------:R-:W0:Y:S01]  /*18e40*/  MUFU.EX2 R12, R180 ;  /* 0x000000b4000c7308 */ /* 0x000e220000000800 */
[-CC-:B------:R-:W-:Y:S01]  /*18e50*/  FFMA.FTZ R13, R13, R2.reuse, -R4.reuse ;  /* 0x000000020d0d7223 */ /* 0x180fe20000010804 */
        /* <DEDUP_REMOVED lines=13> */
[-C--:B------:R-:W-:Y:S01]  /*18f30*/  FFMA.FTZ R174, R174, R2.reuse, -R4 ;  /* 0x00000002aeae7223 */ /* 0x080fe20000010804 */
[----:B------:R-:W-:Y:S01]  /*18f40*/  MUFU.EX2 R13, R13 ;  /* 0x0000000d000d7308 */ /* 0x000fe20000000800 */
[----:B0-----:R-:W-:Y:S01]  /*18f50*/  FFMA.FTZ R223, R12, R223, R196 ;  /* 0x000000df0cdf7223 */ /* 0x001fe200000100c4 */
[-CC-:B------:R-:W-:Y:S01]  /*18f60*/  FFMA.FTZ R177, R177, R2.reuse, -R4.reuse ;  /* 0x00000002b1b17223 */ /* 0x180fe20000010804 */
[----:B------:R-:W-:-:S05]  /*18f70*/  FFMA.FTZ R4, R178, R2, -R4 ;  /* 0x00000002b2047223 */ /* 0x000fca0000010804 */
[----:B------:R0:W1:Y:S08]  /*18f80*/  MUFU.EX2 R0, R3 ;  /* 0x0000000300007308 */ /* 0x0000700000000800 */
[----:B------:R-:W2:Y:S01]  /*18f90*/  MUFU.EX2 R156, R156 ;  /* 0x0000009c009c7308 */ /* 0x000ea20000000800 */
[----:B0-----:R-:W-:-:S04]  /*18fa0*/  FADD.FTZ R3, R155, R223 ;  /* 0x000000df9b037221 */ /* 0x001fc80000010000 */
[----:B------:R-:W-:-:S03]  /*18fb0*/  FADD.FTZ R3, R160, R3 ;  /* 0x00000003a0037221 */ /* 0x000fc60000010000 */
[----:B------:R-:W0:Y:S01]  /*18fc0*/  MUFU.EX2 R157, R157 ;  /* 0x0000009d009d7308 */ /* 0x000e220000000800 */
[----:B-1----:R-:W-:Y:S01]  /*18fd0*/  FFMA.FTZ R221, R0, R221, R13 ;  /* 0x000000dd00dd7223 */ /* 0x002fe2000001000d */
[----:B------:R-:W-:-:S03]  /*18fe0*/  FADD.FTZ R3, R161, R3 ;  /* 0x00000003a1037221 */ /* 0x000fc60000010000 */
[----:B------:R-:W-:Y:S01]  /*18ff0*/  FADD.FTZ R178, R197, R221 ;  /* 0x000000ddc5b27221 */ /* 0x000fe20000010000 */
[----:B------:R-:W-:Y:S02]  /*19000*/  FADD.FTZ R3, R158, R3 ;  /* 0x000000039e037221 */ /* 0x000fe40000010000 */
[----:B------:R-:W1:Y:S01]  /*19010*/  MUFU.EX2 R162, R162 ;  /* 0x000000a200a27308 */ /* 0x000e620000000800 */
[----:B--2---:R-:W-:Y:S01]  /*19020*/  FADD.FTZ R178, R156, R178 ;  /* 0x000000b29cb27221 */ /* 0x004fe20000010000 */
[----:B------:R-:W-:-:S04]  /*19030*/  FADD.FTZ R3, R159, R3 ;  /* 0x000000039f037221 */ /* 0x000fc80000010000 */
[----:B------:R-:W-:Y:S02]  /*19040*/  FADD.FTZ R3, R164, R3 ;  /* 0x00000003a4037221 */ /* 0x000fe40000010000 */
[----:B------:R-:W2:Y:S01]  /*19050*/  MUFU.EX2 R163, R163 ;  /* 0x000000a300a37308 */ /* 0x000ea20000000800 */
[----:B0-----:R-:W-:Y:S01]  /*19060*/  FADD.FTZ R178, R157, R178 ;  /* 0x000000b29db27221 */ /* 0x001fe20000010000 */
[----:B------:R-:W-:-:S04]  /*19070*/  FADD.FTZ R3, R165, R3 ;  /* 0x00000003a5037221 */ /* 0x000fc80000010000 */
[----:B------:R-:W-:Y:S02]  /*19080*/  FADD.FTZ R3, R168, R3 ;  /* 0x00000003a8037221 */ /* 0x000fe40000010000 */
[----:B------:R-:W0:Y:S01]  /*19090*/  MUFU.EX2 R166, R166 ;  /* 0x000000a600a67308 */ /* 0x000e220000000800 */
[----:B-1----:R-:W-:Y:S01]  /*190a0*/  FADD.FTZ R178, R162, R178 ;  /* 0x000000b2a2b27221 */ /* 0x002fe20000010000 */
[----:B------:R-:W-:-:S06]  /*190b0*/  FADD.FTZ R3, R169, R3 ;  /* 0x00000003a9037221 */ /* 0x000fcc0000010000 */
        /* <DEDUP_REMOVED lines=34> */
.L_x_1790:
[----:B------:R-:W2:Y:S01]  /*192e0*/  LDL R3, [R1+0x14] ;  /* 0x0000140001037983 */ /* 0x000ea20000100800 */
[----:B------:R-:W-:Y:S01]  /*192f0*/  VIADD R203, R203, 0x30860 ;  /* 0x00030860cbcb7836 */ /* 0x000fe20000000000 */
[----:B------:R-:W-:Y:S01]  /*19300*/  F2FP.BF16.F32.PACK_AB R189, R170, R184 ;  /* 0x000000b8aabd723e */ /* 0x000fe200000010ff */
[----:B------:R-:W-:Y:S01]  /*19310*/  IMAD.MOV.U32 R202, RZ, RZ, R222 ;  /* 0x000000ffffca7224 */ /* 0x000fe200078e00de */
[----:B------:R-:W-:Y:S01]  /*19320*/  F2FP.BF16.F32.PACK_AB R187, R4, R177 ;  /* 0x000000b104bb723e */ /* 0x000fe200000010ff */
[----:B------:R-:W-:Y:S01]  /*19330*/  IMAD.MOV.U32 R4, RZ, RZ, R153 ;  /* 0x000000ffff047224 */ /* 0x000fe200078e0099 */
[----:B------:R-:W-:Y:S02]  /*19340*/  PRMT R203, R190, 0x654, R203 ;  /* 0x00000654becb7816 */ /* 0x000fe400000000cb */
[----:B------:R-:W-:Y:S02]  /*19350*/  F2FP.BF16.F32.PACK_AB R190, R186, R185 ;  /* 0x000000b9babe723e */ /* 0x000fe400000010ff */
[----:B------:R0:W-:Y:S01]  /*19360*/  SYNCS.ARRIVE.TRANS64.RED.A1T0 RZ, [R203+URZ], RZ ;  /* 0x000000ffcbff79a7 */ /* 0x0001e2000810043f */
[----:B------:R-:W-:-:S02]  /*19370*/  F2FP.BF16.F32.PACK_AB R196, R155, R196 ;  /* 0x000000c49bc4723e */ /* 0x000fc400000010ff */
[----:B------:R-:W-:Y:S02]  /*19380*/  F2FP.BF16.F32.PACK_AB R197, R197, R13 ;  /* 0x0000000dc5c5723e */ /* 0x000fe400000010ff */
[----:B------:R-:W-:Y:S02]  /*19390*/  F2FP.BF16.F32.PACK_AB R198, R161, R160 ;  /* 0x000000a0a1c6723e */ /* 0x000fe400000010ff */
[----:B------:R-:W-:Y:S01]  /*193a0*/  F2FP.BF16.F32.PACK_AB R199, R157, R156 ;  /* 0x0000009c9dc7723e */ /* 0x000fe200000010ff */
[----:B0-----:R-:W-:Y:S01]  /*193b0*/  IMAD.MOV.U32 R203, RZ, RZ, R226 ;  /* 0x000000ffffcb7224 */ /* 0x001fe200078e00e2 */
        /* <DEDUP_REMOVED lines=9> */
[C---:B--2---:R-:W-:Y:S01]  /*19450*/  ISETP.GT.AND P1, PT, R5.reuse, R3, PT ;  /* 0x000000030500720c */ /* 0x044fe20003f24270 */
[----:B------:R-:W-:Y:S02]  /*19460*/  VIADD R5, R5, 0xffffffff ;  /* 0xffffffff05057836 */ /* 0x000fe40000000000 */
[----:B------:R-:W-:-:S10]  /*19470*/  IMAD.MOV.U32 R3, RZ, RZ, R152 ;  /* 0x000000ffff037224 */ /* 0x000fd400078e0098 */
[----:B------:R-:W-:Y:S05]  /*19480*/  @P1 BRA `(.L_x_1791) ;  /* 0xffffffcc009c1947 */ /* 0x000fea000383ffff */
[----:B------:R-:W-:Y:S05]  /*19490*/  BSYNC B0 ;  /* 0x0000000000007941 */ /* 0x000fea0003800000 */
.L_x_1770:
[----:B------:R-:W-:Y:S02]  /*194a0*/  IMAD.MOV.U32 R3, RZ, RZ, R152 ;  /* 0x000000ffff037224 */ /* 0x000fe400078e0098 */
[----:B------:R-:W-:Y:S02]  /*194b0*/  IMAD.MOV.U32 R4, RZ, RZ, R153 ;  /* 0x000000ffff047224 */ /* 0x000fe400078e0099 */
[----:B------:R-:W-:Y:S02]  /*194c0*/  IMAD.MOV.U32 R202, RZ, RZ, R222 ;  /* 0x000000ffffca7224 */ /* 0x000fe400078e00de */
[----:B------:R-:W-:-:S07]  /*194d0*/  IMAD.MOV.U32 R203, RZ, RZ, R226 ;  /* 0x000000ffffcb7224 */ /* 0x000fce00078e00e2 */
.L_x_1769:
[----:B------:R-:W-:Y:S05]  /*194e0*/  BSYNC B1 ;  /* 0x0000000000017941 */ /* 0x000fea0003800000 */
.L_x_1768:
[----:B------:R-:W2:Y:S01]  /*194f0*/  LDL R152, [R1+0x48] ;  /* 0x0000480001987983 */ /* 0x000ea20000100800 */
[----:B------:R-:W0:Y:S01]  /*19500*/  LDC R13, c[0x0][0x448] ;  /* 0x00011200ff0d7b82 */ /* 0x000e220000000800 */
[----:B------:R-:W-:Y:S01]  /*19510*/  LOP3.LUT R22, R22, 0xffffffdf, RZ, 0xc0, !PT ;  /* 0xffffffdf16167812 */ /* 0x000fe200078ec0ff */
[----:B------:R-:W-:-:S06]  /*19520*/  ULDC UR4, c[0x0][0x9dc] ;  /* 0x0002770000047ab9 */ /* 0x000fcc0000000800 */
[----:B------:R-:W1:Y:S01]  /*19530*/  LDC R155, c[0x0][0x9e4] ;  /* 0x00027900ff9b7b82 */ /* 0x000e620000000800 */
[----:B0-----:R-:W-:-:S13]  /*19540*/  ISETP.NE.AND P1, PT, R13, 0x1, PT ;  /* 0x000000010d00780c */ /* 0x001fda0003f25270 */
[----:B------:R-:W0:Y:S01]  /*19550*/  @P1 LDC R153, c[0x0][0x44c] ;  /* 0x00011300ff991b82 */ /* 0x000e220000000800 */
[----:B------:R-:W-:-:S04]  /*19560*/  @P1 LOP3.LUT R22, R22, 0x20, RZ, 0xfc, !PT ;  /* 0x0000002016161812 */ /* 0x000fc800078efcff */
[----:B------:R-:W-:-:S03]  /*19570*/  LOP3.LUT R22, R22, 0xffffffbf, RZ, 0xc0, !PT ;  /* 0xffffffbf16167812 */ /* 0x000fc600078ec0ff */
[----:B------:R-:W3:Y:S01]  /*19580*/  @P1 LDC R13, c[0x0][0x450] ;  /* 0x00011400ff0d1b82 */ /* 0x000ee20000000800 */
[----:B--2---:R-:W-:-:S04]  /*19590*/  VIADD R152, R152, 0x7f ;  /* 0x0000007f98987836 */ /* 0x004fc80000000000 */
[----:B0-----:R-:W-:-:S05]  /*195a0*/  @P1 IMAD.HI.U32 R153, R152, R153, RZ ;  /* 0x0000009998991227 */ /* 0x001fca00078e00ff */
[----:B---3--:R-:W-:Y:S02]  /*195b0*/  @P1 SHF.R.U32.HI R152, RZ, R13, R153 ;  /* 0x0000000dff981219 */ /* 0x008fe40000011699 */
[----:B-1----:R-:W-:Y:S02]  /*195c0*/  ISETP.GE.AND P1, PT, R155, 0x1, PT ;  /* 0x000000019b00780c */ /* 0x002fe40003f26270 */
[----:B------:R-:W-:-:S05]  /*195d0*/  IADD3 R13, R220, 0x1, -R218 ;  /* 0x00000001dc0d7810 */ /* 0x000fca0007ffe8da */
[----:B------:R-:W-:-:S04]  /*195e0*/  IMAD.IADD R152, R13, 0x1, R152 ;  /* 0x000000010d987824 */ /* 0x000fc800078e0298 */
[----:B------:R-:W-:Y:S02]  /*195f0*/  VIADD R13, R152, -UR4 ;  /* 0x80000004980d7c36 */ /* 0x000fe40008000000 */
[----:B------:R-:W-:Y:S01]  /*19600*/  @P1 LOP3.LUT R22, R22, 0x40, RZ, 0xfc, !PT ;  /* 0x0000004016161812 */ /* 0x000fe200078efcff */
[----:B------:R-:W-:Y:S06]  /*19610*/  @!P1 BRA `(.L_x_1792) ;  /* 0x0000000000489947 */ /* 0x000fec0003800000 */
[----:B------:R-:W-:Y:S01]  /*19620*/  IMAD.MOV.U32 R154, RZ, RZ, R152 ;  /* 0x000000ffff9a7224 */ /* 0x000fe200078e0098 */
[----:B------:R-:W-:Y:S04]  /*19630*/  BSSY B0, `(.L_x_1793) ;  /* 0x000000e000007945 */ /* 0x000fe80003800000 */
        /* <DEDUP_REMOVED lines=9> */
.L_x_1794:
[----:B------:R-:W-:-:S13]  /*196d0*/  ISETP.NE.AND P1, PT, R155, 0x1, PT ;  /* 0x000000019b00780c */ /* 0x000fda0003f25270 */
[----:B------:R-:W0:Y:S02]  /*196e0*/  @P1 LDC.64 R152, c[0x0][0x9e8] ;  /* 0x00027a00ff981b82 */ /* 0x000e240000000a00 */
[----:B0-----:R-:W-:-:S05]  /*196f0*/  @P1 IMAD.HI.U32 R152, R154, R152, RZ ;  /* 0x000000989a981227 */ /* 0x001fca00078e00ff */
[----:B------:R-:W-:-:S07]  /*19700*/  @P1 SHF.R.U32.HI R154, RZ, R153, R152 ;  /* 0x00000099ff9a1219 */ /* 0x000fce0000011698 */
.L_x_1795:
[----:B------:R-:W-:Y:S05]  /*19710*/  BSYNC B0 ;  /* 0x0000000000007941 */ /* 0x000fea0003800000 */
.L_x_1793:
[----:B------:R-:W-:-:S05]  /*19720*/  IMAD R154, R154, R155, RZ ;  /* 0x0000009b9a9a7224 */ /* 0x000fca00078e02ff */
[----:B------:R-:W-:-:S07]  /*19730*/  VIMNMX R13, R13, R154, !PT ;  /* 0x0000009a0d0d7248 */ /* 0x000fce0007fe0100 */
.L_x_1792:
[----:B------:R-:W2:Y:S01]  /*19740*/  LDL R153, [R1+0x64] ;  /* 0x0000640001997983 */ /* 0x000ea20000100800 */
[----:B------:R-:W-:Y:S01]  /*19750*/  VIADD R13, R13, 0x3f ;  /* 0x0000003f0d0d7836 */ /* 0x000fe20000000000 */
[----:B------:R-:W-:Y:S04]  /*19760*/  BSSY B0, `(.L_x_1796) ;  /* 0x0000265000007945 */ /* 0x000fe80003800000 */
[----:B------:R-:W-:-:S04]  /*19770*/  SHF.R.S32.HI R152, RZ, 0x1f, R13 ;  /* 0x0000001fff987819 */ /* 0x000fc8000001140d */
[----:B------:R-:W-:-:S04]  /*19780*/  LEA.HI R152, R152, R13, RZ, 0x6 ;  /* 0x0000000d98987211 */ /* 0x000fc800078f30ff */
[----:B------:R-:W-:-:S04]  /*19790*/  SHF.R.S32.HI R152, RZ, 0x6, R152 ;  /* 0x00000006ff987819 */ /* 0x000fc80000011498 */
[----:B--2---:R-:W-:-:S04]  /*197a0*/  VIMNMX R153, R153, R152, !PT ;  /* 0x0000009899997248 */ /* 0x004fc80007fe0100 */
[----:B------:R-:W-:Y:S01]  /*197b0*/  ISETP.GE.AND P1, PT, R5, R153, PT ;  /* 0x000000990500720c */ /* 0x000fe20003f26270 */
[----:B------:R0:W-:-:S12]  /*197c0*/  STL [R1+0x44], R153 ;  /* 0x0000449901007387 */ /* 0x0001d80000100800 */
[----:B0-----:R-:W-:Y:S05]  /*197d0*/  @!P1 BRA `(.L_x_1797) ;  /* 0x0000002400749947 */ /* 0x001fea0003800000 */
[----:B------:R-:W-:Y:S01]  /*197e0*/  BSSY B1, `(.L_x_1798) ;  /* 0x000025b000017945 */ /* 0x000fe20003800000 */
[----:B------:R0:W-:Y:S01]  /*197f0*/  STL [R1+0x4], R5 ;  /* 0x0000040501007387 */ /* 0x0001e20000100800 */
[----:B------:R-:W-:Y:S02]  /*19800*/  IMAD.MOV.U32 R227, RZ, RZ, R3 ;  /* 0x000000ffffe37224 */ /* 0x000fe400078e0003 */
[----:B------:R-:W-:Y:S02]  /*19810*/  IMAD.MOV.U32 R226, RZ, RZ, R4 ;  /* 0x000000ffffe27224 */ /* 0x000fe400078e0004 */
[----:B------:R-:W-:Y:S02]  /*19820*/  IMAD.MOV.U32 R13, RZ, RZ, R203 ;  /* 0x000000ffff0d7224 */ /* 0x000fe400078e00cb */
[----:B0-----:R-:W-:-:S07]  /*19830*/  IMAD.MOV.U32 R5, RZ, RZ, R202 ;  /* 0x000000ffff057224 */ /* 0x001fce00078e00ca */
.L_x_1811:
[----:B------:R-:W-:-:S04]  /*19840*/  ISETP.NE.AND P1, PT, R5, 0x1, PT ;  /* 0x000000010500780c */ /* 0x000fc80003f25270 */
[----:B------:R-:W-:-:S04]  /*19850*/  SEL R203, RZ, 0x1, P1 ;  /* 0x00000001ffcb7807 */ /* 0x000fc80000800000 */
[----:B------:R-:W-:Y:S01]  /*19860*/  LOP3.LUT R203, R13, R203, RZ, 0x3c, !PT ;  /* 0x000000cb0dcb7212 */ /* 0x000fe200078e3cff */
[----:B0-----:R-:W-:Y:S06]  /*19870*/  @!P0 BRA `(.L_x_1799) ;  /* 0x0000000000048947 */ /* 0x001fec0003800000 */
[----:B------:R-:W-:Y:S01]  /*19880*/  BPT.TRAP 0x1 ;  /* 0x000000040000795c */ /* 0x000fe20000300000 */
.L_x_1799:
        /* <DEDUP_REMOVED lines=8> */
.L_x_1800:
        /* <DEDUP_REMOVED lines=8> */
.L_x_1802:
[----:B------:R-:W-:Y:S05]  /*19990*/  BSYNC B2 ;  /* 0x0000000000027941 */ /* 0x000fea0003800000 */
.L_x_1801:
[----:B------:R-:W-:Y:S04]  /*199a0*/  STL.64 [R1+0xd0], R22 ;  /* 0x0000d01601007387 */ /* 0x000fe80000100a00 */
[----:B------:R-:W-:Y:S04]  /*199b0*/  STL [R1+0xc8], R5 ;  /* 0x0000c80501007387 */ /* 0x000fe80000100800 */
[----:B------:R2:W-:Y:S04]  /*199c0*/  STL.64 [R1+0xc0], R18 ;  /* 0x0000c01201007387 */ /* 0x0005e80000100a00 */
[----:B--2---:R-:W2:Y:S04]  /*199d0*/  LDL.64 R18, [R1+0x30] ;  /* 0x0000300001127983 */ /* 0x004ea80000100a00 */
[----:B------:R3:W-:Y:S04]  /*199e0*/  STL.64 [R1+0xb8], R16 ;  /* 0x0000b81001007387 */ /* 0x0007e80000100a00 */
[----:B------:R-:W4:Y:S04]  /*199f0*/  LDL.64 R22, [R1+0x38] ;  /* 0x0000380001167983 */ /* 0x000f280000100a00 */
[----:B---3--:R-:W3:Y:S01]  /*19a00*/  LDL.64 R16, [R1+0x28] ;  /* 0x0000280001107983 */ /* 0x008ee20000100a00 */
[----:B01----:R-:W-:-:S02]  /*19a10*/  IMAD.MOV.U32 R2, RZ, RZ, R4 ;  /* 0x000000ffff027224 */ /* 0x003fc400078e0004 */
[----:B------:R-:W-:Y:S02]  /*19a20*/  VIADD R152, R4, 0x6 ;  /* 0x0000000604987836 */ /* 0x000fe40000000000 */
[----:B------:R-:W-:Y:S01]  /*19a30*/  IMAD.MOV.U32 R3, RZ, RZ, 0x40000040 ;  /* 0x40000040ff037424 */ /* 0x000fe200078e00ff */
[----:B------:R-:W-:Y:S01]  /*19a40*/  R2UR UR6, R2 ;  /* 0x00000000020672ca */ /* 0x000fe200000e0000 */
[----:B------:R-:W-:Y:S01]  /*19a50*/  IMAD.MOV.U32 R2, RZ, RZ, R154 ;  /* 0x000000ffff027224 */ /* 0x000fe200078e009a */
[----:B------:R-:W-:Y:S01]  /*19a60*/  R2UR UR10, R152 ;  /* 0x00000000980a72ca */ /* 0x000fe200000e0000 */
[C---:B------:R-:W-:Y:S01]  /*19a70*/  VIADD R154, R4.reuse, 0x204 ;  /* 0x00000204049a7836 */ /* 0x040fe20000000000 */
[----:B------:R-:W-:Y:S01]  /*19a80*/  R2UR UR5, R3 ;  /* 0x00000000030572ca */ /* 0x000fe200000e0000 */
[----:B------:R-:W-:Y:S01]  /*19a90*/  VIADD R152, R4, 0x202 ;  /* 0x0000020204987836 */ /* 0x000fe20000000000 */
[----:B------:R-:W-:Y:S01]  /*19aa0*/  R2UR UR4, R2 ;  /* 0x00000000020472ca */ /* 0x000fe200000e0000 */
[----:B------:R-:W-:Y:S01]  /*19ab0*/  IMAD.MOV.U32 R2, RZ, RZ, R153 ;  /* 0x000000ffff027224 */ /* 0x000fe200078e0099 */
[----:B------:R-:W-:Y:S01]  /*19ac0*/  R2UR UR22, R154 ;  /* 0x000000009a1672ca */ /* 0x000fe200000e0000 */
[----:B------:R-:W-:Y:S01]  /*19ad0*/  IMAD.MOV.U32 R153, RZ, RZ, 0x40000040 ;  /* 0x40000040ff997424 */ /* 0x000fe200078e00ff */
[----:B------:R-:W-:Y:S01]  /*19ae0*/  R2UR UR18, R152 ;  /* 0x00000000981272ca */ /* 0x000fe200000e0000 */
[----:B------:R-:W-:Y:S01]  /*19af0*/  VIADD R154, R4, 0x400 ;  /* 0x00000400049a7836 */ /* 0x000fe20000000000 */
[----:B------:R-:W-:Y:S01]  /*19b00*/  R2UR UR8, R2 ;  /* 0x00000000020872ca */ /* 0x000fe200000e0000 */
[C---:B------:R-:W-:Y:S01]  /*19b10*/  VIADD R2, R4.reuse, 0x200 ;  /* 0x0000020004027836 */ /* 0x040fe20000000000 */
[----:B------:R-:W-:Y:S01]  /*19b20*/  R2UR UR11, R153 ;  /* 0x00000000990b72ca */ /* 0x000fe200000e0000 */
[----:B------:R-:W-:Y:S01]  /*19b30*/  VIADD R152, R4, 0x402 ;  /* 0x0000040204987836 */ /* 0x000fe20000000000 */
[----:B------:R-:W-:Y:S01]  /*19b40*/  R2UR UR30, R154 ;  /* 0x000000009a1e72ca */ /* 0x000fe200000e0000 */
[----:B------:R-:W-:Y:S01]  /*19b50*/  VIADD R154, R4, 0x406 ;  /* 0x00000406049a7836 */ /* 0x000fe20000000000 */
[----:B------:R-:W-:Y:S01]  /*19b60*/  R2UR UR14, R2 ;  /* 0x00000000020e72ca */ /* 0x000fe200000e0000 */
[----:B------:R-:W-:Y:S01]  /*19b70*/  VIADD R2, R4, 0x206 ;  /* 0x0000020604027836 */ /* 0x000fe20000000000 */
[----:B------:R-:W-:Y:S01]  /*19b80*/  MOV R5, UR10 ;  /* 0x0000000a00057c02 */ /* 0x000fe20008000f00 */
[----:B------:R-:W-:Y:S01]  /*19b90*/  UMOV UR10, UR4 ;  /* 0x00000004000a7c82 */ /* 0x000fe20008000000 */
[----:B------:R-:W-:Y:S01]  /*19ba0*/  R2UR UR7, R3 ;  /* 0x00000000030772ca */ /* 0x000fe200000e0000 */
[----:B------:R-:W-:Y:S01]  /*19bb0*/  IMAD.MOV.U32 R155, RZ, RZ, 0x40000040 ;  /* 0x40000040ff9b7424 */ /* 0x000fe200078e00ff */
[----:B------:R-:W-:Y:S01]  /*19bc0*/  R2UR UR26, R2 ;  /* 0x00000000021a72ca */ /* 0x000fe200000e0000 */
[----:B------:R-:W-:Y:S01]  /*19bd0*/  VIADD R2, R4, 0x404 ;  /* 0x0000040404027836 */ /* 0x000fe20000000000 */
[----:B------:R-:W-:Y:S01]  /*19be0*/  R2UR UR34, R152 ;  /* 0x00000000982272ca */ /* 0x000fe200000e0000 */
[----:B------:R-:W-:Y:S01]  /*19bf0*/  VIADD R152, R4, 0x604 ;  /* 0x0000060404987836 */ /* 0x000fe20000000000 */
[----:B------:R-:W-:Y:S01]  /*19c00*/  MOV R156, UR11 ;  /* 0x0000000b009c7c02 */ /* 0x000fe20008000f00 */
[----:B------:R-:W-:Y:S01]  /*19c10*/  UMOV UR11, UR5 ;  /* 0x00000005000b7c82 */ /* 0x000fe20008000000 */
[----:B------:R-:W-:Y:S01]  /*19c20*/  R2UR UR38, R2 ;  /* 0x00000000022672ca */ /* 0x000fe200000e0000 */
[----:B------:R-:W-:Y:S01]  /*19c30*/  VIADD R2, R4, 0x600 ;  /* 0x0000060004027836 */ /* 0x000fe20000000000 */
[----:B------:R-:W-:Y:S01]  /*19c40*/  R2UR UR42, R154 ;  /* 0x000000009a2a72ca */ /* 0x000fe200000e0000 */
[----:B------:R-:W-:Y:S01]  /*19c50*/  VIADD R154, R4, 0x602 ;  /* 0x00000602049a7836 */ /* 0x000fe20000000000 */
[----:B------:R-:W-:-:S02]  /*19c60*/  R2UR UR4, R6 ;  /* 0x00000000060472ca */ /* 0x000fc400000e0000 */
[----:B------:R-:W-:Y:S02]  /*19c70*/  R2UR UR5, R7 ;  /* 0x00000000070572ca */ /* 0x000fe400000e0000 */
[----:B------:R-:W-:Y:S01]  /*19c80*/  R2UR UR46, R2 ;  /* 0x00000000022e72ca */ /* 0x000fe200000e0000 */
[----:B------:R-:W-:Y:S01]  /*19c90*/  VIADD R2, R4, 0x606 ;  /* 0x0000060604027836 */ /* 0x000fe20000000000 */
[----:B------:R-:W-:Y:S01]  /*19ca0*/  R2UR UR19, R153 ;  /* 0x00000000991372ca */ /* 0x000fe200000e0000 */
[----:B------:R-:W-:Y:S01]  /*19cb0*/  IMAD.MOV.U32 R4, RZ, RZ, R156 ;  /* 0x000000ffff047224 */ /* 0x000fe200078e009c */
[C---:B------:R-:W-:Y:S02]  /*19cc0*/  R2UR UR23, R155.reuse ;  /* 0x000000009b1772ca */ /* 0x040fe400000e0000 */
[----:B------:R-:W-:Y:S02]  /*19cd0*/  R2UR UR31, R155 ;  /* 0x000000009b1f72ca */ /* 0x000fe400000e0000 */
[----:B------:R-:W-:-:S02]  /*19ce0*/  R2UR UR35, R153 ;  /* 0x00000000992372ca */ /* 0x000fc400000e0000 */
[C---:B------:R-:W-:Y:S02]  /*19cf0*/  R2UR UR43, R155.reuse ;  /* 0x000000009b2b72ca */ /* 0x040fe400000e0000 */
[----:B------:R-:W-:Y:S02]  /*19d00*/  R2UR UR50, R154 ;  /* 0x000000009a3272ca */ /* 0x000fe400000e0000 */
[----:B------:R-:W-:Y:S02]  /*19d10*/  R2UR UR51, R155 ;  /* 0x000000009b3372ca */ /* 0x000fe400000e0000 */
[----:B------:R-:W-:Y:S02]  /*19d20*/  R2UR UR54, R152 ;  /* 0x00000000983672ca */ /* 0x000fe400000e0000 */
[----:B------:R-:W-:Y:S02]  /*19d30*/  R2UR UR55, R153 ;  /* 0x00000000993772ca */ /* 0x000fe400000e0000 */
[----:B------:R-:W-:Y:S01]  /*19d40*/  WARPGROUP.ARRIVE ;  /* 0x00000000000079c5 */ /* 0x000fe20000000000 */
[----:B------:R-:W-:-:S02]  /*19d50*/  R2UR UR9, R3 ;  /* 0x00000000030972ca */ /* 0x000fc400000e0000 */
[C---:B------:R-:W-:Y:S02]  /*19d60*/  R2UR UR15, R3.reuse ;  /* 0x00000000030f72ca */ /* 0x040fe400000e0000 */
[C---:B------:R-:W-:Y:S01]  /*19d70*/  R2UR UR27, R3.reuse ;  /* 0x00000000031b72ca */ /* 0x040fe200000e0000 */
[----:B------:R-:W-:Y:S01]  /*19d80*/  HGMMA.64x64x16.F32.BF16 R152, gdesc[UR4], RZ, !UPT, gsb0 ;  /* 0x00e00000049879f0 */ /* 0x000fe2000c0018ff */
[C---:B------:R-:W-:Y:S02]  /*19d90*/  R2UR UR39, R3.reuse ;  /* 0x00000000032772ca */ /* 0x040fe400000e0000 */
[C---:B------:R-:W-:Y:S02]  /*19da0*/  R2UR UR47, R3.reuse ;  /* 0x00000000032f72ca */ /* 0x040fe400000e0000 */
[----:B------:R-:W-:Y:S02]  /*19db0*/  R2UR UR58, R2 ;  /* 0x00000000023a72ca */ /* 0x000fe400000e0000 */
[----:B------:R-:W-:-:S02]  /*19dc0*/  R2UR UR59, R3 ;  /* 0x00000000033b72ca */ /* 0x000fc400000e0000 */
[----:B------:R-:W3:Y:S01]  /*19dd0*/  LDL.64 R2, [R1+0x20] ;  /* 0x0000200001027983 */ /* 0x000ee20000100a00 */
[----:B------:R-:W-:Y:S01]  /*19de0*/  UMOV UR6, UR8 ;  /* 0x0000000800067c82 */ /* 0x000fe20008000000 */
[----:B------:R-:W-:Y:S01]  /*19df0*/  UMOV UR7, UR9 ;  /* 0x0000000900077c82 */ /* 0x000fe20008000000 */
[----:B------:R-:W-:Y:S02]  /*19e00*/  WARPGROUP.DEPBAR.LE gsb0, 0x0 ;  /* 0x00008000000079c5 */ /* 0x000fe40000010000 */
[----:B------:R-:W-:Y:S01]  /*19e10*/  WARPGROUP.ARRIVE ;  /* 0x00000000000079c5 */ /* 0x000fe20000000000 */
[----:B----4-:R-:W-:Y:S02]  /*19e20*/  R2UR UR8, R22 ;  /* 0x00000000160872ca */ /* 0x010fe400000e0000 */
[----:B------:R-:W-:Y:S02]  /*19e30*/  R2UR UR9, R23 ;  /* 0x00000000170972ca */ /* 0x000fe400000e0000 */
[----:B--2---:R-:W-:Y:S01]  /*19e40*/  R2UR UR4, R18 ;  /* 0x00000000120472ca */ /* 0x004fe200000e0000 */
[----:B------:R0:W5:Y:S10]  /*19e50*/  LDL.LU.64 R22, [R1+0xd0] ;  /* 0x0000d00001167983 */ /* 0x0001740000300a00 */
[----:B------:R-:W-:Y:S01]  /*19e60*/  HGMMA.64x64x16.F32.BF16 R152, gdesc[UR8], R152, gsb0 ;  /* 0x00e00000089879f0 */ /* 0x000fe20008001898 */
[----:B------:R-:W-:-:S02]  /*19e70*/  R2UR UR5, R19 ;  /* 0x00000000130572ca */ /* 0x000fc400000e0000 */
[----:B------:R-:W-:Y:S02]  /*19e80*/  WARPGROUP.DEPBAR.LE gsb0, 0x0 ;  /* 0x00008000000079c5 */ /* 0x000fe40000010000 */
[----:B------:R-:W-:-:S09]  /*19e90*/  WARPGROUP.ARRIVE ;  /* 0x00000000000079c5 */ /* 0x000fd20000000000 */
[----:B------:R-:W-:Y:S01]  /*19ea0*/  HGMMA.64x64x16.F32.BF16 R152, gdesc[UR4], R152, gsb0 ;  /* 0x00e00000049879f0 */ /* 0x000fe20008001898 */
[----:B------:R-:W-:Y:S02]  /*19eb0*/  R2UR UR11, R4 ;  /* 0x00000000040b72ca */ /* 0x000fe400000e0000 */
[----:B------:R-:W-:Y:S02]  /*19ec0*/  R2UR UR10, R5 ;  /* 0x00000000050a72ca */ /* 0x000fe400000e0000 */
[----:B---3--:R-:W-:Y:S01]  /*19ed0*/  R2UR UR8, R16 ;  /* 0x00000000100872ca */ /* 0x008fe200000e0000 */
[----:B------:R0:W5:Y:S01]  /*19ee0*/  LDL.LU R5, [R1+0xc8] ;  /* 0x0000c80001057983 */ /* 0x0001620000300800 */
[----:B------:R-:W-:Y:S02]  /*19ef0*/  R2UR UR9, R17 ;  /* 0x00000000110972ca */ /* 0x000fe400000e0000 */
[----:B------:R-:W-:Y:S01]  /*19f00*/  R2UR UR12, R2 ;  /* 0x00000000020c72ca */ /* 0x000fe200000e0000 */
[----:B------:R0:W5:Y:S01]  /*19f10*/  LDL.LU.64 R18, [R1+0xc0] ;  /* 0x0000c00001127983 */ /* 0x0001620000300a00 */
[----:B------:R-:W-:-:S02]  /*19f20*/  R2UR UR13, R3 ;  /* 0x00000000030d72ca */ /* 0x000fc400000e0000 */
[----:B------:R-:W-:Y:S01]  /*19f30*/  R2UR UR16, R216 ;  /* 0x00000000d81072ca */ /* 0x000fe200000e0000 */
[----:B------:R0:W5:Y:S01]  /*19f40*/  LDL.LU.64 R16, [R1+0xb8] ;  /* 0x0000b80001107983 */ /* 0x0001620000300a00 */
[----:B------:R-:W-:Y:S02]  /*19f50*/  WARPGROUP.DEPBAR.LE gsb0, 0x0 ;  /* 0x00008000000079c5 */ /* 0x000fe40000010000 */
[----:B------:R-:W-:-:S06]  /*19f60*/  WARPGROUP.ARRIVE ;  /* 0x00000000000079c5 */ /* 0x000fcc0000000000 */
[----:B------:R-:W-:Y:S03]  /*19f70*/  HGMMA.64x64x16.F32.BF16 R152, gdesc[UR8], R152, gsb0 ;  /* 0x00e00000089879f0 */ /* 0x000fe60008001898 */
[----:B------:R-:W-:Y:S02]  /*19f80*/  WARPGROUP.DEPBAR.LE gsb0, 0x0 ;  /* 0x00008000000079c5 */ /* 0x000fe40000010000 */
[----:B------:R-:W-:-:S06]  /*19f90*/  WARPGROUP.ARRIVE ;  /* 0x00000000000079c5 */ /* 0x000fcc0000000000 */
        /* <DEDUP_REMOVED lines=184> */
[----:B0-----:R-:W-:Y:S06]  /*1ab20*/  @!P0 BRA `(.L_x_1804) ;  /* 0x0000000000048947 */ /* 0x001fec0003800000 */
[----:B------:R-:W-:Y:S01]  /*1ab30*/  BPT.TRAP 0x1 ;  /* 0x000000040000795c */ /* 0x000fe20000300000 */
.L_x_1804:
[----:B------:R-:W-:Y:S01]  /*1ab40*/  SHF.L.U32 R0, R13, 0x1f, RZ ;  /* 0x0000001f0d007819 */ /* 0x000fe200000006ff */
[----:B-----5:R-:W-:-:S04]  /*1ab50*/  IMAD R13, R5, 0x8, R18 ;  /* 0x00000008050d7824 */ /* 0x020fc800078e0212 */
[----:B------:R0:W1:Y:S01]  /*1ab60*/  SYNCS.PHASECHK.TRANS64.TRYWAIT P1, [R13+URZ+0x30850], R0 ;  /* 0x030850000d0075a7 */ /* 0x000062000802017f */
[----:B------:R-:W-:Y:S05]  /*1ab70*/  @!P0 BRA `(.L_x_1805) ;  /* 0x0000000000048947 */ /* 0x000fea0003800000 */
[----:B------:R-:W-:Y:S01]  /*1ab80*/  BPT.TRAP 0x1 ;  /* 0x000000040000795c */ /* 0x000fe20000300000 */
.L_x_1805:
[----:B------:R-:W-:Y:S04]  /*1ab90*/  BSSY B2, `(.L_x_1806) ;  /* 0x0000004000027945 */ /* 0x000fe80003800000 */
[----:B-1----:R-:W-:Y:S05]  /*1aba0*/  @P1 BRA `(.L_x_1807) ;  /* 0x0000000000081947 */ /* 0x002fea0003800000 */
[----:B------:R-:W1:Y:S02]  /*1abb0*/  SYNCS.PHASECHK.TRANS64.TRYWAIT P1, [R13+URZ+0x30850], R0 ;  /* 0x030850000d0075a7 */ /* 0x000e64000802017f */
[----:B-1----:R-:W-:Y:S05]  /*1abc0*/  @!P1 BRA `(.L_x_1808) ;  /* 0x0000011800409947 */ /* 0x002fea0003800000 */
.L_x_1807:
[----:B------:R-:W-:Y:S05]  /*1abd0*/  BSYNC B2 ;  /* 0x0000000000027941 */ /* 0x000fea0003800000 */
.L_x_1806:
[----:B------:R-:W-:Y:S01]  /*1abe0*/  VIADD R2, R18, 0x400 ;  /* 0x0000040012027836 */ /* 0x000fe20000000000 */
[----:B------:R-:W-:Y:S01]  /*1abf0*/  WARPGROUP.ARRIVE ;  /* 0x00000000000079c5 */ /* 0x000fe20000000000 */
[----:B------:R-:W-:-:S03]  /*1ac00*/  IMAD.MOV.U32 R3, RZ, RZ, 0x40000040 ;  /* 0x40000040ff037424 */ /* 0x000fc600078e00ff */
[----:B------:R-:W-:Y:S02]  /*1ac10*/  SHF.R.U32.HI R2, RZ, 0x4, R2 ;  /* 0x00000004ff027819 */ /* 0x000fe40000011602 */
[----:B------:R-:W-:Y:S01]  /*1ac20*/  R2UR UR7, R3 ;  /* 0x00000000030772ca */ /* 0x000fe200000e0000 */
[----:B------:R-:W-:Y:S01]  /*1ac30*/  IMAD.MOV.U32 R3, RZ, RZ, 0x40000040 ;  /* 0x40000040ff037424 */ /* 0x000fe200078e00ff */
[----:B------:R-:W-:-:S04]  /*1ac40*/  LOP3.LUT R2, R2, 0x3fff, RZ, 0xc0, !PT ;  /* 0x00003fff02027812 */ /* 0x000fc800078ec0ff */
[----:B------:R-:W-:-:S05]  /*1ac50*/  LOP3.LUT R2, R2, 0x2000000, RZ, 0xfc, !PT ;  /* 0x0200000002027812 */ /* 0x000fca00078efcff */
[----:B------:R-:W-:Y:S02]  /*1ac60*/  IMAD R2, R5, 0x800, R2 ;  /* 0x0000080005027824 */ /* 0x000fe400078e0202 */
[----:B------:R-:W-:Y:S02]  /*1ac70*/  IMAD.MOV.U32 R5, RZ, RZ, 0x40000040 ;  /* 0x40000040ff057424 */ /* 0x000fe400078e00ff */
[C---:B------:R-:W-:Y:S01]  /*1ac80*/  VIADD R4, R2.reuse, 0x80 ;  /* 0x0000008002047836 */ /* 0x040fe20000000000 */
[----:B------:R-:W-:-:S13]  /*1ac90*/  R2UR UR6, R2 ;  /* 0x00000000020672ca */ /* 0x000fda00000e0000 */
        /* <DEDUP_REMOVED lines=25> */
.L_x_1809:
[----:B------:R-:W-:Y:S01]  /*1ae30*/  ULDC UR4, c[0x0][0x9d8] ;  /* 0x0002760000047ab9 */ /* 0x000fe20000000800 */
[----:B------:R-:W2:Y:S01]  /*1ae40*/  LDL R186, [R1+0x8] ;  /* 0x0000080001ba7983 */ /* 0x000ea20000100800 */
[----:B01----:R-:W-:Y:S01]  /*1ae50*/  FMUL.FTZ R0, R152, UR4 ;  /* 0x0000000498007c20 */ /* 0x003fe20008410000 */
        /* <DEDUP_REMOVED lines=22> */
[----:B0-----:R-:W-:Y:S01]  /*1afc0*/  FMNMX.FTZ R2, R0, R226, !PT ;  /* 0x000000e200027209 */ /* 0x001fe20007810000 */
        /* <DEDUP_REMOVED lines=16> */
[----:B------:R-:W-:Y:S01]  /*1b0d0*/  ULDC UR4, c[0x0][0x988] ;  /* 0x0002620000047ab9 */ /* 0x000fe20000000800 */
[----:B------:R-:W-:-:S05]  /*1b0e0*/  VIADD R222, R222, 0x30840 ;  /* 0x00030840dede7836 */ /* 0x000fca0000000000 */
[----:B------:R-:W3:Y:S01]  /*1b0f0*/  MUFU.TANH R156, R156 ;  /* 0x0000009c009c7308 */ /* 0x000ee20000002400 */
[----:B0-----:R-:W-:-:S07]  /*1b100*/  FMNMX.FTZ R2, R152, R2, !PT ;  /* 0x0000000298027209 */ /* 0x001fce0007810000 */
[----:B------:R-:W0:Y:S01]  /*1b110*/  MUFU.TANH R157, R157 ;  /* 0x0000009d009d7308 */ /* 0x000e220000002400 */
[----:B-1----:R-:W-:-:S07]  /*1b120*/  FMNMX.FTZ R2, R153, R2, !PT ;  /* 0x0000000299027209 */ /* 0x002fce0007810000 */
[----:B------:R-:W1:Y:S01]  /*1b130*/  MUFU.TANH R160, R160 ;  /* 0x000000a000a07308 */ /* 0x000e620000002400 */
[----:B---3--:R-:W-:-:S07]  /*1b140*/  FMNMX.FTZ R2, R156, R2, !PT ;  /* 0x000000029c027209 */ /* 0x008fce0007810000 */
        /* <DEDUP_REMOVED lines=19> */
[----:B0-----:R-:W-:-:S05]  /*1b280*/  FMNMX.FTZ R4, R176, R4, !PT ;  /* 0x00000004b0047209 */ /* 0x001fca0007810000 */
[----:B------:R-:W0:Y:S02]  /*1b290*/  SHFL.BFLY PT, R2, R4, 0x2, 0x1f ;  /* 0x0c401f0004027f89 */ /* 0x000e2400000e0000 */
[----:B------:R-:W4:Y:S08]  /*1b2a0*/  MUFU.TANH R158, R158 ;  /* 0x0000009e009e7308 */ /* 0x000f300000002400 */
[----:B------:R-:W5:Y:S08]  /*1b2b0*/  MUFU.TANH R159, R159 ;  /* 0x0000009f009f7308 */ /* 0x000f700000002400 */
[----:B------:R-:W5:Y:S01]  /*1b2c0*/  MUFU.TANH R162, R162 ;  /* 0x000000a200a27308 */ /* 0x000f620000002400 */
[----:B0-----:R-:W-:-:S07]  /*1b2d0*/  FMNMX.FTZ R4, R4, R2, !PT ;  /* 0x0000000204047209 */ /* 0x001fce0007810000 */
[----:B------:R-:W0:Y:S01]  /*1b2e0*/  MUFU.TANH R163, R163 ;  /* 0x000000a300a37308 */ /* 0x000e220000002400 */
[----:B------:R-:W1:Y:S07]  /*1b2f0*/  SHFL.BFLY PT, R2, R4, 0x1, 0x1f ;  /* 0x0c201f0004027f89 */ /* 0x000e6e00000e0000 */
[----:B------:R-:W0:Y:S08]  /*1b300*/  MUFU.TANH R166, R166 ;  /* 0x000000a600a67308 */ /* 0x000e300000002400 */
[----:B------:R-:W0:Y:S08]  /*1b310*/  MUFU.TANH R167, R167 ;  /* 0x000000a700a77308 */ /* 0x000e300000002400 */
[----:B------:R-:W0:Y:S01]  /*1b320*/  MUFU.TANH R170, R170 ;  /* 0x000000aa00aa7308 */ /* 0x000e220000002400 */
[----:B-1----:R-:W-:-:S02]  /*1b330*/  FMNMX.FTZ R4, R4, R2, !PT ;  /* 0x0000000204047209 */ /* 0x002fc40007810000 */
[----:B------:R-:W-:-:S05]  /*1b340*/  FMNMX.FTZ R2, R154, R227, !PT ;  /* 0x000000e39a027209 */ /* 0x000fca0007810000 */
[----:B------:R-:W1:Y:S01]  /*1b350*/  MUFU.TANH R171, R171 ;  /* 0x000000ab00ab7308 */ /* 0x000e620000002400 */
[----:B---3--:R-:W-:Y:S01]  /*1b360*/  FMNMX.FTZ R2, R155, R2, !PT ;  /* 0x000000029b027209 */ /* 0x008fe20007810000 */
[----:B------:R-:W-:-:S03]  /*1b370*/  FADD.FTZ R185, -R4, R226 ;  /* 0x000000e204b97221 */ /* 0x000fc60000010100 */
[----:B----4-:R-:W-:-:S03]  /*1b380*/  FMNMX.FTZ R2, R158, R2, !PT ;  /* 0x000000029e027209 */ /* 0x010fc60007810000 */
[----:B------:R-:W3:Y:S01]  /*1b390*/  MUFU.TANH R174, R174 ;  /* 0x000000ae00ae7308 */ /* 0x000ee20000002400 */
[----:B-----5:R-:W-:-:S04]  /*1b3a0*/  FMNMX.FTZ R2, R159, R2, !PT ;  /* 0x000000029f027209 */ /* 0x020fc80007810000 */
[----:B------:R-:W-:-:S03]  /*1b3b0*/  FMNMX.FTZ R2, R162, R2, !PT ;  /* 0x00000002a2027209 */ /* 0x000fc60007810000 */
[----:B------:R-:W4:Y:S01]  /*1b3c0*/  MUFU.TANH R175, R175 ;  /* 0x000000af00af7308 */ /* 0x000f220000002400 */
[----:B0-----:R-:W-:-:S04]  /*1b3d0*/  FMNMX.FTZ R2, R163, R2, !PT ;  /* 0x00000002a3027209 */ /* 0x001fc80007810000 */
[----:B------:R-:W-:-:S03]  /*1b3e0*/  FMNMX.FTZ R2, R166, R2, !PT ;  /* 0x00000002a6027209 */ /* 0x000fc60007810000 */
[----:B------:R-:W0:Y:S01]  /*1b3f0*/  MUFU.TANH R177, R177 ;  /* 0x000000b100b17308 */ /* 0x000e220000002400 */
[----:B------:R-:W-:-:S04]  /*1b400*/  FMNMX.FTZ R2, R167, R2, !PT ;  /* 0x00000002a7027209 */ /* 0x000fc80007810000 */
[----:B------:R-:W-:-:S03]  /*1b410*/  FMNMX.FTZ R2, R170, R2, !PT ;  /* 0x00000002aa027209 */ /* 0x000fc60007810000 */
[----:B------:R-:W5:Y:S01]  /*1b420*/  MUFU.TANH R178, R178 ;  /* 0x000000b200b27308 */ /* 0x000f620000002400 */
[----:B-1----:R-:W-:-:S04]  /*1b430*/  FMNMX.FTZ R2, R171, R2, !PT ;  /* 0x00000002ab027209 */ /* 0x002fc80007810000 */
[----:B---3--:R-:W-:-:S03]  /*1b440*/  FMNMX.FTZ R2, R174, R2, !PT ;  /* 0x00000002ae027209 */ /* 0x008fc60007810000 */
[----:B------:R-:W1:Y:S01]  /*1b450*/  MUFU.TANH R179, R179 ;  /* 0x000000b300b37308 */ /* 0x000e620000002400 */
[----:B----4-:R-:W-:-:S04]  /*1b460*/  FMNMX.FTZ R2, R175, R2, !PT ;  /* 0x00000002af027209 */ /* 0x010fc80007810000 */
[----:B0-----:R-:W-:-:S03]  /*1b470*/  FMNMX.FTZ R2, R177, R2, !PT ;  /* 0x00000002b1027209 */ /* 0x001fc60007810000 */
[----:B------:R-:W0:Y:S01]  /*1b480*/  MUFU.TANH R180, R180 ;  /* 0x000000b400b47308 */ /* 0x000e220000002400 */
[----:B-----5:R-:W-:-:S04]  /*1b490*/  FMNMX.FTZ R2, R178, R2, !PT ;  /* 0x00000002b2027209 */ /* 0x020fc80007810000 */
[----:B-1----:R-:W-:-:S04]  /*1b4a0*/  FMNMX.FTZ R2, R179, R2, !PT ;  /* 0x00000002b3027209 */ /* 0x002fc80007810000 */
[----:B0-----:R-:W-:-:S05]  /*1b4b0*/  FMNMX.FTZ R2, R180, R2, !PT ;  /* 0x00000002b4027209 */ /* 0x001fca0007810000 */
[----:B------:R-:W0:Y:S01]  /*1b4c0*/  SHFL.BFLY PT, R3, R2, 0x2, 0x1f ;  /* 0x0c401f0002037f89 */ /* 0x000e2200000e0000 */
[----:B--2---:R-:W-:Y:S02]  /*1b4d0*/  PRMT R222, R186, 0x654, R222 ;  /* 0x00000654bade7816 */ /* 0x004fe400000000de */
[----:B0-----:R-:W-:Y:S02]  /*1b4e0*/  FMNMX.FTZ R3, R2, R3, !PT ;  /* 0x0000000302037209 */ /* 0x001fe40007810000 */
[----:B------:R0:W-:Y:S03]  /*1b4f0*/  SYNCS.ARRIVE.TRANS64.RED.A1T0 RZ, [R222+URZ], RZ ;  /* 0x000000ffdeff79a7 */ /* 0x0001e6000810043f */
[----:B------:R-:W1:Y:S02]  /*1b500*/  SHFL.BFLY PT, R2, R3, 0x1, 0x1f ;  /* 0x0c201f0003027f89 */ /* 0x000e6400000e0000 */
[----:B-1----:R-:W-:Y:S01]  /*1b510*/  FMNMX.FTZ R3, R3, R2, !PT ;  /* 0x0000000203037209 */ /* 0x002fe20007810000 */
[----:B------:R-:W-:-:S04]  /*1b520*/  IMAD.U32 R2, RZ, RZ, UR4 ;  /* 0x00000004ff027e24 */ /* 0x000fc8000f8e00ff */
[-C--:B------:R-:W-:Y:S01]  /*1b530*/  FMUL.FTZ R181, R4, R2.reuse ;  /* 0x0000000204b57220 */ /* 0x080fe20000410000 */
[----:B------:R-:W-:Y:S01]  /*1b540*/  FADD.FTZ R184, -R3, R227 ;  /* 0x000000e303b87221 */ /* 0x000fe20000010100 */
[-C--:B------:R-:W-:Y:S02]  /*1b550*/  FMUL.FTZ R185, R185, R2.reuse ;  /* 0x00000002b9b97220 */ /* 0x080fe40000410000 */
        /* <DEDUP_REMOVED lines=16> */
[-C--:B------:R-:W-:Y:S01]  /*1b660*/  FMUL.FTZ R181, R3, R2.reuse ;  /* 0x0000000203b57220 */ /* 0x080fe20000410000 */
[-C--:B------:R-:W-:Y:S01]  /*1b670*/  FMUL.FTZ R184, R184, R2.reuse ;  /* 0x00000002b8b87220 */ /* 0x080fe20000410000 */
[----:B------:R-:W-:Y:S02]  /*1b680*/  MUFU.EX2 R12, R185 ;  /* 0x000000b9000c7308 */ /* 0x000fe40000000800 */
        /* <DEDUP_REMOVED lines=14> */
[----:B------:R-:W1:Y:S01]  /*1b770*/  MUFU.EX2 R182, R182 ;  /* 0x000000b600b67308 */ /* 0x000e620000000800 */
[-CC-:B------:R-:W-:Y:S01]  /*1b780*/  FFMA.FTZ R178, R178, R2.reuse, -R181.reuse ;  /* 0x00000002b2b27223 */ /* 0x180fe200000108b5 */
[-CC-:B------:R-:W-:Y:S01]  /*1b790*/  FFMA.FTZ R179, R179, R2.reuse, -R181.reuse ;  /* 0x00000002b3b37223 */ /* 0x180fe200000108b5 */
[----:B------:R-:W-:-:S05]  /*1b7a0*/  FFMA.FTZ R187, R180, R2, -R181 ;  /* 0x00000002b4bb7223 */ /* 0x000fca00000108b5 */
[----:B------:R-:W2:Y:S08]  /*1b7b0*/  MUFU.EX2 R154, R154 ;  /* 0x0000009a009a7308 */ /* 0x000eb00000000800 */
[----:B------:R-:W3:Y:S01]  /*1b7c0*/  MUFU.EX2 R183, R183 ;  /* 0x000000b700b77308 */ /* 0x000ee20000000800 */
[----:B-1----:R-:W-:-:S07]  /*1b7d0*/  FFMA.FTZ R223, R12, R223, R182 ;  /* 0x000000df0cdf7223 */ /* 0x002fce00000100b6 */
[----:B------:R-:W1:Y:S01]  /*1b7e0*/  MUFU.EX2 R155, R155 ;  /* 0x0000009b009b7308 */ /* 0x000e620000000800 */
[----:B--2---:R-:W-:-:S07]  /*1b7f0*/  FFMA.FTZ R221, R0, R221, R154 ;  /* 0x000000dd00dd7223 */ /* 0x004fce000001009a */
[----:B------:R-:W2:Y:S01]  /*1b800*/  MUFU.EX2 R5, R5 ;  /* 0x0000000500057308 */ /* 0x000ea20000000800 */
[----:B---3--:R-:W-:-:S07]  /*1b810*/  FADD.FTZ R180, R183, R223 ;  /* 0x000000dfb7b47221 */ /* 0x008fce0000010000 */
[----:B------:R-:W3:Y:S01]  /*1b820*/  MUFU.EX2 R158, R158 ;  /* 0x0000009e009e7308 */ /* 0x000ee20000000800 */
[----:B-1----:R-:W-:-:S07]  /*1b830*/  FADD.FTZ R181, R155, R221 ;  /* 0x000000dd9bb57221 */ /* 0x002fce0000010000 */
[----:B------:R-:W1:Y:S01]  /*1b840*/  MUFU.EX2 R152, R152 ;  /* 0x0000009800987308 */ /* 0x000e620000000800 */
[----:B--2---:R-:W-:-:S07]  /*1b850*/  FADD.FTZ R180, R5, R180 ;  /* 0x000000b405b47221 */ /* 0x004fce0000010000 */
        /* <DEDUP_REMOVED lines=49> */
[----:B---3--:R-:W-:Y:S01]  /*1bb70*/  FADD.FTZ R181, R179, R181 ;  /* 0x000000b5b3b57221 */ /* 0x008fe20000010000 */
[----:B-1----:R-:W-:-:S03]  /*1bb80*/  FADD.FTZ R223, R176, R180 ;  /* 0x000000b4b0df7221 */ /* 0x002fc60000010000 */
[----:B--2---:R-:W-:Y:S01]  /*1bb90*/  FADD.FTZ R221, R187, R181 ;  /* 0x000000b5bbdd7221 */ /* 0x004fe20000010000 */
[----:B0-----:R-:W-:Y:S06]  /*1bba0*/  @!P0 BRA `(.L_x_1810) ;  /* 0x0000000000048947 */ /* 0x001fec0003800000 */
[----:B------:R-:W-:Y:S01]  /*1bbb0*/  BPT.TRAP 0x1 ;  /* 0x000000040000795c */ /* 0x000fe20000300000 */
.L_x_1810:
[----:B------:R-:W2:Y:S04]  /*1bbc0*/  LDL R181, [R1+0x44] ;  /* 0x0000440001b57983 */ /* 0x000ea80000100800 */
[----:B------:R-:W3:Y:S01]  /*1bbd0*/  LDL.LU R180, [R1+0x4] ;  /* 0x0000040001b47983 */ /* 0x000ee20000300800 */
[----:B------:R-:W-:Y:S01]  /*1bbe0*/  F2FP.BF16.F32.PACK_AB R198, R152, R5 ;  /* 0x0000000598c6723e */ /* 0x000fe200000010ff */
[----:B------:R-:W-:Y:S01]  /*1bbf0*/  VIADD R13, R13, 0x30860 ;  /* 0x000308600d0d7836 */ /* 0x000fe20000000000 */
[----:B------:R-:W-:Y:S01]  /*1bc00*/  F2FP.BF16.F32.PACK_AB R196, R183, R182 ;  /* 0x000000b6b7c4723e */ /* 0x000fe200000010ff */
[----:B------:R-:W-:Y:S01]  /*1bc10*/  IMAD.MOV.U32 R227, RZ, RZ, R3 ;  /* 0x000000ffffe37224 */ /* 0x000fe200078e0003 */
[----:B------:R-:W-:Y:S01]  /*1bc20*/  F2FP.BF16.F32.PACK_AB R197, R155, R154 ;  /* 0x0000009a9bc5723e */ /* 0x000fe200000010ff */
[----:B------:R-:W-:Y:S01]  /*1bc30*/  IMAD.MOV.U32 R226, RZ, RZ, R4 ;  /* 0x000000ffffe27224 */ /* 0x000fe200078e0004 */
[----:B------:R-:W-:Y:S01]  /*1bc40*/  PRMT R13, R186, 0x654, R13 ;  /* 0x00000654ba0d7816 */ /* 0x000fe2000000000d */
[----:B------:R-:W-:Y:S01]  /*1bc50*/  IMAD.MOV.U32 R5, RZ, RZ, R202 ;  /* 0x000000ffff057224 */ /* 0x000fe200078e00ca */
[----:B------:R-:W-:-:S02]  /*1bc60*/  F2FP.BF16.F32.PACK_AB R199, R159, R158 ;  /* 0x0000009e9fc7723e */ /* 0x000fc400000010ff */
[----:B------:R0:W-:Y:S01]  /*1bc70*/  SYNCS.ARRIVE.TRANS64.RED.A1T0 RZ, [R13+URZ], RZ ;  /* 0x000000ff0dff79a7 */ /* 0x0001e2000810043f */
[----:B------:R-:W-:Y:S02]  /*1bc80*/  F2FP.BF16.F32.PACK_AB R192, R156, R153 ;  /* 0x000000999cc0723e */ /* 0x000fe400000010ff */
[----:B------:R-:W-:Y:S02]  /*1bc90*/  F2FP.BF16.F32.PACK_AB R193, R163, R162 ;  /* 0x000000a2a3c1723e */ /* 0x000fe400000010ff */
[----:B------:R-:W-:Y:S02]  /*1bca0*/  F2FP.BF16.F32.PACK_AB R194, R160, R157 ;  /* 0x0000009da0c2723e */ /* 0x000fe400000010ff */
[----:B------:R-:W-:Y:S01]  /*1bcb0*/  F2FP.BF16.F32.PACK_AB R195, R167, R166 ;  /* 0x000000a6a7c3723e */ /* 0x000fe200000010ff */
[----:B0-----:R-:W-:Y:S01]  /*1bcc0*/  IMAD.MOV.U32 R13, RZ, RZ, R203 ;  /* 0x000000ffff0d7224 */ /* 0x001fe200078e00cb */
        /* <DEDUP_REMOVED lines=8> */
[C---:B---3--:R-:W-:Y:S01]  /*1bd50*/  VIADD R152, R180.reuse, 0xffffffff ;  /* 0xffffffffb4987836 */ /* 0x048fe20000000000 */
[----:B--2---:R-:W-:-:S04]  /*1bd60*/  ISETP.GT.AND P1, PT, R180, R181, PT ;  /* 0x000000b5b400720c */ /* 0x004fc80003f24270 */
[----:B------:R0:W-:Y:S09]  /*1bd70*/  STL [R1+0x4], R152 ;  /* 0x0000049801007387 */ /* 0x0001f20000100800 */
[----:B------:R-:W-:Y:S05]  /*1bd80*/  @P1 BRA `(.L_x_1811) ;  /* 0xffffffd800ac1947 */ /* 0x000fea000383ffff */
[----:B------:R-:W-:Y:S05]  /*1bd90*/  BSYNC B1 ;  /* 0x0000000000017941 */ /* 0x000fea0003800000 */
.L_x_1798:
[----:B------:R-:W-:-:S07]  /*1bda0*/  IMAD.MOV.U32 R5, RZ, RZ, R152 ;  /* 0x000000ffff057224 */ /* 0x000fce00078e0098 */
.L_x_1797:
[----:B------:R-:W-:Y:S05]  /*1bdb0*/  BSYNC B0 ;  /* 0x0000000000007941 */ /* 0x000fea0003800000 */
.L_x_1796:
[----:B------:R-:W2:Y:S01]  /*1bdc0*/  LDL R13, [R1+0x64] ;  /* 0x00006400010d7983 */ /* 0x000ea20000100800 */
[----:B------:R-:W-:Y:S01]  /*1bdd0*/  BSSY B0, `(.L_x_1812) ;  /* 0x0000324000007945 */ /* 0x000fe20003800000 */
[----:B--2---:R-:W-:-:S13]  /*1bde0*/  ISETP.GE.AND P1, PT, R5, R13, PT ;  /* 0x0000000d0500720c */ /* 0x004fda0003f26270 */
[----:B------:R-:W-:Y:S05]  /*1bdf0*/  @!P1 BRA `(.L_x_1813) ;  /* 0x0000003000849947 */ /* 0x000fea0003800000 */
[----:B------:R-:W-:Y:S02]  /*1be00*/  IMAD.MOV.U32 R227, RZ, RZ, R3 ;  /* 0x000000ffffe37224 */ /* 0x000fe400078e0003 */
[----:B------:R-:W-:Y:S02]  /*1be10*/  IMAD.MOV.U32 R226, RZ, RZ, R4 ;  /* 0x000000ffffe27224 */ /* 0x000fe400078e0004 */
[----:B------:R-:W-:Y:S02]  /*1be20*/  IMAD.MOV.U32 R222, RZ, RZ, R203 ;  /* 0x000000ffffde7224 */ /* 0x000fe400078e00cb */
[----:B------:R-:W-:-:S07]  /*1be30*/  IMAD.MOV.U32 R13, RZ, RZ, R202 ;  /* 0x000000ffff0d7224 */ /* 0x000fce00078e00ca */
.L_x_1834:
[----:B------:R-:W-:-:S04]  /*1be40*/  ISETP.NE.AND P1, PT, R13, 0x1, PT ;  /* 0x000000010d00780c */ /* 0x000fc80003f25270 */
[----:B------:R-:W-:-:S04]  /*1be50*/  SEL R203, RZ, 0x1, P1 ;  /* 0x00000001ffcb7807 */ /* 0x000fc80000800000 */
[----:B------:R-:W-:Y:S01]  /*1be60*/  LOP3.LUT R203, R222, R203, RZ, 0x3c, !PT ;  /* 0x000000cbdecb7212 */ /* 0x000fe200078e3cff */
[----:B------:R-:W-:Y:S06]  /*1be70*/  @!P0 BRA `(.L_x_1814) ;  /* 0x0000000000048947 */ /* 0x000fec0003800000 */
[----:B------:R-:W-:Y:S01]  /*1be80*/  BPT.TRAP 0x1 ;  /* 0x000000040000795c */ /* 0x000fe20000300000 */
.L_x_1814:
[----:B------:R-:W-:Y:S01]  /*1be90*/  VIADD R202, R13, 0x1 ;  /* 0x000000010dca7836 */ /* 0x000fe20000000000 */
[----:B------:R-:W-:-:S04]  /*1bea0*/  SHF.L.U32 R2, R203, 0x1f, RZ ;  /* 0x0000001fcb027819 */ /* 0x000fc800000006ff */
[----:B------:R-:W-:-:S04]  /*1beb0*/  ISETP.NE.AND P1, PT, R202, 0x2, PT ;  /* 0x00000002ca00780c */ /* 0x000fc80003f25270 */
[----:B------:R-:W-:-:S05]  /*1bec0*/  SEL R202, R202, RZ, P1 ;  /* 0x000000ffcaca7207 */ /* 0x000fca0000800000 */
[----:B------:R-:W-:-:S04]  /*1bed0*/  IMAD R4, R202, 0x8, R18 ;  /* 0x00000008ca047824 */ /* 0x000fc800078e0212 */
[----:B------:R1:W2:Y:S01]  /*1bee0*/  SYNCS.PHASECHK.TRANS64.TRYWAIT P1, [R4+URZ+0x30830], R2 ;  /* 0x03083002040075a7 */ /* 0x0002a2000802017f */
[----:B------:R-:W-:Y:S05]  /*1bef0*/  @!P0 BRA `(.L_x_1815) ;  /* 0x0000000000048947 */ /* 0x000fea0003800000 */
[----:B------:R-:W-:Y:S01]  /*1bf00*/  BPT.TRAP 0x1 ;  /* 0x000000040000795c */ /* 0x000fe20000300000 */
.L_x_1815:
[----:B------:R-:W3:Y:S01]  /*1bf10*/  LDL R3, [R1+0x40] ;  /* 0x0000400001037983 */ /* 0x000ee20000100800 */
[----:B------:R-:W-:Y:S01]  /*1bf20*/  BSSY B1, `(.L_x_1816) ;  /* 0x0000007000017945 */ /* 0x000fe20003800000 */
[----:B---3--:R-:W-:-:S04]  /*1bf30*/  IMAD R156, R202, 0x800, R3 ;  /* 0x00000800ca9c7824 */ /* 0x008fc800078e0203 */
[C---:B------:R-:W-:Y:S02]  /*1bf40*/  VIADD R154, R156.reuse, 0x2 ;  /* 0x000000029c9a7836 */ /* 0x040fe40000000000 */
[----:B------:R-:W-:Y:S01]  /*1bf50*/  VIADD R153, R156, 0x4 ;  /* 0x000000049c997836 */ /* 0x000fe20000000000 */
[----:B--2---:R-:W-:Y:S06]  /*1bf60*/  @P1 BRA `(.L_x_1817) ;  /* 0x0000000000081947 */ /* 0x004fec0003800000 */
[----:B------:R-:W2:Y:S02]  /*1bf70*/  SYNCS.PHASECHK.TRANS64.TRYWAIT P1, [R4+URZ+0x30830], R2 ;  /* 0x03083002040075a7 */ /* 0x000ea4000802017f */
[----:B--2---:R-:W-:Y:S05]  /*1bf80*/  @!P1 BRA `(.L_x_1818) ;  /* 0x0000010400649947 */ /* 0x004fea0003800000 */
.L_x_1817:
[----:B------:R-:W-:Y:S05]  /*1bf90*/  BSYNC B1 ;  /* 0x0000000000017941 */ /* 0x000fea0003800000 */
.L_x_1816:
[----:B------:R-:W-:Y:S04]  /*1bfa0*/  STL.64 [R1+0xd0], R18 ;  /* 0x0000d01201007387 */ /* 0x000fe80000100a00 */
[----:B------:R-:W-:Y:S04]  /*1bfb0*/  STL [R1+0xc8], R13 ;  /* 0x0000c80d01007387 */ /* 0x000fe80000100800 */
[----:B------:R3:W-:Y:S04]  /*1bfc0*/  STL.64 [R1+0xc0], R16 ;  /* 0x0000c01001007387 */ /* 0x0007e80000100a00 */
[----:B---3--:R-:W3:Y:S04]  /*1bfd0*/  LDL.64 R16, [R1+0x30] ;  /* 0x0000300001107983 */ /* 0x008ee80000100a00 */
[----:B------:R4:W-:Y:S04]  /*1bfe0*/  STL.64 [R1+0xb8], R4 ;  /* 0x0000b80401007387 */ /* 0x0009e80000100a00 */
[----:B------:R-:W3:Y:S01]  /*1bff0*/  LDL.64 R18, [R1+0x38] ;  /* 0x0000380001127983 */ /* 0x000ee20000100a00 */
[----:B-12---:R-:W-:-:S05]  /*1c000*/  IMAD.MOV.U32 R2, RZ, RZ, R156 ;  /* 0x000000ffff027224 */ /* 0x006fca00078e009c */
[----:B------:R-:W-:Y:S01]  /*1c010*/  R2UR UR6, R2 ;  /* 0x00000000020672ca */ /* 0x000fe200000e0000 */
[----:B------:R-:W-:Y:S01]  /*1c020*/  IMAD.MOV.U32 R2, RZ, RZ, R154 ;  /* 0x000000ffff027224 */ /* 0x000fe200078e009a */
[----:B----4-:R-:W2:Y:S01]  /*1c030*/  LDL.64 R4, [R1+0x28] ;  /* 0x0000280001047983 */ /* 0x010ea20000100a00 */
[----:B0-----:R-:W-:Y:S02]  /*1c040*/  VIADD R152, R156, 0x6 ;  /* 0x000000069c987836 */ /* 0x001fe40000000000 */
[----:B------:R-:W-:Y:S01]  /*1c050*/  IMAD.MOV.U32 R3, RZ, RZ, 0x40000040 ;  /* 0x40000040ff037424 */ /* 0x000fe200078e00ff */
[----:B------:R-:W-:Y:S01]  /*1c060*/  R2UR UR4, R2 ;  /* 0x00000000020472ca */ /* 0x000fe200000e0000 */
[----:B------:R-:W-:Y:S01]  /*1c070*/  IMAD.MOV.U32 R2, RZ, RZ, R153 ;  /* 0x000000ffff027224 */ /* 0x000fe200078e0099 */
[----:B------:R-:W-:Y:S01]  /*1c080*/  R2UR UR10, R152 ;  /* 0x00000000980a72ca */ /* 0x000fe200000e0000 */
[----:B------:R-:W-:Y:S01]  /*1c090*/  IMAD.MOV.U32 R153, RZ, RZ, 0x40000040 ;  /* 0x40000040ff997424 */ /* 0x000fe200078e00ff */
[----:B------:R-:W-:-:S02]  /*1c0a0*/  R2UR UR7, R3 ;  /* 0x00000000030772ca */ /* 0x000fc400000e0000 */
[----:B------:R-:W-:Y:S01]  /*1c0b0*/  R2UR UR8, R2 ;  /* 0x00000000020872ca */ /* 0x000fe200000e0000 */
[----:B------:R-:W-:Y:S01]  /*1c0c0*/  VIADD R2, R156, 0x200 ;  /* 0x000002009c027836 */ /* 0x000fe20000000000 */
[----:B------:R-:W-:Y:S01]  /*1c0d0*/  R2UR UR11, R153 ;  /* 0x00000000990b72ca */ /* 0x000fe200000e0000 */
[----:B------:R-:W-:Y:S01]  /*1c0e0*/  FMUL.FTZ R24, R24, R12 ;  /* 0x0000000c18187220 */ /* 0x000fe20000410000 */
[C---:B------:R-:W-:Y:S02]  /*1c0f0*/  R2UR UR5, R3.reuse ;  /* 0x00000000030572ca */ /* 0x040fe400000e0000 */
[----:B------:R-:W-:Y:S01]  /*1c100*/  R2UR UR14, R2 ;  /* 0x00000000020e72ca */ /* 0x000fe200000e0000 */
[----:B------:R-:W-:Y:S01]  /*1c110*/  VIADD R2, R156, 0x206 ;  /* 0x000002069c027836 */ /* 0x000fe20000000000 */
[----:B------:R-:W-:-:S04]  /*1c120*/  R2UR UR9, R3 ;  /* 0x00000000030972ca */ /* 0x000fc800000e0000 */
[----:B------:R-:W-:Y:S01]  /*1c130*/  R2UR UR26, R2 ;  /* 0x00000000021a72ca */ /* 0x000fe200000e0000 */
[----:B------:R-:W-:Y:S02]  /*1c140*/  VIADD R2, R156, 0x404 ;  /* 0x000004049c027836 */ /* 0x000fe40000000000 */
[----:B------:R-:W-:-:S03]  /*1c150*/  MOV R152, UR11 ;  /* 0x0000000b00987c02 */ /* 0x000fc60008000f00 */
[----:B------:R-:W-:Y:S01]  /*1c160*/  R2UR UR38, R2 ;  /* 0x00000000022672ca */ /* 0x000fe200000e0000 */
[----:B------:R-:W-:-:S05]  /*1c170*/  VIADD R2, R156, 0x600 ;  /* 0x000006009c027836 */ /* 0x000fca0000000000 */
[----:B------:R-:W-:Y:S01]  /*1c180*/  R2UR UR46, R2 ;  /* 0x00000000022e72ca */ /* 0x000fe200000e0000 */
[----:B------:R-:W-:Y:S01]  /*1c190*/  VIADD R2, R156, 0x606 ;  /* 0x000006069c027836 */ /* 0x000fe20000000000 */
[----:B------:R0:W-:Y:S01]  /*1c1a0*/  STL [R1+0x14], R152 ;  /* 0x0000149801007387 */ /* 0x0001e20000100800 */
[----:B------:R-:W-:Y:S01]  /*1c1b0*/  R2UR UR15, R3 ;  /* 0x00000000030f72ca */ /* 0x000fe200000e0000 */
[-C--:B------:R-:W-:Y:S01]  /*1c1c0*/  FMUL.FTZ R25, R25, R12.reuse ;  /* 0x0000000c19197220 */ /* 0x080fe20000410000 */
[C---:B------:R-:W-:Y:S01]  /*1c1d0*/  R2UR UR27, R3.reuse ;  /* 0x00000000031b72ca */ /* 0x040fe200000e0000 */
[-C--:B------:R-:W-:Y:S01]  /*1c1e0*/  FMUL.FTZ R28, R28, R12.reuse ;  /* 0x0000000c1c1c7220 */ /* 0x080fe20000410000 */
[----:B------:R-:W-:Y:S01]  /*1c1f0*/  R2UR UR39, R3 ;  /* 0x00000000032772ca */ /* 0x000fe200000e0000 */
[-C--:B------:R-:W-:Y:S01]  /*1c200*/  FMUL.FTZ R29, R29, R12.reuse ;  /* 0x0000000c1d1d7220 */ /* 0x080fe20000410000 */
[----:B------:R-:W-:Y:S01]  /*1c210*/  R2UR UR47, R3 ;  /* 0x00000000032f72ca */ /* 0x000fe200000e0000 */
[-C--:B------:R-:W-:Y:S01]  /*1c220*/  FMUL.FTZ R32, R32, R12.reuse ;  /* 0x0000000c20207220 */ /* 0x080fe20000410000 */
[----:B------:R-:W-:Y:S01]  /*1c230*/  R2UR UR58, R2 ;  /* 0x00000000023a72ca */ /* 0x000fe200000e0000 */
[-C--:B------:R-:W-:Y:S01]  /*1c240*/  FMUL.FTZ R33, R33, R12.reuse ;  /* 0x0000000c21217220 */ /* 0x080fe20000410000 */
[----:B------:R-:W-:Y:S01]  /*1c250*/  R2UR UR59, R3 ;  /* 0x00000000033b72ca */ /* 0x000fe200000e0000 */
[-C--:B------:R-:W-:Y:S01]  /*1c260*/  FMUL.FTZ R36, R36, R12.reuse ;  /* 0x0000000c24247220 */ /* 0x080fe20000410000 */
[----:B------:R-:W4:Y:S01]  /*1c270*/  LDL.64 R2, [R1+0x20] ;  /* 0x0000200001027983 */ /* 0x000f220000100a00 */
        /* <DEDUP_REMOVED lines=56> */
[----:B------:R-:W-:-:S02]  /*1c600*/  FMUL.FTZ R149, R149, R12 ;  /* 0x0000000c95957220 */ /* 0x000fc40000410000 */
[----:B------:R-:W4:Y:S01]  /*1c610*/  LDL.LU R12, [R1+0x14] ;  /* 0x00001400010c7983 */ /* 0x000f220000300800 */
[C---:B------:R-:W-:Y:S02]  /*1c620*/  VIADD R154, R156.reuse, 0x204 ;  /* 0x000002049c9a7836 */ /* 0x040fe40000000000 */
[----:B0-----:R-:W-:-:S03]  /*1c630*/  VIADD R152, R156, 0x202 ;  /* 0x000002029c987836 */ /* 0x001fc60000000000 */
[----:B------:R-:W-:Y:S01]  /*1c640*/  R2UR UR22, R154 ;  /* 0x000000009a1672ca */ /* 0x000fe200000e0000 */
[----:B------:R-:W-:Y:S01]  /*1c650*/  VIADD R154, R156, 0x400 ;  /* 0x000004009c9a7836 */ /* 0x000fe20000000000 */
[----:B------:R-:W-:Y:S01]  /*1c660*/  R2UR UR18, R152 ;  /* 0x00000000981272ca */ /* 0x000fe200000e0000 */
[----:B------:R-:W-:-:S03]  /*1c670*/  VIADD R152, R156, 0x402 ;  /* 0x000004029c987836 */ /* 0x000fc60000000000 */
[----:B------:R-:W-:Y:S01]  /*1c680*/  R2UR UR30, R154 ;  /* 0x000000009a1e72ca */ /* 0x000fe200000e0000 */
[----:B------:R-:W-:Y:S01]  /*1c690*/  VIADD R154, R156, 0x406 ;  /* 0x000004069c9a7836 */ /* 0x000fe20000000000 */
[----:B------:R-:W-:Y:S01]  /*1c6a0*/  MOV R13, UR10 ;  /* 0x0000000a000d7c02 */ /* 0x000fe20008000f00 */
[----:B------:R-:W-:Y:S01]  /*1c6b0*/  UMOV UR10, UR4 ;  /* 0x00000004000a7c82 */ /* 0x000fe20008000000 */
[----:B------:R-:W-:Y:S01]  /*1c6c0*/  UMOV UR11, UR5 ;  /* 0x00000005000b7c82 */ /* 0x000fe20008000000 */
[----:B------:R-:W-:Y:S01]  /*1c6d0*/  R2UR UR34, R152 ;  /* 0x00000000982272ca */ /* 0x000fe200000e0000 */
[----:B------:R-:W-:Y:S01]  /*1c6e0*/  IMAD.MOV.U32 R155, RZ, RZ, 0x40000040 ;  /* 0x40000040ff9b7424 */ /* 0x000fe200078e00ff */
[----:B------:R-:W-:Y:S01]  /*1c6f0*/  R2UR UR42, R154 ;  /* 0x000000009a2a72ca */ /* 0x000fe200000e0000 */
[----:B------:R-:W-:Y:S01]  /*1c700*/  VIADD R154, R156, 0x602 ;  /* 0x000006029c9a7836 */ /* 0x000fe20000000000 */
[----:B------:R-:W-:Y:S01]  /*1c710*/  R2UR UR4, R6 ;  /* 0x00000000060472ca */ /* 0x000fe200000e0000 */
[----:B------:R-:W-:Y:S01]  /*1c720*/  VIADD R152, R156, 0x604 ;  /* 0x000006049c987836 */ /* 0x000fe20000000000 */
[----:B------:R-:W-:-:S02]  /*1c730*/  R2UR UR5, R7 ;  /* 0x00000000070572ca */ /* 0x000fc400000e0000 */
[----:B------:R-:W-:Y:S02]  /*1c740*/  R2UR UR19, R153 ;  /* 0x00000000991372ca */ /* 0x000fe400000e0000 */
[C---:B------:R-:W-:Y:S02]  /*1c750*/  R2UR UR23, R155.reuse ;  /* 0x000000009b1772ca */ /* 0x040fe400000e0000 */
[----:B------:R-:W-:Y:S02]  /*1c760*/  R2UR UR31, R155 ;  /* 0x000000009b1f72ca */ /* 0x000fe400000e0000 */
[----:B------:R-:W-:Y:S02]  /*1c770*/  R2UR UR35, R153 ;  /* 0x00000000992372ca */ /* 0x000fe400000e0000 */
[----:B------:R-:W-:Y:S02]  /*1c780*/  R2UR UR43, R155 ;  /* 0x000000009b2b72ca */ /* 0x000fe400000e0000 */
[----:B------:R-:W-:-:S02]  /*1c790*/  R2UR UR50, R154 ;  /* 0x000000009a3272ca */ /* 0x000fc400000e0000 */
[----:B------:R-:W-:Y:S02]  /*1c7a0*/  R2UR UR51, R155 ;  /* 0x000000009b3372ca */ /* 0x000fe400000e0000 */
[----:B------:R-:W-:Y:S02]  /*1c7b0*/  R2UR UR54, R152 ;  /* 0x00000000983672ca */ /* 0x000fe400000e0000 */
[----:B------:R-:W-:Y:S02]  /*1c7c0*/  R2UR UR55, R153 ;  /* 0x00000000993772ca */ /* 0x000fe400000e0000 */
[----:B------:R-:W-:-:S06]  /*1c7d0*/  WARPGROUP.ARRIVE ;  /* 0x00000000000079c5 */ /* 0x000fcc0000000000 */
[----:B------:R-:W-:Y:S01]  /*1c7e0*/  HGMMA.64x64x16.F32.BF16 R152, gdesc[UR4], RZ, !UPT, gsb0 ;  /* 0x00e00000049879f0 */ /* 0x000fe2000c0018ff */
[----:B------:R-:W-:Y:S01]  /*1c7f0*/  UMOV UR6, UR8 ;  /* 0x0000000800067c82 */ /* 0x000fe20008000000 */
[----:B------:R-:W-:Y:S01]  /*1c800*/  UMOV UR7, UR9 ;  /* 0x0000000900077c82 */ /* 0x000fe20008000000 */
[----:B------:R-:W-:Y:S02]  /*1c810*/  WARPGROUP.DEPBAR.LE gsb0, 0x0 ;  /* 0x00008000000079c5 */ /* 0x000fe40000010000 */
[----:B------:R-:W-:Y:S01]  /*1c820*/  WARPGROUP.ARRIVE ;  /* 0x00000000000079c5 */ /* 0x000fe20000000000 */
[----:B---3--:R-:W-:Y:S02]  /*1c830*/  R2UR UR8, R18 ;  /* 0x00000000120872ca */ /* 0x008fe400000e0000 */
[----:B------:R-:W-:Y:S02]  /*1c840*/  R2UR UR9, R19 ;  /* 0x00000000130972ca */ /* 0x000fe400000e0000 */
[----:B------:R-:W-:Y:S01]  /*1c850*/  R2UR UR4, R16 ;  /* 0x00000000100472ca */ /* 0x000fe200000e0000 */
[----:B------:R0:W5:Y:S10]  /*1c860*/  LDL.LU.64 R18, [R1+0xd0] ;  /* 0x0000d00001127983 */ /* 0x0001740000300a00 */
[----:B------:R-:W-:Y:S01]  /*1c870*/  HGMMA.64x64x16.F32.BF16 R152, gdesc[UR8], R152, gsb0 ;  /* 0x00e00000089879f0 */ /* 0x000fe20008001898 */
[----:B------:R-:W-:-:S02]  /*1c880*/  R2UR UR5, R17 ;  /* 0x00000000110572ca */ /* 0x000fc400000e0000 */
[----:B------:R-:W-:Y:S02]  /*1c890*/  WARPGROUP.DEPBAR.LE gsb0, 0x0 ;  /* 0x00008000000079c5 */ /* 0x000fe40000010000 */
[----:B------:R-:W-:-:S09]  /*1c8a0*/  WARPGROUP.ARRIVE ;  /* 0x00000000000079c5 */ /* 0x000fd20000000000 */
[----:B------:R-:W-:Y:S01]  /*1c8b0*/  HGMMA.64x64x16.F32.BF16 R152, gdesc[UR4], R152, gsb0 ;  /* 0x00e00000049879f0 */ /* 0x000fe20008001898 */
[----:B------:R-:W-:Y:S02]  /*1c8c0*/  R2UR UR10, R13 ;  /* 0x000000000d0a72ca */ /* 0x000fe400000e0000 */
[----:B--2---:R-:W-:Y:S01]  /*1c8d0*/  R2UR UR8, R4 ;  /* 0x00000000040872ca */ /* 0x004fe200000e0000 */
[----:B------:R0:W5:Y:S01]  /*1c8e0*/  LDL.LU R13, [R1+0xc8] ;  /* 0x0000c800010d7983 */ /* 0x0001620000300800 */
[----:B------:R-:W-:Y:S02]  /*1c8f0*/  R2UR UR9, R5 ;  /* 0x00000000050972ca */ /* 0x000fe400000e0000 */
[----:B----4-:R-:W-:Y:S01]  /*1c900*/  R2UR UR12, R2 ;  /* 0x00000000020c72ca */ /* 0x010fe200000e0000 */
[----:B------:R0:W5:Y:S01]  /*1c910*/  LDL.LU.64 R16, [R1+0xc0] ;  /* 0x0000c00001107983 */ /* 0x0001620000300a00 */
[----:B------:R-:W-:Y:S02]  /*1c920*/  R2UR UR13, R3 ;  /* 0x00000000030d72ca */ /* 0x000fe400000e0000 */
[----:B------:R-:W-:Y:S01]  /*1c930*/  R2UR UR16, R216 ;  /* 0x00000000d81072ca */ /* 0x000fe200000e0000 */
[----:B------:R0:W5:Y:S01]  /*1c940*/  LDL.LU.64 R4, [R1+0xb8] ;  /* 0x0000b80001047983 */ /* 0x0001620000300a00 */
[----:B------:R-:W-:Y:S01]  /*1c950*/  R2UR UR11, R12 ;  /* 0x000000000c0b72ca */ /* 0x000fe200000e0000 */
[----:B------:R-:W-:-:S02]  /*1c960*/  WARPGROUP.DEPBAR.LE gsb0, 0x0 ;  /* 0x00008000000079c5 */ /* 0x000fc40000010000 */
[----:B------:R-:W-:-:S10]  /*1c970*/  WARPGROUP.ARRIVE ;  /* 0x00000000000079c5 */ /* 0x000fd40000000000 */
        /* <DEDUP_REMOVED lines=123> */
[----:B0-----:R-:W-:Y:S05]  /*1d130*/  @!P0 BRA `(.L_x_1819) ;  /* 0x0000000000048947 */ /* 0x001fea0003800000 */
[----:B------:R-:W-:Y:S01]  /*1d140*/  BPT.TRAP 0x1 ;  /* 0x000000040000795c */ /* 0x000fe20000300000 */
.L_x_1819:
[----:B------:R-:W-:Y:S01]  /*1d150*/  SHF.L.U32 R0, R222, 0x1f, RZ ;  /* 0x0000001fde007819 */ /* 0x000fe200000006ff */
[----:B-----5:R-:W-:-:S04]  /*1d160*/  IMAD R222, R13, 0x8, R18 ;  /* 0x000000080dde7824 */ /* 0x020fc800078e0212 */
[----:B------:R0:W1:Y:S01]  /*1d170*/  SYNCS.PHASECHK.TRANS64.TRYWAIT P1, [R222+URZ+0x30850], R0 ;  /* 0x03085000de0075a7 */ /* 0x000062000802017f */
[----:B------:R-:W-:Y:S05]  /*1d180*/  @!P0 BRA `(.L_x_1820) ;  /* 0x0000000000048947 */ /* 0x000fea0003800000 */
[----:B------:R-:W-:Y:S01]  /*1d190*/  BPT.TRAP 0x1 ;  /* 0x000000040000795c */ /* 0x000fe20000300000 */
.L_x_1820:
[----:B------:R-:W-:Y:S04]  /*1d1a0*/  BSSY B1, `(.L_x_1821) ;  /* 0x0000004000017945 */ /* 0x000fe80003800000 */
[----:B-1----:R-:W-:Y:S05]  /*1d1b0*/  @P1 BRA `(.L_x_1822) ;  /* 0x0000000000081947 */ /* 0x002fea0003800000 */
[----:B------:R-:W1:Y:S02]  /*1d1c0*/  SYNCS.PHASECHK.TRANS64.TRYWAIT P1, [R222+URZ+0x30850], R0 ;  /* 0x03085000de0075a7 */ /* 0x000e64000802017f */
[----:B-1----:R-:W-:Y:S05]  /*1d1d0*/  @!P1 BRA `(.L_x_1823) ;  /* 0x000000f000e49947 */ /* 0x002fea0003800000 */
.L_x_1822:
[----:B------:R-:W-:Y:S05]  /*1d1e0*/  BSYNC B1 ;  /* 0x0000000000017941 */ /* 0x000fea0003800000 */
.L_x_1821:
        /* <DEDUP_REMOVED lines=37> */
.L_x_1824:
[----:B------:R-:W2:Y:S01]  /*1d440*/  LDL R2, [R1] ;  /* 0x0000000001027983 */ /* 0x000ea20000100800 */
[----:B------:R-:W3:Y:S03]  /*1d450*/  LDC R3, c[0x0][0x448] ;  /* 0x00011200ff037b82 */ /* 0x000ee60000000800 */
[----:B------:R-:W4:Y:S01]  /*1d460*/  LDL R12, [R1+0x48] ;  /* 0x00004800010c7983 */ /* 0x000f220000100800 */
[----:B------:R-:W-:-:S03]  /*1d470*/  ULDC UR5, c[0x0][0x9d8] ;  /* 0x0002760000057ab9 */ /* 0x000fc60000000800 */
[----:B01----:R-:W4:Y:S01]  /*1d480*/  LDL R0, [R1+0x60] ;  /* 0x0000600001007983 */ /* 0x003f220000100800 */
[----:B------:R-:W0:Y:S03]  /*1d490*/  LDC R187, c[0x0][0x9e4] ;  /* 0x00027900ffbb7b82 */ /* 0x000e260000000800 */
[----:B------:R-:W5:Y:S04]  /*1d4a0*/  LDL R188, [R1+0x8] ;  /* 0x0000080001bc7983 */ /* 0x000f680000100800 */
[----:B------:R-:W5:Y:S01]  /*1d4b0*/  LDL R189, [R1+0xc] ;  /* 0x00000c0001bd7983 */ /* 0x000f620000100800 */
[----:B---3--:R-:W-:-:S13]  /*1d4c0*/  ISETP.NE.AND P1, PT, R3, 0x1, PT ;  /* 0x000000010300780c */ /* 0x008fda0003f25270 */
[----:B------:R-:W1:Y:S01]  /*1d4d0*/  @P1 LDC R3, c[0x0][0x44c] ;  /* 0x00011300ff031b82 */ /* 0x000e620000000800 */
[----:B------:R-:W-:Y:S02]  /*1d4e0*/  VIADD R4, R4, 0x30840 ;  /* 0x0003084004047836 */ /* 0x000fe40000000000 */
        /* <DEDUP_REMOVED lines=11> */
[----:B0-----:R-:W-:Y:S01]  /*1d5a0*/  ISETP.GE.AND P5, PT, R187, 0x1, PT ;  /* 0x00000001bb00780c */ /* 0x001fe20003fa6270 */
[----:B------:R-:W0:Y:S08]  /*1d5b0*/  MUFU.TANH R13, R13 ;  /* 0x0000000d000d7308 */ /* 0x000e300000002400 */
[----:B------:R-:W3:Y:S08]  /*1d5c0*/  MUFU.TANH R155, R155 ;  /* 0x0000009b009b7308 */ /* 0x000ef00000002400 */
        /* <DEDUP_REMOVED lines=11> */
[----:B----4-:R-:W-:-:S04]  /*1d680*/  IMAD.IADD R0, R0, 0x1, R12 ;  /* 0x0000000100007824 */ /* 0x010fc800078e020c */
[----:B-1----:R-:W-:Y:S01]  /*1d690*/  @P1 IMAD.HI.U32 R3, R0, R3, RZ ;  /* 0x0000000300031227 */ /* 0x002fe200078e00ff */
[----:B-----5:R-:W-:-:S03]  /*1d6a0*/  PRMT R4, R188, 0x654, R4 ;  /* 0x00000654bc047816 */ /* 0x020fc60000000004 */
[----:B------:R-:W-:Y:S01]  /*1d6b0*/  FMUL.FTZ R12, R153, UR5 ;  /* 0x00000005990c7c20 */ /* 0x000fe20008410000 */
[----:B------:R-:W-:Y:S01]  /*1d6c0*/  FMUL.FTZ R153, R157, UR5 ;  /* 0x000000059d997c20 */ /* 0x000fe20008410000 */
[----:B------:R-:W-:Y:S01]  /*1d6d0*/  FMUL.FTZ R157, R161, UR5 ;  /* 0x00000005a19d7c20 */ /* 0x000fe20008410000 */
[----:B------:R1:W-:Y:S01]  /*1d6e0*/  SYNCS.ARRIVE.TRANS64.RED.A1T0 RZ, [R4+URZ], RZ ;  /* 0x000000ff04ff79a7 */ /* 0x0003e2000810043f */
[----:B------:R-:W-:Y:S01]  /*1d6f0*/  FMUL.FTZ R161, R163, UR5 ;  /* 0x00000005a3a17c20 */ /* 0x000fe20008410000 */
[----:B------:R-:W-:Y:S01]  /*1d700*/  FMUL.FTZ R163, R165, UR5 ;  /* 0x00000005a5a37c20 */ /* 0x000fe20008410000 */
[----:B--2---:R-:W-:Y:S01]  /*1d710*/  @P1 SHF.R.U32.HI R0, RZ, R2, R3 ;  /* 0x00000002ff001219 */ /* 0x004fe20000011603 */
[----:B------:R-:W-:Y:S01]  /*1d720*/  FMUL.FTZ R2, R152, UR5 ;  /* 0x0000000598027c20 */ /* 0x000fe20008410000 */
[----:B------:R-:W-:Y:S01]  /*1d730*/  FMUL.FTZ R152, R156, UR5 ;  /* 0x000000059c987c20 */ /* 0x000fe20008410000 */
[----:B------:R-:W-:Y:S01]  /*1d740*/  FMUL.FTZ R156, R160, UR5 ;  /* 0x00000005a09c7c20 */ /* 0x000fe20008410000 */
[----:B------:R-:W-:Y:S01]  /*1d750*/  FMUL.FTZ R160, R162, UR5 ;  /* 0x00000005a2a07c20 */ /* 0x000fe20008410000 */
[----:B------:R-:W2:Y:S01]  /*1d760*/  SHFL.IDX PT, R186, R0, RZ, 0x1c1f ;  /* 0x001c1fff00ba7589 */ /* 0x000ea200000e0000 */
[----:B-1----:R-:W-:-:S02]  /*1d770*/  IMAD.SHL.U32 R4, R5, 0x40, RZ ;  /* 0x0000004005047824 */ /* 0x002fc400078e00ff */
        /* <DEDUP_REMOVED lines=13> */
[----:B------:R-:W1:Y:S01]  /*1d850*/  MUFU.TANH R2, R2 ;  /* 0x0000000200027308 */ /* 0x000e620000002400 */
[----:B------:R-:W-:Y:S01]  /*1d860*/  ULDC UR5, c[0x0][0x9e0] ;  /* 0x0002780000057ab9 */ /* 0x000fe20000000800 */
[----:B------:R-:W-:-:S06]  /*1d870*/  IMAD R158, R189, -0x2, R158 ;  /* 0xfffffffebd9e7824 */ /* 0x000fcc00078e029e */
[----:B------:R-:W4:Y:S01]  /*1d880*/  MUFU.TANH R12, R12 ;  /* 0x0000000c000c7308 */ /* 0x000f220000002400 */
[----:B------:R-:W-:-:S07]  /*1d890*/  IADD3 R158, -R218, R158, R220 ;  /* 0x0000009eda9e7210 */ /* 0x000fce0007ffe1dc */
        /* <DEDUP_REMOVED lines=19> */
[----:B------:R-:W-:-:S02]  /*1d9d0*/  VIADD R183, R158, UR5 ;  /* 0x000000059eb77c36 */ /* 0x000fc40008000000 */
[----:B------:R-:W-:Y:S02]  /*1d9e0*/  VIADD R182, R158, UR4 ;  /* 0x000000049eb67c36 */ /* 0x000fe40008000000 */
[--C-:B--2---:R-:W-:Y:S02]  /*1d9f0*/  IMAD.IADD R181, R183, 0x1, R186.reuse ;  /* 0x00000001b7b57824 */ /* 0x104fe400078e02ba */
[----:B------:R-:W-:Y:S01]  /*1da00*/  IMAD.IADD R180, R182, 0x1, R186 ;  /* 0x00000001b6b47824 */ /* 0x000fe200078e02ba */
[----:B-1-34-:R-:W-:Y:S06]  /*1da10*/  @!P5 BRA `(.L_x_1825) ;  /* 0x000000000060d947 */ /* 0x01afec0003800000 */
        /* <DEDUP_REMOVED lines=13> */
.L_x_1827:
[----:B------:R-:W-:Y:S02]  /*1daf0*/  ULDC UR4, c[0x0][0x9e4] ;  /* 0x0002790000047ab9 */ /* 0x000fe40000000800 */
[----:B------:R-:W-:-:S05]  /*1db00*/  IMAD.U32 R187, RZ, RZ, UR4 ;  /* 0x00000004ffbb7e24 */ /* 0x000fca000f8e00ff */
[----:B------:R-:W-:-:S13]  /*1db10*/  ISETP.NE.AND P1, PT, R187, 0x1, PT ;  /* 0x00000001bb00780c */ /* 0x000fda0003f25270 */
[----:B------:R-:W1:Y:S02]  /*1db20*/  @P1 LDC.64 R158, c[0x0][0x9e8] ;  /* 0x00027a00ff9e1b82 */ /* 0x000e640000000a00 */
[----:B-1----:R-:W-:-:S05]  /*1db30*/  @P1 IMAD.HI.U32 R158, R186, R158, RZ ;  /* 0x0000009eba9e1227 */ /* 0x002fca00078e00ff */
[----:B------:R-:W-:-:S07]  /*1db40*/  @P1 SHF.R.U32.HI R186, RZ, R159, R158 ;  /* 0x0000009fffba1219 */ /* 0x000fce000001169e */
.L_x_1828:
[----:B------:R-:W-:Y:S05]  /*1db50*/  BSYNC B1 ;  /* 0x0000000000017941 */ /* 0x000fea0003800000 */
.L_x_1826:
[----:B------:R-:W-:-:S04]  /*1db60*/  IMAD R186, R186, R187, -R4 ;  /* 0x000000bbbaba7224 */ /* 0x000fc800078e0a04 */
[----:B------:R-:W-:-:S05]  /*1db70*/  IMAD R186, R189, -0x2, R186 ;  /* 0xfffffffebdba7824 */ /* 0x000fca00078e02ba */
[----:B------:R-:W-:Y:S02]  /*1db80*/  VIMNMX R180, R180, R186, !PT ;  /* 0x000000bab4b47248 */ /* 0x000fe40007fe0100 */
[----:B------:R-:W-:-:S07]  /*1db90*/  VIADDMNMX R181, R186, R187, R181, PT ;  /* 0x000000bbbab57246 */ /* 0x000fce00038001b5 */
.L_x_1825:
[----:B------:R-:W-:Y:S01]  /*1dba0*/  ISETP.GT.AND P1, PT, R5, -0x1, PT ;  /* 0xffffffff0500780c */ /* 0x000fe20003f24270 */
[----:B------:R-:W1:Y:S03]  /*1dbb0*/  SHFL.IDX PT, R0, R0, 0x1, 0x1c1f ;  /* 0x003c1f0000007f89 */ /* 0x000e6600000e0000 */
        /* <DEDUP_REMOVED lines=10> */
[----:B0-----:R-:W-:Y:S01]  /*1dc60*/  FSEL R159, R152, -INF , !P2 ;  /* 0xff800000989f7808 */ /* 0x001fe20005000000 */
[--C-:B-1----:R-:W-:Y:S01]  /*1dc70*/  IMAD.IADD R183, R183, 0x1, R0.reuse ;  /* 0x00000001b7b77824 */ /* 0x102fe200078e0200 */
        /* <DEDUP_REMOVED lines=52> */
.L_x_1831:
[----:B------:R-:W-:Y:S02]  /*1dfc0*/  ULDC UR4, c[0x0][0x9e4] ;  /* 0x0002790000047ab9 */ /* 0x000fe40000000800 */
[----:B------:R-:W-:-:S05]  /*1dfd0*/  IMAD.U32 R2, RZ, RZ, UR4 ;  /* 0x00000004ff027e24 */ /* 0x000fca000f8e00ff */
[----:B------:R-:W-:-:S13]  /*1dfe0*/  ISETP.NE.AND P2, PT, R2, 0x1, PT ;  /* 0x000000010200780c */ /* 0x000fda0003f45270 */
[----:B------:R-:W0:Y:S02]  /*1dff0*/  @P2 LDC.64 R152, c[0x0][0x9e8] ;  /* 0x00027a00ff982b82 */ /* 0x000e240000000a00 */
[----:B0-----:R-:W-:-:S05]  /*1e000*/  @P2 IMAD.HI.U32 R152, R0, R152, RZ ;  /* 0x0000009800982227 */ /* 0x001fca00078e00ff */
[----:B------:R-:W-:-:S07]  /*1e010*/  @P2 SHF.R.U32.HI R0, RZ, R153, R152 ;  /* 0x00000099ff002219 */ /* 0x000fce0000011698 */
.L_x_1832:
[----:B------:R-:W-:Y:S05]  /*1e020*/  BSYNC B1 ;  /* 0x0000000000017941 */ /* 0x000fea0003800000 */
.L_x_1830:
[----:B------:R-:W-:-:S04]  /*1e030*/  IMAD R0, R0, R2, -R4 ;  /* 0x0000000200007224 */ /* 0x000fc800078e0a04 */
[----:B------:R-:W-:-:S05]  /*1e040*/  IMAD R0, R189, -0x2, R0 ;  /* 0xfffffffebd007824 */ /* 0x000fca00078e0200 */
[----:B------:R-:W-:Y:S02]  /*1e050*/  VIMNMX R182, R182, R0, !PT ;  /* 0x00000000b6b67248 */ /* 0x000fe40007fe0100 */
[----:B------:R-:W-:-:S07]  /*1e060*/  VIADDMNMX R183, R0, R2, R183, PT ;  /* 0x0000000200b77246 */ /* 0x000fce00038001b7 */
.L_x_1829:
        /* <DEDUP_REMOVED lines=28> */
[C---:B------:R-:W-:Y:S02]  /*1e230*/  ISETP.LT.OR P2, PT, R183.reuse, 0x11, P2 ;  /* 0x00000011b700780c */ /* 0x040fe40001741670 */
[----:B------:R-:W-:Y:S02]  /*1e240*/  ISETP.LT.OR P3, PT, R183, 0x12, P3 ;  /* 0x00000012b700780c */ /* 0x000fe40001f61670 */
[----:B------:R-:W-:-:S02]  /*1e250*/  LOP3.LUT R22, R22, 0xffff7fff, RZ, 0xc0, !PT ;  /* 0xffff7fff16167812 */ /* 0x000fc400078ec0ff */
[----:B------:R-:W-:Y:S02]  /*1e260*/  FMNMX.FTZ R0, R178, R0, !PT ;  /* 0x00000000b2007209 */ /* 0x000fe40007810000 */
[----:B------:R-:W-:Y:S02]  /*1e270*/  FSEL R155, R155, -INF , !P4 ;  /* 0xff8000009b9b7808 */ /* 0x000fe40006000000 */
[----:B------:R-:W-:Y:S02]  /*1e280*/  FSEL R160, R160, -INF , !P2 ;  /* 0xff800000a0a07808 */ /* 0x000fe40005000000 */
[----:B------:R-:W-:Y:S02]  /*1e290*/  FSEL R161, R161, -INF , !P3 ;  /* 0xff800000a1a17808 */ /* 0x000fe40005800000 */
[C---:B------:R-:W-:Y:S02]  /*1e2a0*/  ISETP.GT.AND P4, PT, R182.reuse, 0x18, P1 ;  /* 0x00000018b600780c */ /* 0x040fe40000f84270 */
[----:B------:R-:W-:-:S02]  /*1e2b0*/  ISETP.GT.AND P2, PT, R182, 0x19, P1 ;  /* 0x00000019b600780c */ /* 0x000fc40000f44270 */
[----:B------:R-:W-:Y:S02]  /*1e2c0*/  ISETP.GT.AND P3, PT, R182, 0x20, P1 ;  /* 0x00000020b600780c */ /* 0x000fe40000f64270 */
[----:B------:R-:W-:Y:S02]  /*1e2d0*/  @P0 LOP3.LUT R22, R22, 0x8000, RZ, 0xfc, !PT ;  /* 0x0000800016160812 */ /* 0x000fe400078efcff */
[----:B------:R-:W-:Y:S02]  /*1e2e0*/  ISETP.GT.AND P0, PT, R182, RZ, P1 ;  /* 0x000000ffb600720c */ /* 0x000fe40000f04270 */
[----:B------:R-:W-:Y:S02]  /*1e2f0*/  FMNMX.FTZ R0, R179, R0, !PT ;  /* 0x00000000b3007209 */ /* 0x000fe40007810000 */
[C---:B------:R-:W-:Y:S02]  /*1e300*/  ISETP.LT.OR P4, PT, R183.reuse, 0x19, P4 ;  /* 0x00000019b700780c */ /* 0x040fe40002781670 */
[C---:B------:R-:W-:Y:S01]  /*1e310*/  ISETP.LT.OR P2, PT, R183.reuse, 0x1a, P2 ;  /* 0x0000001ab700780c */ /* 0x040fe20001741670 */
[----:B------:R-:W0:Y:S01]  /*1e320*/  SHFL.BFLY PT, R2, R0, 0x2, 0x1f ;  /* 0x0c401f0000027f89 */ /* 0x000e2200000e0000 */
[----:B------:R-:W-:-:S02]  /*1e330*/  ISETP.LT.OR P3, PT, R183, 0x21, P3 ;  /* 0x00000021b700780c */ /* 0x000fc40001f61670 */
[----:B------:R-:W-:Y:S02]  /*1e340*/  FSEL R164, R164, -INF , !P4 ;  /* 0xff800000a4a47808 */ /* 0x000fe40006000000 */
[----:B------:R-:W-:Y:S02]  /*1e350*/  FSEL R165, R165, -INF , !P2 ;  /* 0xff800000a5a57808 */ /* 0x000fe40005000000 */
[----:B------:R-:W-:Y:S02]  /*1e360*/  FSEL R168, R168, -INF , !P3 ;  /* 0xff800000a8a87808 */ /* 0x000fe40005800000 */
[C---:B------:R-:W-:Y:S02]  /*1e370*/  ISETP.GT.AND P2, PT, R182.reuse, 0x28, P1 ;  /* 0x00000028b600780c */ /* 0x040fe40000f44270 */
[C---:B------:R-:W-:Y:S02]  /*1e380*/  ISETP.GT.AND P3, PT, R182.reuse, 0x29, P1 ;  /* 0x00000029b600780c */ /* 0x040fe40000f64270 */
[----:B------:R-:W-:-:S02]  /*1e390*/  ISETP.GT.AND P4, PT, R182, 0x30, P1 ;  /* 0x00000030b600780c */ /* 0x000fc40000f84270 */
[C---:B------:R-:W-:Y:S02]  /*1e3a0*/  ISETP.GT.AND P5, PT, R182.reuse, 0x31, P1 ;  /* 0x00000031b600780c */ /* 0x040fe40000fa4270 */
[----:B------:R-:W-:Y:S02]  /*1e3b0*/  ISETP.GT.AND P6, PT, R182, 0x38, P1 ;  /* 0x00000038b600780c */ /* 0x000fe40000fc4270 */
[----:B------:R-:W-:Y:S02]  /*1e3c0*/  LOP3.LUT R22, R22, 0xfffffff7, RZ, 0xc0, !PT ;  /* 0xfffffff716167812 */ /* 0x000fe400078ec0ff */
[----:B------:R-:W-:Y:S02]  /*1e3d0*/  ISETP.GT.AND P1, PT, R182, 0x39, P1 ;  /* 0x00000039b600780c */ /* 0x000fe40000f24270 */
[----:B------:R-:W-:Y:S02]  /*1e3e0*/  @P0 LOP3.LUT R22, R22, 0x8, RZ, 0xfc, !PT ;  /* 0x0000000816160812 */ /* 0x000fe400078efcff */
[----:B0-----:R-:W-:-:S02]  /*1e3f0*/  FMNMX.FTZ R2, R0, R2, !PT ;  /* 0x0000000200027209 */ /* 0x001fc40007810000 */
[C---:B------:R-:W-:Y:S02]  /*1e400*/  LOP3.LUT P0, RZ, R22.reuse, 0x8000, RZ, 0xc0, !PT ;  /* 0x0000800016ff7812 */ /* 0x040fe4000780c0ff */
[----:B------:R-:W-:Y:S01]  /*1e410*/  LOP3.LUT R22, R22, 0xfffffffd, RZ, 0xc0, !PT ;  /* 0xfffffffd16167812 */ /* 0x000fe200078ec0ff */
[----:B------:R-:W0:Y:S01]  /*1e420*/  SHFL.BFLY PT, R4, R2, 0x1, 0x1f ;  /* 0x0c201f0002047f89 */ /* 0x000e2200000e0000 */
[C---:B------:R-:W-:Y:S02]  /*1e430*/  ISETP.LT.OR P0, PT, R183.reuse, 0x22, P0 ;  /* 0x00000022b700780c */ /* 0x040fe40000701670 */
[C---:B------:R-:W-:Y:S02]  /*1e440*/  ISETP.LT.OR P4, PT, R183.reuse, 0x31, P4 ;  /* 0x00000031b700780c */ /* 0x040fe40002781670 */
[----:B------:R-:W-:Y:S02]  /*1e450*/  @P1 LOP3.LUT R22, R22, 0x2, RZ, 0xfc, !PT ;  /* 0x0000000216161812 */ /* 0x000fe400078efcff */
[----:B------:R-:W-:-:S02]  /*1e460*/  ISETP.LT.OR P5, PT, R183, 0x32, P5 ;  /* 0x00000032b700780c */ /* 0x000fc40002fa1670 */
[C---:B------:R-:W-:Y:S02]  /*1e470*/  LOP3.LUT P1, RZ, R22.reuse, 0x8, RZ, 0xc0, !PT ;  /* 0x0000000816ff7812 */ /* 0x040fe4000782c0ff */
[----:B------:R-:W-:Y:S02]  /*1e480*/  LOP3.LUT R22, R22, 0xffffffef, RZ, 0xc0, !PT ;  /* 0xffffffef16167812 */ /* 0x000fe400078ec0ff */
[----:B------:R-:W-:Y:S02]  /*1e490*/  ISETP.LT.OR P1, PT, R183, 0x1, P1 ;  /* 0x00000001b700780c */ /* 0x000fe40000f21670 */
[----:B------:R-:W-:Y:S02]  /*1e4a0*/  @P0 LOP3.LUT R22, R22, 0x10, RZ, 0xfc, !PT ;  /* 0x0000001016160812 */ /* 0x000fe400078efcff */
[----:B------:R-:W-:Y:S02]  /*1e4b0*/  FSEL R153, R3, -INF , !P1 ;  /* 0xff80000003997808 */ /* 0x000fe40004800000 */
[----:B------:R-:W-:-:S02]  /*1e4c0*/  ISETP.LT.OR P0, PT, R183, 0x29, P2 ;  /* 0x00000029b700780c */ /* 0x000fc40001701670 */
[----:B------:R-:W-:Y:S02]  /*1e4d0*/  FMNMX.FTZ R3, R153, R227, !PT ;  /* 0x000000e399037209 */ /* 0x000fe40007810000 */
[C---:B------:R-:W-:Y:S02]  /*1e4e0*/  LOP3.LUT P2, RZ, R22.reuse, 0x2, RZ, 0xc0, !PT ;  /* 0x0000000216ff7812 */ /* 0x040fe4000784c0ff */
[----:B------:R-:W-:Y:S02]  /*1e4f0*/  FMNMX.FTZ R3, R13, R3, !PT ;  /* 0x000000030d037209 */ /* 0x000fe40007810000 */
[----:B------:R-:W-:Y:S02]  /*1e500*/  LOP3.LUT R22, R22, 0xfffffffb, RZ, 0xc0, !PT ;  /* 0xfffffffb16167812 */ /* 0x000fe400078ec0ff */
[----:B------:R-:W-:Y:S02]  /*1e510*/  FMNMX.FTZ R3, R154, R3, !PT ;  /* 0x000000039a037209 */ /* 0x000fe40007810000 */
[----:B0-----:R-:W-:Y:S01]  /*1e520*/  FMNMX.FTZ R4, R2, R4, !PT ;  /* 0x0000000402047209 */ /* 0x001fe20007810000 */
[----:B------:R-:W-:Y:S01]  /*1e530*/  IMAD.U32 R2, RZ, RZ, UR4 ;  /* 0x00000004ff027e24 */ /* 0x000fe2000f8e00ff */
[----:B------:R-:W-:-:S02]  /*1e540*/  @P0 LOP3.LUT R22, R22, 0x4, RZ, 0xfc, !PT ;  /* 0x0000000416160812 */ /* 0x000fc400078efcff */
[----:B------:R-:W-:Y:S01]  /*1e550*/  ISETP.LT.OR P0, PT, R183, 0x2a, P3 ;  /* 0x0000002ab700780c */ /* 0x000fe20001f01670 */
[----:B------:R-:W-:Y:S01]  /*1e560*/  FMUL.FTZ R152, R4, R2 ;  /* 0x0000000204987220 */ /* 0x000fe20000410000 */
[----:B------:R-:W-:Y:S02]  /*1e570*/  FMNMX.FTZ R3, R155, R3, !PT ;  /* 0x000000039b037209 */ /* 0x000fe40007810000 */
[----:B------:R-:W-:Y:S02]  /*1e580*/  LOP3.LUT R22, R22, 0xffffbfff, RZ, 0xc0, !PT ;  /* 0xffffbfff16167812 */ /* 0x000fe400078ec0ff */
[----:B------:R-:W-:Y:S02]  /*1e590*/  FMNMX.FTZ R3, R160, R3, !PT ;  /* 0x00000003a0037209 */ /* 0x000fe40007810000 */
[----:B------:R-:W-:Y:S02]  /*1e5a0*/  FSETP.NEU.FTZ.AND P3, PT, R4, -INF , PT ;  /* 0xff8000000400780b */ /* 0x000fe40003f7d000 */
[----:B------:R-:W-:-:S02]  /*1e5b0*/  FMNMX.FTZ R3, R161, R3, !PT ;  /* 0x00000003a1037209 */ /* 0x000fc40007810000 */
[----:B------:R-:W-:Y:S02]  /*1e5c0*/  FSEL R0, R4, RZ, P3 ;  /* 0x000000ff04007208 */ /* 0x000fe40001800000 */
[----:B------:R-:W-:Y:S02]  /*1e5d0*/  @P0 LOP3.LUT R22, R22, 0x4000, RZ, 0xfc, !PT ;  /* 0x0000400016160812 */ /* 0x000fe400078efcff */
[----:B------:R-:W-:Y:S01]  /*1e5e0*/  FMNMX.FTZ R3, R164, R3, !PT ;  /* 0x00000003a4037209 */ /* 0x000fe20007810000 */
[----:B------:R-:W-:Y:S01]  /*1e5f0*/  FADD.FTZ R0, -R0, R226 ;  /* 0x000000e200007221 */ /* 0x000fe20000010100 */
[----:B------:R-:W-:Y:S02]  /*1e600*/  LOP3.LUT P0, RZ, R22, 0x10, RZ, 0xc0, !PT ;  /* 0x0000001016ff7812 */ /* 0x000fe4000780c0ff */
[----:B------:R-:W-:Y:S01]  /*1e610*/  FMNMX.FTZ R3, R165, R3, !PT ;  /* 0x00000003a5037209 */ /* 0x000fe20007810000 */
[----:B------:R-:W-:Y:S01]  /*1e620*/  FMUL.FTZ R180, R0, R2 ;  /* 0x0000000200b47220 */ /* 0x000fe20000410000 */
[----:B------:R-:W-:-:S02]  /*1e630*/  FSEL R152, R152, RZ, P3 ;  /* 0x000000ff98987208 */ /* 0x000fc40001800000 */
        /* <DEDUP_REMOVED lines=34> */
[----:B------:R0:W-:Y:S01]  /*1e860*/  MUFU.EX2 R196, R12 ;  /* 0x0000000c00c47308 */ /* 0x0001e20000000800 */
[----:B------:R-:W-:-:S02]  /*1e870*/  LOP3.LUT P0, RZ, R22, 0x2000, RZ, 0xc0, !PT ;  /* 0x0000200016ff7812 */ /* 0x000fc4000780c0ff */
[----:B------:R-:W-:-:S05]  /*1e880*/  FMNMX.FTZ R3, R177, R3, !PT ;  /* 0x00000003b1037209 */ /* 0x000fca0007810000 */
[----:B------:R-:W1:Y:S01]  /*1e890*/  SHFL.BFLY PT, R179, R3, 0x2, 0x1f ;  /* 0x0c401f0003b37f89 */ /* 0x000e6200000e0000 */
[----:B------:R-:W-:Y:S08]  /*1e8a0*/  MUFU.EX2 R158, R158 ;  /* 0x0000009e009e7308 */ /* 0x000ff00000000800 */
[----:B------:R-:W-:Y:S08]  /*1e8b0*/  MUFU.EX2 R159, R159 ;  /* 0x0000009f009f7308 */ /* 0x000ff00000000800 */
[----:B------:R-:W-:Y:S01]  /*1e8c0*/  MUFU.EX2 R186, R186 ;  /* 0x000000ba00ba7308 */ /* 0x000fe20000000800 */
[----:B-1----:R-:W-:-:S07]  /*1e8d0*/  FMNMX.FTZ R3, R3, R179, !PT ;  /* 0x000000b303037209 */ /* 0x002fce0007810000 */
[----:B------:R-:W-:Y:S01]  /*1e8e0*/  MUFU.EX2 R156, R156 ;  /* 0x0000009c009c7308 */ /* 0x000fe20000000800 */
[----:B------:R-:W1:Y:S07]  /*1e8f0*/  SHFL.BFLY PT, R179, R3, 0x1, 0x1f ;  /* 0x0c201f0003b37f89 */ /* 0x000e6e00000e0000 */
[----:B------:R-:W-:Y:S08]  /*1e900*/  MUFU.EX2 R157, R157 ;  /* 0x0000009d009d7308 */ /* 0x000ff00000000800 */
[----:B------:R-:W-:Y:S08]  /*1e910*/  MUFU.EX2 R162, R162 ;  /* 0x000000a200a27308 */ /* 0x000ff00000000800 */
[----:B------:R-:W-:Y:S01]  /*1e920*/  MUFU.EX2 R163, R163 ;  /* 0x000000a300a37308 */ /* 0x000fe20000000800 */
[----:B-1----:R-:W-:-:S04]  /*1e930*/  FMNMX.FTZ R3, R3, R179, !PT ;  /* 0x000000b303037209 */ /* 0x002fc80007810000 */
[C---:B------:R-:W-:Y:S01]  /*1e940*/  FSETP.NEU.FTZ.AND P1, PT, R3.reuse, -INF , PT ;  /* 0xff8000000300780b */ /* 0x040fe20003f3d000 */
[C---:B0-----:R-:W-:Y:S02]  /*1e950*/  FMUL.FTZ R12, R3.reuse, R2 ;  /* 0x00000002030c7220 */ /* 0x041fe40000410000 */
[----:B------:R-:W-:Y:S01]  /*1e960*/  MUFU.EX2 R166, R166 ;  /* 0x000000a600a67308 */ /* 0x000fe20000000800 */
[----:B------:R-:W-:Y:S02]  /*1e970*/  FSEL R179, R3, RZ, P1 ;  /* 0x000000ff03b37208 */ /* 0x000fe40000800000 */
[----:B------:R-:W-:-:S03]  /*1e980*/  FSEL R0, R12, RZ, P1 ;  /* 0x000000ff0c007208 */ /* 0x000fc60000800000 */
[----:B------:R-:W-:Y:S02]  /*1e990*/  FADD.FTZ R179, -R179, R227 ;  /* 0x000000e3b3b37221 */ /* 0x000fe40000010100 */
[----:B------:R-:W0:Y:S01]  /*1e9a0*/  MUFU.EX2 R12, R180 ;  /* 0x000000b4000c7308 */ /* 0x000e220000000800 */
[-CC-:B------:R-:W-:Y:S01]  /*1e9b0*/  FFMA.FTZ R153, R153, R2.reuse, -R0.reuse ;  /* 0x0000000299997223 */ /* 0x180fe20000010800 */
[-CC-:B------:R-:W-:Y:S01]  /*1e9c0*/  FFMA.FTZ R13, R13, R2.reuse, -R0.reuse ;  /* 0x000000020d0d7223 */ /* 0x180fe20000010800 */
[-C--:B------:R-:W-:Y:S01]  /*1e9d0*/  FMUL.FTZ R179, R179, R2.reuse ;  /* 0x00000002b3b37220 */ /* 0x080fe20000410000 */
        /* <DEDUP_REMOVED lines=13> */
[----:B------:R-:W-:Y:S01]  /*1eab0*/  FFMA.FTZ R177, R177, R2, -R0 ;  /* 0x00000002b1b17223 */ /* 0x000fe20000010800 */
[----:B------:R-:W-:Y:S01]  /*1eac0*/  MUFU.EX2 R153, R153 ;  /* 0x0000009900997308 */ /* 0x000fe20000000800 */
[----:B0-----:R-:W-:-:S07]  /*1ead0*/  FFMA.FTZ R223, R12, R223, R158 ;  /* 0x000000df0cdf7223 */ /* 0x001fce000001009e */
[----:B------:R0:W1:Y:S08]  /*1eae0*/  MUFU.EX2 R0, R179 ;  /* 0x000000b300007308 */ /* 0x0000700000000800 */
[----:B------:R-:W2:Y:S01]  /*1eaf0*/  MUFU.EX2 R13, R13 ;  /* 0x0000000d000d7308 */ /* 0x000ea20000000800 */
[----:B0-----:R-:W-:-:S04]  /*1eb00*/  FADD.FTZ R179, R196, R223 ;  /* 0x000000dfc4b37221 */ /* 0x001fc80000010000 */
[----:B------:R-:W-:-:S03]  /*1eb10*/  FADD.FTZ R179, R159, R179 ;  /* 0x000000b39fb37221 */ /* 0x000fc60000010000 */
[----:B------:R-:W0:Y:S01]  /*1eb20*/  MUFU.EX2 R154, R154 ;  /* 0x0000009a009a7308 */ /* 0x000e220000000800 */
[----:B-1----:R-:W-:Y:S01]  /*1eb30*/  FFMA.FTZ R221, R0, R221, R153 ;  /* 0x000000dd00dd7223 */ /* 0x002fe20000010099 */
[----:B------:R-:W-:-:S04]  /*1eb40*/  FADD.FTZ R179, R186, R179 ;  /* 0x000000b3bab37221 */ /* 0x000fc80000010000 */
        /* <DEDUP_REMOVED lines=45> */
[----:B-1----:R-:W-:-:S03]  /*1ee20*/  FADD.FTZ R223, R152, R179 ;  /* 0x000000b398df7221 */ /* 0x002fc60000010000 */
[----:B--2---:R-:W-:Y:S01]  /*1ee30*/  FADD.FTZ R221, R177, R180 ;  /* 0x000000b4b1dd7221 */ /* 0x004fe20000010000 */
[----:B------:R-:W-:Y:S06]  /*1ee40*/  @!P0 BRA `(.L_x_1833) ;  /* 0x0000000000048947 */ /* 0x000fec0003800000 */
[----:B------:R-:W-:Y:S01]  /*1ee50*/  BPT.TRAP 0x1 ;  /* 0x000000040000795c */ /* 0x000fe20000300000 */
.L_x_1833:
[----:B------:R-:W2:Y:S01]  /*1ee60*/  LDL R179, [R1+0x64] ;  /* 0x0000640001b37983 */ /* 0x000ea20000100800 */
[----:B------:R-:W-:Y:S01]  /*1ee70*/  VIADD R222, R222, 0x30860 ;  /* 0x00030860dede7836 */ /* 0x000fe20000000000 */
[----:B------:R-:W-:Y:S01]  /*1ee80*/  F2FP.BF16.F32.PACK_AB R197, R13, R153 ;  /* 0x000000990dc5723e */ /* 0x000fe200000010ff */
[----:B------:R-:W-:Y:S01]  /*1ee90*/  IMAD.MOV.U32 R227, RZ, RZ, R3 ;  /* 0x000000ffffe37224 */ /* 0x000fe200078e0003 */
[----:B------:R-:W-:Y:S01]  /*1eea0*/  F2FP.BF16.F32.PACK_AB R198, R186, R159 ;  /* 0x0000009fbac6723e */ /* 0x000fe200000010ff */
[----:B------:R-:W-:Y:S01]  /*1eeb0*/  IMAD.MOV.U32 R226, RZ, RZ, R4 ;  /* 0x000000ffffe27224 */ /* 0x000fe200078e0004 */
[----:B------:R-:W-:Y:S01]  /*1eec0*/  PRMT R222, R188, 0x654, R222 ;  /* 0x00000654bcde7816 */ /* 0x000fe200000000de */
[----:B------:R-:W-:Y:S01]  /*1eed0*/  IMAD.MOV.U32 R13, RZ, RZ, R202 ;  /* 0x000000ffff0d7224 */ /* 0x000fe200078e00ca */
        /* <DEDUP_REMOVED lines=17> */
[----:B------:R-:W-:-:S12]  /*1eff0*/  VIADD R5, R5, 0xffffffff ;  /* 0xffffffff05057836 */ /* 0x000fd80000000000 */
[----:B------:R-:W-:Y:S05]  /*1f000*/  @P1 BRA `(.L_x_1834) ;  /* 0xffffffcc008c1947 */ /* 0x000fea000383ffff */
.L_x_1813:
[----:B------:R-:W-:Y:S05]  /*1f010*/  BSYNC B0 ;  /* 0x0000000000007941 */ /* 0x000fea0003800000 */
.L_x_1812:
        /* <DEDUP_REMOVED lines=131> */
.L_x_1835:
[----:B------:R-:W-:Y:S01]  /*1f850*/  IMAD R12, R202, 0x8, R18 ;  /* 0x00000008ca0c7824 */ /* 0x000fe200078e0212 */
[----:B------:R-:W-:-:S04]  /*1f860*/  SHF.L.U32 R5, R203, 0x1f, RZ ;  /* 0x0000001fcb057819 */ /* 0x000fc800000006ff */
[----:B------:R1:W2:Y:S01]  /*1f870*/  SYNCS.PHASECHK.TRANS64.TRYWAIT P1, [R12+URZ+0x30850], R5 ;  /* 0x030850050c0075a7 */ /* 0x0002a2000802017f */
[----:B------:R-:W-:Y:S05]  /*1f880*/  @!P0 BRA `(.L_x_1836) ;  /* 0x0000000000048947 */ /* 0x000fea0003800000 */
[----:B------:R-:W-:Y:S01]  /*1f890*/  BPT.TRAP 0x1 ;  /* 0x000000040000795c */ /* 0x000fe20000300000 */
.L_x_1836:
[----:B------:R-:W-:Y:S01]  /*1f8a0*/  VIADD R18, R18, 0x400 ;  /* 0x0000040012127836 */ /* 0x000fe20000000000 */
[----:B------:R-:W-:Y:S04]  /*1f8b0*/  BSSY B0, `(.L_x_1837) ;  /* 0x0000008000007945 */ /* 0x000fe80003800000 */
[----:B------:R-:W-:-:S04]  /*1f8c0*/  SHF.R.U32.HI R18, RZ, 0x4, R18 ;  /* 0x00000004ff127819 */ /* 0x000fc80000011612 */
[----:B------:R-:W-:-:S04]  /*1f8d0*/  LOP3.LUT R18, R18, 0x3fff, RZ, 0xc0, !PT ;  /* 0x00003fff12127812 */ /* 0x000fc800078ec0ff */
[----:B------:R-:W-:-:S05]  /*1f8e0*/  LOP3.LUT R7, R18, 0x2000000, RZ, 0xfc, !PT ;  /* 0x0200000012077812 */ /* 0x000fca00078efcff */
[----:B------:R-:W-:Y:S01]  /*1f8f0*/  IMAD R0, R202, 0x800, R7 ;  /* 0x00000800ca007824 */ /* 0x000fe200078e0207 */
[----:B--2---:R-:W-:Y:S06]  /*1f900*/  @P1 BRA `(.L_x_1838) ;  /* 0x0000000000081947 */ /* 0x004fec0003800000 */
[----:B------:R-:W2:Y:S02]  /*1f910*/  SYNCS.PHASECHK.TRANS64.TRYWAIT P1, [R12+URZ+0x30850], R5 ;  /* 0x030850050c0075a7 */ /* 0x000ea4000802017f */
[----:B--2---:R-:W-:Y:S05]  /*1f920*/  @!P1 BRA `(.L_x_1839) ;  /* 0x000000cc00249947 */ /* 0x004fea0003800000 */
.L_x_1838:
[----:B------:R-:W-:Y:S05]  /*1f930*/  BSYNC B0 ;  /* 0x0000000000007941 */ /* 0x000fea0003800000 */
.L_x_1837:
[----:B------:R-:W-:Y:S01]  /*1f940*/  IMAD.MOV.U32 R6, RZ, RZ, R0 ;  /* 0x000000ffff067224 */ /* 0x000fe200078e0000 */
[----:B------:R-:W-:Y:S01]  /*1f950*/  WARPGROUP.ARRIVE ;  /* 0x00000000000079c5 */ /* 0x000fe20000000000 */
[----:B------:R-:W-:-:S03]  /*1f960*/  IMAD.MOV.U32 R7, RZ, RZ, 0x40000040 ;  /* 0x40000040ff077424 */ /* 0x000fc600078e00ff */
[----:B------:R-:W-:Y:S01]  /*1f970*/  R2UR UR6, R6 ;  /* 0x00000000060672ca */ /* 0x000fe200000e0000 */
[----:B------:R-:W-:Y:S01]  /*1f980*/  VIADD R6, R0, 0x80 ;  /* 0x0000008000067836 */ /* 0x000fe20000000000 */
[----:B------:R-:W-:Y:S01]  /*1f990*/  R2UR UR7, R7 ;  /* 0x00000000070772ca */ /* 0x000fe200000e0000 */
[----:B------:R-:W-:-:S12]  /*1f9a0*/  IMAD.MOV.U32 R7, RZ, RZ, 0x40000040 ;  /* 0x40000040ff077424 */ /* 0x000fd800078e00ff */
        /* <DEDUP_REMOVED lines=13> */
[----:B------:R-:W3:Y:S02]  /*1fa80*/  SHFL.BFLY PT, R0, R223, 0x2, 0x1f ;  /* 0x0c401f00df007f89 */ /* 0x000ee400000e0000 */
[----:B---3--:R-:W-:-:S05]  /*1fa90*/  FADD.FTZ R0, R0, R223 ;  /* 0x000000df00007221 */ /* 0x008fca0000010000 */
[----:B-12---:R-:W1:Y:S02]  /*1faa0*/  SHFL.BFLY PT, R5, R0, 0x1, 0x1f ;  /* 0x0c201f0000057f89 */ /* 0x006e6400000e0000 */
[----:B-1----:R-:W-:Y:S01]  /*1fab0*/  FADD.FTZ R13, R0, R5 ;  /* 0x00000005000d7221 */ /* 0x002fe20000010000 */
[----:B------:R-:W-:Y:S02]  /*1fac0*/  IMAD.MOV.U32 R5, RZ, RZ, -0x800000 ;  /* 0xff800000ff057424 */ /* 0x000fe400078e00ff */
[----:B------:R-:W-:Y:S02]  /*1fad0*/  IMAD.MOV.U32 R0, RZ, RZ, -0x800000 ;  /* 0xff800000ff007424 */ /* 0x000fe400078e00ff */
[----:B------:R-:W-:-:S13]  /*1fae0*/  FSETP.NE.FTZ.AND P1, PT, R13, RZ, PT ;  /* 0x000000ff0d00720b */ /* 0x000fda0003f35000 */
[----:B------:R-:W1:Y:S01]  /*1faf0*/  @P1 MUFU.LG2 R10, R13 ;  /* 0x0000000d000a1308 */ /* 0x000e620000000c00 */
[----:B------:R-:W-:Y:S01]  /*1fb00*/  @P1 FMUL.FTZ R9, R2, 0.69314718246459960938 ;  /* 0x3f31721802091820 */ /* 0x000fe20000410000 */
[----:B-1----:R-:W-:-:S04]  /*1fb10*/  @P1 FMUL.FTZ R10, R10, 0.69314718246459960938 ;  /* 0x3f3172180a0a1820 */ /* 0x002fc80000410000 */
[----:B------:R-:W-:Y:S01]  /*1fb20*/  @P1 FFMA.FTZ R5, R9, R4, R10 ;  /* 0x0000000409051223 */ /* 0x000fe2000001000a */
[----:B------:R-:W-:Y:S02]  /*1fb30*/  WARPGROUP.DEPBAR.LE gsb0, 0x0 ;  /* 0x00008000000079c5 */ /* 0x000fe40000010000 */
[----:B------:R-:W-:-:S06]  /*1fb40*/  WARPGROUP.ARRIVE ;  /* 0x00000000000079c5 */ /* 0x000fcc0000000000 */
[----:B------:R-:W-:Y:S01]  /*1fb50*/  HGMMA.64x256x16.F32.BF16 R24, R188, gdesc[UR4].tnspB, R24, gsb0 ;  /* 0x43e00004bc187df0 */ /* 0x000fe20008001818 */
[----:B------:R-:W-:Y:S02]  /*1fb60*/  R2UR UR6, R6 ;  /* 0x00000000060672ca */ /* 0x000fe400000e0000 */
[----:B------:R-:W-:Y:S01]  /*1fb70*/  R2UR UR7, R7 ;  /* 0x00000000070772ca */ /* 0x000fe200000e0000 */
[----:B------:R-:W1:Y:S02]  /*1fb80*/  SHFL.BFLY PT, R6, R221, 0x2, 0x1f ;  /* 0x0c401f00dd067f89 */ /* 0x000e6400000e0000 */
[----:B-1----:R-:W-:-:S05]  /*1fb90*/  FADD.FTZ R8, R6, R221 ;  /* 0x000000dd06087221 */ /* 0x002fca0000010000 */
[----:B------:R-:W1:Y:S02]  /*1fba0*/  SHFL.BFLY PT, R7, R8, 0x1, 0x1f ;  /* 0x0c201f0008077f89 */ /* 0x000e6400000e0000 */
[----:B-1----:R-:W-:Y:S01]  /*1fbb0*/  FADD.FTZ R14, R8, R7 ;  /* 0x00000007080e7221 */ /* 0x002fe20000010000 */
[----:B------:R-:W-:-:S04]  /*1fbc0*/  CS2R R6, SRZ ;  /* 0x0000000000067805 */ /* 0x000fc8000001ff00 */
[----:B------:R-:W-:Y:S02]  /*1fbd0*/  FSETP.NE.FTZ.AND P2, PT, R14, RZ, PT ;  /* 0x000000ff0e00720b */ /* 0x000fe40003f55000 */
[----:B------:R-:W-:Y:S11]  /*1fbe0*/  @P1 MUFU.RCP R7, R13 ;  /* 0x0000000d00071308 */ /* 0x000ff60000001000 */
[----:B------:R-:W1:Y:S01]  /*1fbf0*/  @P2 MUFU.LG2 R11, R14 ;  /* 0x0000000e000b2308 */ /* 0x000e620000000c00 */
[----:B------:R-:W-:-:S07]  /*1fc00*/  @P2 FMUL.FTZ R15, R2, 0.69314718246459960938 ;  /* 0x3f317218020f2820 */ /* 0x000fce0000410000 */
[----:B------:R2:W3:Y:S01]  /*1fc10*/  @P2 MUFU.RCP R6, R14 ;  /* 0x0000000e00062308 */ /* 0x0004e20000001000 */
        /* <DEDUP_REMOVED lines=8> */
.L_x_1840:
[----:B------:R-:W2:Y:S01]  /*1fca0*/  LDL.LU R2, [R1+0x8] ;  /* 0x0000080001027983 */ /* 0x000ea20000300800 */
[----:B------:R-:W-:Y:S02]  /*1fcb0*/  VIADD R4, R12, 0x30860 ;  /* 0x000308600c047836 */ /* 0x000fe40000000000 */
[-C--:B------:R-:W-:Y:S01]  /*1fcc0*/  FMUL.FTZ R24, R24, R7.reuse ;  /* 0x0000000718187220 */ /* 0x080fe20000410000 */
[----:B------:R-:W-:Y:S01]  /*1fcd0*/  FMUL.FTZ R25, R25, R7 ;  /* 0x0000000719197220 */ /* 0x000fe20000410000 */
[----:B------:R-:W3:Y:S01]  /*1fce0*/  LDL.LU R20, [R1+0x78] ;  /* 0x0000780001147983 */ /* 0x000ee20000300800 */
[----:B------:R-:W-:-:S05]  /*1fcf0*/  VIADD R202, R202, 0x1 ;  /* 0x00000001caca7836 */ /* 0x000fca0000000000 */
[----:B------:R-:W-:Y:S01]  /*1fd00*/  ISETP.NE.AND P1, PT, R202, 0x2, PT ;  /* 0x00000002ca00780c */ /* 0x000fe20003f25270 */
[-C--:B0-----:R-:W-:Y:S01]  /*1fd10*/  FMUL.FTZ R152, R32, R7.reuse ;  /* 0x0000000720987220 */ /* 0x081fe20000410000 */
        /* <DEDUP_REMOVED lines=128> */
[----:B---3--:R-:W-:-:S03]  /*20520*/  VIADD R20, R20, 0x1 ;  /* 0x0000000114147836 */ /* 0x008fc60000000000 */
[----:B------:R0:W-:Y:S02]  /*20530*/  SYNCS.ARRIVE.TRANS64.RED.A1T0 RZ, [R4+URZ], RZ ;  /* 0x000000ff04ff79a7 */ /* 0x0001e4000810043f */
[----:B------:R1:W-:Y:S01]  /*20540*/  STL [R1+0x78], R20 ;  /* 0x0000781401007387 */ /* 0x0003e20000100800 */
[----:B------:R-:W-:Y:S01]  /*20550*/  FMUL.FTZ R2, R37, R7 ;  /* 0x0000000725027220 */ /* 0x000fe20000410000 */
[----:B0-----:R-:W-:-:S07]  /*20560*/  FMUL.FTZ R4, R47, R6 ;  /* 0x000000062f047220 */ /* 0x001fce0000410000 */
.L_x_1666:
[----:B------:R-:W0:Y:S08]  /*20570*/  S2UR UR4, SR_CgaCtaId ;  /* 0x00000000000479c3 */ /* 0x000e300000008800 */
[----:B------:R-:W-:Y:S01]  /*20580*/  BAR.SYNC.DEFER_BLOCKING 0x5, 0x180 ;  /* 0x0146000000007b1d */ /* 0x000fe20000010000 */
[----:B------:R-:W-:-:S05]  /*20590*/  MOV R18, 0x400 ;  /* 0x0000040000127802 */ /* 0x000fca0000000f00 */
[----:B------:R-:W-:Y:S01]  /*205a0*/  BSSY B0, `(.L_x_1841) ;  /* 0x00002cc000007945 */ /* 0x000fe20003800000 */
[----:B0-----:R-:W-:-:S05]  /*205b0*/  IMAD.U32 R6, RZ, RZ, UR4 ;  /* 0x00000004ff067e24 */ /* 0x001fca000f8e00ff */
[----:B------:R0:W-:Y:S01]  /*205c0*/  STL [R1+0x8], R6 ;  /* 0x0000080601007387 */ /* 0x0001e20000100800 */
[----:B------:R-:W-:-:S05]  /*205d0*/  LEA R18, R6, R18, 0x18 ;  /* 0x0000001206127211 */ /* 0x000fca00078ec0ff */
[----:B------:R0:W2:Y:S01]  /*205e0*/  LDS.128 R36, [R18+0x308d0] ;  /* 0x0308d00012247984 */ /* 0x0000a20000000c00 */
[----:B------:R-:W-:Y:S06]  /*205f0*/  BAR.ARV 0x4, 0x180 ;  /* 0x0106000000007b1d */ /* 0x000fec0000002000 */
[----:B------:R-:W-:Y:S05]  /*20600*/  @P0 BRA `(.L_x_1842) ;  /* 0x0000001c00cc0947 */ /* 0x000fea0003800000 */
[----:B-1----:R-:W3:Y:S01]  /*20610*/  LDL R20, [R1+0xb0] ;  /* 0x0000b00001147983 */ /* 0x002ee20000100800 */
[----:B------:R-:W-:-:S03]  /*20620*/  ULDC.64 UR4, c[0x0][0xc00] ;  /* 0x0003000000047ab9 */ /* 0x000fc60000000a00 */
[----:B------:R-:W4:Y:S01]  /*20630*/  LDL R176, [R1+0x74] ;  /* 0x0000740001b07983 */ /* 0x000f220000100800 */
[----:B------:R-:W1:Y:S03]  /*20640*/  S2R R21, SR_SWINHI ;  /* 0x0000000000157919 */ /* 0x000e660000002f00 */
[----:B------:R-:W4:Y:S01]  /*20650*/  LDL R174, [R1+0x70] ;  /* 0x0000700001ae7983 */ /* 0x000f220000100800 */
[----:B0-----:R-:W-:Y:S02]  /*20660*/  MOV R6, R18 ;  /* 0x0000001200067202 */ /* 0x001fe40000000f00 */
[----:B-1----:R-:W-:Y:S02]  /*20670*/  MOV R7, R21 ;  /* 0x0000001500077202 */ /* 0x002fe40000000f00 */
        /* <DEDUP_REMOVED lines=27> */
[----:B------:R-:W-:Y:S01]  /*20830*/  F2FP.BF16.F32.PACK_AB R147, R151, R150 ;  /* 0x000000969793723e */ /* 0x000fe200000010ff */
[----:B------:R-:W-:Y:S01]  /*20840*/  IMAD.MOV.U32 R2, RZ, RZ, RZ ;  /* 0x000000ffff027224 */ /* 0x000fe200078e00ff */
[----:B------:R-:W-:Y:S01]  /*20850*/  BAR.SYNC.DEFER_BLOCKING 0x1, 0x100 ;  /* 0x0044000000007b1d */ /* 0x000fe20000010000 */
[----:B---3--:R-:W-:-:S03]  /*20860*/  IMAD.WIDE R20, R20, 0x2, R6 ;  /* 0x0000000214147825 */ /* 0x008fc600078e0206 */
[C---:B------:R-:W-:Y:S02]  /*20870*/  IADD3 R43, P1, R20.reuse, 0x20, RZ ;  /* 0x00000020142b7810 */ /* 0x040fe40007f3e0ff */
[----:B------:R-:W-:Y:S02]  /*20880*/  IADD3 R47, P0, R20, 0x40, RZ ;  /* 0x00000040142f7810 */ /* 0x000fe40007f1e0ff */
[----:B------:R-:W-:Y:S02]  /*20890*/  LOP3.LUT R42, R43, 0x380, RZ, 0xc0, !PT ;  /* 0x000003802b2a7812 */ /* 0x000fe400078ec0ff */
[----:B------:R-:W-:Y:S02]  /*208a0*/  LOP3.LUT R46, R47, 0x380, RZ, 0xc0, !PT ;  /* 0x000003802f2e7812 */ /* 0x000fe400078ec0ff */
[----:B------:R-:W-:Y:S02]  /*208b0*/  SHF.R.U64 R42, R42, 0x3, RZ ;  /* 0x000000032a2a7819 */ /* 0x000fe400000012ff */
[----:B------:R-:W-:-:S02]  /*208c0*/  IADD3 R111, P5, R20, 0x4040, RZ ;  /* 0x00004040146f7810 */ /* 0x000fc40007fbe0ff */
[----:B------:R-:W-:Y:S02]  /*208d0*/  SHF.R.U64 R46, R46, 0x3, RZ ;  /* 0x000000032e2e7819 */ /* 0x000fe400000012ff */
[----:B------:R-:W-:Y:S01]  /*208e0*/  LOP3.LUT R42, R42, R43, RZ, 0x3c, !PT ;  /* 0x0000002b2a2a7212 */ /* 0x000fe200078e3cff */
[----:B------:R-:W-:Y:S01]  /*208f0*/  IMAD.X R43, RZ, RZ, R21, P1 ;  /* 0x000000ffff2b7224 */ /* 0x000fe200008e0615 */
[C---:B------:R-:W-:Y:S02]  /*20900*/  IADD3 R97, P4, R20.reuse, 0x60, RZ ;  /* 0x0000006014617810 */ /* 0x040fe40007f9e0ff */
[C---:B------:R-:W-:Y:S02]  /*20910*/  IADD3 R103, P3, R20.reuse, 0x4000, RZ ;  /* 0x0000400014677810 */ /* 0x040fe40007f7e0ff */
[C---:B------:R-:W-:Y:S02]  /*20920*/  IADD3 R107, P6, R20.reuse, 0x4020, RZ ;  /* 0x00004020146b7810 */ /* 0x040fe40007fde0ff */
[----:B------:R-:W-:-:S02]  /*20930*/  IADD3 R115, P2, R20, 0x4060, RZ ;  /* 0x0000406014737810 */ /* 0x000fc40007f5e0ff */
[----:B------:R-:W-:Y:S02]  /*20940*/  IADD3 R119, P1, R20, 0x8000, RZ ;  /* 0x0000800014777810 */ /* 0x000fe40007f3e0ff */
[----:B------:R-:W-:Y:S02]  /*20950*/  LOP3.LUT R110, R111, 0x380, RZ, 0xc0, !PT ;  /* 0x000003806f6e7812 */ /* 0x000fe400078ec0ff */
[----:B------:R-:W-:Y:S01]  /*20960*/  LOP3.LUT R46, R46, R47, RZ, 0x3c, !PT ;  /* 0x0000002f2e2e7212 */ /* 0x000fe200078e3cff */
[----:B------:R-:W-:Y:S01]  /*20970*/  IMAD.X R47, RZ, RZ, R21, P0 ;  /* 0x000000ffff2f7224 */ /* 0x000fe200000e0615 */
[----:B-----5:R-:W-:Y:S02]  /*20980*/  LOP3.LUT R96, R97, 0x380, RZ, 0xc0, !PT ;  /* 0x0000038061607812 */ /* 0x020fe400078ec0ff */
[----:B------:R-:W-:Y:S02]  /*20990*/  LOP3.LUT R102, R103, 0x380, RZ, 0xc0, !PT ;  /* 0x0000038067667812 */ /* 0x000fe400078ec0ff */
[----:B------:R-:W-:-:S02]  /*209a0*/  LOP3.LUT R106, R107, 0x380, RZ, 0xc0, !PT ;  /* 0x000003806b6a7812 */ /* 0x000fc400078ec0ff */
[----:B------:R-:W-:Y:S02]  /*209b0*/  LOP3.LUT R114, R115, 0x380, RZ, 0xc0, !PT ;  /* 0x0000038073727812 */ /* 0x000fe400078ec0ff */
[----:B------:R-:W-:Y:S02]  /*209c0*/  LOP3.LUT R118, R119, 0x380, RZ, 0xc0, !PT ;  /* 0x0000038077767812 */ /* 0x000fe400078ec0ff */
[----:B------:R-:W-:Y:S02]  /*209d0*/  IADD3 R123, P0, R20, 0x8020, RZ ;  /* 0x00008020147b7810 */ /* 0x000fe40007f1e0ff */
[----:B------:R-:W-:Y:S02]  /*209e0*/  SHF.R.U64 R110, R110, 0x3, RZ ;  /* 0x000000036e6e7819 */ /* 0x000fe400000012ff */
[----:B------:R-:W-:Y:S02]  /*209f0*/  LOP3.LUT R131, R20, 0x380, RZ, 0xc0, !PT ;  /* 0x0000038014837812 */ /* 0x000fe400078ec0ff */
[----:B------:R-:W-:-:S02]  /*20a00*/  SHF.R.U64 R96, R96, 0x3, RZ ;  /* 0x0000000360607819 */ /* 0x000fc400000012ff */
[----:B------:R-:W-:Y:S02]  /*20a10*/  SHF.R.U64 R102, R102, 0x3, RZ ;  /* 0x0000000366667819 */ /* 0x000fe400000012ff */
[----:B------:R-:W-:Y:S02]  /*20a20*/  SHF.R.U64 R106, R106, 0x3, RZ ;  /* 0x000000036a6a7819 */ /* 0x000fe400000012ff */
[----:B------:R-:W-:Y:S02]  /*20a30*/  SHF.R.U64 R114, R114, 0x3, RZ ;  /* 0x0000000372727819 */ /* 0x000fe400000012ff */
[----:B------:R-:W-:Y:S02]  /*20a40*/  SHF.R.U64 R118, R118, 0x3, RZ ;  /* 0x0000000376767819 */ /* 0x000fe400000012ff */
[----:B------:R-:W-:Y:S02]  /*20a50*/  LOP3.LUT R122, R123, 0x380, RZ, 0xc0, !PT ;  /* 0x000003807b7a7812 */ /* 0x000fe400078ec0ff */
[----:B------:R-:W-:Y:S01]  /*20a60*/  LOP3.LUT R110, R110, R111, RZ, 0x3c, !PT ;  /* 0x0000006f6e6e7212 */ /* 0x000fe200078e3cff */
[----:B------:R-:W-:Y:S01]  /*20a70*/  IMAD.X R111, RZ, RZ, R21, P5 ;  /* 0x000000ffff6f7224 */ /* 0x000fe200028e0615 */
[----:B------:R-:W-:-:S02]  /*20a80*/  SHF.R.U64 R131, R131, 0x3, RZ ;  /* 0x0000000383837819 */ /* 0x000fc400000012ff */
[----:B------:R-:W-:Y:S02]  /*20a90*/  IADD3 R173, P5, R20, 0xc020, RZ ;  /* 0x0000c02014ad7810 */ /* 0x000fe40007fbe0ff */
        /* <DEDUP_REMOVED lines=10> */
[----:B------:R-:W-:-:S02]  /*20b40*/  SHF.R.U64 R122, R122, 0x3, RZ ;  /* 0x000000037a7a7819 */ /* 0x000fc400000012ff */
[C---:B------:R-:W-:Y:S02]  /*20b50*/  IADD3 R125, P4, R20.reuse, 0x8040, RZ ;  /* 0x00008040147d7810 */ /* 0x040fe40007f9e0ff */
[C---:B------:R-:W-:Y:S02]  /*20b60*/  IADD3 R127, P3, R20.reuse, 0x8060, RZ ;  /* 0x00008060147f7810 */ /* 0x040fe40007f7e0ff */
[C---:B------:R-:W-:Y:S02]  /*20b70*/  IADD3 R129, P6, R20.reuse, 0xc000, RZ ;  /* 0x0000c00014817810 */ /* 0x040fe40007fde0ff */
[----:B------:R-:W-:Y:S02]  /*20b80*/  LOP3.LUT R130, R131, R20, RZ, 0x3c, !PT ;  /* 0x0000001483827212 */ /* 0x000fe400078e3cff */
[C---:B------:R-:W-:Y:S02]  /*20b90*/  IADD3 R175, P2, R20.reuse, 0xc040, RZ ;  /* 0x0000c04014af7810 */ /* 0x040fe40007f5e0ff */
[----:B------:R-:W-:Y:S01]  /*20ba0*/  IADD3 R177, P1, R20, 0xc060, RZ ;  /* 0x0000c06014b17810 */ /* 0x000fe20007f3e0ff */
[----:B------:R-:W-:Y:S01]  /*20bb0*/  IMAD.MOV.U32 R131, RZ, RZ, R21 ;  /* 0x000000ffff837224 */ /* 0x000fe200078e0015 */
[----:B------:R-:W-:-:S02]  /*20bc0*/  LOP3.LUT R20, R173, 0x380, RZ, 0xc0, !PT ;  /* 0x00000380ad147812 */ /* 0x000fc400078ec0ff */
[----:B------:R-:W-:Y:S01]  /*20bd0*/  LOP3.LUT R122, R122, R123, RZ, 0x3c, !PT ;  /* 0x0000007b7a7a7212 */ /* 0x000fe200078e3cff */
[--C-:B------:R-:W-:Y:S01]  /*20be0*/  IMAD.X R123, RZ, RZ, R21.reuse, P0 ;  /* 0x000000ffff7b7224 */ /* 0x100fe200000e0615 */
[----:B------:R-:W-:Y:S02]  /*20bf0*/  ISETP.NE.U32.AND P0, PT, RZ, UR4, PT ;  /* 0x00000004ff007c0c */ /* 0x000fe4000bf05070 */
[----:B------:R-:W-:Y:S02]  /*20c00*/  SHF.R.U64 R20, R20, 0x3, RZ ;  /* 0x0000000314147819 */ /* 0x000fe400000012ff */
[----:B------:R-:W-:Y:S02]  /*20c10*/  LOP3.LUT R32, R175, 0x380, RZ, 0xc0, !PT ;  /* 0x00000380af207812 */ /* 0x000fe400078ec0ff */
[----:B------:R-:W-:Y:S01]  /*20c20*/  LOP3.LUT R34, R177, 0x380, RZ, 0xc0, !PT ;  /* 0x00000380b1227812 */ /* 0x000fe200078ec0ff */
[----:B------:R-:W-:Y:S01]  /*20c30*/  IMAD.X R29, RZ, RZ, R21, P5 ;  /* 0x000000ffff1d7224 */ /* 0x000fe200028e0615 */
[----:B------:R-:W-:-:S02]  /*20c40*/  LOP3.LUT R124, R125, 0x380, RZ, 0xc0, !PT ;  /* 0x000003807d7c7812 */ /* 0x000fc400078ec0ff */
[----:B------:R-:W-:Y:S02]  /*20c50*/  MOV R30, R130 ;  /* 0x00000082001e7202 */ /* 0x000fe40000000f00 */
[----:B------:R-:W-:Y:S02]  /*20c60*/  LOP3.LUT R126, R127, 0x380, RZ, 0xc0, !PT ;  /* 0x000003807f7e7812 */ /* 0x000fe400078ec0ff */
[----:B------:R-:W-:Y:S01]  /*20c70*/  ISETP.NE.AND.EX P0, PT, RZ, UR5, PT, P0 ;  /* 0x00000005ff007c0c */ /* 0x000fe2000bf05300 */
[----:B------:R-:W-:Y:S01]  /*20c80*/  ULDC.64 UR4, c[0x0][0xc08] ;  /* 0x0003020000047ab9 */ /* 0x000fe20000000a00 */
[----:B------:R-:W-:Y:S01]  /*20c90*/  LOP3.LUT R28, R20, R173, RZ, 0x3c, !PT ;  /* 0x000000ad141c7212 */ /* 0x000fe200078e3cff */
[----:B------:R-:W-:Y:S01]  /*20ca0*/  IMAD.X R131, RZ, RZ, R21, P2 ;  /* 0x000000ffff837224 */ /* 0x000fe200010e0615 */
[----:B------:R-:W-:Y:S02]  /*20cb0*/  LOP3.LUT R128, R129, 0x380, RZ, 0xc0, !PT ;  /* 0x0000038081807812 */ /* 0x000fe400078ec0ff */
[----:B------:R-:W-:-:S02]  /*20cc0*/  SHF.R.U64 R32, R32, 0x3, RZ ;  /* 0x0000000320207819 */ /* 0x000fc400000012ff */
[----:B------:R-:W-:Y:S02]  /*20cd0*/  SHF.R.U64 R34, R34, 0x3, RZ ;  /* 0x0000000322227819 */ /* 0x000fe400000012ff */
[----:B------:R-:W-:Y:S01]  /*20ce0*/  MOV R42, R42 ;  /* 0x0000002a002a7202 */ /* 0x000fe20000000f00 */
[----:B------:R0:W-:Y:S01]  /*20cf0*/  STSM.16.M88.4 [R30], R24 ;  /* 0x000000181e007844 */ /* 0x0001e20000000200 */
[----:B------:R-:W-:Y:S02]  /*20d00*/  SHF.R.U64 R124, R124, 0x3, RZ ;  /* 0x000000037c7c7819 */ /* 0x000fe400000012ff */
[----:B------:R-:W-:Y:S02]  /*20d10*/  ISETP.NE.U32.AND P2, PT, RZ, UR4, PT ;  /* 0x00000004ff007c0c */ /* 0x000fe4000bf45070 */
[----:B------:R-:W-:Y:S02]  /*20d20*/  SHF.R.U64 R126, R126, 0x3, RZ ;  /* 0x000000037e7e7819 */ /* 0x000fe400000012ff */
[----:B------:R-:W-:-:S02]  /*20d30*/  MOV R46, R46 ;  /* 0x0000002e002e7202 */ /* 0x000fc40000000f00 */
[----:B------:R-:W-:Y:S02]  /*20d40*/  MOV R96, R96 ;  /* 0x0000006000607202 */ /* 0x000fe40000000f00 */
[----:B--2---:R-:W-:Y:S01]  /*20d50*/  MOV R36, R28 ;  /* 0x0000001c00247202 */ /* 0x004fe20000000f00 */
[----:B------:R1:W-:Y:S01]  /*20d60*/  STSM.16.M88.4 [R42], R8 ;  /* 0x000000082a007844 */ /* 0x0003e20000000200 */
[----:B------:R-:W-:Y:S02]  /*20d70*/  SHF.R.U64 R128, R128, 0x3, RZ ;  /* 0x0000000380807819 */ /* 0x000fe400000012ff */
[----:B------:R-:W-:Y:S02]  /*20d80*/  LOP3.LUT R130, R32, R175, RZ, 0x3c, !PT ;  /* 0x000000af20827212 */ /* 0x000fe400078e3cff */
[----:B0-----:R-:W-:Y:S02]  /*20d90*/  F2FP.BF16.F32.PACK_AB R24, R49, R156 ;  /* 0x0000009c3118723e */ /* 0x001fe400000010ff */
[----:B------:R-:W-:-:S02]  /*20da0*/  F2FP.BF16.F32.PACK_AB R25, R51, R50 ;  /* 0x000000323319723e */ /* 0x000fc400000010ff */
[----:B------:R-:W-:Y:S02]  /*20db0*/  F2FP.BF16.F32.PACK_AB R26, R53, R157 ;  /* 0x0000009d351a723e */ /* 0x000fe400000010ff */
[----:B------:R-:W-:Y:S02]  /*20dc0*/  F2FP.BF16.F32.PACK_AB R27, R55, R54 ;  /* 0x00000036371b723e */ /* 0x000fe400000010ff */
[----:B------:R-:W-:Y:S02]  /*20dd0*/  LOP3.LUT R20, R34, R177, RZ, 0x3c, !PT ;  /* 0x000000b122147212 */ /* 0x000fe400078e3cff */
[----:B------:R-:W-:Y:S02]  /*20de0*/  MOV R102, R102 ;  /* 0x0000006600667202 */ /* 0x000fe40000000f00 */
[----:B------:R-:W-:Y:S02]  /*20df0*/  F2FP.BF16.F32.PACK_AB R28, R57, R158 ;  /* 0x0000009e391c723e */ /* 0x000fe400000010ff */
[----:B------:R-:W-:-:S02]  /*20e00*/  F2FP.BF16.F32.PACK_AB R29, R59, R58 ;  /* 0x0000003a3b1d723e */ /* 0x000fc400000010ff */
[----:B------:R-:W-:Y:S02]  /*20e10*/  F2FP.BF16.F32.PACK_AB R30, R61, R159 ;  /* 0x0000009f3d1e723e */ /* 0x000fe400000010ff */
[----:B------:R-:W-:Y:S01]  /*20e20*/  LOP3.LUT R124, R124, R125, RZ, 0x3c, !PT ;  /* 0x0000007d7c7c7212 */ /* 0x000fe200078e3cff */
[--C-:B------:R-:W-:Y:S01]  /*20e30*/  IMAD.X R125, RZ, RZ, R21.reuse, P4 ;  /* 0x000000ffff7d7224 */ /* 0x100fe200020e0615 */
[----:B------:R-:W-:Y:S02]  /*20e40*/  MOV R106, R106 ;  /* 0x0000006a006a7202 */ /* 0x000fe40000000f00 */
[----:B------:R-:W-:Y:S02]  /*20e50*/  F2FP.BF16.F32.PACK_AB R32, R65, R64 ;  /* 0x000000404120723e */ /* 0x000fe400000010ff */
[----:B------:R-:W-:Y:S02]  /*20e60*/  F2FP.BF16.F32.PACK_AB R34, R69, R160 ;  /* 0x000000a04522723e */ /* 0x000fe400000010ff */
[----:B------:R-:W-:Y:S01]  /*20e70*/  ISETP.NE.AND.EX P2, PT, RZ, UR5, PT, P2 ;  /* 0x00000005ff007c0c */ /* 0x000fe2000bf45320 */
[----:B------:R0:W-:Y:S01]  /*20e80*/  STSM.16.M88.4 [R46], R12 ;  /* 0x0000000c2e007844 */ /* 0x0001e20000000200 */
[----:B------:R-:W-:Y:S01]  /*20e90*/  LOP3.LUT R126, R126, R127, RZ, 0x3c, !PT ;  /* 0x0000007f7e7e7212 */ /* 0x000fe200078e3cff */
[----:B------:R-:W-:Y:S01]  /*20ea0*/  IMAD.X R127, RZ, RZ, R21, P3 ;  /* 0x000000ffff7f7224 */ /* 0x000fe200018e0615 */
[----:B------:R-:W-:-:S02]  /*20eb0*/  MOV R110, R110 ;  /* 0x0000006e006e7202 */ /* 0x000fc40000000f00 */
[----:B-1----:R-:W-:Y:S02]  /*20ec0*/  F2FP.BF16.F32.PACK_AB R8, R73, R161 ;  /* 0x000000a14908723e */ /* 0x002fe400000010ff */
[----:B------:R-:W-:Y:S02]  /*20ed0*/  F2FP.BF16.F32.PACK_AB R9, R75, R74 ;  /* 0x0000004a4b09723e */ /* 0x000fe400000010ff */
[----:B------:R-:W-:Y:S02]  /*20ee0*/  F2FP.BF16.F32.PACK_AB R10, R77, R162 ;  /* 0x000000a24d0a723e */ /* 0x000fe400000010ff */
[----:B------:R-:W-:Y:S01]  /*20ef0*/  F2FP.BF16.F32.PACK_AB R11, R79, R78 ;  /* 0x0000004e4f0b723e */ /* 0x000fe200000010ff */
[----:B------:R1:W-:Y:S01]  /*20f00*/  STSM.16.M88.4 [R96], R24 ;  /* 0x0000001860007844 */ /* 0x0003e20000000200 */
[----:B------:R-:W-:Y:S01]  /*20f10*/  LOP3.LUT R128, R128, R129, RZ, 0x3c, !PT ;  /* 0x0000008180807212 */ /* 0x000fe200078e3cff */
[----:B------:R-:W-:Y:S01]  /*20f20*/  IMAD.X R129, RZ, RZ, R21, P6 ;  /* 0x000000ffff817224 */ /* 0x000fe200030e0615 */
[----:B------:R-:W-:Y:S01]  /*20f30*/  MOV R114, R114 ;  /* 0x0000007200727202 */ /* 0x000fe20000000f00 */
[----:B------:R-:W-:Y:S01]  /*20f40*/  STSM.16.M88.4 [R102], R28 ;  /* 0x0000001c66007844 */ /* 0x000fe20000000200 */
[----:B0-----:R-:W-:-:S02]  /*20f50*/  F2FP.BF16.F32.PACK_AB R12, R81, R163 ;  /* 0x000000a3510c723e */ /* 0x001fc400000010ff */
[----:B------:R-:W-:Y:S02]  /*20f60*/  F2FP.BF16.F32.PACK_AB R13, R83, R82 ;  /* 0x00000052530d723e */ /* 0x000fe400000010ff */
[----:B------:R-:W-:Y:S02]  /*20f70*/  F2FP.BF16.F32.PACK_AB R14, R85, R164 ;  /* 0x000000a4550e723e */ /* 0x000fe400000010ff */
[----:B------:R-:W-:Y:S01]  /*20f80*/  F2FP.BF16.F32.PACK_AB R15, R87, R86 ;  /* 0x00000056570f723e */ /* 0x000fe200000010ff */
[----:B------:R-:W-:Y:S01]  /*20f90*/  STSM.16.M88.4 [R106], R32 ;  /* 0x000000206a007844 */ /* 0x000fe20000000200 */
[----:B------:R-:W-:Y:S02]  /*20fa0*/  MOV R118, R118 ;  /* 0x0000007600767202 */ /* 0x000fe40000000f00 */
[----:B------:R-:W-:Y:S02]  /*20fb0*/  MOV R122, R122 ;  /* 0x0000007a007a7202 */ /* 0x000fe40000000f00 */
[----:B-1----:R-:W-:-:S02]  /*20fc0*/  F2FP.BF16.F32.PACK_AB R24, R89, R165 ;  /* 0x000000a55918723e */ /* 0x002fc400000010ff */
[----:B------:R-:W-:Y:S02]  /*20fd0*/  F2FP.BF16.F32.PACK_AB R25, R91, R90 ;  /* 0x0000005a5b19723e */ /* 0x000fe400000010ff */
[----:B------:R-:W-:Y:S02]  /*20fe0*/  F2FP.BF16.F32.PACK_AB R26, R93, R166 ;  /* 0x000000a65d1a723e */ /* 0x000fe400000010ff */
[----:B------:R-:W-:Y:S01]  /*20ff0*/  F2FP.BF16.F32.PACK_AB R27, R95, R94 ;  /* 0x0000005e5f1b723e */ /* 0x000fe200000010ff */
[----:B------:R0:W-:Y:S01]  /*21000*/  STSM.16.M88.4 [R110], R8 ;  /* 0x000000086e007844 */ /* 0x0001e20000000200 */
[----:B------:R-:W-:Y:S02]  /*21010*/  F2FP.BF16.F32.PACK_AB R64, R3, R167 ;  /* 0x000000a70340723e */ /* 0x000fe400000010ff */
[----:B------:R-:W-:Y:S01]  /*21020*/  F2FP.BF16.F32.PACK_AB R65, R99, R98 ;  /* 0x000000626341723e */ /* 0x000fe200000010ff */
[----:B------:R-:W-:Y:S01]  /*21030*/  IMAD.X R21, RZ, RZ, R21, P1 ;  /* 0x000000ffff157224 */ /* 0x000fe200008e0615 */
[----:B------:R-:W-:-:S02]  /*21040*/  MOV R124, R124 ;  /* 0x0000007c007c7202 */ /* 0x000fc40000000f00 */
[----:B------:R-:W-:Y:S02]  /*21050*/  F2FP.BF16.F32.PACK_AB R42, R109, R170 ;  /* 0x000000aa6d2a723e */ /* 0x000fe400000010ff */
[----:B------:R-:W-:Y:S01]  /*21060*/  F2FP.BF16.F32.PACK_AB R43, R60, R56 ;  /* 0x000000383c2b723e */ /* 0x000fe200000010ff */
[----:B------:R1:W-:Y:S01]  /*21070*/  STSM.16.M88.4 [R114], R12 ;  /* 0x0000000c72007844 */ /* 0x0003e20000000200 */
[----:B------:R-:W-:Y:S02]  /*21080*/  MOV R126, R126 ;  /* 0x0000007e007e7202 */ /* 0x000fe40000000f00 */
[----:B------:R-:W-:Y:S01]  /*21090*/  MOV R128, R128 ;  /* 0x0000008000807202 */ /* 0x000fe20000000f00 */
[----:B------:R2:W-:Y:S01]  /*210a0*/  STSM.16.M88.4 [R118], R24 ;  /* 0x0000001876007844 */ /* 0x0005e20000000200 */
[----:B0-----:R-:W-:Y:S02]  /*210b0*/  F2FP.BF16.F32.PACK_AB R8, R113, R112 ;  /* 0x000000707108723e */ /* 0x001fe400000010ff */
[----:B------:R-:W-:-:S02]  /*210c0*/  F2FP.BF16.F32.PACK_AB R9, R68, R62 ;  /* 0x0000003e4409723e */ /* 0x000fc400000010ff */
[----:B------:R-:W-:Y:S02]  /*210d0*/  F2FP.BF16.F32.PACK_AB R10, R117, R116 ;  /* 0x00000074750a723e */ /* 0x000fe400000010ff */
[----:B------:R-:W-:Y:S01]  /*210e0*/  F2FP.BF16.F32.PACK_AB R11, R72, R70 ;  /* 0x00000046480b723e */ /* 0x000fe200000010ff */
[----:B------:R-:W-:Y:S01]  /*210f0*/  STSM.16.M88.4 [R122], R64 ;  /* 0x000000407a007844 */ /* 0x000fe20000000200 */
[----:B------:R-:W-:Y:S02]  /*21100*/  F2FP.BF16.F32.PACK_AB R109, R100, R92 ;  /* 0x0000005c646d723e */ /* 0x000fe400000010ff */
[----:B-1----:R-:W-:Y:S02]  /*21110*/  F2FP.BF16.F32.PACK_AB R12, R121, R120 ;  /* 0x00000078790c723e */ /* 0x002fe400000010ff */
[----:B------:R-:W-:Y:S02]  /*21120*/  F2FP.BF16.F32.PACK_AB R13, R80, R76 ;  /* 0x0000004c500d723e */ /* 0x000fe400000010ff */
[----:B------:R-:W-:-:S02]  /*21130*/  F2FP.BF16.F32.PACK_AB R14, R104, R171 ;  /* 0x000000ab680e723e */ /* 0x000fc400000010ff */
[----:B------:R-:W-:Y:S01]  /*21140*/  F2FP.BF16.F32.PACK_AB R15, R88, R84 ;  /* 0x00000054580f723e */ /* 0x000fe200000010ff */
[----:B------:R-:W-:Y:S01]  /*21150*/  STSM.16.M88.4 [R124], R40 ;  /* 0x000000287c007844 */ /* 0x000fe20000000200 */
[----:B------:R-:W-:Y:S01]  /*21160*/  F2FP.BF16.F32.PACK_AB R110, R133, R132 ;  /* 0x00000084856e723e */ /* 0x000fe200000010ff */
[----:B--2---:R-:W4:Y:S01]  /*21170*/  LDC.64 R24, c[0x0][0xc00] ;  /* 0x00030000ff187b82 */ /* 0x004f220000000a00 */
[----:B------:R-:W-:Y:S01]  /*21180*/  F2FP.BF16.F32.PACK_AB R111, R135, R134 ;  /* 0x00000086876f723e */ /* 0x000fe200000010ff */
[----:B------:R0:W-:Y:S01]  /*21190*/  STSM.16.M88.4 [R126], R8 ;  /* 0x000000087e007844 */ /* 0x0001e20000000200 */
[----:B------:R-:W-:Y:S02]  /*211a0*/  MOV R130, R130 ;  /* 0x0000008200827202 */ /* 0x000fe40000000f00 */
[----:B------:R-:W-:Y:S01]  /*211b0*/  MOV R20, R20 ;  /* 0x0000001400147202 */ /* 0x000fe20000000f00 */
[----:B------:R-:W-:Y:S01]  /*211c0*/  STSM.16.M88.4 [R128], R12 ;  /* 0x0000000c80007844 */ /* 0x000fe20000000200 */
[----:B------:R-:W-:Y:S01]  /*211d0*/  ULDC UR4, c[0x0][0xa88] ;  /* 0x0002a20000047ab9 */ /* 0x000fe20000000800 */
[----:B------:R-:W1:Y:S02]  /*211e0*/  LDC R21, c[0x0][0xbe8] ;  /* 0x0002fa00ff157b82 */ /* 0x000e640000000800 */
[----:B------:R-:W-:Y:S04]  /*211f0*/  STSM.16.M88.4 [R36], R108 ;  /* 0x0000006c24007844 */ /* 0x000fe80000000200 */
[----:B------:R-:W-:Y:S02]  /*21200*/  STSM.16.M88.4 [R130], R136 ;  /* 0x0000008882007844 */ /* 0x000fe40000000200 */
[----:B0-----:R-:W0:Y:S02]  /*21210*/  @P2 LDC.64 R8, c[0x0][0xc08] ;  /* 0x00030200ff082b82 */ /* 0x001e240000000a00 */
[----:B------:R2:W-:Y:S01]  /*21220*/  STSM.16.M88.4 [R20], R144 ;  /* 0x0000009014007844 */ /* 0x0005e20000000200 */
[----:B------:R-:W-:-:S02]  /*21230*/  IMAD.U32 R4, RZ, RZ, UR4 ;  /* 0x00000004ff047e24 */ /* 0x000fc4000f8e00ff */
[----:B----4-:R-:W-:-:S03]  /*21240*/  IMAD.WIDE R24, R176, 0x4, R24 ;  /* 0x00000004b0187825 */ /* 0x010fc600078e0218 */
[----:B------:R-:W-:Y:S01]  /*21250*/  BAR.SYNC.DEFER_BLOCKING 0x1, 0x100 ;  /* 0x0044000000007b1d */ /* 0x000fe20000010000 */
[----:B0-----:R-:W-:-:S05]  /*21260*/  @P2 IMAD.WIDE R8, R176, 0x4, R8 ;  /* 0x00000004b0082825 */ /* 0x001fca00078e0208 */
[----:B------:R0:W5:Y:S04]  /*21270*/  @P0 LDG.E R2, desc[UR60][R24.64] ;  /* 0x0000003c18020981 */ /* 0x000168000c1e1900 */
[----:B------:R0:W5:Y:S01]  /*21280*/  @P2 LDG.E R4, desc[UR60][R8.64] ;  /* 0x0000003c08042981 */ /* 0x000162000c1e1900 */
[----:B-1----:R-:W-:-:S13]  /*21290*/  ISETP.NE.AND P1, PT, R21, 0x1, PT ;  /* 0x000000011500780c */ /* 0x002fda0003f25270 */
[----:B------:R-:W1:Y:S08]  /*212a0*/  @P1 LDC R10, c[0x0][0xbec] ;  /* 0x0002fb00ff0a1b82 */ /* 0x000e700000000800 */
[----:B------:R-:W3:Y:S01]  /*212b0*/  @P1 LDC R27, c[0x0][0xbf0] ;  /* 0x0002fc00ff1b1b82 */ /* 0x000ee20000000800 */
[----:B--2---:R-:W-:Y:S01]  /*212c0*/  SHF.R.S32.HI R20, RZ, 0x1f, R174 ;  /* 0x0000001fff147819 */ /* 0x004fe200000114ae */
[----:B0-----:R-:W-:Y:S06]  /*212d0*/  @P2 BRA `(.L_x_1843) ;  /* 0x0000000000102947 */ /* 0x001fec0003800000 */
[----:B------:R-:W-:Y:S05]  /*212e0*/  @!P0 BRA `(.L_x_1843) ;  /* 0x00000000000c8947 */ /* 0x000fea0003800000 */
[----:B------:R-:W2:Y:S04]  /*212f0*/  LDG.E R3, desc[UR60][R24.64] ;  /* 0x0000003c18037981 */ /* 0x000ea8000c1e1900 */
[----:B-----5:R-:W2:Y:S02]  /*21300*/  LDG.E R4, desc[UR60][R24.64+0x4] ;  /* 0x0000043c18047981 */ /* 0x020ea4000c1e1900 */
[----:B--2---:R-:W-:-:S07]  /*21310*/  IMAD.IADD R4, R4, 0x1, -R3 ;  /* 0x0000000104047824 */ /* 0x004fce00078e0a03 */
.L_x_1843:
[----:B------:R-:W2:Y:S01]  /*21320*/  LDL R9, [R1+0x60] ;  /* 0x0000600001097983 */ /* 0x000ea20000100800 */
[----:B------:R-:W-:-:S03]  /*21330*/  ULDC.64 UR4, c[0x0][0xb90] ;  /* 0x0002e40000047ab9 */ /* 0x000fc60000000a00 */
[----:B------:R-:W4:Y:S01]  /*21340*/  LDL R82, [R1+0x68] ;  /* 0x0000680001527983 */ /* 0x000f220000100800 */
[----:B-----5:R-:W-:Y:S01]  /*21350*/  SHF.R.S32.HI R3, RZ, 0x1f, R2 ;  /* 0x0000001fff037819 */ /* 0x020fe20000011402 */
[----:B------:R-:W0:Y:S02]  /*21360*/  @P1 LDC R85, c[0x0][0xbec] ;  /* 0x0002fb00ff551b82 */ /* 0x000e240000000800 */
[----:B------:R-:W2:Y:S04]  /*21370*/  LDL.LU R86, [R1+0x48] ;  /* 0x0000480001567983 */ /* 0x000ea80000300800 */
[----:B------:R-:W4:Y:S01]  /*21380*/  LDL R84, [R1+0x10] ;  /* 0x0000100001547983 */ /* 0x000f220000100800 */
[----:B------:R-:W-:Y:S01]  /*21390*/  IMAD R8, R20, UR4, RZ ;  /* 0x0000000414087c24 */ /* 0x000fe2000f8e02ff */
[----:B------:R-:W-:-:S02]  /*213a0*/  SHF.R.S32.HI R36, RZ, 0x1f, R176 ;  /* 0x0000001fff247819 */ /* 0x000fc400000114b0 */
[----:B------:R-:W-:Y:S01]  /*213b0*/  SEL R80, R176, RZ, !P0 ;  /* 0x000000ffb0507207 */ /* 0x000fe20004000000 */
[----:B------:R-:W4:Y:S01]  /*213c0*/  LDL R30, [R1+0xac] ;  /* 0x0000ac00011e7983 */ /* 0x000f220000100800 */
[----:B------:R-:W-:Y:S01]  /*213d0*/  IMAD R15, R174, UR5, R8 ;  /* 0x00000005ae0f7c24 */ /* 0x000fe2000f8e0208 */
[----:B------:R-:W-:Y:S01]  /*213e0*/  SEL R36, R36, RZ, !P0 ;  /* 0x000000ff24247207 */ /* 0x000fe20004000000 */
[----:B------:R-:W-:Y:S01]  /*213f0*/  IMAD R81, R4, R21, RZ ;  /* 0x0000001504517224 */ /* 0x000fe200078e02ff */
[----:B------:R-:W0:Y:S01]  /*21400*/  @P1 LDC R87, c[0x0][0xbf0] ;  /* 0x0002fc00ff571b82 */ /* 0x000e220000000800 */
[----:B--2---:R-:W-:Y:S02]  /*21410*/  IMAD.IADD R25, R9, 0x1, R86 ;  /* 0x0000000109197824 */ /* 0x004fe400078e0256 */
[----:B------:R-:W-:Y:S01]  /*21420*/  IMAD.WIDE.U32 R8, R174, UR4, R2 ;  /* 0x00000004ae087c25 */ /* 0x000fe2000f8e0002 */
[----:B------:R-:W-:-:S03]  /*21430*/  ULDC.64 UR4, c[0x0][0xb98] ;  /* 0x0002e60000047ab9 */ /* 0x000fc60000000a00 */
[----:B-1----:R-:W-:-:S04]  /*21440*/  @P1 IMAD.HI.U32 R10, R25, R10, RZ ;  /* 0x0000000a190a1227 */ /* 0x002fc800078e00ff */
[----:B------:R-:W-:Y:S01]  /*21450*/  IMAD.MOV.U32 R11, RZ, RZ, R25 ;  /* 0x000000ffff0b7224 */ /* 0x000fe200078e0019 */
[----:B---3--:R-:W-:Y:S01]  /*21460*/  @P1 SHF.R.U32.HI R11, RZ, R27, R10 ;  /* 0x0000001bff0b1219 */ /* 0x008fe2000001160a */
[----:B----4-:R-:W-:Y:S01]  /*21470*/  IMAD R13, R84, 0x8, R82 ;  /* 0x00000008540d7824 */ /* 0x010fe200078e0252 */
[----:B------:R-:W2:Y:S01]  /*21480*/  LDL R27, [R1+0x7c] ;  /* 0x00007c00011b7983 */ /* 0x000ea20000100800 */
[----:B------:R-:W-:Y:S02]  /*21490*/  IMAD.IADD R9, R9, 0x1, R15 ;  /* 0x0000000109097824 */ /* 0x000fe400078e020f */
[----:B------:R-:W-:Y:S02]  /*214a0*/  IMAD.SHL.U32 R13, R13, 0x8, RZ ;  /* 0x000000080d0d7824 */ /* 0x000fe400078e00ff */
[----:B------:R-:W-:Y:S02]  /*214b0*/  IMAD.MOV R10, RZ, RZ, -R11 ;  /* 0x000000ffff0a7224 */ /* 0x000fe400078e0a0b */
[----:B------:R-:W-:-:S04]  /*214c0*/  IMAD.WIDE.U32 R8, R80, UR4, R8 ;  /* 0x0000000450087c25 */ /* 0x000fc8000f8e0008 */
[----:B------:R-:W-:-:S04]  /*214d0*/  IMAD.WIDE R6, R13, 0x2, R6 ;  /* 0x000000020d067825 */ /* 0x000fc800078e0206 */
[----:B------:R-:W-:Y:S02]  /*214e0*/  IMAD R15, R36, UR4, RZ ;  /* 0x00000004240f7c24 */ /* 0x000fe4000f8e02ff */
[----:B------:R-:W-:Y:S01]  /*214f0*/  IMAD R13, R21, R10, R25 ;  /* 0x0000000a150d7224 */ /* 0x000fe200078e0219 */
[----:B------:R-:W-:Y:S01]  /*21500*/  IADD3 R10, P0, R11, R8, RZ ;  /* 0x000000080b0a7210 */ /* 0x000fe20007f1e0ff */
[----:B------:R-:W-:Y:S01]  /*21510*/  IMAD R12, R80, UR5, R15 ;  /* 0x00000005500c7c24 */ /* 0x000fe2000f8e020f */
[----:B------:R-:W-:Y:S01]  /*21520*/  SHF.R.S32.HI R15, RZ, 0x1f, R11 ;  /* 0x0000001fff0f7819 */ /* 0x000fe2000001140b */
[----:B------:R-:W-:Y:S01]  /*21530*/  ULDC.64 UR4, c[0x0][0xb88] ;  /* 0x0002e20000047ab9 */ /* 0x000fe20000000a00 */
[----:B------:R-:W-:Y:S02]  /*21540*/  SHF.R.S32.HI R8, RZ, 0x1f, R13 ;  /* 0x0000001fff087819 */ /* 0x000fe4000001140d */
[----:B------:R-:W-:Y:S02]  /*21550*/  IADD3.X R11, R15, R9, R12, P0, !PT ;  /* 0x000000090f0b7210 */ /* 0x000fe400007fe40c */
[----:B------:R-:W-:Y:S01]  /*21560*/  IADD3 R25, P5, R6, 0x1000, RZ ;  /* 0x0000100006197810 */ /* 0x000fe20007fbe0ff */
[----:B------:R-:W-:-:S02]  /*21570*/  IMAD R14, R8, UR4, RZ ;  /* 0x00000004080e7c24 */ /* 0x000fc4000f8e02ff */
[----:B------:R-:W-:Y:S01]  /*21580*/  IMAD.WIDE.U32 R10, R13, UR4, R10 ;  /* 0x000000040d0a7c25 */ /* 0x000fe2000f8e000a */
[----:B------:R-:W-:-:S03]  /*21590*/  LOP3.LUT R8, R25, 0x380, RZ, 0xc0, !PT ;  /* 0x0000038019087812 */ /* 0x000fc600078ec0ff */
[----:B------:R-:W-:Y:S01]  /*215a0*/  IMAD R15, R13, UR5, R14 ;  /* 0x000000050d0f7c24 */ /* 0x000fe2000f8e020e */
[----:B------:R-:W-:Y:S01]  /*215b0*/  ULDC.64 UR4, c[0x0][0xb50] ;  /* 0x0002d40000047ab9 */ /* 0x000fe20000000a00 */
[----:B------:R-:W-:Y:S02]  /*215c0*/  SHF.R.U64 R8, R8, 0x3, RZ ;  /* 0x0000000308087819 */ /* 0x000fe400000012ff */
[----:B------:R-:W-:Y:S01]  /*215d0*/  IMAD.IADD R11, R11, 0x1, R15 ;  /* 0x000000010b0b7824 */ /* 0x000fe200078e020f */
[----:B------:R-:W-:Y:S02]  /*215e0*/  LEA R14, P0, R10, UR4, 0x2 ;  /* 0x000000040a0e7c11 */ /* 0x000fe4000f8010ff */
[----:B------:R-:W-:Y:S02]  /*215f0*/  LOP3.LUT R8, R8, R25, RZ, 0x3c, !PT ;  /* 0x0000001908087212 */ /* 0x000fe400078e3cff */
[----:B------:R-:W-:Y:S02]  /*21600*/  LEA.HI.X R26, R10, UR5, R11, 0x2, P0 ;  /* 0x000000050a1a7c11 */ /* 0x000fe400080f140b */
[----:B------:R-:W-:-:S02]  /*21610*/  IADD3 R33, P2, R6, 0x5000, RZ ;  /* 0x0000500006217810 */ /* 0x000fc40007f5e0ff */
[C---:B------:R-:W-:Y:S02]  /*21620*/  IADD3 R9, P4, R6.reuse, 0x2000, RZ ;  /* 0x0000200006097810 */ /* 0x040fe40007f9e0ff */
[C---:B------:R-:W-:Y:S01]  /*21630*/  IADD3 R29, P3, R6.reuse, 0x4000, RZ ;  /* 0x00004000061d7810 */ /* 0x040fe20007f7e0ff */
[----:B------:R-:W-:Y:S01]  /*21640*/  SHFL.IDX PT, R54, R14, RZ, 0x1c1f ;  /* 0x001c1fff0e367589 */ /* 0x000fe200000e0000 */
[----:B------:R-:W-:Y:S01]  /*21650*/  IADD3 R25, P0, R6, 0x3000, RZ ;  /* 0x0000300006197810 */ /* 0x000fe20007f1e0ff */
[----:B------:R-:W-:Y:S01]  /*21660*/  IMAD.IADD R30, R30, 0x1, R86 ;  /* 0x000000011e1e7824 */ /* 0x000fe200078e0256 */
[----:B------:R-:W-:Y:S01]  /*21670*/  IADD3 R41, P6, R6, 0x6000, RZ ;  /* 0x0000600006297810 */ /* 0x000fe20007fde0ff */
[----:B------:R-:W-:Y:S01]  /*21680*/  SHFL.IDX PT, R58, R14, 0x1, 0x1c1f ;  /* 0x003c1f000e3a7f89 */ /* 0x000fe200000e0000 */
[----:B------:R-:W-:Y:S01]  /*21690*/  LOP3.LUT R24, R25, 0x380, RZ, 0xc0, !PT ;  /* 0x0000038019187812 */ /* 0x000fe200078ec0ff */
[----:B------:R-:W-:Y:S01]  /*216a0*/  ULDC.64 UR4, c[0x0][0xaa0] ;  /* 0x0002a80000047ab9 */ /* 0x000fe20000000a00 */
[----:B------:R-:W-:-:S02]  /*216b0*/  LOP3.LUT R32, R33, 0x380, RZ, 0xc0, !PT ;  /* 0x0000038021207812 */ /* 0x000fc400078ec0ff */
[----:B------:R-:W-:Y:S02]  /*216c0*/  SHF.R.U64 R24, R24, 0x3, RZ ;  /* 0x0000000318187819 */ /* 0x000fe400000012ff */
[----:B------:R-:W-:Y:S02]  /*216d0*/  SHF.R.U64 R32, R32, 0x3, RZ ;  /* 0x0000000320207819 */ /* 0x000fe400000012ff */
[----:B------:R-:W-:Y:S01]  /*216e0*/  LOP3.LUT R24, R24, R25, RZ, 0x3c, !PT ;  /* 0x0000001918187212 */ /* 0x000fe200078e3cff */
[--C-:B------:R-:W-:Y:S01]  /*216f0*/  IMAD.X R25, RZ, RZ, R7.reuse, P0 ;  /* 0x000000ffff197224 */ /* 0x100fe200000e0607 */
[----:B------:R-:W-:Y:S02]  /*21700*/  IADD3 R53, P0, R6, 0x9000, RZ ;  /* 0x0000900006357810 */ /* 0x000fe40007f1e0ff */
[----:B------:R-:W-:Y:S01]  /*21710*/  LOP3.LUT R32, R32, R33, RZ, 0x3c, !PT ;  /* 0x0000002120207212 */ /* 0x000fe200078e3cff */
[----:B------:R-:W-:Y:S01]  /*21720*/  IMAD.X R33, RZ, RZ, R7, P2 ;  /* 0x000000ffff217224 */ /* 0x000fe200010e0607 */
[----:B------:R-:W-:-:S02]  /*21730*/  LOP3.LUT R52, R53, 0x380, RZ, 0xc0, !PT ;  /* 0x0000038035347812 */ /* 0x000fc400078ec0ff */
[----:B------:R-:W-:Y:S01]  /*21740*/  IADD3 R61, P2, R6, 0xb000, RZ ;  /* 0x0000b000063d7810 */ /* 0x000fe20007f5e0ff */
[----:B------:R-:W1:Y:S01]  /*21750*/  SHFL.IDX PT, R55, R26, RZ, 0x1c1f ;  /* 0x001c1fff1a377589 */ /* 0x000e6200000e0000 */
[----:B------:R-:W-:Y:S02]  /*21760*/  LOP3.LUT R12, R9, 0x380, RZ, 0xc0, !PT ;  /* 0x00000380090c7812 */ /* 0x000fe400078ec0ff */
[----:B------:R-:W-:Y:S01]  /*21770*/  LOP3.LUT R28, R29, 0x380, RZ, 0xc0, !PT ;  /* 0x000003801d1c7812 */ /* 0x000fe200078ec0ff */
[----:B------:R-:W3:Y:S01]  /*21780*/  SHFL.IDX PT, R59, R26, 0x1, 0x1c1f ;  /* 0x003c1f001a3b7f89 */ /* 0x000ee200000e0000 */
[----:B------:R-:W-:Y:S02]  /*21790*/  SHF.R.U64 R52, R52, 0x3, RZ ;  /* 0x0000000334347819 */ /* 0x000fe400000012ff */
[----:B------:R-:W-:Y:S02]  /*217a0*/  LOP3.LUT R60, R61, 0x380, RZ, 0xc0, !PT ;  /* 0x000003803d3c7812 */ /* 0x000fe400078ec0ff */
[----:B------:R-:W-:-:S02]  /*217b0*/  SHF.R.U64 R12, R12, 0x3, RZ ;  /* 0x000000030c0c7819 */ /* 0x000fc400000012ff */
[----:B------:R-:W-:Y:S02]  /*217c0*/  SHF.R.U64 R28, R28, 0x3, RZ ;  /* 0x000000031c1c7819 */ /* 0x000fe400000012ff */
[----:B------:R-:W-:Y:S01]  /*217d0*/  LOP3.LUT R52, R52, R53, RZ, 0x3c, !PT ;  /* 0x0000003534347212 */ /* 0x000fe200078e3cff */
[--C-:B------:R-:W-:Y:S01]  /*217e0*/  IMAD.X R53, RZ, RZ, R7.reuse, P0 ;  /* 0x000000ffff357224 */ /* 0x100fe200000e0607 */
[----:B------:R-:W-:Y:S01]  /*217f0*/  SHF.R.U64 R60, R60, 0x3, RZ ;  /* 0x000000033c3c7819 */ /* 0x000fe200000012ff */
[----:B------:R-:W-:Y:S01]  /*21800*/  VIADD R10, R30, 0x8 ;  /* 0x000000081e0a7836 */ /* 0x000fe20000000000 */
[----:B------:R-:W-:Y:S01]  /*21810*/  LOP3.LUT R12, R12, R9, RZ, 0x3c, !PT ;  /* 0x000000090c0c7212 */ /* 0x000fe200078e3cff */
[--C-:B------:R-:W-:Y:S01]  /*21820*/  IMAD.X R9, RZ, RZ, R7.reuse, P5 ;  /* 0x000000ffff097224 */ /* 0x100fe200028e0607 */
[----:B------:R-:W-:Y:S01]  /*21830*/  LOP3.LUT R28, R28, R29, RZ, 0x3c, !PT ;  /* 0x0000001d1c1c7212 */ /* 0x000fe200078e3cff */
[--C-:B------:R-:W-:Y:S01]  /*21840*/  IMAD.X R13, RZ, RZ, R7.reuse, P4 ;  /* 0x000000ffff0d7224 */ /* 0x100fe200020e0607 */
[C---:B------:R-:W-:Y:S01]  /*21850*/  IADD3 R45, P5, R6.reuse, 0x7000, RZ ;  /* 0x00007000062d7810 */ /* 0x040fe20007fbe0ff */
[----:B------:R-:W-:Y:S01]  /*21860*/  IMAD.X R29, RZ, RZ, R7, P3 ;  /* 0x000000ffff1d7224 */ /* 0x000fe200018e0607 */
[----:B------:R-:W-:-:S02]  /*21870*/  IADD3 R49, P4, R6, 0x8000, RZ ;  /* 0x0000800006317810 */ /* 0x000fc40007f9e0ff */
[----:B------:R-:W-:Y:S01]  /*21880*/  LOP3.LUT R60, R60, R61, RZ, 0x3c, !PT ;  /* 0x0000003d3c3c7212 */ /* 0x000fe200078e3cff */
[----:B------:R-:W-:Y:S01]  /*21890*/  IMAD.X R61, RZ, RZ, R7, P2 ;  /* 0x000000ffff3d7224 */ /* 0x000fe200010e0607 */
[----:B------:R-:W-:Y:S01]  /*218a0*/  IADD3 R57, P3, R6, 0xa000, RZ ;  /* 0x0000a00006397810 */ /* 0x000fe20007f7e0ff */
[----:B------:R-:W-:Y:S01]  /*218b0*/  IMAD R3, R3, UR4, RZ ;  /* 0x0000000403037c24 */ /* 0x000fe2000f8e02ff */
[----:B------:R-:W-:Y:S02]  /*218c0*/  LOP3.LUT R40, R41, 0x380, RZ, 0xc0, !PT ;  /* 0x0000038029287812 */ /* 0x000fe400078ec0ff */
[----:B------:R-:W-:Y:S02]  /*218d0*/  LOP3.LUT R44, R45, 0x380, RZ, 0xc0, !PT ;  /* 0x000003802d2c7812 */ /* 0x000fe400078ec0ff */
[----:B------:R-:W-:Y:S02]  /*218e0*/  LOP3.LUT R48, R49, 0x380, RZ, 0xc0, !PT ;  /* 0x0000038031307812 */ /* 0x000fe400078ec0ff */
[----:B------:R-:W-:Y:S01]  /*218f0*/  LOP3.LUT R56, R57, 0x380, RZ, 0xc0, !PT ;  /* 0x0000038039387812 */ /* 0x000fe200078ec0ff */
[----:B------:R-:W-:Y:S01]  /*21900*/  IMAD R83, R2, UR5, R3 ;  /* 0x0000000502537c24 */ /* 0x000fe2000f8e0203 */
[----:B------:R-:W-:Y:S01]  /*21910*/  SHF.R.U64 R40, R40, 0x3, RZ ;  /* 0x0000000328287819 */ /* 0x000fe200000012ff */
[----:B------:R-:W-:Y:S01]  /*21920*/  IMAD.WIDE.U32 R2, R2, UR4, RZ ;  /* 0x0000000402027c25 */ /* 0x000fe2000f8e00ff */
[----:B------:R-:W-:Y:S01]  /*21930*/  SHF.R.U64 R44, R44, 0x3, RZ ;  /* 0x000000032c2c7819 */ /* 0x000fe200000012ff */
[----:B------:R-:W-:Y:S01]  /*21940*/  ULDC.64 UR4, c[0x0][0xae8] ;  /* 0x0002ba0000047ab9 */ /* 0x000fe20000000a00 */
[----:B------:R-:W-:Y:S01]  /*21950*/  SHF.R.U64 R48, R48, 0x3, RZ ;  /* 0x0000000330307819 */ /* 0x000fe200000012ff */
[----:B------:R-:W-:Y:S01]  /*21960*/  IMAD R82, R82, 0x20, R84 ;  /* 0x0000002052527824 */ /* 0x000fe200078e0254 */
[----:B------:R-:W-:Y:S01]  /*21970*/  SHF.R.U64 R56, R56, 0x3, RZ ;  /* 0x0000000338387819 */ /* 0x000fe200000012ff */
[----:B------:R-:W-:Y:S01]  /*21980*/  IMAD.IADD R3, R3, 0x1, R83 ;  /* 0x0000000103037824 */ /* 0x000fe200078e0253 */
[----:B------:R-:W-:Y:S01]  /*21990*/  LOP3.LUT R40, R40, R41, RZ, 0x3c, !PT ;  /* 0x0000002928287212 */ /* 0x000fe200078e3cff */
[----:B------:R-:W-:Y:S01]  /*219a0*/  IMAD R20, R20, UR4, RZ ;  /* 0x0000000414147c24 */ /* 0x000fe2000f8e02ff */
[----:B------:R-:W-:Y:S01]  /*219b0*/  LOP3.LUT R44, R44, R45, RZ, 0x3c, !PT ;  /* 0x0000002d2c2c7212 */ /* 0x000fe200078e3cff */
[--C-:B------:R-:W-:Y:S01]  /*219c0*/  IMAD.X R41, RZ, RZ, R7.reuse, P6 ;  /* 0x000000ffff297224 */ /* 0x100fe200030e0607 */
[----:B------:R-:W-:Y:S01]  /*219d0*/  LOP3.LUT R48, R48, R49, RZ, 0x3c, !PT ;  /* 0x0000003130307212 */ /* 0x000fe200078e3cff */
[--C-:B------:R-:W-:Y:S01]  /*219e0*/  IMAD.X R45, RZ, RZ, R7.reuse, P5 ;  /* 0x000000ffff2d7224 */ /* 0x100fe200028e0607 */
[----:B------:R-:W-:Y:S01]  /*219f0*/  LOP3.LUT R56, R56, R57, RZ, 0x3c, !PT ;  /* 0x0000003938387212 */ /* 0x000fe200078e3cff */
[--C-:B------:R-:W-:Y:S01]  /*21a00*/  IMAD.X R49, RZ, RZ, R7.reuse, P4 ;  /* 0x000000ffff317224 */ /* 0x100fe200020e0607 */
[----:B------:R-:W-:Y:S01]  /*21a10*/  IADD3 R65, P6, R6, 0xc000, RZ ;  /* 0x0000c00006417810 */ /* 0x000fe20007fde0ff */
[----:B------:R-:W-:Y:S01]  /*21a20*/  IMAD.IADD R82, R86, 0x1, R82 ;  /* 0x0000000156527824 */ /* 0x000fe200078e0252 */
[C---:B------:R-:W-:Y:S01]  /*21a30*/  IADD3 R69, P5, R6.reuse, 0xd000, RZ ;  /* 0x0000d00006457810 */ /* 0x040fe20007fbe0ff */
[----:B------:R-:W-:Y:S01]  /*21a40*/  IMAD.X R57, RZ, RZ, R7, P3 ;  /* 0x000000ffff397224 */ /* 0x000fe200018e0607 */
[----:B------:R-:W-:Y:S01]  /*21a50*/  IADD3 R73, P4, R6, 0xe000, RZ ;  /* 0x0000e00006497810 */ /* 0x000fe20007f9e0ff */
[----:B------:R-:W-:Y:S01]  /*21a60*/  IMAD R83, R174, UR5, R20 ;  /* 0x00000005ae537c24 */ /* 0x000fe2000f8e0214 */
[----:B------:R-:W-:Y:S01]  /*21a70*/  IADD3 R11, P3, R6, 0xf000, RZ ;  /* 0x0000f000060b7810 */ /* 0x000fe20007f7e0ff */
[----:B------:R-:W-:Y:S01]  /*21a80*/  IMAD.WIDE.U32 R2, R174, UR4, R2 ;  /* 0x00000004ae027c25 */ /* 0x000fe2000f8e0002 */
[----:B------:R-:W-:Y:S01]  /*21a90*/  LOP3.LUT R64, R65, 0x380, RZ, 0xc0, !PT ;  /* 0x0000038041407812 */ /* 0x000fe200078ec0ff */
[----:B------:R-:W-:Y:S01]  /*21aa0*/  ULDC.64 UR4, c[0x0][0xaf0] ;  /* 0x0002bc0000047ab9 */ /* 0x000fe20000000a00 */
[----:B------:R-:W-:-:S02]  /*21ab0*/  LOP3.LUT R68, R69, 0x380, RZ, 0xc0, !PT ;  /* 0x0000038045447812 */ /* 0x000fc400078ec0ff */
[----:B------:R-:W-:Y:S01]  /*21ac0*/  LOP3.LUT R72, R73, 0x380, RZ, 0xc0, !PT ;  /* 0x0000038049487812 */ /* 0x000fe200078ec0ff */
[----:B------:R-:W-:Y:S01]  /*21ad0*/  IMAD.IADD R3, R3, 0x1, R83 ;  /* 0x0000000103037824 */ /* 0x000fe200078e0253 */
[----:B------:R-:W-:Y:S02]  /*21ae0*/  LOP3.LUT R15, R6, 0x380, RZ, 0xc0, !PT ;  /* 0x00000380060f7812 */ /* 0x000fe400078ec0ff */
[----:B------:R-:W-:Y:S01]  /*21af0*/  LOP3.LUT R4, R11, 0x380, RZ, 0xc0, !PT ;  /* 0x000003800b047812 */ /* 0x000fe200078ec0ff */
[----:B------:R-:W-:Y:S01]  /*21b00*/  IMAD.MOV.U32 R83, RZ, RZ, R82 ;  /* 0x000000ffff537224 */ /* 0x000fe200078e0052 */
[----:B------:R-:W-:Y:S02]  /*21b10*/  SHF.R.U64 R64, R64, 0x3, RZ ;  /* 0x0000000340407819 */ /* 0x000fe400000012ff */
[----:B------:R-:W-:Y:S02]  /*21b20*/  SHF.R.U64 R68, R68, 0x3, RZ ;  /* 0x0000000344447819 */ /* 0x000fe400000012ff */
[----:B------:R-:W-:-:S02]  /*21b30*/  SHF.R.U64 R72, R72, 0x3, RZ ;  /* 0x0000000348487819 */ /* 0x000fc400000012ff */
[----:B------:R-:W-:Y:S02]  /*21b40*/  SHF.R.U64 R15, R15, 0x3, RZ ;  /* 0x000000030f0f7819 */ /* 0x000fe400000012ff */
[----:B------:R-:W-:Y:S01]  /*21b50*/  SHF.R.U64 R4, R4, 0x3, RZ ;  /* 0x0000000304047819 */ /* 0x000fe200000012ff */
[--C-:B------:R-:W-:Y:S01]  /*21b60*/  IMAD.X R77, RZ, RZ, R7.reuse, P3 ;  /* 0x000000ffff4d7224 */ /* 0x100fe200018e0607 */
[----:B------:R-:W-:Y:S01]  /*21b70*/  LOP3.LUT R64, R64, R65, RZ, 0x3c, !PT ;  /* 0x0000004140407212 */ /* 0x000fe200078e3cff */
[--C-:B------:R-:W-:Y:S01]  /*21b80*/  IMAD.X R65, RZ, RZ, R7.reuse, P6 ;  /* 0x000000ffff417224 */ /* 0x100fe200030e0607 */
[----:B------:R-:W-:Y:S01]  /*21b90*/  LOP3.LUT R68, R68, R69, RZ, 0x3c, !PT ;  /* 0x0000004544447212 */ /* 0x000fe200078e3cff */
[--C-:B------:R-:W-:Y:S01]  /*21ba0*/  IMAD.X R69, RZ, RZ, R7.reuse, P5 ;  /* 0x000000ffff457224 */ /* 0x100fe200028e0607 */
[----:B------:R-:W-:Y:S01]  /*21bb0*/  LOP3.LUT R72, R72, R73, RZ, 0x3c, !PT ;  /* 0x0000004948487212 */ /* 0x000fe200078e3cff */
[----:B------:R-:W-:Y:S01]  /*21bc0*/  IMAD.X R73, RZ, RZ, R7, P4 ;  /* 0x000000ffff497224 */ /* 0x000fe200020e0607 */
[----:B------:R-:W-:Y:S01]  /*21bd0*/  LOP3.LUT R6, R15, R6, RZ, 0x3c, !PT ;  /* 0x000000060f067212 */ /* 0x000fe200078e3cff */
[----:B------:R-:W-:Y:S01]  /*21be0*/  IMAD.WIDE.U32 R2, R80, UR4, R2 ;  /* 0x0000000450027c25 */ /* 0x000fe2000f8e0002 */
[----:B------:R-:W-:-:S03]  /*21bf0*/  LOP3.LUT R76, R4, R11, RZ, 0x3c, !PT ;  /* 0x0000000b044c7212 */ /* 0x000fc600078e3cff */
[----:B------:R-:W-:Y:S01]  /*21c00*/  IMAD.IADD R86, R84, 0x1, R86 ;  /* 0x0000000154567824 */ /* 0x000fe200078e0256 */
[----:B------:R-:W-:Y:S01]  /*21c10*/  BSSY B1, `(.L_x_1844) ;  /* 0x000004e000017945 */ /* 0x000fe20003800000 */
[----:B--2---:R-:W-:-:S04]  /*21c20*/  LOP3.LUT P0, RZ, R27, 0x3, RZ, 0xc0, !PT ;  /* 0x000000031bff7812 */ /* 0x004fc8000780c0ff */
[-C--:B------:R-:W-:Y:S02]  /*21c30*/  ISETP.GE.OR P2, PT, R30, R81.reuse, P0 ;  /* 0x000000511e00720c */ /* 0x080fe40000746670 */
[----:B------:R-:W-:-:S11]  /*21c40*/  ISETP.GE.OR P0, PT, R10, R81, P0 ;  /* 0x000000510a00720c */ /* 0x000fd60000706670 */
[----:B-1----:R1:W-:Y:S04]  /*21c50*/  @!P2 ST.E desc[UR60][R54.64], R5 ;  /* 0x000000053600a985 */ /* 0x0023e8000c10193c */
[----:B---3--:R0:W-:Y:S04]  /*21c60*/  @!P0 ST.E desc[UR60][R58.64], R0 ;  /* 0x000000003a008985 */ /* 0x0081e8000c10193c */
[----:B------:R-:W5:Y:S04]  /*21c70*/  LD.E.128 R8, desc[UR60][R8.64] ;  /* 0x0000003c08087980 */ /* 0x000f68000c101d00 */
[----:B-1----:R-:W5:Y:S01]  /*21c80*/  LD.E.128 R4, desc[UR60][R6.64] ;  /* 0x0000003c06047980 */ /* 0x002f62000c101d00 */
[----:B0-----:R-:W-:-:S03]  /*21c90*/  @P1 IMAD.HI.U32 R0, R82, R85, RZ ;  /* 0x0000005552001227 */ /* 0x001fc600078e00ff */
[----:B------:R-:W5:Y:S02]  /*21ca0*/  LD.E.128 R12, desc[UR60][R12.64] ;  /* 0x0000003c0c0c7980 */ /* 0x000f64000c101d00 */
[----:B------:R-:W-:Y:S01]  /*21cb0*/  @P1 SHF.R.U32.HI R83, RZ, R87, R0 ;  /* 0x00000057ff531219 */ /* 0x000fe20000011600 */
[----:B------:R-:W-:Y:S01]  /*21cc0*/  IMAD R85, R36, UR4, RZ ;  /* 0x0000000424557c24 */ /* 0x000fe2000f8e02ff */
[----:B------:R-:W5:Y:S02]  /*21cd0*/  LD.E.128 R24, desc[UR60][R24.64] ;  /* 0x0000003c18187980 */ /* 0x000f64000c101d00 */
[--C-:B------:R-:W-:Y:S01]  /*21ce0*/  SHF.R.S32.HI R0, RZ, 0x1f, R83.reuse ;  /* 0x0000001fff007819 */ /* 0x100fe20000011453 */
[----:B------:R-:W-:Y:S01]  /*21cf0*/  IMAD.MOV R20, RZ, RZ, -R83 ;  /* 0x000000ffff147224 */ /* 0x000fe200078e0a53 */
[----:B------:R-:W5:Y:S01]  /*21d00*/  LD.E.128 R28, desc[UR60][R28.64] ;  /* 0x0000003c1c1c7980 */ /* 0x000f62000c101d00 */
[----:B------:R-:W-:Y:S01]  /*21d10*/  IMAD R85, R80, UR5, R85 ;  /* 0x0000000550557c24 */ /* 0x000fe2000f8e0255 */
[----:B------:R-:W-:Y:S01]  /*21d20*/  ULDC.64 UR4, c[0x0][0xae0] ;  /* 0x0002b80000047ab9 */ /* 0x000fe20000000a00 */
[----:B------:R-:W-:Y:S01]  /*21d30*/  IMAD R21, R21, R20, R82 ;  /* 0x0000001415157224 */ /* 0x000fe200078e0252 */
[----:B------:R-:W5:Y:S01]  /*21d40*/  LD.E.128 R32, desc[UR60][R32.64] ;  /* 0x0000003c20207980 */ /* 0x000f62000c101d00 */
[----:B------:R-:W-:-:S02]  /*21d50*/  IMAD R0, R0, UR4, RZ ;  /* 0x0000000400007c24 */ /* 0x000fc4000f8e02ff */
[----:B------:R-:W-:Y:S01]  /*21d60*/  IMAD.IADD R3, R3, 0x1, R85 ;  /* 0x0000000103037824 */ /* 0x000fe200078e0255 */
[----:B------:R-:W5:Y:S01]  /*21d70*/  LD.E.128 R40, desc[UR60][R40.64] ;  /* 0x0000003c28287980 */ /* 0x000f62000c101d00 */
[----:B------:R-:W-:-:S03]  /*21d80*/  IMAD R85, R83, UR5, R0 ;  /* 0x0000000553557c24 */ /* 0x000fc6000f8e0200 */
[----:B------:R-:W5:Y:S01]  /*21d90*/  LD.E.128 R44, desc[UR60][R44.64] ;  /* 0x0000003c2c2c7980 */ /* 0x000f62000c101d00 */
[----:B------:R-:W-:-:S03]  /*21da0*/  SHF.R.S32.HI R0, RZ, 0x1f, R21 ;  /* 0x0000001fff007819 */ /* 0x000fc60000011415 */
        /* <DEDUP_REMOVED lines=8> */
[----:B------:R-:W-:Y:S01]  /*21e30*/  IMAD.WIDE.U32 R2, R83, UR4, R2 ;  /* 0x0000000453027c25 */ /* 0x000fe2000f8e0002 */
[----:B------:R-:W-:Y:S01]  /*21e40*/  ULDC.64 UR4, c[0x0][0xad8] ;  /* 0x0002b60000047ab9 */ /* 0x000fe20000000a00 */
        /* <DEDUP_REMOVED lines=8> */
[----:B------:R-:W-:Y:S02]  /*21ed0*/  VIADD R0, R86, 0x20 ;  /* 0x0000002056007836 */ /* 0x000fe40000000000 */
[C---:B------:R-:W-:Y:S02]  /*21ee0*/  IMAD R83, R21.reuse, UR5, R20 ;  /* 0x0000000515537c24 */ /* 0x040fe4000f8e0214 */
[----:B------:R-:W-:Y:S01]  /*21ef0*/  IMAD.WIDE.U32 R2, R21, UR4, R2 ;  /* 0x0000000415027c25 */ /* 0x000fe2000f8e0002 */
[-C--:B------:R-:W-:Y:S01]  /*21f00*/  ISETP.GE.AND P1, PT, R0, R81.reuse, PT ;  /* 0x000000510000720c */ /* 0x080fe20003f26270 */
[----:B------:R-:W-:Y:S01]  /*21f10*/  ULDC.64 UR4, c[0x0][0xa80] ;  /* 0x0002a00000047ab9 */ /* 0x000fe20000000a00 */
[----:B------:R-:W-:Y:S01]  /*21f20*/  ISETP.GE.AND P2, PT, R86, R81, PT ;  /* 0x000000515600720c */ /* 0x000fe20003f46270 */
[----:B------:R-:W-:Y:S01]  /*21f30*/  VIADD R0, R18, 0x30820 ;  /* 0x0003082012007836 */ /* 0x000fe20000000000 */
[----:B------:R-:W-:Y:S01]  /*21f40*/  LEA R36, P3, R2, UR4, 0x1 ;  /* 0x0000000402247c11 */ /* 0x000fe2000f8608ff */
[----:B------:R-:W-:-:S03]  /*21f50*/  IMAD.IADD R3, R3, 0x1, R83 ;  /* 0x0000000103037824 */ /* 0x000fc600078e0253 */
[----:B------:R-:W-:Y:S02]  /*21f60*/  PRMT R0, RZ, 0x654, R0 ;  /* 0x00000654ff007816 */ /* 0x000fe40000000000 */
[----:B------:R-:W-:Y:S01]  /*21f70*/  LEA.HI.X R80, R2, UR5, R3, 0x1, P3 ;  /* 0x0000000502507c11 */ /* 0x000fe200098f0c03 */
[----:B------:R-:W-:Y:S01]  /*21f80*/  VIADD R20, R86, 0x40 ;  /* 0x0000004056147836 */ /* 0x000fe20000000000 */
[----:B0-----:R0:W1:Y:S01]  /*21f90*/  SHFL.IDX PT, R84, R36, RZ, 0x181f ;  /* 0x00181fff24547589 */ /* 0x00106200000e0000 */
[----:B------:R2:W-:Y:S03]  /*21fa0*/  SYNCS.ARRIVE.TRANS64.RED.A1T0 RZ, [R0+URZ], RZ ;  /* 0x000000ff00ff79a7 */ /* 0x0005e6000810043f */
[----:B------:R-:W-:Y:S01]  /*21fb0*/  ISETP.GE.AND P0, PT, R20, R81, PT ;  /* 0x000000511400720c */ /* 0x000fe20003f06270 */
[----:B--2---:R0:W2:Y:S01]  /*21fc0*/  SHFL.IDX PT, R0, R80, RZ, 0x181f ;  /* 0x00181fff50007589 */ /* 0x0040a200000e0000 */
[----:B------:R-:W-:Y:S11]  /*21fd0*/  @P2 BRA `(.L_x_1845) ;  /* 0x0000000000442947 */ /* 0x000ff60003800000 */
        /* <DEDUP_REMOVED lines=17> */
.L_x_1845:
[----:B------:R-:W-:Y:S05]  /*220f0*/  BSYNC B1 ;  /* 0x0000000000017941 */ /* 0x000fea0003800000 */
.L_x_1844:
        /* <DEDUP_REMOVED lines=9> */
[CC--:B---3--:R-:W-:Y:S02]  /*22190*/  @!P4 LEA R2, P6, R16.reuse, R20.reuse, 0x1 ;  /* 0x000000141002c211 */ /* 0x0c8fe400078c08ff */
        /* <DEDUP_REMOVED lines=11> */
.L_x_1847:
[----:B------:R-:W-:Y:S05]  /*22250*/  BSYNC B1 ;  /* 0x0000000000017941 */ /* 0x000fea0003800000 */
.L_x_1846:
        /* <DEDUP_REMOVED lines=9> */
[CC--:B---3--:R-:W-:Y:S02]  /*222f0*/  @!P3 LEA R2, P6, R16.reuse, R8.reuse, 0x1 ;  /* 0x000000081002b211 */ /* 0x0c8fe400078c08ff */
        /* <DEDUP_REMOVED lines=11> */
.L_x_1849:
[----:B------:R-:W-:Y:S05]  /*223b0*/  BSYNC B1 ;  /* 0x0000000000017941 */ /* 0x000fea0003800000 */
.L_x_1848:
        /* <DEDUP_REMOVED lines=9> */
[CC--:B--2---:R-:W-:Y:S02]  /*22450*/  @!P3 LEA R2, P0, R16.reuse, R36.reuse, 0x1 ;  /* 0x000000241002b211 */ /* 0x0c4fe400078008ff */
[-C--:B------:R-:W-:Y:S02]  /*22460*/  @!P4 LEA R4, P1, R201, R36.reuse, 0x1 ;  /* 0x00000024c904c211 */ /* 0x080fe400078208ff */
[----:B------:R-:W-:Y:S02]  /*22470*/  @!P5 LEA R6, P2, R19, R36, 0x1 ;  /* 0x000000241306d211 */ /* 0x000fe400078408ff */
        /* <DEDUP_REMOVED lines=12> */
.L_x_1842:
[----:B------:R-:W3:Y:S01]  /*22540*/  LDL R9, [R1+0x74] ;  /* 0x0000740001097983 */ /* 0x000ee20000100800 */
[----:B------:R-:W-:Y:S01]  /*22550*/  ULDC.64 UR4, c[0x0][0xc00] ;  /* 0x0003000000047ab9 */ /* 0x000fe20000000a00 */
[----:B------:R-:W3:Y:S01]  /*22560*/  LDC.64 R2, c[0x0][0xc00] ;  /* 0x00030000ff027b82 */ /* 0x000ee20000000a00 */
[----:B------:R-:W-:Y:S01]  /*22570*/  ISETP.NE.U32.AND P0, PT, RZ, UR4, PT ;  /* 0x00000004ff007c0c */ /* 0x000fe2000bf05070 */
[----:B0-----:R-:W-:-:S03]  /*22580*/  IMAD.MOV.U32 R6, RZ, RZ, RZ ;  /* 0x000000ffff067224 */ /* 0x001fc600078e00ff */
[----:B------:R-:W-:Y:S01]  /*22590*/  ISETP.NE.AND.EX P0, PT, RZ, UR5, PT, P0 ;  /* 0x00000005ff007c0c */ /* 0x000fe2000bf05300 */
[----:B------:R-:W-:Y:S02]  /*225a0*/  ULDC.64 UR4, c[0x0][0xc08] ;  /* 0x0003020000047ab9 */ /* 0x000fe40000000a00 */
[----:B------:R-:W-:Y:S01]  /*225b0*/  ISETP.NE.U32.AND P1, PT, RZ, UR4, PT ;  /* 0x00000004ff007c0c */ /* 0x000fe2000bf25070 */
[----:B------:R-:W0:Y:S03]  /*225c0*/  LDC R25, c[0x0][0xbe8] ;  /* 0x0002fa00ff197b82 */ /* 0x000e260000000800 */
[----:B------:R-:W-:-:S13]  /*225d0*/  ISETP.NE.AND.EX P1, PT, RZ, UR5, PT, P1 ;  /* 0x00000005ff007c0c */ /* 0x000fda000bf25310 */
[----:B------:R-:W4:Y:S01]  /*225e0*/  @P1 LDC.64 R4, c[0x0][0xc08] ;  /* 0x00030200ff041b82 */ /* 0x000f220000000a00 */
[----:B------:R-:W-:Y:S02]  /*225f0*/  ULDC UR4, c[0x0][0xa88] ;  /* 0x0002a20000047ab9 */ /* 0x000fe40000000800 */
[----:B------:R-:W-:Y:S01]  /*22600*/  IMAD.U32 R0, RZ, RZ, UR4 ;  /* 0x00000004ff007e24 */ /* 0x000fe2000f8e00ff */
[----:B------:R-:W1:Y:S01]  /*22610*/  S2R R8, SR_TID.X ;  /* 0x0000000000087919 */ /* 0x000e620000002100 */
[----:B---3--:R-:W-:-:S04]  /*22620*/  IMAD.WIDE R2, R9, 0x4, R2 ;  /* 0x0000000409027825 */ /* 0x008fc800078e0202 */
[----:B----4-:R-:W-:Y:S01]  /*22630*/  @P1 IMAD.WIDE R4, R9, 0x4, R4 ;  /* 0x0000000409041825 */ /* 0x010fe200078e0204 */
[----:B------:R3:W5:Y:S04]  /*22640*/  @P0 LDG.E R6, desc[UR60][R2.64] ;  /* 0x0000003c02060981 */ /* 0x000768000c1e1900 */
[----:B------:R3:W5:Y:S01]  /*22650*/  @P1 LDG.E R0, desc[UR60][R4.64] ;  /* 0x0000003c04001981 */ /* 0x000762000c1e1900 */
[----:B0-----:R-:W-:Y:S01]  /*22660*/  ISETP.NE.AND P2, PT, R25, 0x1, PT ;  /* 0x000000011900780c */ /* 0x001fe20003f45270 */
[----:B-1----:R-:W-:-:S05]  /*22670*/  VIADD R7, R8, 0xffffff80 ;  /* 0xffffff8008077836 */ /* 0x002fca0000000000 */
[----:B------:R-:W-:Y:S02]  /*22680*/  ISETP.GE.AND P3, PT, R7, 0x80, PT ;  /* 0x000000800700780c */ /* 0x000fe40003f66270 */
[----:B------:R-:W-:-:S05]  /*22690*/  SHF.R.S32.HI R7, RZ, 0x1f, R9 ;  /* 0x0000001fff077819 */ /* 0x000fca0000011409 */
[----:B------:R-:W0:Y:S08]  /*226a0*/  @P2 LDC R14, c[0x0][0xbec] ;  /* 0x0002fb00ff0e2b82 */ /* 0x000e300000000800 */
[----:B------:R-:W1:Y:S01]  /*226b0*/  @P2 LDC R27, c[0x0][0xbf0] ;  /* 0x0002fc00ff1b2b82 */ /* 0x000e620000000800 */
[----:B---3--:R-:W-:Y:S05]  /*226c0*/  @P1 BRA `(.L_x_1851) ;  /* 0x0000000000101947 */ /* 0x008fea0003800000 */
[----:B------:R-:W-:Y:S05]  /*226d0*/  @!P0 BRA `(.L_x_1851) ;  /* 0x00000000000c8947 */ /* 0x000fea0003800000 */
[----:B------:R-:W3:Y:S04]  /*226e0*/  LDG.E R5, desc[UR60][R2.64] ;  /* 0x0000003c02057981 */ /* 0x000ee8000c1e1900 */
[----:B-----5:R-:W3:Y:S02]  /*226f0*/  LDG.E R0, desc[UR60][R2.64+0x4] ;  /* 0x0000043c02007981 */ /* 0x020ee4000c1e1900 */
[----:B---3--:R-:W-:-:S07]  /*22700*/  IMAD.IADD R0, R0, 0x1, -R5 ;  /* 0x0000000100007824 */ /* 0x008fce00078e0a05 */
.L_x_1851:
[----:B------:R-:W3:Y:S04]  /*22710*/  LDL R24, [R1+0x70] ;  /* 0x0000700001187983 */ /* 0x000ee80000100800 */
[----:B------:R4:W5:Y:S01]  /*22720*/  LDL R20, [R1+0x48] ;  /* 0x0000480001147983 */ /* 0x0009620000100800 */
[----:B------:R-:W-:Y:S01]  /*22730*/  BSSY B1, `(.L_x_1852) ;  /* 0x000002c000017945 */ /* 0x000fe20003800000 */
[----:B------:R-:W-:Y:S02]  /*22740*/  SEL R13, R9, RZ, !P0 ;  /* 0x000000ff090d7207 */ /* 0x000fe40004000000 */
[----:B------:R-:W-:Y:S02]  /*22750*/  SEL R12, R7, RZ, !P0 ;  /* 0x000000ff070c7207 */ /* 0x000fe40004000000 */
[----:B-----5:R-:W-:-:S02]  /*22760*/  SHF.R.S32.HI R11, RZ, 0x1f, R6 ;  /* 0x0000001fff0b7819 */ /* 0x020fc40000011406 */
[----:B---3--:R-:W-:Y:S01]  /*22770*/  SHF.R.S32.HI R10, RZ, 0x1f, R24 ;  /* 0x0000001fff0a7819 */ /* 0x008fe20000011418 */
[----:B----4-:R-:W-:Y:S06]  /*22780*/  @P3 BRA `(.L_x_1853) ;  /* 0x0000000000983947 */ /* 0x010fec0003800000 */
[----:B------:R-:W3:Y:S01]  /*22790*/  LDC R9, c[0x0][0xbe8] ;  /* 0x0002fa00ff097b82 */ /* 0x000ee20000000800 */
[----:B------:R-:W-:Y:S01]  /*227a0*/  IADD3 R8, R20, -0x80, R8 ;  /* 0xffffff8014087810 */ /* 0x000fe20007ffe008 */
[----:B---3--:R-:W-:-:S05]  /*227b0*/  IMAD R2, R0, R9, RZ ;  /* 0x0000000900027224 */ /* 0x008fca00078e02ff */
[----:B------:R-:W-:-:S13]  /*227c0*/  ISETP.GE.AND P0, PT, R8, R2, PT ;  /* 0x000000020800720c */ /* 0x000fda0003f06270 */
[----:B------:R-:W-:Y:S05]  /*227d0*/  @P0 BRA `(.L_x_1853) ;  /* 0x0000000000840947 */ /* 0x000fea0003800000 */
[----:B------:R-:W-:Y:S01]  /*227e0*/  ISETP.NE.AND P0, PT, R9, 0x1, PT ;  /* 0x000000010900780c */ /* 0x000fe20003f05270 */
[----:B------:R-:W-:Y:S01]  /*227f0*/  ULDC.64 UR4, c[0x0][0xb90] ;  /* 0x0002e40000047ab9 */ /* 0x000fe20000000a00 */
[----:B------:R-:W-:Y:S02]  /*22800*/  IMAD.MOV.U32 R2, RZ, RZ, R6 ;  /* 0x000000ffff027224 */ /* 0x000fe400078e0006 */
[----:B------:R-:W-:Y:S02]  /*22810*/  IMAD R7, R10, UR4, RZ ;  /* 0x000000040a077c24 */ /* 0x000fe4000f8e02ff */
[----:B------:R-:W-:Y:S02]  /*22820*/  IMAD.MOV.U32 R3, RZ, RZ, R11 ;  /* 0x000000ffff037224 */ /* 0x000fe400078e000b */
[----:B------:R-:W-:Y:S02]  /*22830*/  IMAD.MOV.U32 R5, RZ, RZ, R8 ;  /* 0x000000ffff057224 */ /* 0x000fe400078e0008 */
[----:B------:R-:W-:-:S03]  /*22840*/  IMAD.WIDE.U32 R2, R24, UR4, R2 ;  /* 0x0000000418027c25 */ /* 0x000fc6000f8e0002 */
[----:B------:R-:W3:Y:S01]  /*22850*/  @P0 LDC R15, c[0x0][0xbec] ;  /* 0x0002fb00ff0f0b82 */ /* 0x000ee20000000800 */
[----:B------:R-:W-:Y:S01]  /*22860*/  IMAD R7, R24, UR5, R7 ;  /* 0x0000000518077c24 */ /* 0x000fe2000f8e0207 */
[----:B------:R-:W-:-:S03]  /*22870*/  ULDC.64 UR4, c[0x0][0xb98] ;  /* 0x0002e60000047ab9 */ /* 0x000fc60000000a00 */
[----:B------:R-:W-:-:S03]  /*22880*/  IMAD.IADD R3, R3, 0x1, R7 ;  /* 0x0000000103037824 */ /* 0x000fc600078e0207 */
[----:B------:R-:W4:Y:S01]  /*22890*/  @P0 LDC R21, c[0x0][0xbf0] ;  /* 0x0002fc00ff150b82 */ /* 0x000f220000000800 */
[----:B------:R-:W-:-:S04]  /*228a0*/  IMAD.WIDE.U32 R2, R13, UR4, R2 ;  /* 0x000000040d027c25 */ /* 0x000fc8000f8e0002 */
[----:B---3--:R-:W-:-:S05]  /*228b0*/  @P0 IMAD.HI.U32 R4, R8, R15, RZ ;  /* 0x0000000f08040227 */ /* 0x008fca00078e00ff */
[----:B----4-:R-:W-:Y:S01]  /*228c0*/  @P0 SHF.R.U32.HI R5, RZ, R21, R4 ;  /* 0x00000015ff050219 */ /* 0x010fe20000011604 */
        /* <DEDUP_REMOVED lines=15> */
[----:B------:R-:W-:Y:S01]  /*229c0*/  LEA.HI.X R5, R2, UR5, R3, 0x2, P0 ;  /* 0x0000000502057c11 */ /* 0x000fe200080f1403 */
[----:B------:R-:W-:-:S05]  /*229d0*/  IMAD.MOV.U32 R3, RZ, RZ, -0x800000 ;  /* 0xff800000ff037424 */ /* 0x000fca00078e00ff */
[----:B------:R3:W-:Y:S02]  /*229e0*/  STG.E desc[UR60][R4.64], R3 ;  /* 0x0000000304007986 */ /* 0x0007e4000c10193c */
.L_x_1853:
[----:B------:R-:W-:Y:S05]  /*229f0*/  BSYNC B1 ;  /* 0x0000000000017941 */ /* 0x000fea0003800000 */
.L_x_1852:
[----:B---3--:R-:W3:Y:S01]  /*22a00*/  LDL R4, [R1+0x68] ;  /* 0x0000680001047983 */ /* 0x008ee20000100800 */
[----:B------:R-:W-:-:S03]  /*22a10*/  ULDC.64 UR4, c[0x0][0xaa0] ;  /* 0x0002a80000047ab9 */ /* 0x000fc60000000a00 */
[----:B------:R-:W3:Y:S01]  /*22a20*/  LDL R8, [R1+0x10] ;  /* 0x0000100001087983 */ /* 0x000ee20000100800 */
[----:B------:R-:W-:Y:S01]  /*22a30*/  IMAD R3, R11, UR4, RZ ;  /* 0x000000040b037c24 */ /* 0x000fe2000f8e02ff */
[----:B------:R-:W-:Y:S03]  /*22a40*/  BSSY B1, `(.L_x_1854) ;  /* 0x000003f000017945 */ /* 0x000fe60003800000 */
        /* <DEDUP_REMOVED lines=14> */
[----:B---3--:R-:W-:Y:S02]  /*22b30*/  IMAD R4, R4, 0x20, R8 ;  /* 0x0000002004047824 */ /* 0x008fe400078e0208 */
[----:B------:R-:W-:Y:S02]  /*22b40*/  IMAD.IADD R8, R8, 0x1, R20 ;  /* 0x0000000108087824 */ /* 0x000fe400078e0214 */
[----:B------:R-:W-:-:S04]  /*22b50*/  IMAD.IADD R9, R20, 0x1, R4 ;  /* 0x0000000114097824 */ /* 0x000fc800078e0204 */
[----:B0-----:R-:W-:-:S04]  /*22b60*/  @P2 IMAD.HI.U32 R4, R9, R14, RZ ;  /* 0x0000000e09042227 */ /* 0x001fc800078e00ff */
[----:B------:R-:W-:Y:S01]  /*22b70*/  IMAD.MOV.U32 R5, RZ, RZ, R9 ;  /* 0x000000ffff057224 */ /* 0x000fe200078e0009 */
[----:B-1----:R-:W-:-:S04]  /*22b80*/  @P2 SHF.R.U32.HI R5, RZ, R27, R4 ;  /* 0x0000001bff052219 */ /* 0x002fc80000011604 */
[--C-:B------:R-:W-:Y:S01]  /*22b90*/  SHF.R.S32.HI R4, RZ, 0x1f, R5.reuse ;  /* 0x0000001fff047819 */ /* 0x100fe20000011405 */
[----:B------:R-:W-:Y:S02]  /*22ba0*/  IMAD.MOV R6, RZ, RZ, -R5 ;  /* 0x000000ffff067224 */ /* 0x000fe400078e0a05 */
[----:B------:R-:W-:-:S04]  /*22bb0*/  IMAD.WIDE.U32 R2, R5, UR4, R2 ;  /* 0x0000000405027c25 */ /* 0x000fc8000f8e0002 */
[----:B------:R-:W-:Y:S02]  /*22bc0*/  IMAD R4, R4, UR4, RZ ;  /* 0x0000000404047c24 */ /* 0x000fe4000f8e02ff */
[----:B------:R-:W-:Y:S02]  /*22bd0*/  IMAD R7, R25, R6, R9 ;  /* 0x0000000619077224 */ /* 0x000fe400078e0209 */
[----:B------:R-:W-:Y:S01]  /*22be0*/  IMAD R9, R5, UR5, R4 ;  /* 0x0000000505097c24 */ /* 0x000fe2000f8e0204 */
[----:B------:R-:W-:Y:S01]  /*22bf0*/  ULDC.64 UR4, c[0x0][0xad8] ;  /* 0x0002b60000047ab9 */ /* 0x000fe20000000a00 */
[----:B------:R-:W-:Y:S01]  /*22c00*/  IMAD R25, R0, R25, RZ ;  /* 0x0000001900197224 */ /* 0x000fe200078e02ff */
[----:B------:R-:W-:Y:S01]  /*22c10*/  SHF.R.S32.HI R4, RZ, 0x1f, R7 ;  /* 0x0000001fff047819 */ /* 0x000fe20000011407 */
[----:B------:R-:W-:Y:S02]  /*22c20*/  IMAD.IADD R3, R3, 0x1, R9 ;  /* 0x0000000103037824 */ /* 0x000fe400078e0209 */
[C---:B------:R-:W-:Y:S01]  /*22c30*/  VIADD R0, R8.reuse, 0x20 ;  /* 0x0000002008007836 */ /* 0x040fe20000000000 */
[----:B------:R-:W-:Y:S01]  /*22c40*/  ISETP.GE.AND P2, PT, R8, R25, PT ;  /* 0x000000190800720c */ /* 0x000fe20003f46270 */
[----:B------:R-:W-:-:S02]  /*22c50*/  IMAD R4, R4, UR4, RZ ;  /* 0x0000000404047c24 */ /* 0x000fc4000f8e02ff */
[----:B------:R-:W-:Y:S01]  /*22c60*/  IMAD.WIDE.U32 R2, R7, UR4, R2 ;  /* 0x0000000407027c25 */ /* 0x000fe2000f8e0002 */
[----:B------:R-:W-:-:S03]  /*22c70*/  ISETP.GE.AND P1, PT, R0, R25, PT ;  /* 0x000000190000720c */ /* 0x000fc60003f26270 */
[----:B------:R-:W-:Y:S01]  /*22c80*/  IMAD R5, R7, UR5, R4 ;  /* 0x0000000507057c24 */ /* 0x000fe2000f8e0204 */
[----:B------:R-:W-:Y:S01]  /*22c90*/  ULDC.64 UR4, c[0x0][0xa80] ;  /* 0x0002a00000047ab9 */ /* 0x000fe20000000a00 */
[----:B------:R-:W-:Y:S01]  /*22ca0*/  VIADD R0, R8, 0x40 ;  /* 0x0000004008007836 */ /* 0x000fe20000000000 */
[----:B------:R-:W-:Y:S01]  /*22cb0*/  LEA R4, P3, R2, UR4, 0x1 ;  /* 0x0000000402047c11 */ /* 0x000fe2000f8608ff */
[----:B------:R-:W-:-:S03]  /*22cc0*/  IMAD.IADD R3, R3, 0x1, R5 ;  /* 0x0000000103037824 */ /* 0x000fc600078e0205 */
[----:B------:R-:W-:Y:S02]  /*22cd0*/  ISETP.GE.AND P0, PT, R0, R25, PT ;  /* 0x000000190000720c */ /* 0x000fe40003f06270 */
[----:B------:R-:W-:Y:S02]  /*22ce0*/  LEA.HI.X R5, R2, UR5, R3, 0x1, P3 ;  /* 0x0000000502057c11 */ /* 0x000fe400098f0c03 */
[----:B------:R0:W1:Y:S04]  /*22cf0*/  SHFL.IDX PT, R2, R4, RZ, 0x181f ;  /* 0x00181fff04027589 */ /* 0x00006800000e0000 */
[----:B------:R0:W3:Y:S01]  /*22d00*/  SHFL.IDX PT, R0, R5, RZ, 0x181f ;  /* 0x00181fff05007589 */ /* 0x0000e200000e0000 */
[----:B------:R-:W-:Y:S05]  /*22d10*/  @P2 BRA `(.L_x_1855) ;  /* 0x0000000000442947 */ /* 0x000fea0003800000 */
[----:B------:R-:W-:Y:S02]  /*22d20*/  ULDC UR4, c[0x0][0xac8] ;  /* 0x0002b20000047ab9 */ /* 0x000fe40000000800 */
[----:B------:R-:W-:Y:S02]  /*22d30*/  ISETP.GE.AND P5, PT, R16, UR4, PT ;  /* 0x0000000410007c0c */ /* 0x000fe4000bfa6270 */
[----:B------:R-:W-:Y:S02]  /*22d40*/  ISETP.GE.AND P4, PT, R219, UR4, PT ;  /* 0x00000004db007c0c */ /* 0x000fe4000bf86270 */
[----:B------:R-:W-:Y:S02]  /*22d50*/  ISETP.GE.AND P3, PT, R19, UR4, PT ;  /* 0x0000000413007c0c */ /* 0x000fe4000bf66270 */
[----:B------:R-:W-:-:S07]  /*22d60*/  ISETP.GE.AND P2, PT, R23, UR4, PT ;  /* 0x0000000417007c0c */ /* 0x000fce000bf46270 */
[----:B-1----:R-:W-:-:S04]  /*22d70*/  @!P5 LEA R6, P6, R16, R2, 0x1 ;  /* 0x000000021006d211 */ /* 0x002fc800078c08ff */
[----:B---3--:R-:W-:Y:S02]  /*22d80*/  @!P5 LEA.HI.X R7, R16, R0, R17, 0x1, P6 ;  /* 0x000000001007d211 */ /* 0x008fe400030f0c11 */
        /* <DEDUP_REMOVED lines=10> */
.L_x_1855:
[----:B------:R-:W-:Y:S05]  /*22e30*/  BSYNC B1 ;  /* 0x0000000000017941 */ /* 0x000fea0003800000 */
.L_x_1854:
[----:B---3--:R3:W0:Y:S01]  /*22e40*/  SHFL.IDX PT, R0, R5, 0x1, 0x181f ;  /* 0x00381f0005007f89 */ /* 0x00862200000e0000 */
[----:B------:R-:W-:Y:S03]  /*22e50*/  BSSY B1, `(.L_x_1856) ;  /* 0x0000014000017945 */ /* 0x000fe60003800000 */
[----:B-1--4-:R3:W1:Y:S01]  /*22e60*/  SHFL.IDX PT, R2, R4, 0x1, 0x181f ;  /* 0x00381f0004027f89 */ /* 0x01266200000e0000 */
[----:B------:R-:W-:Y:S05]  /*22e70*/  @P1 BRA `(.L_x_1857) ;  /* 0x0000000000441947 */ /* 0x000fea0003800000 */
[----:B------:R-:W-:Y:S02]  /*22e80*/  ULDC UR4, c[0x0][0xac8] ;  /* 0x0002b20000047ab9 */ /* 0x000fe40000000800 */
[----:B------:R-:W-:Y:S02]  /*22e90*/  ISETP.GE.AND P4, PT, R16, UR4, PT ;  /* 0x0000000410007c0c */ /* 0x000fe4000bf86270 */
[----:B------:R-:W-:Y:S02]  /*22ea0*/  ISETP.GE.AND P3, PT, R219, UR4, PT ;  /* 0x00000004db007c0c */ /* 0x000fe4000bf66270 */
[----:B------:R-:W-:Y:S02]  /*22eb0*/  ISETP.GE.AND P2, PT, R19, UR4, PT ;  /* 0x0000000413007c0c */ /* 0x000fe4000bf46270 */
[----:B------:R-:W-:-:S07]  /*22ec0*/  ISETP.GE.AND P1, PT, R23, UR4, PT ;  /* 0x0000000417007c0c */ /* 0x000fce000bf26270 */
[CC--:B-1----:R-:W-:Y:S02]  /*22ed0*/  @!P4 LEA R6, P6, R16.reuse, R2.reuse, 0x1 ;  /* 0x000000021006c211 */ /* 0x0c2fe400078c08ff */
[----:B------:R-:W-:Y:S02]  /*22ee0*/  @!P3 LEA R10, P5, R201, R2, 0x1 ;  /* 0x00000002c90ab211 */ /* 0x000fe400078a08ff */
[----:B0-----:R-:W-:Y:S02]  /*22ef0*/  @!P4 LEA.HI.X R7, R16, R0, R17, 0x1, P6 ;  /* 0x000000001007c211 */ /* 0x001fe400030f0c11 */
        /* <DEDUP_REMOVED lines=9> */
.L_x_1857:
[----:B------:R-:W-:Y:S05]  /*22f90*/  BSYNC B1 ;  /* 0x0000000000017941 */ /* 0x000fea0003800000 */
.L_x_1856:
[----:B0-----:R0:W0:Y:S01]  /*22fa0*/  SHFL.IDX PT, R0, R5, 0x2, 0x181f ;  /* 0x00581f0005007f89 */ /* 0x00102200000e0000 */
[----:B------:R-:W-:Y:S03]  /*22fb0*/  BSSY B1, `(.L_x_1858) ;  /* 0x0000014000017945 */ /* 0x000fe60003800000 */
[----:B-1--4-:R1:W4:Y:S01]  /*22fc0*/  SHFL.IDX PT, R2, R4, 0x2, 0x181f ;  /* 0x00581f0004027f89 */ /* 0x01232200000e0000 */
[----:B------:R-:W-:Y:S05]  /*22fd0*/  @P0 BRA `(.L_x_1859) ;  /* 0x0000000000440947 */ /* 0x000fea0003800000 */
[----:B------:R-:W-:Y:S02]  /*22fe0*/  ULDC UR4, c[0x0][0xac8] ;  /* 0x0002b20000047ab9 */ /* 0x000fe40000000800 */
[----:B------:R-:W-:Y:S02]  /*22ff0*/  ISETP.GE.AND P3, PT, R16, UR4, PT ;  /* 0x0000000410007c0c */ /* 0x000fe4000bf66270 */
[----:B------:R-:W-:Y:S02]  /*23000*/  ISETP.GE.AND P2, PT, R219, UR4, PT ;  /* 0x00000004db007c0c */ /* 0x000fe4000bf46270 */
[----:B------:R-:W-:Y:S02]  /*23010*/  ISETP.GE.AND P1, PT, R19, UR4, PT ;  /* 0x0000000413007c0c */ /* 0x000fe4000bf26270 */
[----:B------:R-:W-:-:S07]  /*23020*/  ISETP.GE.AND P0, PT, R23, UR4, PT ;  /* 0x0000000417007c0c */ /* 0x000fce000bf06270 */
[CC--:B----4-:R-:W-:Y:S02]  /*23030*/  @!P3 LEA R6, P6, R16.reuse, R2.reuse, 0x1 ;  /* 0x000000021006b211 */ /* 0x0d0fe400078c08ff */
        /* <DEDUP_REMOVED lines=11> */
.L_x_1859:
[----:B------:R-:W-:Y:S05]  /*230f0*/  BSYNC B1 ;  /* 0x0000000000017941 */ /* 0x000fea0003800000 */
.L_x_1858:
[----:B0-----:R-:W-:Y:S01]  /*23100*/  VIADD R0, R8, 0x60 ;  /* 0x0000006008007836 */ /* 0x001fe20000000000 */
[----:B------:R0:W0:Y:S04]  /*23110*/  SHFL.IDX PT, R6, R5, 0x3, 0x181f ;  /* 0x00781f0005067f89 */ /* 0x00002800000e0000 */
[----:B------:R-:W-:Y:S01]  /*23120*/  ISETP.GE.AND P0, PT, R0, R25, PT ;  /* 0x000000190000720c */ /* 0x000fe20003f06270 */
[----:B----4-:R4:W0:-:S12]  /*23130*/  SHFL.IDX PT, R2, R4, 0x3, 0x181f ;  /* 0x00781f0004027f89 */ /* 0x01081800000e0000 */
[----:B----4-:R-:W-:Y:S05]  /*23140*/  @P0 BRA `(.L_x_1850) ;  /* 0x0000000000440947 */ /* 0x010fea0003800000 */
[----:B------:R-:W-:Y:S02]  /*23150*/  ULDC UR4, c[0x0][0xac8] ;  /* 0x0002b20000047ab9 */ /* 0x000fe40000000800 */
[----:B------:R-:W-:Y:S02]  /*23160*/  ISETP.GE.AND P3, PT, R16, UR4, PT ;  /* 0x0000000410007c0c */ /* 0x000fe4000bf66270 */
[----:B------:R-:W-:Y:S02]  /*23170*/  ISETP.GE.AND P2, PT, R219, UR4, PT ;  /* 0x00000004db007c0c */ /* 0x000fe4000bf46270 */
[----:B------:R-:W-:Y:S02]  /*23180*/  ISETP.GE.AND P1, PT, R19, UR4, PT ;  /* 0x0000000413007c0c */ /* 0x000fe4000bf26270 */
[----:B------:R-:W-:-:S07]  /*23190*/  ISETP.GE.AND P0, PT, R23, UR4, PT ;  /* 0x0000000417007c0c */ /* 0x000fce000bf06270 */
[CC--:B01-3--:R-:W-:Y:S02]  /*231a0*/  @!P3 LEA R4, P6, R16.reuse, R2.reuse, 0x1 ;  /* 0x000000021004b211 */ /* 0x0cbfe400078c08ff */
[-C--:B------:R-:W-:Y:S02]  /*231b0*/  @!P2 LEA R8, P5, R201, R2.reuse, 0x1 ;  /* 0x00000002c908a211 */ /* 0x080fe400078a08ff */
[----:B------:R-:W-:Y:S02]  /*231c0*/  @!P1 LEA R10, P4, R19, R2, 0x1 ;  /* 0x00000002130a9211 */ /* 0x000fe400078808ff */
[----:B------:R-:W-:Y:S02]  /*231d0*/  @!P3 LEA.HI.X R5, R16, R6, R17, 0x1, P6 ;  /* 0x000000061005b211 */ /* 0x000fe400030f0c11 */
        /* <DEDUP_REMOVED lines=8> */
.L_x_1850:
[----:B------:R-:W-:Y:S05]  /*23260*/  BSYNC B0 ;  /* 0x0000000000007941 */ /* 0x000fea0003800000 */
.L_x_1841:
[----:B------:R-:W-:Y:S02]  /*23270*/  ULDC UR4, c[0x0][0xc3c] ;  /* 0x00030f0000047ab9 */ /* 0x000fe40000000800 */
[----:B--2---:R-:W-:-:S13]  /*23280*/  ISETP.GE.AND P0, PT, R39, UR4, PT ;  /* 0x0000000427007c0c */ /* 0x004fda000bf06270 */
[----:B------:R-:W-:Y:S05]  /*23290*/  @!P0 BRA `(.L_x_1860) ;  /* 0xfffffde0004c8947 */ /* 0x000fea000383ffff */
[----:B------:R-:W-:Y:S05]  /*232a0*/  BRA `(.L_x_1557) ;  /* 0x0000007800687947 */ /* 0x000fea0003800000 */
.L_x_1555:
        /* <DEDUP_REMOVED lines=16> */
.L_x_1861:
        /* <DEDUP_REMOVED lines=41> */
.L_x_1867:
        /* <DEDUP_REMOVED lines=12> */
.L_x_1866:
[----:B------:R-:W-:Y:S05]  /*23700*/  BSYNC B0 ;  /* 0x0000000000007941 */ /* 0x000fea0003800000 */
.L_x_1865:
        /* <DEDUP_REMOVED lines=20> */
.L_x_1863:
        /* <DEDUP_REMOVED lines=20> */
.L_x_1868:
[----:B---3--:R-:W-:Y:S01]  /*23990*/  IMAD R16, R16, UR5, R13 ;  /* 0x0000000510107c24 */ /* 0x008fe2000f8e020d */
[----:B------:R-:W-:Y:S01]  /*239a0*/  IABS R2, R6 ;  /* 0x0000000600027213 */ /* 0x000fe20000000000 */
[----:B01----:R-:W-:-:S03]  /*239b0*/  IMAD.MOV R11, RZ, RZ, -R3 ;  /* 0x000000ffff0b7224 */ /* 0x003fc600078e0a03 */
[----:B--2---:R-:W-:Y:S01]  /*239c0*/  IADD3 R9, -R16, UR6, RZ ;  /* 0x0000000610097c10 */ /* 0x004fe2000fffe1ff */
[----:B------:R-:W-:Y:S02]  /*239d0*/  IMAD.MOV R10, RZ, RZ, -R2 ;  /* 0x000000ffff0a7224 */ /* 0x000fe400078e0a02 */
[----:B------:R-:W-:Y:S01]  /*239e0*/  IMAD R11, R11, R12, RZ ;  /* 0x0000000c0b0b7224 */ /* 0x000fe200078e02ff */
[----:B------:R-:W-:Y:S01]  /*239f0*/  IABS R8, R9 ;  /* 0x0000000900087213 */ /* 0x000fe20000000000 */
[----:B------:R-:W-:-:S04]  /*23a00*/  IMAD.MOV.U32 R2, RZ, RZ, RZ ;  /* 0x000000ffff027224 */ /* 0x000fc800078e00ff */
        /* <DEDUP_REMOVED lines=15> */
[----:B------:R-:W-:Y:S02]  /*23b00*/  IMAD R8, R7, R2, RZ ;  /* 0x0000000207087224 */ /* 0x000fe400078e02ff */
[----:B------:R-:W-:Y:S02]  /*23b10*/  IMAD.MOV R2, RZ, RZ, -R2 ;  /* 0x000000ffff027224 */ /* 0x000fe400078e0a02 */
[----:B------:R-:W-:Y:S02]  /*23b20*/  IMAD.MOV R10, RZ, RZ, -R8 ;  /* 0x000000ffff0a7224 */ /* 0x000fe400078e0a08 */
[----:B------:R-:W-:Y:S02]  /*23b30*/  IMAD R13, R6, R2, R9 ;  /* 0x00000002060d7224 */ /* 0x000fe400078e0209 */
[----:B------:R-:W-:Y:S01]  /*23b40*/  IMAD.MOV.U32 R2, RZ, RZ, RZ ;  /* 0x000000ffff027224 */ /* 0x000fe200078e00ff */
[----:B------:R-:W-:-:S04]  /*23b50*/  VIADDMNMX R18, R10, UR5, R7, PT ;  /* 0x000000050a127c46 */ /* 0x000fc8000b800107 */
[-C--:B------:R-:W-:Y:S02]  /*23b60*/  IABS R10, R18.reuse ;  /* 0x00000012000a7213 */ /* 0x080fe40000000000 */
[----:B------:R-:W-:Y:S02]  /*23b70*/  IABS R6, R18 ;  /* 0x0000001200067213 */ /* 0x000fe40000000000 */
        /* <DEDUP_REMOVED lines=8> */
[----:B------:R-:W-:-:S04]  /*23c00*/  IMAD.HI.U32 R2, R3, R9, R2 ;  /* 0x0000000903027227 */ /* 0x000fc800078e0002 */
[----:B------:R-:W-:Y:S02]  /*23c10*/  IMAD.MOV R3, RZ, RZ, -R6 ;  /* 0x000000ffff037224 */ /* 0x000fe400078e0a06 */
        /* <DEDUP_REMOVED lines=12> */
[----:B------:R-:W-:Y:S01]  /*23ce0*/  @!P1 LOP3.LUT R2, RZ, R18, RZ, 0x33, !PT ;  /* 0x00000012ff029212 */ /* 0x000fe200078e33ff */
[----:B------:R-:W-:-:S03]  /*23cf0*/  IMAD.MOV R18, RZ, RZ, -R18 ;  /* 0x000000ffff127224 */ /* 0x000fc600078e0a12 */
[----:B------:R-:W-:Y:S01]  /*23d00*/  LOP3.LUT R17, RZ, R2, RZ, 0x33, !PT ;  /* 0x00000002ff117212 */ /* 0x000fe200078e33ff */
[----:B------:R-:W-:-:S04]  /*23d10*/  IMAD R18, R2, R18, R3 ;  /* 0x0000001202127224 */ /* 0x000fc800078e0203 */
[----:B------:R-:W-:Y:S01]  /*23d20*/  IMAD.IADD R17, R4, 0x1, R17 ;  /* 0x0000000104117824 */ /* 0x000fe200078e0211 */
[----:B------:R-:W-:Y:S06]  /*23d30*/  BRA `(.L_x_1869) ;  /* 0x00000000000c7947 */ /* 0x000fec0003800000 */
.L_x_1864:
[----:B------:R-:W-:Y:S02]  /*23d40*/  IMAD.MOV.U32 R17, RZ, RZ, RZ ;  /* 0x000000ffff117224 */ /* 0x000fe400078e00ff */
[----:B------:R-:W-:Y:S02]  /*23d50*/  IMAD.U32 R16, RZ, RZ, UR6 ;  /* 0x00000006ff107e24 */ /* 0x000fe4000f8e00ff */
[----:B------:R-:W-:-:S07]  /*23d60*/  IMAD.MOV.U32 R18, RZ, RZ, RZ ;  /* 0x000000ffff127224 */ /* 0x000fce00078e00ff */
.L_x_1869:
[----:B------:R-:W-:-:S13]  /*23d70*/  ISETP.NE.AND P0, PT, R5, RZ, PT ;  /* 0x000000ff0500720c */ /* 0x000fda0003f05270 */
[----:B------:R-:W0:Y:S01]  /*23d80*/  @!P0 S2R R3, SR_CgaCtaId ;  /* 0x0000000000038919 */ /* 0x000e220000008800 */
[----:B------:R-:W-:-:S04]  /*23d90*/  @!P0 MOV R2, 0x400 ;  /* 0x0000040000028802 */ /* 0x000fc80000000f00 */
[----:B0-----:R-:W-:-:S05]  /*23da0*/  @!P0 LEA R2, R3, R2, 0x18 ;  /* 0x0000000203028211 */ /* 0x001fca00078ec0ff */
[----:B------:R0:W-:Y:S01]  /*23db0*/  @!P0 STS.128 [R2+0x308d0], R16 ;  /* 0x0308d01002008388 */ /* 0x0001e20000000c00 */
[----:B------:R-:W-:Y:S06]  /*23dc0*/  BAR.ARV 0x5, 0x180 ;  /* 0x0146000000007b1d */ /* 0x000fec0000002000 */
.L_x_1862:
[----:B------:R2:W-:Y:S01]  /*23dd0*/  STL [R1+0x34], RZ ;  /* 0x000034ff01007387 */ /* 0x0005e20000100800 */
[----:B------:R-:W-:Y:S01]  /*23de0*/  ULDC UR4, c[0x0][0xc3c] ;  /* 0x00030f0000047ab9 */ /* 0x000fe20000000800 */
[----:B------:R-:W-:Y:S01]  /*23df0*/  IMAD.MOV.U32 R29, RZ, RZ, 0x1 ;  /* 0x00000001ff1d7424 */ /* 0x000fe200078e00ff */
[----:B-1----:R-:W-:Y:S01]  /*23e00*/  ISETP.GE.AND P0, PT, R19, UR4, PT ;  /* 0x0000000413007c0c */ /* 0x002fe2000bf06270 */
[----:B------:R-:W-:-:S12]  /*23e10*/  IMAD.MOV.U32 R25, RZ, RZ, RZ ;  /* 0x000000ffff197224 */ /* 0x000fd800078e00ff */
[----:B--2---:R-:W-:Y:S05]  /*23e20*/  @P0 BRA `(.L_x_1870) ;  /* 0x0000006800ac0947 */ /* 0x004fea0003800000 */
[----:B------:R-:W2:Y:S01]  /*23e30*/  LDL R4, [R1+0x20] ;  /* 0x0000200001047983 */ /* 0x000ea20000100800 */
[C---:B------:R-:W-:Y:S01]  /*23e40*/  IMAD.SHL.U32 R37, R0.reuse, 0x8, RZ ;  /* 0x0000000800257824 */ /* 0x040fe200078e00ff */
[----:B0-----:R-:W-:Y:S01]  /*23e50*/  LOP3.LUT R2, R0, 0x7f, RZ, 0xc0, !PT ;  /* 0x0000007f00027812 */ /* 0x001fe200078ec0ff */
[----:B------:R-:W0:Y:S01]  /*23e60*/  S2UR UR5, SR_CgaCtaId ;  /* 0x00000000000579c3 */ /* 0x000e220000008800 */
[----:B------:R-:W-:Y:S01]  /*23e70*/  UMOV UR4, 0x400 ;  /* 0x0000040000047882 */ /* 0x000fe20000000000 */
[----:B------:R-:W-:Y:S01]  /*23e80*/  BSSY B8, `(.L_x_1870) ;  /* 0x00006a5000087945 */ /* 0x000fe20003800000 */
[----:B------:R-:W-:Y:S01]  /*23e90*/  LOP3.LUT R3, R37, 0x1f8, RZ, 0xc0, !PT ;  /* 0x000001f825037812 */ /* 0x000fe200078ec0ff */
[----:B------:R-:W-:Y:S01]  /*23ea0*/  IMAD.SHL.U32 R34, R2, 0x8, RZ ;  /* 0x0000000802227824 */ /* 0x000fe200078e00ff */
[----:B------:R-:W-:Y:S01]  /*23eb0*/  SHF.R.U32.HI R2, RZ, 0x3, R2 ;  /* 0x00000003ff027819 */ /* 0x000fe20000011602 */
[----:B------:R-:W-:Y:S01]  /*23ec0*/  IMAD.MOV.U32 R30, RZ, RZ, 0x1 ;  /* 0x00000001ff1e7424 */ /* 0x000fe200078e00ff */
[----:B------:R-:W-:Y:S01]  /*23ed0*/  LOP3.LUT R3, R3, 0x38, R0, 0x78, !PT ;  /* 0x0000003803037812 */ /* 0x000fe200078e7800 */
[----:B------:R-:W-:Y:S01]  /*23ee0*/  IMAD.SHL.U32 R0, R0, 0x10, RZ ;  /* 0x0000001000007824 */ /* 0x000fe200078e00ff */
[----:B------:R-:W-:Y:S01]  /*23ef0*/  LOP3.LUT R37, R37, 0x38, RZ, 0xc0, !PT ;  /* 0x0000003825257812 */ /* 0x000fe200078ec0ff */
[----:B------:R-:W-:Y:S01]  /*23f00*/  IMAD.MOV.U32 R27, RZ, RZ, RZ ;  /* 0x000000ffff1b7224 */ /* 0x000fe200078e00ff */
[----:B------:R-:W-:Y:S01]  /*23f10*/  LOP3.LUT R34, R3, 0x200, R34, 0xf8, !PT ;  /* 0x0000020003227812 */ /* 0x000fe200078ef822 */
[----:B------:R-:W-:Y:S01]  /*23f20*/  IMAD.MOV.U32 R25, RZ, RZ, RZ ;  /* 0x000000ffff197224 */ /* 0x000fe200078e00ff */
[----:B------:R-:W-:Y:S01]  /*23f30*/  LOP3.LUT R0, R2, 0x70, R0, 0xf8, !PT ;  /* 0x0000007002007812 */ /* 0x000fe200078ef800 */
[----:B------:R-:W-:Y:S01]  /*23f40*/  IMAD.MOV.U32 R29, RZ, RZ, 0x1 ;  /* 0x00000001ff1d7424 */ /* 0x000fe200078e00ff */
[C---:B------:R-:W-:Y:S01]  /*23f50*/  LOP3.LUT R2, R37.reuse, 0x80, RZ, 0xfc, !PT ;  /* 0x0000008025027812 */ /* 0x040fe200078efcff */
[----:B------:R-:W-:Y:S01]  /*23f60*/  ULDC.64 UR36, c[0x0][0x198] ;  /* 0x0000660000247ab9 */ /* 0x000fe20000000a00 */
[----:B------:R-:W-:Y:S01]  /*23f70*/  LOP3.LUT R0, R37, 0xc0, RZ, 0xfc, !PT ;  /* 0x000000c025007812 */ /* 0x000fe200078efcff */
[----:B------:R-:W-:Y:S01]  /*23f80*/  ULDC UR38, c[0x0][0xc] ;  /* 0x0000030000267ab9 */ /* 0x000fe20000000800 */
[----:B0-----:R-:W-:-:S06]  /*23f90*/  ULEA UR4, UR5, UR4, 0x18 ;  /* 0x0000000405047291 */ /* 0x001fcc000f8ec03f */
[----:B------:R-:W-:-:S04]  /*23fa0*/  IMAD.U32 R23, RZ, RZ, UR4 ;  /* 0x00000004ff177e24 */ /* 0x000fc8000f8e00ff */
[----:B------:R-:W-:Y:S01]  /*23fb0*/  IMAD R36, R34, 0x2, R23 ;  /* 0x0000000222247824 */ /* 0x000fe200078e0217 */
[----:B--2---:R-:W-:-:S05]  /*23fc0*/  LOP3.LUT R3, R4, 0x2, RZ, 0xfc, !PT ;  /* 0x0000000204037812 */ /* 0x004fca00078efcff */
[----:B------:R0:W-:Y:S04]  /*23fd0*/  STL [R1+0x44], R3 ;  /* 0x0000440301007387 */ /* 0x0001e80000100800 */
[----:B------:R1:W-:Y:S01]  /*23fe0*/  STL [R1+0x34], RZ ;  /* 0x000034ff01007387 */ /* 0x0003e20000100800 */
[----:B0-----:R-:W-:-:S07]  /*23ff0*/  LOP3.LUT R3, R37, 0x40, RZ, 0xfc, !PT ;  /* 0x0000004025037812 */ /* 0x001fce00078efcff */
.L_x_1993:
[----:B------:R-:W-:Y:S05]  /*24000*/  YIELD ;  /* 0x0000000000007946 */ /* 0x000fea0003800000 */
[----:B------:R-:W-:Y:S01]  /*24010*/  ULDC.64 UR4, c[0x0][0xa28] ;  /* 0x00028a0000047ab9 */ /* 0x000fe20000000a00 */
[----:B------:R-:W-:Y:S01]  /*24020*/  IMAD.MOV.U32 R11, RZ, RZ, RZ ;  /* 0x000000ffff0b7224 */ /* 0x000fe200078e00ff */
[----:B------:R-:W-:Y:S01]  /*24030*/  ISETP.NE.U32.AND P0, PT, RZ, UR4, PT ;  /* 0x00000004ff007c0c */ /* 0x000fe2000bf05070 */
[----:B0-----:R-:W0:Y:S01]  /*24040*/  LDC.64 R4, c[0x0][0xa00] ;  /* 0x00028000ff047b82 */ /* 0x001e220000000a00 */
[----:B------:R-:W-:Y:S02]  /*24050*/  ULDC.64 UR6, c[0x0][0xa10] ;  /* 0x0002840000067ab9 */ /* 0x000fe40000000a00 */
[----:B------:R-:W-:Y:S01]  /*24060*/  ISETP.NE.AND.EX P0, PT, RZ, UR5, PT, P0 ;  /* 0x00000005ff007c0c */ /* 0x000fe2000bf05300 */
[----:B------:R-:W-:-:S12]  /*24070*/  ULDC.64 UR4, c[0x0][0xa18] ;  /* 0x0002860000047ab9 */ /* 0x000fd80000000a00 */
[----:B--2---:R-:W2:Y:S01]  /*24080*/  @P0 LDC.64 R2, c[0x0][0xa28] ;  /* 0x00028a00ff020b82 */ /* 0x004ea20000000a00 */
[----:B------:R-:W-:Y:S01]  /*24090*/  ISETP.NE.U32.AND P1, PT, RZ, UR6, PT ;  /* 0x00000006ff007c0c */ /* 0x000fe2000bf25070 */
[----:B--2---:R-:W-:-:S05]  /*240a0*/  @P0 IMAD.WIDE R2, R19, 0x4, R2 ;  /* 0x0000000413020825 */ /* 0x004fca00078e0202 */
[----:B------:R2:W3:Y:S01]  /*240b0*/  @P0 LDG.E R11, desc[UR60][R2.64] ;  /* 0x0000003c020b0981 */ /* 0x0004e2000c1e1900 */
[----:B------:R-:W-:Y:S01]  /*240c0*/  ISETP.NE.U32.AND P0, PT, RZ, UR4, PT ;  /* 0x00000004ff007c0c */ /* 0x000fe2000bf05070 */
[----:B------:R-:W-:Y:S01]  /*240d0*/  IMAD.MOV.U32 R35, RZ, RZ, RZ ;  /* 0x000000ffff237224 */ /* 0x000fe200078e00ff */
[----:B------:R-:W-:Y:S01]  /*240e0*/  ISETP.NE.AND.EX P1, PT, RZ, UR7, PT, P1 ;  /* 0x00000007ff007c0c */ /* 0x000fe2000bf25310 */
[----:B------:R-:W-:Y:S01]  /*240f0*/  IMAD.MOV.U32 R0, RZ, RZ, RZ ;  /* 0x000000ffff007224 */ /* 0x000fe200078e00ff */
[----:B------:R-:W-:Y:S01]  /*24100*/  ISETP.NE.AND.EX P2, PT, RZ, UR5, PT, P0 ;  /* 0x00000005ff007c0c */ /* 0x000fe2000bf45300 */
[----:B------:R-:W-:Y:S01]  /*24110*/  ULDC.64 UR4, c[0x0][0xa00] ;  /* 0x0002800000047ab9 */ /* 0x000fe20000000a00 */
[----:B0-----:R-:W-:Y:S01]  /*24120*/  IMAD.WIDE R4, R19, 0x4, R4 ;  /* 0x0000000413047825 */ /* 0x001fe200078e0204 */
[----:B------:R-:W-:Y:S01]  /*24130*/  ISETP.NE.U32.AND P0, PT, RZ, UR4, PT ;  /* 0x00000004ff007c0c */ /* 0x000fe2000bf05070 */
[----:B--2---:R-:W0:Y:S03]  /*24140*/  LDC.64 R2, c[0x0][0xa10] ;  /* 0x00028400ff027b82 */ /* 0x004e260000000a00 */
[----:B------:R-:W-:-:S06]  /*24150*/  ISETP.NE.AND.EX P0, PT, RZ, UR5, PT, P0 ;  /* 0x00000005ff007c0c */ /* 0x000fcc000bf05300 */
[----:B------:R-:W2:Y:S07]  /*24160*/  @P2 LDC.64 R6, c[0x0][0xa18] ;  /* 0x00028600ff062b82 */ /* 0x000eae0000000a00 */
[----:B------:R-:W5:Y:S01]  /*24170*/  @P0 LDG.E R35, desc[UR60][R4.64] ;  /* 0x0000003c04230981 */ /* 0x000f62000c1e1900 */
[----:B0-----:R-:W-:-:S05]  /*24180*/  IMAD.WIDE R2, R19, 0x4, R2 ;  /* 0x0000000413027825 */ /* 0x001fca00078e0202 */
[----:B------:R-:W5:Y:S01]  /*24190*/  @P1 LDG.E R0, desc[UR60][R2.64] ;  /* 0x0000003c02001981 */ /* 0x000f62000c1e1900 */
[----:B------:R-:W-:Y:S02]  /*241a0*/  ULDC UR4, c[0x0][0x288] ;  /* 0x0000a20000047ab9 */ /* 0x000fe40000000800 */
[----:B------:R-:W-:Y:S01]  /*241b0*/  IMAD.U32 R31, RZ, RZ, UR4 ;  /* 0x00000004ff1f7e24 */ /* 0x000fe2000f8e00ff */
[----:B------:R-:W-:Y:S02]  /*241c0*/  ULDC.64 UR4, c[0x0][0x418] ;  /* 0x0001060000047ab9 */ /* 0x000fe40000000a00 */
[----:B------:R-:W-:-:S03]  /*241d0*/  UISETP.NE.U32.AND UP0, UPT, UR4, URZ, UPT ;  /* 0x0000003f0400728c */ /* 0x000fc6000bf05070 */
[----:B------:R-:W-:Y:S01]  /*241e0*/  ULDC UR4, c[0x0][0x424] ;  /* 0x0001090000047ab9 */ /* 0x000fe20000000800 */
[----:B------:R-:W-:Y:S01]  /*241f0*/  UISETP.NE.AND.EX UP0, UPT, UR5, URZ, UPT, UP0 ;  /* 0x0000003f0500728c */ /* 0x000fe2000bf05300 */
[----:B--2---:R-:W-:Y:S02]  /*24200*/  @P2 IMAD.WIDE R6, R19, 0x4, R6 ;  /* 0x0000000413062825 */ /* 0x004fe400078e0206 */
[----:B------:R-:W-:Y:S01]  /*24210*/  ULDC UR5, c[0x0][0x2f0] ;  /* 0x0000bc0000057ab9 */ /* 0x000fe20000000800 */
[----:B------:R-:W-:Y:S02]  /*24220*/  USEL UR4, UR4, 0x1, UP0 ;  /* 0x0000000104047887 */ /* 0x000fe40008000000 */
[----:B------:R0:W5:Y:S02]  /*24230*/  @P2 LDG.E R31, desc[UR60][R6.64] ;  /* 0x0000003c061f2981 */ /* 0x000164000c1e1900 */
[----:B------:R-:W-:-:S03]  /*24240*/  UIMAD UR4, UR4, UR5, URZ ;  /* 0x00000005040472a4 */ /* 0x000fc6000f8e023f */
[----:B------:R-:W-:-:S03]  /*24250*/  ULDC UR5, c[0x0][0x348] ;  /* 0x0000d20000057ab9 */ /* 0x000fc60000000800 */
[----:B------:R-:W-:Y:S02]  /*24260*/  IMAD.U32 R9, RZ, RZ, UR4 ;  /* 0x00000004ff097e24 */ /* 0x000fe4000f8e00ff */
[----:B0-----:R-:W-:Y:S01]  /*24270*/  IMAD.U32 R6, RZ, RZ, UR5 ;  /* 0x00000005ff067e24 */ /* 0x001fe2000f8e00ff */
[----:B---3--:R0:W-:Y:S01]  /*24280*/  STL [R1+0x10], R11 ;  /* 0x0000100b01007387 */ /* 0x0081e20000100800 */
[----:B------:R-:W-:Y:S05]  /*24290*/  @P2 BRA `(.L_x_1871) ;  /* 0x0000000000102947 */ /* 0x000fea0003800000 */
[----:B------:R-:W-:Y:S05]  /*242a0*/  @!P0 BRA `(.L_x_1871) ;  /* 0x00000000000c8947 */ /* 0x000fea0003800000 */
[----:B------:R-:W2:Y:S04]  /*242b0*/  LDG.E R8, desc[UR60][R4.64] ;  /* 0x0000003c04087981 */ /* 0x000ea8000c1e1900 */
[----:B-----5:R-:W2:Y:S02]  /*242c0*/  LDG.E R31, desc[UR60][R4.64+0x4] ;  /* 0x0000043c041f7981 */ /* 0x020ea4000c1e1900 */
[----:B--2---:R-:W-:-:S07]  /*242d0*/  IMAD.IADD R31, R31, 0x1, -R8 ;  /* 0x000000011f1f7824 */ /* 0x004fce00078e0a08 */
.L_x_1871:
[----:B------:R-:W-:Y:S02]  /*242e0*/  ULDC.64 UR4, c[0x0][0xa20] ;  /* 0x0002880000047ab9 */ /* 0x000fe40000000a00 */
[----:B------:R-:W-:-:S04]  /*242f0*/  ISETP.NE.U32.AND P0, PT, RZ, UR4, PT ;  /* 0x00000004ff007c0c */ /* 0x000fc8000bf05070 */
[----:B------:R-:W-:-:S13]  /*24300*/  ISETP.NE.AND.EX P0, PT, RZ, UR5, PT, P0 ;  /* 0x00000005ff007c0c */ /* 0x000fda000bf05300 */
[----:B------:R-:W-:Y:S05]  /*24310*/  @!P0 BRA `(.L_x_1872) ;  /* 0x0000000000108947 */ /* 0x000fea0003800000 */
[----:B------:R-:W2:Y:S02]  /*24320*/  LDC.64 R4, c[0x0][0xa20] ;  /* 0x00028800ff047b82 */ /* 0x000ea40000000a00 */
[----:B--2---:R-:W-:-:S05]  /*24330*/  IMAD.WIDE R4, R19, 0x4, R4 ;  /* 0x0000000413047825 */ /* 0x004fca00078e0204 */
[----:B------:R2:W5:Y:S01]  /*24340*/  LDG.E R9, desc[UR60][R4.64] ;  /* 0x0000003c04097981 */ /* 0x000562000c1e1900 */
[----:B------:R-:W-:Y:S05]  /*24350*/  BRA `(.L_x_1873) ;  /* 0x0000000000247947 */ /* 0x000fea0003800000 */
.L_x_1872:
[----:B------:R-:W-:Y:S02]  /*24360*/  ULDC.64 UR4, c[0x0][0xa08] ;  /* 0x0002820000047ab9 */ /* 0x000fe40000000a00 */
[----:B------:R-:W-:-:S04]  /*24370*/  ISETP.NE.U32.AND P0, PT, RZ, UR4, PT ;  /* 0x00000004ff007c0c */ /* 0x000fc8000bf05070 */
[----:B------:R-:W-:-:S13]  /*24380*/  ISETP.NE.AND.EX P0, PT, RZ, UR5, PT, P0 ;  /* 0x00000005ff007c0c */ /* 0x000fda000bf05300 */
[----:B------:R-:W-:Y:S05]  /*24390*/  @!P0 BRA `(.L_x_1873) ;  /* 0x0000000000148947 */ /* 0x000fea0003800000 */
[----:B------:R-:W2:Y:S02]  /*243a0*/  LDC.64 R4, c[0x0][0xa08] ;  /* 0x00028200ff047b82 */ /* 0x000ea40000000a00 */
[----:B--2---:R-:W-:-:S05]  /*243b0*/  IMAD.WIDE R4, R19, 0x4, R4 ;  /* 0x0000000413047825 */ /* 0x004fca00078e0204 */
[----:B------:R-:W2:Y:S04]  /*243c0*/  LDG.E R9, desc[UR60][R4.64] ;  /* 0x0000003c04097981 */ /* 0x000ea8000c1e1900 */
[----:B------:R-:W2:Y:S02]  /*243d0*/  LDG.E R8, desc[UR60][R4.64+0x4] ;  /* 0x0000043c04087981 */ /* 0x000ea4000c1e1900 */
[----:B--2---:R-:W-:-:S07]  /*243e0*/  IMAD.IADD R9, R8, 0x1, -R9 ;  /* 0x0000000108097824 */ /* 0x004fce00078e0a09 */
.L_x_1873:
[----:B------:R-:W3:Y:S01]  /*243f0*/  @P1 LDG.E R8, desc[UR60][R2.64] ;  /* 0x0000003c02081981 */ /* 0x000ee2000c1e1900 */
[----:B--2---:R-:W2:Y:S03]  /*24400*/  LDC R4, c[0x0][0x448] ;  /* 0x00011200ff047b82 */ /* 0x004ea60000000800 */
[----:B------:R-:W3:Y:S01]  /*24410*/  @P1 LDG.E R5, desc[UR60][R2.64+0x4] ;  /* 0x0000043c02051981 */ /* 0x000ee2000c1e1900 */
[----:B-----5:R-:W-:Y:S02]  /*24420*/  IMAD.IADD R9, R9, 0x1, -R11 ;  /* 0x0000000109097824 */ /* 0x020fe400078e0a0b */
[----:B------:R-:W-:-:S04]  /*24430*/  IMAD.SHL.U32 R28, R17, 0x80, RZ ;  /* 0x00000080111c7824 */ /* 0x000fc800078e00ff */
[----:B------:R-:W-:Y:S01]  /*24440*/  VIADD R7, R28, 0x7f ;  /* 0x0000007f1c077836 */ /* 0x000fe20000000000 */
[----:B--2---:R-:W-:-:S13]  /*24450*/  ISETP.NE.AND P2, PT, R4, 0x1, PT ;  /* 0x000000010400780c */ /* 0x004fda0003f45270 */
[----:B------:R-:W2:Y:S08]  /*24460*/  @P2 LDC R10, c[0x0][0x44c] ;  /* 0x00011300ff0a2b82 */ /* 0x000eb00000000800 */
[----:B------:R-:W4:Y:S01]  /*24470*/  @P2 LDC R4, c[0x0][0x450] ;  /* 0x00011400ff042b82 */ /* 0x000f220000000800 */
[----:B---3--:R-:W-:Y:S02]  /*24480*/  @P1 IMAD.IADD R6, R5, 0x1, -R8 ;  /* 0x0000000105061824 */ /* 0x008fe400078e0a08 */
[----:B--2---:R-:W-:-:S04]  /*24490*/  @P2 IMAD.HI.U32 R5, R7, R10, RZ ;  /* 0x0000000a07052227 */ /* 0x004fc800078e00ff */
[----:B------:R-:W-:Y:S01]  /*244a0*/  IMAD.IADD R12, R9, 0x1, R6 ;  /* 0x00000001090c7824 */ /* 0x000fe200078e0206 */
[----:B----4-:R-:W-:-:S03]  /*244b0*/  @P2 SHF.R.U32.HI R7, RZ, R4, R5 ;  /* 0x00000004ff072219 */ /* 0x010fc60000011605 */
[C---:B------:R-:W-:Y:S01]  /*244c0*/  VIADD R2, R12.reuse, 0x3f ;  /* 0x0000003f0c027836 */ /* 0x040fe20000000000 */
[----:B------:R2:W-:Y:S01]  /*244d0*/  STL [R1+0xc], R12 ;  /* 0x00000c0c01007387 */ /* 0x0005e20000100800 */
[----:B------:R-:W-:-:S03]  /*244e0*/  IADD3 R8, R12, 0x1, -R31 ;  /* 0x000000010c087810 */ /* 0x000fc60007ffe81f */
[----:B------:R-:W-:Y:S02]  /*244f0*/  SHF.R.S32.HI R3, RZ, 0x1f, R2 ;  /* 0x0000001fff037819 */ /* 0x000fe40000011402 */
[----:B------:R-:W-:Y:S02]  /*24500*/  IMAD.IADD R7, R8, 0x1, R7 ;  /* 0x0000000108077824 */ /* 0x000fe400078e0207 */
[----:B------:R-:W-:Y:S02]  /*24510*/  LEA.HI R10, R3, R2, RZ, 0x6 ;  /* 0x00000002030a7211 */ /* 0x000fe400078f30ff */
[----:B------:R-:W3:Y:S02]  /*24520*/  LDC.64 R2, c[0x0][0x9e0] ;  /* 0x00027800ff027b82 */ /* 0x000ee40000000a00 */
[----:B------:R-:W-:Y:S02]  /*24530*/  SHF.R.S32.HI R10, RZ, 0x6, R10 ;  /* 0x00000006ff0a7819 */ /* 0x000fe4000001140a */
[----:B---3--:R-:W-:Y:S01]  /*24540*/  ISETP.GE.AND P3, PT, R3, 0x1, PT ;  /* 0x000000010300780c */ /* 0x008fe20003f66270 */
[----:B------:R-:W-:-:S12]  /*24550*/  IMAD.IADD R2, R7, 0x1, R2 ;  /* 0x0000000107027824 */ /* 0x000fd800078e0202 */
[----:B--2---:R-:W-:Y:S05]  /*24560*/  @!P3 BRA `(.L_x_1874) ;  /* 0x000000000048b947 */ /* 0x004fea0003800000 */
[C---:B------:R-:W-:Y:S01]  /*24570*/  ISETP.GT.AND P0, PT, R7.reuse, RZ, PT ;  /* 0x000000ff0700720c */ /* 0x040fe20003f04270 */
[----:B------:R-:W-:Y:S01]  /*24580*/  BSSY B0, `(.L_x_1875) ;  /* 0x000000e000007945 */ /* 0x000fe20003800000 */
[----:B0-----:R-:W-:-:S11]  /*24590*/  VIADD R11, R7, 0xffffffff ;  /* 0xffffffff070b7836 */ /* 0x001fd60000000000 */
        /* <DEDUP_REMOVED lines=8> */
.L_x_1876:
[----:B------:R-:W-:-:S13]  /*24620*/  ISETP.NE.AND P0, PT, R3, 0x1, PT ;  /* 0x000000010300780c */ /* 0x000fda0003f05270 */
[----:B------:R-:W0:Y:S02]  /*24630*/  @P0 LDC.64 R4, c[0x0][0x9e8] ;  /* 0x00027a00ff040b82 */ /* 0x000e240000000a00 */
[----:B0-----:R-:W-:-:S05]  /*24640*/  @P0 IMAD.HI.U32 R4, R11, R4, RZ ;  /* 0x000000040b040227 */ /* 0x001fca00078e00ff */
[----:B------:R-:W-:-:S07]  /*24650*/  @P0 SHF.R.U32.HI R11, RZ, R5, R4 ;  /* 0x00000005ff0b0219 */ /* 0x000fce0000011604 */
.L_x_1877:
[----:B------:R-:W-:Y:S05]  /*24660*/  BSYNC B0 ;  /* 0x0000000000007941 */ /* 0x000fea0003800000 */
.L_x_1875:
[----:B------:R-:W-:-:S05]  /*24670*/  IMAD R11, R11, R3, R3 ;  /* 0x000000030b0b7224 */ /* 0x000fca00078e0203 */
[----:B------:R-:W-:-:S07]  /*24680*/  VIMNMX R2, R2, R11, PT ;  /* 0x0000000b02027248 */ /* 0x000fce0003fe0100 */
.L_x_1874:
[----:B------:R-:W2:Y:S01]  /*24690*/  @P2 LDC R7, c[0x0][0x44c] ;  /* 0x00011300ff072b82 */ /* 0x000ea20000000800 */
[----:B------:R-:W-:Y:S01]  /*246a0*/  IMAD.MOV.U32 R4, RZ, RZ, R28 ;  /* 0x000000ffff047224 */ /* 0x000fe200078e001c */
[----:B------:R-:W-:-:S06]  /*246b0*/  ULDC UR4, c[0x0][0x9dc] ;  /* 0x0002770000047ab9 */ /* 0x000fcc0000000800 */
[----:B------:R-:W3:Y:S01]  /*246c0*/  @P2 LDC R5, c[0x0][0x450] ;  /* 0x00011400ff052b82 */ /* 0x000ee20000000800 */
[----:B--2---:R-:W-:-:S05]  /*246d0*/  @P2 IMAD.HI.U32 R7, R28, R7, RZ ;  /* 0x000000071c072227 */ /* 0x004fca00078e00ff */
[----:B---3--:R-:W-:Y:S01]  /*246e0*/  @P2 SHF.R.U32.HI R4, RZ, R5, R7 ;  /* 0x00000005ff042219 */ /* 0x008fe20000011607 */
[----:B------:R-:W-:-:S04]  /*246f0*/  IMAD.IADD R7, R12, 0x1, -R31 ;  /* 0x000000010c077824 */ /* 0x000fc800078e0a1f */
[----:B------:R-:W-:-:S04]  /*24700*/  IMAD.IADD R12, R7, 0x1, R4 ;  /* 0x00000001070c7824 */ /* 0x000fc800078e0204 */
[----:B0-----:R-:W-:Y:S01]  /*24710*/  VIADD R11, R12, -UR4 ;  /* 0x800000040c0b7c36 */ /* 0x001fe20008000000 */
        /* <DEDUP_REMOVED lines=11> */
.L_x_1880:
[----:B------:R-:W-:-:S13]  /*247d0*/  ISETP.NE.AND P0, PT, R3, 0x1, PT ;  /* 0x000000010300780c */ /* 0x000fda0003f05270 */
[----:B------:R-:W0:Y:S02]  /*247e0*/  @P0 LDC.64 R4, c[0x0][0x9e8] ;  /* 0x00027a00ff040b82 */ /* 0x000e240000000a00 */
[----:B0-----:R-:W-:-:S05]  /*247f0*/  @P0 IMAD.HI.U32 R4, R12, R4, RZ ;  /* 0x000000040c040227 */ /* 0x001fca00078e00ff */
[----:B------:R-:W-:-:S07]  /*24800*/  @P0 SHF.R.U32.HI R12, RZ, R5, R4 ;  /* 0x00000005ff0c0219 */ /* 0x000fce0000011604 */
.L_x_1881:
[----:B------:R-:W-:Y:S05]  /*24810*/  BSYNC B0 ;  /* 0x0000000000007941 */ /* 0x000fea0003800000 */
.L_x_1879:
[----:B------:R-:W-:-:S05]  /*24820*/  IMAD R12, R12, R3, RZ ;  /* 0x000000030c0c7224 */ /* 0x000fca00078e02ff */
[----:B------:R-:W-:-:S07]  /*24830*/  VIMNMX R11, R11, R12, !PT ;  /* 0x0000000c0b0b7248 */ /* 0x000fce0007fe0100 */
.L_x_1878:
[----:B------:R-:W-:Y:S01]  /*24840*/  VIADD R2, R2, 0x3f ;  /* 0x0000003f02027836 */ /* 0x000fe20000000000 */
[----:B------:R-:W-:Y:S01]  /*24850*/  SHF.R.S32.HI R4, RZ, 0x1f, R11 ;  /* 0x0000001fff047819 */ /* 0x000fe2000001140b */
[----:B------:R-:W-:Y:S03]  /*24860*/  BSSY B0, `(.L_x_1882) ;  /* 0x0000196000007945 */ /* 0x000fe60003800000 */
[----:B------:R-:W-:Y:S02]  /*24870*/  SHF.R.S32.HI R3, RZ, 0x1f, R2 ;  /* 0x0000001fff037819 */ /* 0x000fe40000011402 */
[----:B------:R-:W-:Y:S02]  /*24880*/  LEA.HI R4, R4, R11, RZ, 0x6 ;  /* 0x0000000b04047211 */ /* 0x000fe400078f30ff */
[----:B------:R-:W-:Y:S02]  /*24890*/  LEA.HI R2, R3, R2, RZ, 0x6 ;  /* 0x0000000203027211 */ /* 0x000fe400078f30ff */
[----:B------:R-:W-:-:S02]  /*248a0*/  SHF.R.S32.HI R4, RZ, 0x6, R4 ;  /* 0x00000006ff047819 */ /* 0x000fc40000011404 */
[----:B------:R-:W-:Y:S02]  /*248b0*/  SHF.R.S32.HI R3, RZ, 0x6, R2 ;  /* 0x00000006ff037819 */ /* 0x000fe40000011402 */
[----:B------:R-:W-:Y:S02]  /*248c0*/  VIMNMX R2, RZ, R4, !PT ;  /* 0x00000004ff027248 */ /* 0x000fe40007fe0100 */
[----:B------:R-:W-:-:S03]  /*248d0*/  VIMNMX R4, R10, R3, PT ;  /* 0x000000030a047248 */ /* 0x000fc60003fe0100 */
[--C-:B------:R-:W-:Y:S02]  /*248e0*/  IMAD R2, R2, 0x40, -R9.reuse ;  /* 0x0000004002027824 */ /* 0x100fe400078e0a09 */
[----:B------:R-:W-:-:S03]  /*248f0*/  IMAD R9, R4, 0x40, -R9 ;  /* 0x0000004004097824 */ /* 0x000fc600078e0a09 */
[----:B------:R-:W-:Y:S02]  /*24900*/  VIMNMX R2, RZ, R2, !PT ;  /* 0x00000002ff027248 */ /* 0x000fe40007fe0100 */
[----:B------:R-:W-:Y:S02]  /*24910*/  VIMNMX R9, R9, R6, PT ;  /* 0x0000000609097248 */ /* 0x000fe40003fe0100 */
[----:B------:R-:W-:Y:S02]  /*24920*/  SHF.R.U32.HI R5, RZ, 0x6, R2 ;  /* 0x00000006ff057819 */ /* 0x000fe40000011602 */
[----:B------:R-:W-:-:S13]  /*24930*/  ISETP.GT.AND P0, PT, R9, R2, PT ;  /* 0x000000020900720c */ /* 0x000fda0003f04270 */
[----:B------:R-:W-:-:S05]  /*24940*/  @P0 VIADD R3, R9, 0x3f ;  /* 0x0000003f09030836 */ /* 0x000fca0000000000 */
[----:B------:R-:W-:-:S04]  /*24950*/  @P0 SHF.R.S32.HI R2, RZ, 0x1f, R3 ;  /* 0x0000001fff020819 */ /* 0x000fc80000011403 */
[----:B------:R-:W-:Y:S01]  /*24960*/  @P0 LEA.HI R3, R2, R3, RZ, 0x6 ;  /* 0x0000000302030211 */ /* 0x000fe200078f30ff */
[----:B------:R-:W-:-:S03]  /*24970*/  IMAD.MOV.U32 R2, RZ, RZ, R5 ;  /* 0x000000ffff027224 */ /* 0x000fc600078e0005 */
[----:B------:R-:W-:Y:S02]  /*24980*/  @P0 SHF.R.S32.HI R2, RZ, 0x6, R3 ;  /* 0x00000006ff020819 */ /* 0x000fe40000011403 */
        /* <DEDUP_REMOVED lines=9> */
[----:B------:R0:W2:Y:S02]  /*24a20*/  SHFL.IDX PT, R14, R3, RZ, 0x1f ;  /* 0x00001fff030e7589 */ /* 0x0000a400000e0000 */
.L_x_2085:
[----:B--2---:R-:W-:Y:S02]  /*24a30*/  ISETP.NE.AND P0, PT, R14, RZ, PT ;  /* 0x000000ff0e00720c */ /* 0x004fe40003f05270 */
[----:B------:R-:W-:-:S11]  /*24a40*/  PLOP3.LUT P6, PT, PT, PT, PT, 0x8, 0x0 ;  /* 0x000000000000781c */ /* 0x000fd60003fce170 */
[----:B------:R-:W-:Y:S05]  /*24a50*/  @P0 BRA `(.L_x_1885) ;  /* 0x00000000000c0947 */ /* 0x000fea0003800000 */
[----:B------:R-:W-:-:S03]  /*24a60*/  UMOV UR4, 0xffffffff ;  /* 0xffffffff00047882 */ /* 0x000fc60000000000 */
[----:B------:R-:W-:Y:S05]  /*24a70*/  BRA.DIV UR4, `(.L_x_1886) ;  /* 0x0000007e04187947 */ /* 0x000fea000b800000 */
[----:B------:R-:W-:-:S13]  /*24a80*/  ELECT P6, URZ, PT ;  /* 0x00000000003f782f */ /* 0x000fda00038c0000 */
.L_x_1885:
        /* <DEDUP_REMOVED lines=9> */
.L_x_2088:
[----:B------:R-:W-:Y:S05]  /*24b20*/  BSYNC B1 ;  /* 0x0000000000017941 */ /* 0x000fea0003800000 */
.L_x_1887:
[----:B------:R-:W-:Y:S04]  /*24b30*/  BSSY B1, `(.L_x_1889) ;  /* 0x00000ac000017945 */ /* 0x000fe80003800000 */
[----:B------:R-:W-:Y:S05]  /*24b40*/  @!P6 BRA `(.L_x_1890) ;  /* 0x0000000800a8e947 */ /* 0x000fea0003800000 */
[----:B------:R-:W-:Y:S01]  /*24b50*/  IMAD R13, R27, 0x8, R23 ;  /* 0x000000081b0d7824 */ /* 0x000fe200078e0217 */
[----:B------:R-:W-:Y:S01]  /*24b60*/  SHF.L.U32 R12, R30, 0x1f, RZ ;  /* 0x0000001f1e0c7819 */ /* 0x000fe200000006ff */
[----:B------:R-:W2:Y:S01]  /*24b70*/  S2R R3, SR_TID.X ;  /* 0x0000000000037919 */ /* 0x000ea20000002100 */
[----:B------:R-:W-:Y:S02]  /*24b80*/  BSSY B2, `(.L_x_1891) ;  /* 0x0000005000027945 */ /* 0x000fe40003800000 */
[----:B------:R-:W3:Y:S01]  /*24b90*/  SYNCS.PHASECHK.TRANS64.TRYWAIT P0, [R13+URZ+0x308a0], R12 ;  /* 0x0308a00c0d0075a7 */ /* 0x000ee2000800017f */
[----:B--2---:R-:W-:-:S04]  /*24ba0*/  LOP3.LUT R3, R3, 0x7f, RZ, 0xc0, !PT ;  /* 0x0000007f03037812 */ /* 0x004fc800078ec0ff */
[----:B------:R-:W-:Y:S01]  /*24bb0*/  ISETP.NE.AND P1, PT, R3, RZ, PT ;  /* 0x000000ff0300720c */ /* 0x000fe20003f25270 */
[----:B---3--:R-:W-:-:S12]  /*24bc0*/  @!P0 BRA `(.L_x_1892) ;  /* 0x0000007800f88947 */ /* 0x008fd80003800000 */
.L_x_2089:
[----:B------:R-:W-:Y:S05]  /*24bd0*/  BSYNC B2 ;  /* 0x0000000000027941 */ /* 0x000fea0003800000 */
.L_x_1891:
[----:B------:R-:W-:Y:S04]  /*24be0*/  BSSY B2, `(.L_x_1893) ;  /* 0x0000009000027945 */ /* 0x000fe80003800000 */
[----:B------:R-:W-:Y:S05]  /*24bf0*/  @P1 BRA `(.L_x_1894) ;  /* 0x00000000001c1947 */ /* 0x000fea0003800000 */
[----:B0-----:R-:W0:Y:S01]  /*24c00*/  S2R R6, SR_TID.X ;  /* 0x0000000000067919 */ /* 0x001e220000002100 */
[----:B------:R-:W-:-:S04]  /*24c10*/  IMAD.MOV.U32 R3, RZ, RZ, 0x8000 ;  /* 0x00008000ff037424 */ /* 0x000fc800078e00ff */
[----:B------:R3:W-:Y:S01]  /*24c20*/  SYNCS.ARRIVE.TRANS64 RZ, [R13+URZ+0x30890], R3 ;  /* 0x030890030dff79a7 */ /* 0x0007e2000800003f */
[----:B0-----:R-:W-:-:S04]  /*24c30*/  LOP3.LUT R6, R6, 0x1f, RZ, 0xc0, !PT ;  /* 0x0000001f06067812 */ /* 0x001fc800078ec0ff */
[----:B------:R-:W-:-:S13]  /*24c40*/  ISETP.NE.AND P0, PT, R6, RZ, PT ;  /* 0x000000ff0600720c */ /* 0x000fda0003f05270 */
[----:B---3--:R-:W-:Y:S05]  /*24c50*/  @!P0 BRA `(.L_x_1894) ;  /* 0x0000000000048947 */ /* 0x008fea0003800000 */
[----:B------:R-:W-:Y:S01]  /*24c60*/  BPT.TRAP 0x1 ;  /* 0x000000040000795c */ /* 0x000fe20000300000 */
.L_x_1894:
[----:B------:R-:W-:Y:S05]  /*24c70*/  BSYNC B2 ;  /* 0x0000000000027941 */ /* 0x000fea0003800000 */
.L_x_1893:
        /* <DEDUP_REMOVED lines=8> */
[----:B0-----:R-:W-:Y:S01]  /*24d00*/  IMAD.SHL.U32 R6, R27, 0x4000, RZ ;  /* 0x000040001b067824 */ /* 0x001fe200078e00ff */
[----:B------:R-:W-:Y:S01]  /*24d10*/  UMOV UR6, 0x0 ;  /* 0x0000000000067882 */ /* 0x000fe20000000000 */
[----:B------:R-:W-:Y:S01]  /*24d20*/  VIADD R3, R13, 0x30890 ;  /* 0x000308900d037836 */ /* 0x000fe20000000000 */
[----:B------:R-:W-:Y:S01]  /*24d30*/  UMOV UR7, 0x12f00000 ;  /* 0x12f0000000077882 */ /* 0x000fe20000000000 */
[----:B------:R-:W-:-:S08]  /*24d40*/  VIADD R14, R9, 0x20400 ;  /* 0x00020400090e7836 */ /* 0x000fd00000000000 */
.L_x_1895:
        /* <DEDUP_REMOVED lines=16> */
.L_x_1896:
        /* <DEDUP_REMOVED lines=16> */
.L_x_1897:
        /* <DEDUP_REMOVED lines=16> */
.L_x_1898:
        /* <DEDUP_REMOVED lines=13> */
.L_x_2090:
[----:B------:R-:W-:Y:S05]  /*25120*/  BSYNC B2 ;  /* 0x0000000000027941 */ /* 0x000fea0003800000 */
.L_x_1899:
[----:B------:R-:W-:Y:S01]  /*25130*/  BSSY B2, `(.L_x_1901) ;  /* 0x000000b000027945 */ /* 0x000fe20003800000 */
[----:B------:R-:W-:Y:S02]  /*25140*/  IMAD.MOV.U32 R14, RZ, RZ, 0x0 ;  /* 0x00000000ff0e7424 */ /* 0x000fe400078e00ff */
[----:B------:R-:W-:Y:S01]  /*25150*/  IMAD.MOV.U32 R15, RZ, RZ, 0x12f00000 ;  /* 0x12f00000ff0f7424 */ /* 0x000fe200078e00ff */
[----:B------:R-:W-:Y:S06]  /*25160*/  @P1 BRA `(.L_x_1902) ;  /* 0x00000000001c1947 */ /* 0x000fec0003800000 */
[----:B------:R-:W3:Y:S01]  /*25170*/  S2R R9, SR_TID.X ;  /* 0x0000000000097919 */ /* 0x000ee20000002100 */
[----:B------:R-:W-:-:S04]  /*25180*/  IMAD.MOV.U32 R3, RZ, RZ, 0x8000 ;  /* 0x00008000ff037424 */ /* 0x000fc800078e00ff */
[----:B------:R4:W-:Y:S01]  /*25190*/  SYNCS.ARRIVE.TRANS64 RZ, [R13+URZ+0x308b0], R3 ;  /* 0x0308b0030dff79a7 */ /* 0x0009e2000800003f */
[----:B---3--:R-:W-:-:S04]  /*251a0*/  LOP3.LUT R9, R9, 0x1f, RZ, 0xc0, !PT ;  /* 0x0000001f09097812 */ /* 0x008fc800078ec0ff */
[----:B------:R-:W-:-:S13]  /*251b0*/  ISETP.NE.AND P0, PT, R9, RZ, PT ;  /* 0x000000ff0900720c */ /* 0x000fda0003f05270 */
[----:B----4-:R-:W-:Y:S05]  /*251c0*/  @!P0 BRA `(.L_x_1902) ;  /* 0x0000000000048947 */ /* 0x010fea0003800000 */
[----:B------:R-:W-:Y:S01]  /*251d0*/  BPT.TRAP 0x1 ;  /* 0x000000040000795c */ /* 0x000fe20000300000 */
.L_x_1902:
[----:B------:R-:W-:Y:S05]  /*251e0*/  BSYNC B2 ;  /* 0x0000000000027941 */ /* 0x000fea0003800000 */
.L_x_1901:
[----:B------:R-:W-:Y:S01]  /*251f0*/  R2UR UR10, R17 ;  /* 0x00000000110a72ca */ /* 0x000fe200000e0000 */
[----:B------:R-:W-:Y:S01]  /*25200*/  IMAD R6, R6, 0x2, R23 ;  /* 0x0000000206067824 */ /* 0x000fe200078e0217 */
[----:B------:R-:W-:Y:S01]  /*25210*/  R2UR UR6, R14 ;  /* 0x000000000e0672ca */ /* 0x000fe200000e0000 */
[----:B------:R-:W-:Y:S01]  /*25220*/  UIADD3 UR4, UP0, UR36, 0x670, URZ ;  /* 0x0000067024047890 */ /* 0x000fe2000ff1e03f */
[----:B------:R-:W-:Y:S01]  /*25230*/  R2UR UR7, R15 ;  /* 0x000000000f0772ca */ /* 0x000fe200000e0000 */
[----:B0-2---:R-:W-:Y:S01]  /*25240*/  VIADD R13, R13, 0x308b0 ;  /* 0x000308b00d0d7836 */ /* 0x005fe20000000000 */
[----:B------:R-:W-:Y:S01]  /*25250*/  PLOP3.LUT P0, PT, PT, PT, PT, 0x80, 0x0 ;  /* 0x000000000000781c */ /* 0x000fe20003f0f070 */
[----:B------:R-:W-:Y:S01]  /*25260*/  VIADD R3, R6, 0x400 ;  /* 0x0000040006037836 */ /* 0x000fe20000000000 */
[----:B------:R-:W-:-:S12]  /*25270*/  UIADD3.X UR5, URZ, UR37, URZ, UP0, !UPT ;  /* 0x000000253f057290 */ /* 0x000fd800087fe43f */
.L_x_1903:
        /* <DEDUP_REMOVED lines=15> */
.L_x_1904:
        /* <DEDUP_REMOVED lines=15> */
.L_x_1905:
        /* <DEDUP_REMOVED lines=15> */
.L_x_1906:
        /* <DEDUP_REMOVED lines=9> */
[----:B--2---:R-:W-:Y:S05]  /*255e0*/  @P0 BRA.U.ANY `(.L_x_1906) ;  /* 0xfffffffd00d80947 */ /* 0x004fea000393ffff */
.L_x_1890:
[----:B------:R-:W-:Y:S05]  /*255f0*/  BSYNC B1 ;  /* 0x0000000000017941 */ /* 0x000fea0003800000 */
.L_x_1889:
        /* <DEDUP_REMOVED lines=9> */
.L_x_1925:
[----:B------:R-:W-:Y:S05]  /*25690*/  YIELD ;  /* 0x0000000000007946 */ /* 0x000fea0003800000 */
[----:B------:R-:W-:Y:S04]  /*256a0*/  BSSY B1, `(.L_x_1907) ;  /* 0x00000a9000017945 */ /* 0x000fe80003800000 */
[----:B------:R-:W-:Y:S05]  /*256b0*/  @!P6 BRA `(.L_x_1908) ;  /* 0x00000008009ce947 */ /* 0x000fea0003800000 */
[----:B0-----:R-:W-:Y:S01]  /*256c0*/  IMAD R6, R27, 0x8, R23 ;  /* 0x000000081b067824 */ /* 0x001fe200078e0217 */
[----:B------:R-:W-:Y:S01]  /*256d0*/  SHF.L.U32 R3, R30, 0x1f, RZ ;  /* 0x0000001f1e037819 */ /* 0x000fe200000006ff */
[----:B------:R-:W0:Y:S01]  /*256e0*/  S2R R2, SR_TID.X ;  /* 0x0000000000027919 */ /* 0x000e220000002100 */
[----:B------:R-:W-:Y:S02]  /*256f0*/  BSSY B2, `(.L_x_1909) ;  /* 0x0000005000027945 */ /* 0x000fe40003800000 */
[----:B------:R-:W2:Y:S01]  /*25700*/  SYNCS.PHASECHK.TRANS64.TRYWAIT P1, [R6+URZ+0x308a0], R3 ;  /* 0x0308a003060075a7 */ /* 0x000ea2000802017f */
[----:B0-----:R-:W-:-:S04]  /*25710*/  LOP3.LUT R2, R2, 0x7f, RZ, 0xc0, !PT ;  /* 0x0000007f02027812 */ /* 0x001fc800078ec0ff */
[----:B------:R-:W-:Y:S01]  /*25720*/  ISETP.NE.AND P2, PT, R2, RZ, PT ;  /* 0x000000ff0200720c */ /* 0x000fe20003f45270 */
[----:B--2---:R-:W-:-:S12]  /*25730*/  @!P1 BRA `(.L_x_1910) ;  /* 0x0000007000449947 */ /* 0x004fd80003800000 */
.L_x_2091:
[----:B------:R-:W-:Y:S05]  /*25740*/  BSYNC B2 ;  /* 0x0000000000027941 */ /* 0x000fea0003800000 */
.L_x_1909:
[----:B------:R-:W-:Y:S04]  /*25750*/  BSSY B2, `(.L_x_1911) ;  /* 0x0000009000027945 */ /* 0x000fe80003800000 */
[----:B------:R-:W-:Y:S05]  /*25760*/  @P2 BRA `(.L_x_1912) ;  /* 0x00000000001c2947 */ /* 0x000fea0003800000 */
[----:B------:R-:W2:Y:S01]  /*25770*/  S2R R11, SR_TID.X ;  /* 0x00000000000b7919 */ /* 0x000ea20000002100 */
[----:B------:R-:W-:-:S04]  /*25780*/  IMAD.MOV.U32 R2, RZ, RZ, 0x8000 ;  /* 0x00008000ff027424 */ /* 0x000fc800078e00ff */
[----:B------:R3:W-:Y:S01]  /*25790*/  SYNCS.ARRIVE.TRANS64 RZ, [R6+URZ+0x30890], R2 ;  /* 0x0308900206ff79a7 */ /* 0x0007e2000800003f */
[----:B--2---:R-:W-:-:S04]  /*257a0*/  LOP3.LUT R11, R11, 0x1f, RZ, 0xc0, !PT ;  /* 0x0000001f0b0b7812 */ /* 0x004fc800078ec0ff */
[----:B------:R-:W-:-:S13]  /*257b0*/  ISETP.NE.AND P1, PT, R11, RZ, PT ;  /* 0x000000ff0b00720c */ /* 0x000fda0003f25270 */
[----:B---3--:R-:W-:Y:S05]  /*257c0*/  @!P1 BRA `(.L_x_1912) ;  /* 0x0000000000049947 */ /* 0x008fea0003800000 */
[----:B------:R-:W-:Y:S01]  /*257d0*/  BPT.TRAP 0x1 ;  /* 0x000000040000795c */ /* 0x000fe20000300000 */
.L_x_1912:
[----:B------:R-:W-:Y:S05]  /*257e0*/  BSYNC B2 ;  /* 0x0000000000027941 */ /* 0x000fea0003800000 */
.L_x_1911:
        /* <DEDUP_REMOVED lines=8> */
[----:B------:R-:W-:Y:S01]  /*25870*/  VIADD R13, R11, 0x20400 ;  /* 0x000204000b0d7836 */ /* 0x000fe20000000000 */
[----:B------:R-:W-:Y:S01]  /*25880*/  UMOV UR6, 0x0 ;  /* 0x0000000000067882 */ /* 0x000fe20000000000 */
[----:B------:R-:W-:-:S10]  /*25890*/  UMOV UR7, 0x12f00000 ;  /* 0x12f0000000077882 */ /* 0x000fd40000000000 */
.L_x_1913:
        /* <DEDUP_REMOVED lines=10> */
[----:B------:R-:W-:Y:S01]  /*25940*/  IMAD.MOV.U32 R20, RZ, RZ, 0x40 ;  /* 0x00000040ff147424 */ /* 0x000fe200078e00ff */
[----:B------:R-:W-:Y:S01]  /*25950*/  PLOP3.LUT P1, PT, PT, PT, PT, 0x80, 0x0 ;  /* 0x000000000000781c */ /* 0x000fe20003f2f070 */
[----:B------:R-:W-:Y:S01]  /*25960*/  VIADD R13, R11, 0x22400 ;  /* 0x000224000b0d7836 */ /* 0x000fe20000000000 */
[----:B------:R-:W-:Y:S01]  /*25970*/  UMOV UR6, 0x0 ;  /* 0x0000000000067882 */ /* 0x000fe20000000000 */
[----:B------:R-:W-:Y:S01]  /*25980*/  UMOV UR7, 0x12f00000 ;  /* 0x12f0000000077882 */ /* 0x000fe20000000000 */
[----:B------:R-:W-:-:S15]  /*25990*/  R2UR UR10, R20 ;  /* 0x00000000140a72ca */ /* 0x000fde00000e0000 */
.L_x_1914:
        /* <DEDUP_REMOVED lines=16> */
.L_x_1915:
        /* <DEDUP_REMOVED lines=16> */
.L_x_1916:
        /* <DEDUP_REMOVED lines=10> */
[----:B------:R-:W2:Y:S01]  /*25c40*/  SYNCS.PHASECHK.TRANS64.TRYWAIT P1, [R6+URZ+0x308c0], R3 ;  /* 0x0308c003060075a7 */ /* 0x000ea2000802017f */
[----:B------:R-:W-:Y:S04]  /*25c50*/  BSSY B2, `(.L_x_1917) ;  /* 0x0000002000027945 */ /* 0x000fe80003800000 */
[----:B--2---:R-:W-:Y:S05]  /*25c60*/  @!P1 BRA `(.L_x_1918) ;  /* 0x0000006c000c9947 */ /* 0x004fea0003800000 */
.L_x_2092:
[----:B------:R-:W-:Y:S05]  /*25c70*/  BSYNC B2 ;  /* 0x0000000000027941 */ /* 0x000fea0003800000 */
.L_x_1917:
[----:B------:R-:W-:Y:S01]  /*25c80*/  BSSY B2, `(.L_x_1919) ;  /* 0x000000b000027945 */ /* 0x000fe20003800000 */
[----:B------:R-:W-:Y:S02]  /*25c90*/  IMAD.MOV.U32 R2, RZ, RZ, 0x0 ;  /* 0x00000000ff027424 */ /* 0x000fe400078e00ff */
[----:B0-2---:R-:W-:Y:S01]  /*25ca0*/  IMAD.MOV.U32 R3, RZ, RZ, 0x12f00000 ;  /* 0x12f00000ff037424 */ /* 0x005fe200078e00ff */
[----:B------:R-:W-:Y:S06]  /*25cb0*/  @P2 BRA `(.L_x_1920) ;  /* 0x00000000001c2947 */ /* 0x000fec0003800000 */
[----:B------:R-:W0:Y:S01]  /*25cc0*/  S2R R21, SR_TID.X ;  /* 0x0000000000157919 */ /* 0x000e220000002100 */
[----:B------:R-:W-:-:S04]  /*25cd0*/  IMAD.MOV.U32 R13, RZ, RZ, 0x8000 ;  /* 0x00008000ff0d7424 */ /* 0x000fc800078e00ff */
[----:B------:R2:W-:Y:S01]  /*25ce0*/  SYNCS.ARRIVE.TRANS64 RZ, [R6+URZ+0x308b0], R13 ;  /* 0x0308b00d06ff79a7 */ /* 0x0005e2000800003f */
[----:B0-----:R-:W-:-:S04]  /*25cf0*/  LOP3.LUT R21, R21, 0x1f, RZ, 0xc0, !PT ;  /* 0x0000001f15157812 */ /* 0x001fc800078ec0ff */
[----:B------:R-:W-:-:S13]  /*25d00*/  ISETP.NE.AND P1, PT, R21, RZ, PT ;  /* 0x000000ff1500720c */ /* 0x000fda0003f25270 */
[----:B--2---:R-:W-:Y:S05]  /*25d10*/  @!P1 BRA `(.L_x_1920) ;  /* 0x0000000000049947 */ /* 0x004fea0003800000 */
[----:B------:R-:W-:Y:S01]  /*25d20*/  BPT.TRAP 0x1 ;  /* 0x000000040000795c */ /* 0x000fe20000300000 */
.L_x_1920:
[----:B------:R-:W-:Y:S05]  /*25d30*/  BSYNC B2 ;  /* 0x0000000000027941 */ /* 0x000fea0003800000 */
.L_x_1919:
[----:B------:R-:W-:Y:S01]  /*25d40*/  R2UR UR10, R14 ;  /* 0x000000000e0a72ca */ /* 0x000fe200000e0000 */
[----:B------:R-:W-:Y:S01]  /*25d50*/  UIADD3 UR4, UP0, UR36, 0x670, URZ ;  /* 0x0000067024047890 */ /* 0x000fe2000ff1e03f */
[----:B------:R-:W-:Y:S01]  /*25d60*/  R2UR UR6, R2 ;  /* 0x00000000020672ca */ /* 0x000fe200000e0000 */
[----:B------:R-:W-:Y:S01]  /*25d70*/  VIADD R6, R6, 0x308b0 ;  /* 0x000308b006067836 */ /* 0x000fe20000000000 */
[----:B------:R-:W-:Y:S01]  /*25d80*/  R2UR UR7, R3 ;  /* 0x00000000030772ca */ /* 0x000fe200000e0000 */
[----:B------:R-:W-:Y:S01]  /*25d90*/  VIADD R13, R11, 0x400 ;  /* 0x000004000b0d7836 */ /* 0x000fe20000000000 */
[----:B------:R-:W-:Y:S01]  /*25da0*/  PLOP3.LUT P1, PT, PT, PT, PT, 0x80, 0x0 ;  /* 0x000000000000781c */ /* 0x000fe20003f2f070 */
[----:B------:R-:W-:-:S12]  /*25db0*/  UIADD3.X UR5, URZ, UR37, URZ, UP0, !UPT ;  /* 0x000000253f057290 */ /* 0x000fd800087fe43f */
.L_x_1921:
        /* <DEDUP_REMOVED lines=15> */
.L_x_1922:
        /* <DEDUP_REMOVED lines=15> */
.L_x_1923:
        /* <DEDUP_REMOVED lines=15> */
.L_x_1924:
        /* <DEDUP_REMOVED lines=10> */
.L_x_1908:
[----:B------:R-:W-:Y:S05]  /*26130*/  BSYNC B1 ;  /* 0x0000000000017941 */ /* 0x000fea0003800000 */
.L_x_1907:
[----:B------:R-:W-:Y:S01]  /*26140*/  ISETP.GT.AND P2, PT, R9, R5, PT ;  /* 0x000000050900720c */ /* 0x000fe20003f44270 */
[----:B------:R-:W-:Y:S02]  /*26150*/  VIADD R27, R27, 0x1 ;  /* 0x000000011b1b7836 */ /* 0x000fe40000000000 */
[----:B------:R-:W-:-:S03]  /*26160*/  VIADD R9, R9, 0xffffffff ;  /* 0xffffffff09097836 */ /* 0x000fc60000000000 */
[----:B------:R-:W-:-:S04]  /*26170*/  ISETP.NE.AND P1, PT, R27, 0x2, PT ;  /* 0x000000021b00780c */ /* 0x000fc80003f25270 */
[----:B------:R-:W-:Y:S02]  /*26180*/  SEL R3, RZ, 0x1, P1 ;  /* 0x00000001ff037807 */ /* 0x000fe40000800000 */
[----:B------:R-:W-:Y:S02]  /*26190*/  SEL R27, R27, RZ, P1 ;  /* 0x000000ff1b1b7207 */ /* 0x000fe40000800000 */
[----:B------:R-:W-:Y:S01]  /*261a0*/  LOP3.LUT R30, R30, R3, RZ, 0x3c, !PT ;  /* 0x000000031e1e7212 */ /* 0x000fe200078e3cff */
[----:B------:R-:W-:Y:S06]  /*261b0*/  @P2 BRA `(.L_x_1925) ;  /* 0xfffffff400342947 */ /* 0x000fec000383ffff */
.L_x_1883:
[----:B------:R-:W-:Y:S05]  /*261c0*/  BSYNC B0 ;  /* 0x0000000000007941 */ /* 0x000fea0003800000 */
.L_x_1882:
[----:B------:R-:W2:Y:S01]  /*261d0*/  LDC R0, c[0x0][0x448] ;  /* 0x00011200ff007b82 */ /* 0x000ea20000000800 */
[----:B------:R-:W-:Y:S01]  /*261e0*/  VIADD R5, R28, 0x7f ;  /* 0x0000007f1c057836 */ /* 0x000fe20000000000 */
[----:B------:R-:W-:Y:S06]  /*261f0*/  @!P0 WARPSYNC.ALL ;  /* 0x0000000000008948 */ /* 0x000fec0003800000 */
[----:B------:R-:W-:Y:S01]  /*26200*/  @!P0 BAR.SYNC.DEFER_BLOCKING 0xc, 0x180 ;  /* 0x0306000000008b1d */ /* 0x000fe20000010000 */
[----:B--2---:R-:W-:-:S13]  /*26210*/  ISETP.NE.AND P1, PT, R0, 0x1, PT ;  /* 0x000000010000780c */ /* 0x004fda0003f25270 */
[----:B------:R-:W2:Y:S08]  /*26220*/  @P1 LDC R0, c[0x0][0x44c] ;  /* 0x00011300ff001b82 */ /* 0x000eb00000000800 */
[----:B------:R-:W3:Y:S01]  /*26230*/  @P1 LDC R3, c[0x0][0x450] ;  /* 0x00011400ff031b82 */ /* 0x000ee20000000800 */
[----:B--2---:R-:W-:-:S05]  /*26240*/  @P1 IMAD.HI.U32 R0, R5, R0, RZ ;  /* 0x0000000005001227 */ /* 0x004fca00078e00ff */
[----:B---3--:R-:W-:Y:S02]  /*26250*/  @P1 SHF.R.U32.HI R5, RZ, R3, R0 ;  /* 0x00000003ff051219 */ /* 0x008fe40000011600 */
[----:B------:R-:W2:Y:S03]  /*26260*/  LDC.64 R2, c[0x0][0x9e0] ;  /* 0x00027800ff027b82 */ /* 0x000ea60000000a00 */
[----:B------:R-:W-:Y:S01]  /*26270*/  IMAD.IADD R9, R8, 0x1, R5 ;  /* 0x0000000108097824 */ /* 0x000fe200078e0205 */
[----:B--2---:R-:W-:-:S03]  /*26280*/  ISETP.GE.AND P2, PT, R3, 0x1, PT ;  /* 0x000000010300780c */ /* 0x004fc60003f46270 */
[----:B------:R-:W-:-:S10]  /*26290*/  IMAD.IADD R2, R9, 0x1, R2 ;  /* 0x0000000109027824 */ /* 0x000fd400078e0202 */
[----:B------:R-:W-:Y:S05]  /*262a0*/  @!P2 BRA `(.L_x_1926) ;  /* 0x000000000048a947 */ /* 0x000fea0003800000 */
[C---:B------:R-:W-:Y:S01]  /*262b0*/  ISETP.GT.AND P0, PT, R9.reuse, RZ, PT ;  /* 0x000000ff0900720c */ /* 0x040fe20003f04270 */
[----:B------:R-:W-:Y:S01]  /*262c0*/  BSSY B0, `(.L_x_1927) ;  /* 0x000000e000007945 */ /* 0x000fe20003800000 */
[----:B------:R-:W-:-:S11]  /*262d0*/  VIADD R0, R9, 0xffffffff ;  /* 0xffffffff09007836 */ /* 0x000fd60000000000 */
[----:B------:R-:W-:Y:S05]  /*262e0*/  @P0 BRA `(.L_x_1928) ;  /* 0x00000000001c0947 */ /* 0x000fea0003800000 */
[----:B------:R-:W-:Y:S01]  /*262f0*/  ISETP.NE.AND P0, PT, R3, 0x1, PT ;  /* 0x000000010300780c */ /* 0x000fe20003f05270 */
[----:B------:R-:W-:-:S12]  /*26300*/  IMAD.MOV R9, RZ, RZ, -R9 ;  /* 0x000000ffff097224 */ /* 0x000fd800078e0a09 */
[----:B------:R-:W2:Y:S02]  /*26310*/  @P0 LDC.64 R4, c[0x0][0x9e8] ;  /* 0x00027a00ff040b82 */ /* 0x000ea40000000a00 */
[----:B--2---:R-:W-:-:S05]  /*26320*/  @P0 IMAD.HI.U32 R4, R9, R4, RZ ;  /* 0x0000000409040227 */ /* 0x004fca00078e00ff */
[----:B------:R-:W-:-:S04]  /*26330*/  @P0 SHF.R.U32.HI R9, RZ, R5, R4 ;  /* 0x00000005ff090219 */ /* 0x000fc80000011604 */
[----:B------:R-:W-:Y:S01]  /*26340*/  LOP3.LUT R0, RZ, R9, RZ, 0x33, !PT ;  /* 0x00000009ff007212 */ /* 0x000fe200078e33ff */
[----:B------:R-:W-:Y:S06]  /*26350*/  BRA `(.L_x_1929) ;  /* 0x0000000000107947 */ /* 0x000fec0003800000 */
.L_x_1928:
[----:B------:R-:W-:-:S13]  /*26360*/  ISETP.NE.AND P0, PT, R3, 0x1, PT ;  /* 0x000000010300780c */ /* 0x000fda0003f05270 */
[----:B------:R-:W2:Y:S02]  /*26370*/  @P0 LDC.64 R4, c[0x0][0x9e8] ;  /* 0x00027a00ff040b82 */ /* 0x000ea40000000a00 */
[----:B--2---:R-:W-:-:S05]  /*26380*/  @P0 IMAD.HI.U32 R4, R0, R4, RZ ;  /* 0x0000000400040227 */ /* 0x004fca00078e00ff */
[----:B------:R-:W-:-:S07]  /*26390*/  @P0 SHF.R.U32.HI R0, RZ, R5, R4 ;  /* 0x00000005ff000219 */ /* 0x000fce0000011604 */
.L_x_1929:
[----:B------:R-:W-:Y:S05]  /*263a0*/  BSYNC B0 ;  /* 0x0000000000007941 */ /* 0x000fea0003800000 */
.L_x_1927:
[----:B------:R-:W-:-:S05]  /*263b0*/  IMAD R5, R0, R3, R3 ;  /* 0x0000000300057224 */ /* 0x000fca00078e0203 */
[----:B------:R-:W-:-:S07]  /*263c0*/  VIMNMX R2, R2, R5, PT ;  /* 0x0000000502027248 */ /* 0x000fce0003fe0100 */
.L_x_1926:
[----:B------:R-:W-:Y:S01]  /*263d0*/  VIADD R2, R2, 0x3f ;  /* 0x0000003f02027836 */ /* 0x000fe20000000000 */
[----:B------:R-:W2:Y:S01]  /*263e0*/  @P1 LDC R9, c[0x0][0x44c] ;  /* 0x00011300ff091b82 */ /* 0x000ea20000000800 */
[----:B------:R-:W-:-:S03]  /*263f0*/  ULDC UR4, c[0x0][0x9dc] ;  /* 0x0002770000047ab9 */ /* 0x000fc60000000800 */
[----:B------:R-:W-:-:S04]  /*26400*/  SHF.R.S32.HI R5, RZ, 0x1f, R2 ;  /* 0x0000001fff057819 */ /* 0x000fc80000011402 */
[----:B------:R-:W3:Y:S01]  /*26410*/  @P1 LDC R0, c[0x0][0x450] ;  /* 0x00011400ff001b82 */ /* 0x000ee20000000800 */
[----:B------:R-:W-:Y:S01]  /*26420*/  LEA.HI R5, R5, R2, RZ, 0x6 ;  /* 0x0000000205057211 */ /* 0x000fe200078f30ff */
[----:B------:R-:W-:-:S03]  /*26430*/  IMAD.MOV.U32 R2, RZ, RZ, R28 ;  /* 0x000000ffff027224 */ /* 0x000fc600078e001c */
[----:B------:R-:W-:-:S04]  /*26440*/  SHF.R.S32.HI R5, RZ, 0x6, R5 ;  /* 0x00000006ff057819 */ /* 0x000fc80000011405 */
[----:B------:R-:W-:-:S05]  /*26450*/  VIMNMX R26, R10, R5, PT ;  /* 0x000000050a1a7248 */ /* 0x000fca0003fe0100 */
[----:B------:R4:W-:Y:S01]  /*26460*/  STL [R1+0x30], R26 ;  /* 0x0000301a01007387 */ /* 0x0009e20000100800 */
[----:B--2---:R-:W-:-:S05]  /*26470*/  @P1 IMAD.HI.U32 R9, R28, R9, RZ ;  /* 0x000000091c091227 */ /* 0x004fca00078e00ff */
[----:B---3--:R-:W-:-:S05]  /*26480*/  @P1 SHF.R.U32.HI R2, RZ, R0, R9 ;  /* 0x00000000ff021219 */ /* 0x008fca0000011609 */
[----:B------:R-:W-:-:S04]  /*26490*/  IMAD.IADD R7, R7, 0x1, R2 ;  /* 0x0000000107077824 */ /* 0x000fc800078e0202 */
[----:B------:R-:W-:Y:S01]  /*264a0*/  VIADD R0, R7, -UR4 ;  /* 0x8000000407007c36 */ /* 0x000fe20008000000 */
[----:B----4-:R-:W-:Y:S06]  /*264b0*/  @!P2 BRA `(.L_x_1930) ;  /* 0x000000000044a947 */ /* 0x010fec0003800000 */
[----:B------:R-:W-:Y:S01]  /*264c0*/  ISETP.GT.AND P0, PT, R7, -0x1, PT ;  /* 0xffffffff0700780c */ /* 0x000fe20003f04270 */
[----:B------:R-:W-:-:S12]  /*264d0*/  BSSY B0, `(.L_x_1931) ;  /* 0x000000d000007945 */ /* 0x000fd80003800000 */
[----:B------:R-:W-:Y:S05]  /*264e0*/  @P0 BRA `(.L_x_1932) ;  /* 0x00000000001c0947 */ /* 0x000fea0003800000 */
[----:B------:R-:W-:Y:S02]  /*264f0*/  ISETP.NE.AND P0, PT, R3, 0x1, PT ;  /* 0x000000010300780c */ /* 0x000fe40003f05270 */
[----:B------:R-:W-:-:S11]  /*26500*/  LOP3.LUT R7, RZ, R7, RZ, 0x33, !PT ;  /* 0x00000007ff077212 */ /* 0x000fd600078e33ff */
[----:B------:R-:W2:Y:S02]  /*26510*/  @P0 LDC.64 R4, c[0x0][0x9e8] ;  /* 0x00027a00ff040b82 */ /* 0x000ea40000000a00 */
[----:B--2---:R-:W-:-:S05]  /*26520*/  @P0 IMAD.HI.U32 R4, R7, R4, RZ ;  /* 0x0000000407040227 */ /* 0x004fca00078e00ff */
[----:B------:R-:W-:-:S04]  /*26530*/  @P0 SHF.R.U32.HI R7, RZ, R5, R4 ;  /* 0x00000005ff070219 */ /* 0x000fc80000011604 */
[----:B------:R-:W-:Y:S01]  /*26540*/  LOP3.LUT R7, RZ, R7, RZ, 0x33, !PT ;  /* 0x00000007ff077212 */ /* 0x000fe200078e33ff */
[----:B------:R-:W-:Y:S06]  /*26550*/  BRA `(.L_x_1933) ;  /* 0x0000000000107947 */ /* 0x000fec0003800000 */
.L_x_1932:
[----:B------:R-:W-:-:S13]  /*26560*/  ISETP.NE.AND P0, PT, R3, 0x1, PT ;  /* 0x000000010300780c */ /* 0x000fda0003f05270 */
[----:B------:R-:W2:Y:S02]  /*26570*/  @P0 LDC.64 R4, c[0x0][0x9e8] ;  /* 0x00027a00ff040b82 */ /* 0x000ea40000000a00 */
[----:B--2---:R-:W-:-:S05]  /*26580*/  @P0 IMAD.HI.U32 R4, R7, R4, RZ ;  /* 0x0000000407040227 */ /* 0x004fca00078e00ff */
[----:B------:R-:W-:-:S07]  /*26590*/  @P0 SHF.R.U32.HI R7, RZ, R5, R4 ;  /* 0x00000005ff070219 */ /* 0x000fce0000011604 */
.L_x_1933:
[----:B------:R-:W-:Y:S05]  /*265a0*/  BSYNC B0 ;  /* 0x0000000000007941 */ /* 0x000fea0003800000 */
.L_x_1931:
[----:B------:R-:W-:-:S05]  /*265b0*/  IMAD R3, R7, R3, RZ ;  /* 0x0000000307037224 */ /* 0x000fca00078e02ff */
[----:B------:R-:W-:-:S07]  /*265c0*/  VIMNMX R0, R0, R3, !PT ;  /* 0x0000000300007248 */ /* 0x000fce0007fe0100 */
.L_x_1930:
[----:B------:R-:W-:Y:S01]  /*265d0*/  SHF.R.S32.HI R3, RZ, 0x1f, R0 ;  /* 0x0000001fff037819 */ /* 0x000fe20000011400 */
[----:B------:R-:W-:Y:S03]  /*265e0*/  BSSY B7, `(.L_x_1934) ;  /* 0x000036d000077945 */ /* 0x000fe60003800000 */
[----:B------:R-:W-:-:S04]  /*265f0*/  LEA.HI R3, R3, R0, RZ, 0x6 ;  /* 0x0000000003037211 */ /* 0x000fc800078f30ff */
[----:B------:R-:W-:-:S04]  /*26600*/  SHF.R.S32.HI R3, RZ, 0x6, R3 ;  /* 0x00000006ff037819 */ /* 0x000fc80000011403 */
[----:B------:R-:W-:-:S04]  /*26610*/  VIMNMX R2, RZ, R3, !PT ;  /* 0x00000003ff027248 */ /* 0x000fc80007fe0100 */
[----:B------:R-:W-:Y:S01]  /*26620*/  ISETP.GT.AND P0, PT, R26, R2, PT ;  /* 0x000000021a00720c */ /* 0x000fe20003f04270 */
[----:B------:R2:W-:-:S12]  /*26630*/  STL [R1+0x14], R2 ;  /* 0x0000140201007387 */ /* 0x0005d80000100800 */
[----:B--2---:R-:W-:Y:S05]  /*26640*/  @P0 BRA `(.L_x_1935) ;  /* 0x0000000000440947 */ /* 0x004fea0003800000 */
[----:B------:R-:W2:Y:S02]  /*26650*/  S2R R2, SR_TID.X ;  /* 0x0000000000027919 */ /* 0x000ea40000002100 */
[----:B--2---:R-:W-:-:S04]  /*26660*/  LOP3.LUT R2, R2, 0x7f, RZ, 0xc0, !PT ;  /* 0x0000007f02027812 */ /* 0x004fc800078ec0ff */
[----:B------:R-:W-:-:S13]  /*26670*/  ISETP.NE.AND P0, PT, R2, RZ, PT ;  /* 0x000000ff0200720c */ /* 0x000fda0003f05270 */
[----:B------:R-:W-:Y:S05]  /*26680*/  @P0 BRA `(.L_x_1936) ;  /* 0x0000003400880947 */ /* 0x000fea0003800000 */
[----:B------:R-:W2:Y:S01]  /*26690*/  S2R R5, SR_LANEID ;  /* 0x0000000000057919 */ /* 0x000ea20000000000 */
[----:B------:R-:W-:Y:S01]  /*266a0*/  VOTEU.ANY UR4, UPT, PT ;  /* 0x0000000000047886 */ /* 0x000fe200038e0100 */
[----:B------:R-:W3:Y:S01]  /*266b0*/  LDC.64 R2, c[0x0][0xc60] ;  /* 0x00031800ff027b82 */ /* 0x000ee20000000a00 */
[----:B------:R-:W2:Y:S02]  /*266c0*/  FLO.U32 R0, UR4 ;  /* 0x0000000400007d00 */ /* 0x000ea400080e0000 */
[----:B--2---:R-:W-:-:S06]  /*266d0*/  ISETP.EQ.U32.AND P0, PT, R0, R5, PT ;  /* 0x000000050000720c */ /* 0x004fcc0003f02070 */
[----:B------:R-:W3:Y:S07]  /*266e0*/  POPC R5, UR4 ;  /* 0x0000000400057d09 */ /* 0x000eee0008000000 */
[----:B---3--:R-:W2:Y:S01]  /*266f0*/  @P0 ATOMG.E.ADD.STRONG.GPU PT, R3, desc[UR60][R2.64], R5 ;  /* 0x00000005020309a8 */ /* 0x008ea200081ee1fc */
[----:B------:R-:W3:Y:S02]  /*26700*/  S2R R4, SR_LTMASK ;  /* 0x0000000000047919 */ /* 0x000ee40000003900 */
[----:B---3--:R-:W-:-:S04]  /*26710*/  LOP3.LUT R4, R4, UR4, RZ, 0xc0, !PT ;  /* 0x0000000404047c12 */ /* 0x008fc8000f8ec0ff */
[----:B------:R-:W3:Y:S01]  /*26720*/  POPC R7, R4 ;  /* 0x0000000400077309 */ /* 0x000ee20000000000 */
[----:B--2---:R-:W3:Y:S02]  /*26730*/  SHFL.IDX PT, R0, R3, R0, 0x1f ;  /* 0x00001f0003007589 */ /* 0x004ee400000e0000 */
[----:B---3--:R-:W-:Y:S01]  /*26740*/  IADD3 R16, R0, UR38, R7 ;  /* 0x0000002600107c10 */ /* 0x008fe2000fffe007 */
[----:B------:R-:W-:Y:S06]  /*26750*/  BRA `(.L_x_1936) ;  /* 0x0000003400547947 */ /* 0x000fec0003800000 */
.L_x_1935:
        /* <DEDUP_REMOVED lines=8> */
[----:B------:R-:W-:Y:S02]  /*267e0*/  IMAD.U32 R4, RZ, RZ, UR6 ;  /* 0x00000006ff047e24 */ /* 0x000fe4000f8e00ff */
[----:B------:R-:W2:Y:S01]  /*267f0*/  LDC.64 R2, c[0x4][R2] ;  /* 0x0100000002027b82 */ /* 0x000ea20000000a00 */
[----:B------:R-:W-:Y:S02]  /*26800*/  IMAD.U32 R5, RZ, RZ, UR7 ;  /* 0x00000007ff057e24 */ /* 0x000fe4000f8e00ff */
[----:B0-----:R-:W-:Y:S02]  /*26810*/  IMAD.U32 R6, RZ, RZ, UR8 ;  /* 0x00000008ff067e24 */ /* 0x001fe4000f8e00ff */
[----:B------:R-:W-:-:S02]  /*26820*/  IMAD.U32 R7, RZ, RZ, UR9 ;  /* 0x00000009ff077e24 */ /* 0x000fc4000f8e00ff */
[----:B------:R-:W-:Y:S02]  /*26830*/  IMAD.U32 R10, RZ, RZ, UR4 ;  /* 0x00000004ff0a7e24 */ /* 0x000fe4000f8e00ff */
[----:B------:R-:W-:Y:S02]  /*26840*/  IMAD.U32 R11, RZ, RZ, UR5 ;  /* 0x00000005ff0b7e24 */ /* 0x000fe4000f8e00ff */
[----:B------:R-:W-:Y:S02]  /*26850*/  IMAD.MOV.U32 R8, RZ, RZ, 0x70 ;  /* 0x00000070ff087424 */ /* 0x000fe400078e00ff */
[----:B------:R-:W-:Y:S02]  /*26860*/  IMAD.MOV.U32 R12, RZ, RZ, 0x1 ;  /* 0x00000001ff0c7424 */ /* 0x000fe400078e00ff */
[----:B------:R-:W-:-:S07]  /*26870*/  IMAD.MOV.U32 R13, RZ, RZ, RZ ;  /* 0x000000ffff0d7224 */ /* 0x000fce00078e00ff */
[----:B------:R-:W-:-:S07]  /*26880*/  LEPC R20, `(.L_x_1938) ;  /* 0x000000001014794e */ /* 0x000fce0000000000 */
[----:B-12---:R-:W-:Y:S05]  /*26890*/  CALL.ABS.NOINC R2 ;  /* 0x0000000002007343 */ /* 0x006fea0003c00000 */
.L_x_1938:
[----:B------:R-:W-:Y:S05]  /*268a0*/  BSYNC B6 ;  /* 0x0000000000067941 */ /* 0x000fea0003800000 */
.L_x_1937:
        /* <DEDUP_REMOVED lines=8> */
[----:B------:R2:W3:Y:S01]  /*26930*/  LDC.64 R2, c[0x4][R17] ;  /* 0x0100000011027b82 */ /* 0x0004e20000000a00 */
[----:B------:R-:W-:Y:S02]  /*26940*/  IMAD.U32 R4, RZ, RZ, UR6 ;  /* 0x00000006ff047e24 */ /* 0x000fe4000f8e00ff */
[----:B------:R-:W-:Y:S02]  /*26950*/  IMAD.U32 R5, RZ, RZ, UR7 ;  /* 0x00000007ff057e24 */ /* 0x000fe4000f8e00ff */
[----:B0-----:R-:W-:Y:S02]  /*26960*/  IMAD.U32 R6, RZ, RZ, UR8 ;  /* 0x00000008ff067e24 */ /* 0x001fe4000f8e00ff */
[----:B------:R-:W-:-:S02]  /*26970*/  IMAD.U32 R7, RZ, RZ, UR9 ;  /* 0x00000009ff077e24 */ /* 0x000fc4000f8e00ff */
[----:B------:R-:W-:Y:S02]  /*26980*/  IMAD.U32 R10, RZ, RZ, UR4 ;  /* 0x00000004ff0a7e24 */ /* 0x000fe4000f8e00ff */
[----:B------:R-:W-:Y:S02]  /*26990*/  IMAD.U32 R11, RZ, RZ, UR5 ;  /* 0x00000005ff0b7e24 */ /* 0x000fe4000f8e00ff */
[----:B------:R-:W-:Y:S02]  /*269a0*/  IMAD.MOV.U32 R8, RZ, RZ, 0x70 ;  /* 0x00000070ff087424 */ /* 0x000fe400078e00ff */
[----:B------:R-:W-:Y:S02]  /*269b0*/  IMAD.MOV.U32 R12, RZ, RZ, 0x1 ;  /* 0x00000001ff0c7424 */ /* 0x000fe400078e00ff */
[----:B--2---:R-:W-:-:S07]  /*269c0*/  IMAD.MOV.U32 R13, RZ, RZ, RZ ;  /* 0x000000ffff0d7224 */ /* 0x004fce00078e00ff */
[----:B------:R-:W-:-:S07]  /*269d0*/  LEPC R20, `(.L_x_1941) ;  /* 0x000000001014794e */ /* 0x000fce0000000000 */
[----:B-1-3--:R-:W-:Y:S05]  /*269e0*/  CALL.ABS.NOINC R2 ;  /* 0x0000000002007343 */ /* 0x00afea0003c00000 */
.L_x_1941:
        /* <DEDUP_REMOVED lines=15> */
.L_x_1940:
[----:B------:R-:W-:Y:S05]  /*26ae0*/  BSYNC B6 ;  /* 0x0000000000067941 */ /* 0x000fea0003800000 */
.L_x_1939:
[----:B------:R-:W-:Y:S01]  /*26af0*/  ULDC.64 UR4, c[0x0][0x9f8] ;  /* 0x00027e0000047ab9 */ /* 0x000fe20000000a00 */
[----:B------:R-:W2:Y:S01]  /*26b00*/  LDL R24, [R1+0xc] ;  /* 0x00000c0001187983 */ /* 0x000ea20000100800 */
[----:B------:R-:W-:-:S03]  /*26b10*/  ISETP.NE.U32.AND P0, PT, RZ, UR4, PT ;  /* 0x00000004ff007c0c */ /* 0x000fc6000bf05070 */
[----:B------:R-:W3:Y:S01]  /*26b20*/  LDL R21, [R1+0x10] ;  /* 0x0000100001157983 */ /* 0x000ee20000100800 */
[----:B------:R-:W-:Y:S01]  /*26b30*/  ISETP.NE.AND.EX P0, PT, RZ, UR5, PT, P0 ;  /* 0x00000005ff007c0c */ /* 0x000fe2000bf05300 */
[----:B------:R-:W-:Y:S01]  /*26b40*/  IMAD.MOV.U32 R33, RZ, RZ, R19 ;  /* 0x000000ffff217224 */ /* 0x000fe200078e0013 */
[----:B------:R-:W4:Y:S01]  /*26b50*/  LDC R7, c[0x0][0x430] ;  /* 0x00010c00ff077b82 */ /* 0x000f220000000800 */
[----:B------:R-:W3:Y:S01]  /*26b60*/  LDL R17, [R1+0x44] ;  /* 0x0000440001117983 */ /* 0x000ee20000100800 */
[----:B------:R-:W0:Y:S01]  /*26b70*/  S2R R20, SR_TID.X ;  /* 0x0000000000147919 */ /* 0x000e220000002100 */
[----:B------:R-:W-:Y:S01]  /*26b80*/  VIADD R8, R26, 0xffffffff ;  /* 0xffffffff1a087836 */ /* 0x000fe20000000000 */
[----:B------:R-:W-:Y:S01]  /*26b90*/  LOP3.LUT R22, R22, 0xfffffffe, RZ, 0xc0, !PT ;  /* 0xfffffffe16167812 */ /* 0x000fe200078ec0ff */
[----:B------:R-:W-:-:S06]  /*26ba0*/  ULDC UR4, c[0x0][0x2f4] ;  /* 0x0000bd0000047ab9 */ /* 0x000fcc0000000800 */
[----:B------:R-:W1:Y:S02]  /*26bb0*/  @P0 LDC.64 R2, c[0x0][0x9f8] ;  /* 0x00027e00ff020b82 */ /* 0x000e640000000a00 */
[----:B-1----:R-:W-:Y:S01]  /*26bc0*/  @P0 IMAD.WIDE R2, R19, 0x4, R2 ;  /* 0x0000000413020825 */ /* 0x002fe200078e0202 */
[----:B0-----:R-:W-:-:S04]  /*26bd0*/  LOP3.LUT R20, R20, 0x7f, RZ, 0xc0, !PT ;  /* 0x0000007f14147812 */ /* 0x001fc800078ec0ff */
[----:B------:R0:W3:Y:S01]  /*26be0*/  @P0 LDG.E R33, desc[UR60][R2.64] ;  /* 0x0000003c02210981 */ /* 0x0000e2000c1e1900 */
[----:B------:R-:W-:Y:S02]  /*26bf0*/  SHF.R.U32.HI R32, RZ, 0x3, R20 ;  /* 0x00000003ff207819 */ /* 0x000fe40000011614 */
[----:B------:R-:W1:Y:S01]  /*26c00*/  S2R R20, SR_TID.X ;  /* 0x0000000000147919 */ /* 0x000e620000002100 */
[----:B----4-:R-:W-:-:S13]  /*26c10*/  ISETP.NE.AND P1, PT, R7, 0x1, PT ;  /* 0x000000010700780c */ /* 0x010fda0003f25270 */
[----:B------:R-:W4:Y:S08]  /*26c20*/  @P1 LDC R6, c[0x0][0x434] ;  /* 0x00010d00ff061b82 */ /* 0x000f300000000800 */
[----:B------:R-:W0:Y:S01]  /*26c30*/  @P1 LDC R0, c[0x0][0x438] ;  /* 0x00010e00ff001b82 */ /* 0x000e220000000800 */
[----:B-1----:R-:W-:-:S05]  /*26c40*/  IMAD.SHL.U32 R20, R20, 0x10, RZ ;  /* 0x0000001014147824 */ /* 0x002fca00078e00ff */
[----:B------:R-:W-:-:S05]  /*26c50*/  LOP3.LUT R20, R32, 0x70, R20, 0xf8, !PT ;  /* 0x0000007020147812 */ /* 0x000fca00078ef814 */
[----:B------:R-:W-:Y:S01]  /*26c60*/  IMAD R5, R8, 0x40, R20 ;  /* 0x0000004008057824 */ /* 0x000fe200078e0214 */
[----:B------:R-:W-:-:S04]  /*26c70*/  LOP3.LUT R11, R37, 0x40, RZ, 0xfc, !PT ;  /* 0x00000040250b7812 */ /* 0x000fc800078efcff */
[----:B------:R-:W-:Y:S02]  /*26c80*/  ISETP.GE.AND P3, PT, R11, UR4, PT ;  /* 0x000000040b007c0c */ /* 0x000fe4000bf66270 */
[----:B------:R-:W-:-:S04]  /*26c90*/  LOP3.LUT R10, R37, 0x80, RZ, 0xfc, !PT ;  /* 0x00000080250a7812 */ /* 0x000fc800078efcff */
[----:B------:R-:W-:Y:S01]  /*26ca0*/  ISETP.GE.AND P2, PT, R10, UR4, PT ;  /* 0x000000040a007c0c */ /* 0x000fe2000bf46270 */
[----:B------:R-:W-:Y:S01]  /*26cb0*/  UMOV UR5, 0xffffffff ;  /* 0xffffffff00057882 */ /* 0x000fe20000000000 */
[----:B--2---:R-:W-:-:S04]  /*26cc0*/  ISETP.GE.AND P0, PT, R5, R24, PT ;  /* 0x000000180500720c */ /* 0x004fc80003f06270 */
[----:B------:R-:W-:Y:S01]  /*26cd0*/  ISETP.GT.U32.OR P0, PT, R20, 0x3f, P0 ;  /* 0x0000003f1400780c */ /* 0x000fe20000704470 */
[----:B---3--:R-:W-:-:S04]  /*26ce0*/  IMAD.IADD R5, R5, 0x1, R21 ;  /* 0x0000000105057824 */ /* 0x008fc800078e0215 */
[----:B----4-:R-:W-:-:S08]  /*26cf0*/  @P1 IMAD.HI.U32 R6, R5, R6, RZ ;  /* 0x0000000605061227 */ /* 0x010fd000078e00ff */
[----:B0-----:R-:W0:Y:S01]  /*26d00*/  @!P0 LDC.64 R2, c[0x0][0x428] ;  /* 0x00010a00ff028b82 */ /* 0x001e220000000a00 */
[----:B------:R-:W-:Y:S01]  /*26d10*/  IMAD.MOV.U32 R4, RZ, RZ, R5 ;  /* 0x000000ffff047224 */ /* 0x000fe200078e0005 */
[----:B------:R-:W-:-:S05]  /*26d20*/  @P1 SHF.R.U32.HI R4, RZ, R0, R6 ;  /* 0x00000000ff041219 */ /* 0x000fca0000011606 */
[----:B------:R-:W-:-:S04]  /*26d30*/  IMAD.MOV R0, RZ, RZ, -R4 ;  /* 0x000000ffff007224 */ /* 0x000fc800078e0a04 */
[----:B------:R-:W-:Y:S01]  /*26d40*/  IMAD R0, R7, R0, R5 ;  /* 0x0000000007007224 */ /* 0x000fe200078e0205 */
[--C-:B------:R-:W-:Y:S02]  /*26d50*/  @!P0 SHF.R.S32.HI R5, RZ, 0x1f, R4.reuse ;  /* 0x0000001fff058819 */ /* 0x100fe40000011404 */
[----:B------:R-:W-:Y:S01]  /*26d60*/  SHF.R.S32.HI R9, RZ, 0x1f, R33 ;  /* 0x0000001fff097819 */ /* 0x000fe20000011421 */
[----:B0-----:R-:W-:-:S04]  /*26d70*/  @!P0 IMAD.WIDE.U32 R4, R33, R2, R4 ;  /* 0x0000000221048225 */ /* 0x001fc800078e0004 */
[----:B------:R-:W-:-:S04]  /*26d80*/  @!P0 IMAD R6, R9, R2, RZ ;  /* 0x0000000209068224 */ /* 0x000fc800078e02ff */
[----:B------:R-:W-:Y:S02]  /*26d90*/  @!P0 IMAD R7, R33, R3, R6 ;  /* 0x0000000321078224 */ /* 0x000fe400078e0206 */
[----:B------:R-:W0:Y:S02]  /*26da0*/  @!P0 LDC.64 R2, c[0x0][0x418] ;  /* 0x00010600ff028b82 */ /* 0x000e240000000a00 */
[----:B------:R-:W-:Y:S01]  /*26db0*/  @!P0 IMAD.IADD R7, R5, 0x1, R7 ;  /* 0x0000000105078824 */ /* 0x000fe200078e0207 */
[----:B0-----:R-:W-:Y:S01]  /*26dc0*/  @!P0 LEA R6, P1, R4, R2, 0x2 ;  /* 0x0000000204068211 */ /* 0x001fe200078210ff */
[----:B------:R-:W-:-:S03]  /*26dd0*/  IMAD.MOV.U32 R2, RZ, RZ, RZ ;  /* 0x000000ffff027224 */ /* 0x000fc600078e00ff */
[----:B------:R-:W-:Y:S02]  /*26de0*/  @!P0 LEA.HI.X R7, R4, R3, R7, 0x2, P1 ;  /* 0x0000000304078211 */ /* 0x000fe400008f1407 */
[----:B------:R-:W-:-:S03]  /*26df0*/  ISETP.GT.U32.AND P1, PT, R20, 0x3f, PT ;  /* 0x0000003f1400780c */ /* 0x000fc60003f24070 */
[----:B------:R0:W5:Y:S01]  /*26e00*/  @!P0 LDG.E R2, desc[UR60][R6.64] ;  /* 0x0000003c06028981 */ /* 0x000162000c1e1900 */
[----:B------:R-:W-:-:S09]  /*26e10*/  ISETP.NE.AND P0, PT, R17, 0x3, PT ;  /* 0x000000031100780c */ /* 0x000fd20003f05270 */
[----:B------:R-:W-:Y:S02]  /*26e20*/  @P1 LOP3.LUT R22, R22, 0x1, RZ, 0xfc, !PT ;  /* 0x0000000116161812 */ /* 0x000fe400078efcff */
[----:B------:R-:W-:Y:S02]  /*26e30*/  ISETP.GE.AND P1, PT, R37, UR4, PT ;  /* 0x0000000425007c0c */ /* 0x000fe4000bf26270 */
[----:B------:R-:W-:-:S04]  /*26e40*/  LOP3.LUT R22, R22, 0xffffffdf, RZ, 0xc0, !PT ;  /* 0xffffffdf16167812 */ /* 0x000fc800078ec0ff */
[----:B------:R-:W-:-:S04]  /*26e50*/  @P0 LOP3.LUT R22, R22, 0x20, RZ, 0xfc, !PT ;  /* 0x0000002016160812 */ /* 0x000fc800078efcff */
[----:B------:R-:W-:-:S04]  /*26e60*/  LOP3.LUT R22, R22, 0xffffffef, RZ, 0xc0, !PT ;  /* 0xffffffef16167812 */ /* 0x000fc800078ec0ff */
[----:B------:R-:W-:Y:S01]  /*26e70*/  @P1 LOP3.LUT R22, R22, 0x10, RZ, 0xfc, !PT ;  /* 0x0000001016161812 */ /* 0x000fe200078efcff */
[----:B------:R1:W-:Y:S03]  /*26e80*/  STL [R1+0x18], R9 ;  /* 0x0000180901007387 */ /* 0x0003e60000100800 */
[----:B------:R-:W-:-:S04]  /*26e90*/  LOP3.LUT R22, R22, 0xfffffff7, RZ, 0xc0, !PT ;  /* 0xfffffff716167812 */ /* 0x000fc800078ec0ff */
[----:B------:R-:W-:Y:S02]  /*26ea0*/  @P3 LOP3.LUT R22, R22, 0x8, RZ, 0xfc, !PT ;  /* 0x0000000816163812 */ /* 0x000fe400078efcff */
[----:B-1----:R-:W-:Y:S02]  /*26eb0*/  LOP3.LUT R9, R37, 0xc0, RZ, 0xfc, !PT ;  /* 0x000000c025097812 */ /* 0x002fe400078efcff */
[----:B------:R-:W-:Y:S02]  /*26ec0*/  LOP3.LUT R22, R22, 0xfffffffd, RZ, 0xc0, !PT ;  /* 0xfffffffd16167812 */ /* 0x000fe400078ec0ff */
[----:B------:R-:W-:Y:S02]  /*26ed0*/  ISETP.GE.AND P1, PT, R9, UR4, PT ;  /* 0x0000000409007c0c */ /* 0x000fe4000bf26270 */
[----:B------:R-:W-:-:S04]  /*26ee0*/  LOP3.LUT R22, R22, 0xfffffffb, RZ, 0xc0, !PT ;  /* 0xfffffffb16167812 */ /* 0x000fc800078ec0ff */
[----:B------:R-:W-:-:S07]  /*26ef0*/  @P2 LOP3.LUT R22, R22, 0x4, RZ, 0xfc, !PT ;  /* 0x0000000416162812 */ /* 0x000fce00078efcff */
[----:B------:R-:W-:Y:S01]  /*26f00*/  @P1 LOP3.LUT R22, R22, 0x2, RZ, 0xfc, !PT ;  /* 0x0000000216161812 */ /* 0x000fe200078efcff */
[----:B0-----:R-:W-:Y:S06]  /*26f10*/  BRA.DIV UR5, `(.L_x_1942) ;  /* 0x0000005a05747947 */ /* 0x001fec000b800000 */
.L_x_2095:
[----:B------:R-:W-:Y:S01]  /*26f20*/  SHF.R.S32.HI R32, RZ, 0x1f, R18 ;  /* 0x0000001fff207819 */ /* 0x000fe20000011412 */
[----:B------:R-:W-:Y:S01]  /*26f30*/  IMAD.MOV.U32 R26, RZ, RZ, R8 ;  /* 0x000000ffff1a7224 */ /* 0x000fe200078e0008 */
[----:B------:R-:W-:Y:S06]  /*26f40*/  @!P0 BRA `(.L_x_1943) ;  /* 0x0000000000048947 */ /* 0x000fec0003800000 */
[----:B------:R-:W-:Y:S01]  /*26f50*/  BPT.TRAP 0x1 ;  /* 0x000000040000795c */ /* 0x000fe20000300000 */
.L_x_1943:
        /* <DEDUP_REMOVED lines=18> */
[----:B------:R-:W-:Y:S01]  /*27080*/  IMAD.IADD R24, R5, 0x1, R24 ;  /* 0x0000000105187824 */ /* 0x000fe200078e0218 */
[C---:B------:R-:W-:Y:S02]  /*27090*/  LEA R17, P0, R4.reuse, UR4, 0x1 ;  /* 0x0000000404117c11 */ /* 0x040fe4000f8008ff */
[----:B------:R-:W-:Y:S02]  /*270a0*/  SHF.L.U32 R5, R29, 0x1f, RZ ;  /* 0x0000001f1d057819 */ /* 0x000fe400000006ff */
[----:B------:R-:W-:Y:S01]  /*270b0*/  LEA.HI.X R24, R4, UR5, R24, 0x1, P0 ;  /* 0x0000000504187c11 */ /* 0x000fe200080f0c18 */
[----:B------:R-:W-:-:S07]  /*270c0*/  IMAD R4, R25, 0x8, R23 ;  /* 0x0000000819047824 */ /* 0x000fce00078e0217 */
[----:B------:R-:W0:Y:S02]  /*270d0*/  SYNCS.PHASECHK.TRANS64.TRYWAIT P0, [R4+URZ+0x30840], R5 ;  /* 0x03084005040075a7 */ /* 0x000e24000800017f */
[----:B0-----:R-:W-:Y:S05]  /*270e0*/  @!P0 BRA `(.L_x_1945) ;  /* 0x0000005800348947 */ /* 0x001fea0003800000 */
.L_x_2096:
[----:B------:R-:W-:Y:S05]  /*270f0*/  BSYNC B0 ;  /* 0x0000000000007941 */ /* 0x000fea0003800000 */
.L_x_1944:
[----:B------:R-:W0:Y:S01]  /*27100*/  LDL R11, [R1+0xc] ;  /* 0x00000c00010b7983 */ /* 0x000e220000100800 */
[----:B------:R-:W-:Y:S01]  /*27110*/  ULDC.64 UR4, c[0x0][0x300] ;  /* 0x0000c00000047ab9 */ /* 0x000fe20000000a00 */
[----:B------:R-:W-:Y:S01]  /*27120*/  LOP3.LUT P5, RZ, R22, 0x10, RZ, 0xc0, !PT ;  /* 0x0000001016ff7812 */ /* 0x000fe200078ac0ff */
[----:B------:R-:W-:Y:S01]  /*27130*/  IMAD R3, R3, UR4, RZ ;  /* 0x0000000403037c24 */ /* 0x000fe2000f8e02ff */
[----:B------:R-:W1:Y:S01]  /*27140*/  S2R R10, SR_TID.X ;  /* 0x00000000000a7919 */ /* 0x000e620000002100 */
[----:B------:R-:W-:Y:S01]  /*27150*/  IMAD.WIDE.U32 R6, R0, UR4, RZ ;  /* 0x0000000400067c25 */ /* 0x000fe2000f8e00ff */
[C---:B------:R-:W-:Y:S02]  /*27160*/  LOP3.LUT P4, RZ, R22.reuse, 0x8, RZ, 0xc0, !PT ;  /* 0x0000000816ff7812 */ /* 0x040fe4000788c0ff */
[----:B------:R-:W-:Y:S01]  /*27170*/  LOP3.LUT P3, RZ, R22, 0x4, RZ, 0xc0, !PT ;  /* 0x0000000416ff7812 */ /* 0x000fe2000786c0ff */
[----:B------:R-:W-:Y:S01]  /*27180*/  IMAD R3, R0, UR5, R3 ;  /* 0x0000000500037c24 */ /* 0x000fe2000f8e0203 */
[----:B------:R-:W-:Y:S01]  /*27190*/  ULDC.64 UR4, c[0x0][0x310] ;  /* 0x0000c40000047ab9 */ /* 0x000fe20000000a00 */
[----:B------:R-:W-:Y:S01]  /*271a0*/  LOP3.LUT P2, RZ, R22, 0x2, RZ, 0xc0, !PT ;  /* 0x0000000216ff7812 */ /* 0x000fe2000784c0ff */
[----:B------:R-:W-:-:S02]  /*271b0*/  IMAD R9, R9, UR4, RZ ;  /* 0x0000000409097c24 */ /* 0x000fc4000f8e02ff */
[----:B------:R-:W-:Y:S02]  /*271c0*/  IMAD.IADD R7, R7, 0x1, R3 ;  /* 0x0000000107077824 */ /* 0x000fe400078e0203 */
[----:B------:R-:W-:-:S04]  /*271d0*/  IMAD.WIDE.U32 R6, R2, UR4, R6 ;  /* 0x0000000402067c25 */ /* 0x000fc8000f8e0006 */
[----:B------:R-:W-:Y:S01]  /*271e0*/  IMAD R2, R2, UR5, R9 ;  /* 0x0000000502027c24 */ /* 0x000fe2000f8e0209 */
[----:B------:R-:W-:Y:S02]  /*271f0*/  ULDC.64 UR4, c[0x0][0x308] ;  /* 0x0000c20000047ab9 */ /* 0x000fe40000000a00 */
[----:B------:R-:W-:Y:S02]  /*27200*/  IMAD R0, R32, UR4, RZ ;  /* 0x0000000420007c24 */ /* 0x000fe4000f8e02ff */
[----:B------:R-:W-:Y:S02]  /*27210*/  IMAD.IADD R3, R7, 0x1, R2 ;  /* 0x0000000107037824 */ /* 0x000fe400078e0202 */
[----:B------:R-:W-:Y:S02]  /*27220*/  IMAD.MOV.U32 R2, RZ, RZ, R6 ;  /* 0x000000ffff027224 */ /* 0x000fe400078e0006 */
[C---:B------:R-:W-:Y:S02]  /*27230*/  IMAD R0, R18.reuse, UR5, R0 ;  /* 0x0000000512007c24 */ /* 0x040fe4000f8e0200 */
[----:B------:R-:W-:Y:S01]  /*27240*/  IMAD.WIDE.U32 R2, R18, UR4, R2 ;  /* 0x0000000412027c25 */ /* 0x000fe2000f8e0002 */
[----:B------:R-:W-:Y:S01]  /*27250*/  ULDC.64 UR4, c[0x0][0x2e8] ;  /* 0x0000ba0000047ab9 */ /* 0x000fe20000000a00 */
[----:B-1----:R-:W-:-:S02]  /*27260*/  LOP3.LUT R10, R10, 0x7f, RZ, 0xc0, !PT ;  /* 0x0000007f0a0a7812 */ /* 0x002fc400078ec0ff */
[----:B------:R-:W-:Y:S01]  /*27270*/  IMAD.IADD R6, R3, 0x1, R0 ;  /* 0x0000000103067824 */ /* 0x000fe200078e0200 */
[C---:B------:R-:W-:Y:S01]  /*27280*/  LEA R0, P0, R2.reuse, UR4, 0x1 ;  /* 0x0000000402007c11 */ /* 0x040fe2000f8008ff */
[----:B------:R-:W-:Y:S01]  /*27290*/  UMOV UR4, 0xffffffff ;  /* 0xffffffff00047882 */ /* 0x000fe20000000000 */
[----:B------:R-:W-:Y:S01]  /*272a0*/  SHF.R.U32.HI R10, RZ, 0x3, R10 ;  /* 0x00000003ff0a7819 */ /* 0x000fe2000001160a */
[----:B------:R-:W-:Y:S01]  /*272b0*/  IMAD R7, R25, 0x4000, R34 ;  /* 0x0000400019077824 */ /* 0x000fe200078e0222 */
[----:B------:R-:W-:Y:S01]  /*272c0*/  LEA.HI.X R6, R2, UR5, R6, 0x1, P0 ;  /* 0x0000000502067c11 */ /* 0x000fe200080f0c06 */
[----:B0-----:R-:W-:-:S04]  /*272d0*/  IMAD R5, R8, -0x40, R11 ;  /* 0xffffffc008057824 */ /* 0x001fc800078e020b */
        /* <DEDUP_REMOVED lines=37> */
.L_x_2106:
[----:B------:R-:W-:-:S13]  /*27530*/  ISETP.GE.AND P0, PT, R5, 0x31, PT ;  /* 0x000000310500780c */ /* 0x000fda0003f06270 */
[----:B0-----:R-:W-:Y:S01]  /*27540*/  @P0 LEA R2, P1, R37, R0, 0x1 ;  /* 0x0000000025020211 */ /* 0x001fe200078208ff */
[----:B------:R-:W-:-:S04]  /*27550*/  @P0 IMAD R7, R7, 0x2, R23 ;  /* 0x0000000207070824 */ /* 0x000fc800078e0217 */
[----:B--2---:R-:W-:-:S05]  /*27560*/  @P0 IMAD.X R3, RZ, RZ, R8, P1 ;  /* 0x000000ffff030224 */ /* 0x004fca00008e0608 */
        /* <DEDUP_REMOVED lines=9> */
.L_x_1947:
[----:B------:R-:W-:Y:S02]  /*27600*/  PLOP3.LUT P1, PT, P1, P0, PT, 0xa2, 0x0 ;  /* 0x000000000000781c */ /* 0x000fe40000f21472 */
[----:B------:R-:W-:-:S08]  /*27610*/  @P0 R2UR P1, UR4, R4 ;  /* 0x00000000040402ca */ /* 0x000fd00000020000 */
[----:B------:R-:W-:-:S05]  /*27620*/  @P0 PLOP3.LUT P0, PT, P1, PT, PT, 0x80, 0x0 ;  /* 0x000000000000081c */ /* 0x000fca0000f0f070 */
[----:B------:R-:W-:Y:S01]  /*27630*/  @!P1 SYNCS.ARRIVE.TRANS64.RED.A0T1 RZ, [UR4+0x30830], RZ ;  /* 0x030830ffffff99a7 */ /* 0x000fe20008200404 */
[----:B------:R-:W-:Y:S07]  /*27640*/  @!P1 ARRIVES.LDGSTSBAR.64.TRANSCNT [UR4+0x30830] ;  /* 0x03083000ff0099b0 */ /* 0x000fee0008000a84 */
[----:B------:R-:W-:Y:S05]  /*27650*/  @P0 BRA.U.ANY `(.L_x_1947) ;  /* 0xfffffffd00e80947 */ /* 0x000fea000393ffff */
[----:B------:R-:W-:Y:S01]  /*27660*/  NOP ;  /* 0x0000000000007918 */ /* 0x000fe20000000000 */
[----:B------:R-:W2:Y:S02]  /*27670*/  LDL R0, [R1+0x44] ;  /* 0x0000440001007983 */ /* 0x000ea40000100800 */
[----:B--2---:R-:W-:-:S13]  /*27680*/  ISETP.NE.AND P2, PT, R0, 0x3, PT ;  /* 0x000000030000780c */ /* 0x004fda0003f45270 */
[----:B------:R-:W-:Y:S05]  /*27690*/  @!P2 BRA `(.L_x_1948) ;  /* 0x000000000004a947 */ /* 0x000fea0003800000 */
[----:B------:R-:W-:Y:S01]  /*276a0*/  BPT.TRAP 0x1 ;  /* 0x000000040000795c */ /* 0x000fe20000300000 */
.L_x_1948:
[----:B------:R1:W-:Y:S02]  /*276b0*/  SYNCS.ARRIVE.TRANS64.A1T0 RZ, [R4+URZ+0x30830], RZ ;  /* 0x030830ff04ff79a7 */ /* 0x0003e4000810003f */
[----:B------:R-:W-:Y:S05]  /*276c0*/  WARPSYNC.ALL ;  /* 0x0000000000007948 */ /* 0x000fea0003800000 */
[----:B------:R-:W-:Y:S01]  /*276d0*/  ULDC.64 UR4, c[0x0][0xa00] ;  /* 0x0002800000047ab9 */ /* 0x000fe20000000a00 */
[----:B------:R-:W-:Y:S01]  /*276e0*/  VIADD R0, R23, 0x10400 ;  /* 0x0001040017007836 */ /* 0x000fe20000000000 */
[----:B------:R-:W-:Y:S01]  /*276f0*/  BAR.SYNC.DEFER_BLOCKING 0x8, 0x180 ;  /* 0x0206000000007b1d */ /* 0x000fe20000010000 */
[----:B------:R-:W-:-:S03]  /*27700*/  ISETP.NE.U32.AND P0, PT, RZ, UR4, PT ;  /* 0x00000004ff007c0c */ /* 0x000fc6000bf05070 */
[----:B------:R-:W-:Y:S02]  /*27710*/  LOP3.LUT P1, RZ, R0, 0x3ff, RZ, 0xc0, !PT ;  /* 0x000003ff00ff7812 */ /* 0x000fe4000782c0ff */
[----:B------:R-:W-:Y:S01]  /*27720*/  ISETP.NE.AND.EX P0, PT, RZ, UR5, PT, P0 ;  /* 0x00000005ff007c0c */ /* 0x000fe2000bf05300 */
[----:B------:R-:W-:Y:S01]  /*27730*/  ULDC.64 UR4, c[0x0][0x298] ;  /* 0x0000a60000047ab9 */ /* 0x000fe20000000a00 */
[----:B------:R-:W-:Y:S01]  /*27740*/  SHF.R.S32.HI R0, RZ, 0x1f, R19 ;  /* 0x0000001fff007819 */ /* 0x000fe20000011413 */
[----:B------:R-:W-:Y:S01]  /*27750*/  BSSY B6, `(.L_x_1949) ;  /* 0x000001c000067945 */ /* 0x000fe20003800000 */
[----:B0-----:R-:W-:Y:S02]  /*27760*/  SEL R2, R19, RZ, !P0 ;  /* 0x000000ff13027207 */ /* 0x001fe40004000000 */
[----:B------:R-:W-:-:S05]  /*27770*/  SEL R0, R0, RZ, !P0 ;  /* 0x000000ff00007207 */ /* 0x000fca0004000000 */
[----:B------:R0:W-:Y:S04]  /*27780*/  STL [R1+0x38], R0 ;  /* 0x0000380001007387 */ /* 0x0001e80000100800 */
[----:B------:R2:W-:Y:S01]  /*27790*/  STL [R1+0x24], R2 ;  /* 0x0000240201007387 */ /* 0x0005e20000100800 */
[----:B0-----:R-:W-:Y:S01]  /*277a0*/  SHF.R.S32.HI R0, RZ, 0x1f, R35 ;  /* 0x0000001fff007819 */ /* 0x001fe20000011423 */
[----:B--2---:R-:W-:-:S04]  /*277b0*/  IMAD.WIDE.U32 R2, R35, UR4, RZ ;  /* 0x0000000423027c25 */ /* 0x004fc8000f8e00ff */
[----:B------:R-:W-:Y:S01]  /*277c0*/  IMAD R0, R0, UR4, RZ ;  /* 0x0000000400007c24 */ /* 0x000fe2000f8e02ff */
[----:B------:R0:W-:Y:S03]  /*277d0*/  STL.64 [R1+0x28], R2 ;  /* 0x0000280201007387 */ /* 0x0001e60000100a00 */
[----:B------:R-:W-:-:S04]  /*277e0*/  IMAD R0, R35, UR5, R0 ;  /* 0x0000000523007c24 */ /* 0x000fc8000f8e0200 */
[----:B------:R-:W-:Y:S01]  /*277f0*/  IMAD.IADD R35, R3, 0x1, R0 ;  /* 0x0000000103237824 */ /* 0x000fe200078e0200 */
[----:B------:R-:W-:Y:S06]  /*27800*/  @!P1 BRA `(.L_x_1950) ;  /* 0x0000000000409947 */ /* 0x000fec0003800000 */
[----:B0-----:R-:W-:Y:S01]  /*27810*/  MOV R2, 0x0 ;  /* 0x0000000000027802 */ /* 0x001fe20000000f00 */
[----:B------:R-:W-:Y:S01]  /*27820*/  ULDC.64 UR4, c[0x4][0xa8] ;  /* 0x01002a0000047ab9 */ /* 0x000fe20000000a00 */
[----:B------:R-:W-:Y:S01]  /*27830*/  ULDC.64 UR6, c[0x4][0xb0] ;  /* 0x01002c0000067ab9 */ /* 0x000fe20000000a00 */
[----:B------:R-:W-:Y:S01]  /*27840*/  ULDC.64 UR8, c[0x4][0x20] ;  /* 0x0100080000087ab9 */ /* 0x000fe20000000a00 */
[----:B-1----:R-:W-:Y:S02]  /*27850*/  IMAD.U32 R4, RZ, RZ, UR4 ;  /* 0x00000004ff047e24 */ /* 0x002fe4000f8e00ff */
[----:B------:R-:W0:Y:S01]  /*27860*/  LDC.64 R2, c[0x4][R2] ;  /* 0x0100000002027b82 */ /* 0x000e220000000a00 */
[----:B------:R-:W-:Y:S02]  /*27870*/  IMAD.U32 R5, RZ, RZ, UR5 ;  /* 0x00000005ff057e24 */ /* 0x000fe4000f8e00ff */
[----:B------:R-:W-:Y:S02]  /*27880*/  IMAD.U32 R6, RZ, RZ, UR6 ;  /* 0x00000006ff067e24 */ /* 0x000fe4000f8e00ff */
[----:B------:R-:W-:-:S02]  /*27890*/  IMAD.U32 R7, RZ, RZ, UR7 ;  /* 0x00000007ff077e24 */ /* 0x000fc4000f8e00ff */
[----:B------:R-:W-:Y:S02]  /*278a0*/  IMAD.U32 R10, RZ, RZ, UR8 ;  /* 0x00000008ff0a7e24 */ /* 0x000fe4000f8e00ff */
[----:B------:R-:W-:Y:S02]  /*278b0*/  IMAD.U32 R11, RZ, RZ, UR9 ;  /* 0x00000009ff0b7e24 */ /* 0x000fe4000f8e00ff */
[----:B------:R-:W-:Y:S02]  /*278c0*/  IMAD.MOV.U32 R8, RZ, RZ, 0x70 ;  /* 0x00000070ff087424 */ /* 0x000fe400078e00ff */
[----:B------:R-:W-:Y:S02]  /*278d0*/  IMAD.MOV.U32 R12, RZ, RZ, 0x1 ;  /* 0x00000001ff0c7424 */ /* 0x000fe400078e00ff */
[----:B------:R-:W-:-:S07]  /*278e0*/  IMAD.MOV.U32 R13, RZ, RZ, RZ ;  /* 0x000000ffff0d7224 */ /* 0x000fce00078e00ff */
[----:B------:R-:W-:-:S07]  /*278f0*/  LEPC R20, `(.L_x_1950) ;  /* 0x000000001014794e */ /* 0x000fce0000000000 */
[----:B0-----:R-:W-:Y:S05]  /*27900*/  CALL.ABS.NOINC R2 ;  /* 0x0000000002007343 */ /* 0x001fea0003c00000 */
.L_x_1950:
[----:B------:R-:W-:Y:S05]  /*27910*/  BSYNC B6 ;  /* 0x0000000000067941 */ /* 0x000fea0003800000 */
.L_x_1949:
[----:B------:R-:W2:Y:S01]  /*27920*/  LDL.LU R20, [R1+0x38] ;  /* 0x0000380001147983 */ /* 0x000ea20000300800 */
[----:B------:R-:W-:Y:S01]  /*27930*/  ULDC.64 UR4, c[0x0][0x2d8] ;  /* 0x0000b60000047ab9 */ /* 0x000fe20000000a00 */
[----:B------:R-:W3:Y:S02]  /*27940*/  LDC R7, c[0x0][0x448] ;  /* 0x00011200ff077b82 */ /* 0x000ee40000000800 */
[----:B------:R-:W4:Y:S04]  /*27950*/  LDL.LU R21, [R1+0x24] ;  /* 0x0000240001157983 */ /* 0x000f280000300800 */
[----:B0-----:R-:W5:Y:S01]  /*27960*/  LDL.LU.64 R2, [R1+0x28] ;  /* 0x0000280001027983 */ /* 0x001f620000300a00 */
[----:B------:R-:W-:Y:S01]  /*27970*/  IMAD R0, R32, UR4, RZ ;  /* 0x0000000420007c24 */ /* 0x000fe2000f8e02ff */
[----:B------:R-:W-:-:S02]  /*27980*/  LOP3.LUT R10, R37, 0x40, RZ, 0xfc, !PT ;  /* 0x00000040250a7812 */ /* 0x000fc400078efcff */
[C---:B------:R-:W-:Y:S01]  /*27990*/  LOP3.LUT R8, R37.reuse, 0x80, RZ, 0xfc, !PT ;  /* 0x0000008025087812 */ /* 0x040fe200078efcff */
[----:B------:R-:W-:Y:S01]  /*279a0*/  IMAD R0, R18, UR5, R0 ;  /* 0x0000000512007c24 */ /* 0x000fe2000f8e0200 */
[----:B------:R-:W-:Y:S02]  /*279b0*/  LOP3.LUT R9, R37, 0xc0, RZ, 0xfc, !PT ;  /* 0x000000c025097812 */ /* 0x000fe400078efcff */
[----:B---3--:R-:W-:-:S13]  /*279c0*/  ISETP.NE.AND P0, PT, R7, 0x1, PT ;  /* 0x000000010700780c */ /* 0x008fda0003f05270 */
[----:B------:R-:W0:Y:S08]  /*279d0*/  @P0 LDC R5, c[0x0][0x44c] ;  /* 0x00011300ff050b82 */ /* 0x000e300000000800 */
[----:B------:R-:W3:Y:S01]  /*279e0*/  @P0 LDC R6, c[0x0][0x450] ;  /* 0x00011400ff060b82 */ /* 0x000ee20000000800 */
[----:B-----5:R-:W-:Y:S02]  /*279f0*/  IMAD.MOV.U32 R3, RZ, RZ, R35 ;  /* 0x000000ffff037224 */ /* 0x020fe400078e0023 */
[----:B------:R-:W-:Y:S01]  /*27a00*/  IMAD.WIDE.U32 R2, R18, UR4, R2 ;  /* 0x0000000412027c25 */ /* 0x000fe2000f8e0002 */
[----:B------:R-:W-:-:S03]  /*27a10*/  ULDC.64 UR4, c[0x0][0x2e0] ;  /* 0x0000b80000047ab9 */ /* 0x000fc60000000a00 */
[----:B------:R-:W-:Y:S02]  /*27a20*/  IMAD.IADD R3, R3, 0x1, R0 ;  /* 0x0000000103037824 */ /* 0x000fe400078e0200 */
[----:B--2---:R-:W-:Y:S02]  /*27a30*/  IMAD R0, R20, UR4, RZ ;  /* 0x0000000414007c24 */ /* 0x004fe4000f8e02ff */
[----:B------:R-:W2:Y:S01]  /*27a40*/  S2R R20, SR_TID.X ;  /* 0x0000000000147919 */ /* 0x000ea20000002100 */
[----:B----4-:R-:W-:-:S04]  /*27a50*/  IMAD.WIDE.U32 R2, R21, UR4, R2 ;  /* 0x0000000415027c25 */ /* 0x010fc8000f8e0002 */
[----:B------:R-:W-:Y:S01]  /*27a60*/  IMAD R0, R21, UR5, R0 ;  /* 0x0000000515007c24 */ /* 0x000fe2000f8e0200 */
[----:B------:R-:W-:-:S03]  /*27a70*/  ULDC.64 UR4, c[0x0][0x2d0] ;  /* 0x0000b40000047ab9 */ /* 0x000fc60000000a00 */
[----:B------:R-:W-:Y:S01]  /*27a80*/  IMAD.IADD R3, R3, 0x1, R0 ;  /* 0x0000000103037824 */ /* 0x000fe200078e0200 */
[----:B--2---:R-:W-:-:S04]  /*27a90*/  LOP3.LUT R20, R20, 0x7f, RZ, 0xc0, !PT ;  /* 0x0000007f14147812 */ /* 0x004fc800078ec0ff */
[----:B------:R-:W-:Y:S02]  /*27aa0*/  SHF.R.U32.HI R21, RZ, 0x3, R20 ;  /* 0x00000003ff157819 */ /* 0x000fe40000011614 */
[----:B------:R-:W2:Y:S02]  /*27ab0*/  S2R R20, SR_TID.X ;  /* 0x0000000000147919 */ /* 0x000ea40000002100 */
[----:B--2---:R-:W-:-:S05]  /*27ac0*/  IMAD.SHL.U32 R20, R20, 0x10, RZ ;  /* 0x0000001014147824 */ /* 0x004fca00078e00ff */
[----:B------:R-:W-:-:S05]  /*27ad0*/  LOP3.LUT R20, R21, 0x70, R20, 0xf8, !PT ;  /* 0x0000007015147812 */ /* 0x000fca00078ef814 */
[----:B------:R-:W-:Y:S02]  /*27ae0*/  IMAD.IADD R0, R20, 0x1, R28 ;  /* 0x0000000114007824 */ /* 0x000fe400078e021c */
[----:B------:R-:W2:Y:S02]  /*27af0*/  S2R R20, SR_TID.X ;  /* 0x0000000000147919 */ /* 0x000ea40000002100 */
[----:B0-----:R-:W-:-:S04]  /*27b00*/  @P0 IMAD.HI.U32 R5, R0, R5, RZ ;  /* 0x0000000500050227 */ /* 0x001fc800078e00ff */
[----:B-1----:R-:W-:Y:S01]  /*27b10*/  IMAD.MOV.U32 R4, RZ, RZ, R0 ;  /* 0x000000ffff047224 */ /* 0x002fe200078e0000 */
[----:B---3--:R-:W-:-:S05]  /*27b20*/  @P0 SHF.R.U32.HI R4, RZ, R6, R5 ;  /* 0x00000006ff040219 */ /* 0x008fca0000011605 */
[----:B------:R-:W-:Y:S02]  /*27b30*/  IMAD.MOV R5, RZ, RZ, -R4 ;  /* 0x000000ffff057224 */ /* 0x000fe400078e0a04 */
[----:B------:R-:W-:-:S04]  /*27b40*/  IMAD.WIDE.U32 R2, R4, UR4, R2 ;  /* 0x0000000404027c25 */ /* 0x000fc8000f8e0002 */
[----:B------:R-:W-:Y:S01]  /*27b50*/  IMAD R0, R7, R5, R0 ;  /* 0x0000000507007224 */ /* 0x000fe200078e0200 */
[----:B------:R-:W-:-:S05]  /*27b60*/  SHF.R.S32.HI R5, RZ, 0x1f, R4 ;  /* 0x0000001fff057819 */ /* 0x000fca0000011404 */
[----:B------:R-:W-:-:S04]  /*27b70*/  IMAD R5, R5, UR4, RZ ;  /* 0x0000000405057c24 */ /* 0x000fc8000f8e02ff */
[----:B------:R-:W-:Y:S01]  /*27b80*/  IMAD R5, R4, UR5, R5 ;  /* 0x0000000504057c24 */ /* 0x000fe2000f8e0205 */
[----:B------:R-:W-:Y:S01]  /*27b90*/  SHF.R.S32.HI R4, RZ, 0x1f, R0 ;  /* 0x0000001fff047819 */ /* 0x000fe20000011400 */
[----:B------:R-:W-:Y:S02]  /*27ba0*/  ULDC.64 UR4, c[0x0][0x2c8] ;  /* 0x0000b20000047ab9 */ /* 0x000fe40000000a00 */
[----:B------:R-:W-:Y:S01]  /*27bb0*/  IMAD.IADD R3, R3, 0x1, R5 ;  /* 0x0000000103037824 */ /* 0x000fe200078e0205 */
[----:B--2---:R-:W-:Y:S01]  /*27bc0*/  LOP3.LUT R20, R20, 0x7f, RZ, 0xc0, !PT ;  /* 0x0000007f14147812 */ /* 0x004fe200078ec0ff */
[----:B------:R-:W-:Y:S02]  /*27bd0*/  IMAD R4, R4, UR4, RZ ;  /* 0x0000000404047c24 */ /* 0x000fe4000f8e02ff */
[----:B------:R-:W-:-:S04]  /*27be0*/  IMAD.WIDE.U32 R2, R0, UR4, R2 ;  /* 0x0000000400027c25 */ /* 0x000fc8000f8e0002 */
[----:B------:R-:W-:Y:S01]  /*27bf0*/  IMAD R0, R0, UR5, R4 ;  /* 0x0000000500007c24 */ /* 0x000fe2000f8e0204 */
[----:B------:R-:W-:Y:S02]  /*27c00*/  ULDC.64 UR4, c[0x0][0x280] ;  /* 0x0000a00000047ab9 */ /* 0x000fe40000000a00 */
[C---:B------:R-:W-:Y:S01]  /*27c10*/  LEA R4, P0, R2.reuse, UR4, 0x1 ;  /* 0x0000000402047c11 */ /* 0x040fe2000f8008ff */
[----:B------:R-:W-:Y:S01]  /*27c20*/  IMAD.IADD R0, R3, 0x1, R0 ;  /* 0x0000000103007824 */ /* 0x000fe200078e0200 */
[----:B------:R-:W-:Y:S02]  /*27c30*/  ULDC UR4, c[0x0][0x2b8] ;  /* 0x0000ae0000047ab9 */ /* 0x000fe40000000800 */
[----:B------:R-:W-:Y:S02]  /*27c40*/  ISETP.GE.AND P4, PT, R37, UR4, PT ;  /* 0x0000000425007c0c */ /* 0x000fe4000bf86270 */
[----:B------:R-:W-:Y:S01]  /*27c50*/  LEA.HI.X R0, R2, UR5, R0, 0x1, P0 ;  /* 0x0000000502007c11 */ /* 0x000fe200080f0c00 */
[----:B------:R-:W-:Y:S01]  /*27c60*/  UMOV UR5, 0xffffffff ;  /* 0xffffffff00057882 */ /* 0x000fe20000000000 */
[----:B------:R-:W-:-:S02]  /*27c70*/  ISETP.GE.AND P3, PT, R10, UR4, PT ;  /* 0x000000040a007c0c */ /* 0x000fc4000bf66270 */
[----:B------:R-:W-:Y:S02]  /*27c80*/  ISETP.GE.AND P2, PT, R8, UR4, PT ;  /* 0x0000000408007c0c */ /* 0x000fe4000bf46270 */
[----:B------:R-:W-:Y:S02]  /*27c90*/  ISETP.GE.AND P1, PT, R9, UR4, PT ;  /* 0x0000000409007c0c */ /* 0x000fe4000bf26270 */
[----:B------:R-:W-:Y:S01]  /*27ca0*/  SHF.R.U32.HI R8, RZ, 0x3, R20 ;  /* 0x00000003ff087819 */ /* 0x000fe20000011614 */
[----:B------:R-:W-:Y:S10]  /*27cb0*/  BRA.DIV UR5, `(.L_x_1951) ;  /* 0x0000005205b07947 */ /* 0x000ff4000b800000 */
[----:B------:R-:W0:Y:S01]  /*27cc0*/  SHFL.IDX PT, R3, R4, RZ, 0x181f ;  /* 0x00181fff04037589 */ /* 0x000e2200000e0000 */
[----:B------:R-:W-:Y:S02]  /*27cd0*/  IMAD R5, R31, R7, RZ ;  /* 0x000000071f057224 */ /* 0x000fe400078e02ff */
[----:B------:R-:W-:Y:S01]  /*27ce0*/  IMAD.IADD R28, R8, 0x1, R28 ;  /* 0x00000001081c7824 */ /* 0x000fe200078e021c */
[----:B------:R-:W1:Y:S03]  /*27cf0*/  SHFL.IDX PT, R2, R0, RZ, 0x181f ;  /* 0x00181fff00027589 */ /* 0x000e6600000e0000 */
[C---:B------:R-:W-:Y:S01]  /*27d00*/  VIADD R6, R28.reuse, 0x10 ;  /* 0x000000101c067836 */ /* 0x040fe20000000000 */
[----:B------:R-:W-:Y:S01]  /*27d10*/  ISETP.GE.AND P0, PT, R28, R5, PT ;  /* 0x000000051c00720c */ /* 0x000fe20003f06270 */
[----:B------:R-:W-:-:S12]  /*27d20*/  SHFL.IDX PT, R14, R4, 0x7, 0x181f ;  /* 0x00f81f00040e7f89 */ /* 0x000fd800000e0000 */
[----:B0-----:R-:W-:-:S05]  /*27d30*/  @!P0 LEA R3, P5, R37, R3, 0x1 ;  /* 0x0000000325038211 */ /* 0x001fca00078a08ff */
[----:B-1----:R-:W-:-:S05]  /*27d40*/  @!P0 IMAD.X R2, RZ, RZ, R2, P5 ;  /* 0x000000ffff028224 */ /* 0x002fca00028e0602 */
[----:B------:R-:W-:-:S04]  /*27d50*/  @!P0 LOP3.LUT R3, R3, R2, RZ, 0x3c, !PT ;  /* 0x0000000203038212 */ /* 0x000fc800078e3cff */
[----:B------:R-:W-:-:S04]  /*27d60*/  @!P0 LOP3.LUT R2, R3, R2, RZ, 0x3c, !PT ;  /* 0x0000000203028212 */ /* 0x000fc800078e3cff */
[----:B------:R-:W-:-:S05]  /*27d70*/  @!P0 LOP3.LUT R3, R3, R2, RZ, 0x3c, !PT ;  /* 0x0000000203038212 */ /* 0x000fca00078e3cff */
[----:B------:R-:W-:Y:S04]  /*27d80*/  @!P0 LDGSTS.E.BYPASS.LTC128B.128 [R36+0x10400], desc[UR60][R2.64], !P4 ;  /* 0x1040000002248fae */ /* 0x000fe8000e101d7c */
[----:B------:R-:W-:Y:S04]  /*27d90*/  @!P0 LDGSTS.E.BYPASS.LTC128B.128 [R36+0x14400], desc[UR60][R2.64+0x80], !P3 ;  /* 0x1440008002248fae */ /* 0x000fe8000d901d7c */
[----:B------:R-:W-:Y:S04]  /*27da0*/  @!P0 LDGSTS.E.BYPASS.LTC128B.128 [R36+0x18400], desc[UR60][R2.64+0x100], !P2 ;  /* 0x1840010002248fae */ /* 0x000fe8000d101d7c */
[----:B------:R0:W-:Y:S01]  /*27db0*/  @!P0 LDGSTS.E.BYPASS.LTC128B.128 [R36+0x1c400], desc[UR60][R2.64+0x180], !P1 ;  /* 0x1c40018002248fae */ /* 0x0001e2000c901d7c */
[----:B------:R-:W-:Y:S01]  /*27dc0*/  ISETP.GE.AND P0, PT, R6, R5, PT ;  /* 0x000000050600720c */ /* 0x000fe20003f06270 */
[----:B------:R-:W-:-:S02]  /*27dd0*/  VIADD R6, R28, 0x20 ;  /* 0x000000201c067836 */ /* 0x000fc40000000000 */
[----:B0-----:R-:W0:Y:S04]  /*27de0*/  SHFL.IDX PT, R3, R4, 0x1, 0x181f ;  /* 0x00381f0004037f89 */ /* 0x001e2800000e0000 */
[----:B------:R-:W1:Y:S06]  /*27df0*/  SHFL.IDX PT, R2, R0, 0x1, 0x181f ;  /* 0x00381f0000027f89 */ /* 0x000e6c00000e0000 */
        /* <DEDUP_REMOVED lines=61> */
[----:B------:R-:W-:-:S03]  /*281d0*/  ISETP.GE.AND P0, PT, R6, R5, PT ;  /* 0x000000050600720c */ /* 0x000fc60003f06270 */
[----:B------:R-:W-:Y:S04]  /*281e0*/  SHFL.IDX PT, R6, R0, 0x7, 0x181f ;  /* 0x00f81f0000067f89 */ /* 0x000fe800000e0000 */
[----:B0-----:R-:W0:Y:S04]  /*281f0*/  SHFL.IDX PT, R3, R4, 0x6, 0x181f ;  /* 0x00d81f0004037f89 */ /* 0x001e2800000e0000 */
[----:B------:R-:W1:Y:S02]  /*28200*/  SHFL.IDX PT, R2, R0, 0x6, 0x181f ;  /* 0x00d81f0000027f89 */ /* 0x000e6400000e0000 */
[----:B0-----:R-:W-:-:S05]  /*28210*/  @!P0 LEA R3, P5, R37, R3, 0x1 ;  /* 0x0000000325038211 */ /* 0x001fca00078a08ff */
[----:B-1----:R-:W-:-:S05]  /*28220*/  @!P0 IMAD.X R2, RZ, RZ, R2, P5 ;  /* 0x000000ffff028224 */ /* 0x002fca00028e0602 */
[----:B------:R-:W-:-:S04]  /*28230*/  @!P0 LOP3.LUT R3, R3, R2, RZ, 0x3c, !PT ;  /* 0x0000000203038212 */ /* 0x000fc800078e3cff */
[----:B------:R-:W-:-:S04]  /*28240*/  @!P0 LOP3.LUT R2, R3, R2, RZ, 0x3c, !PT ;  /* 0x0000000203028212 */ /* 0x000fc800078e3cff */
[----:B------:R-:W-:-:S05]  /*28250*/  @!P0 LOP3.LUT R3, R3, R2, RZ, 0x3c, !PT ;  /* 0x0000000203038212 */ /* 0x000fca00078e3cff */
[----:B------:R0:W-:Y:S04]  /*28260*/  @!P0 LDGSTS.E.BYPASS.LTC128B.128 [R36+0x13400], desc[UR60][R2.64], !P4 ;  /* 0x1340000002248fae */ /* 0x0001e8000e101d7c */
[----:B------:R0:W-:Y:S04]  /*28270*/  @!P0 LDGSTS.E.BYPASS.LTC128B.128 [R36+0x17400], desc[UR60][R2.64+0x80], !P3 ;  /* 0x1740008002248fae */ /* 0x0001e8000d901d7c */
[----:B------:R0:W-:Y:S04]  /*28280*/  @!P0 LDGSTS.E.BYPASS.LTC128B.128 [R36+0x1b400], desc[UR60][R2.64+0x100], !P2 ;  /* 0x1b40010002248fae */ /* 0x0001e8000d101d7c */
[----:B------:R0:W-:Y:S02]  /*28290*/  @!P0 LDGSTS.E.BYPASS.LTC128B.128 [R36+0x1f400], desc[UR60][R2.64+0x180], !P1 ;  /* 0x1f40018002248fae */ /* 0x0001e4000c901d7c */
.L_x_2123:
[----:B------:R-:W-:Y:S01]  /*282a0*/  VIADD R28, R28, 0x70 ;  /* 0x000000701c1c7836 */ /* 0x000fe20000000000 */
[----:B------:R-:W-:Y:S04]  /*282b0*/  BSSY B0, `(.L_x_1952) ;  /* 0x000000c000007945 */ /* 0x000fe80003800000 */
[----:B------:R-:W-:-:S13]  /*282c0*/  ISETP.GE.AND P0, PT, R28, R5, PT ;  /* 0x000000051c00720c */ /* 0x000fda0003f06270 */
[----:B------:R-:W-:Y:S05]  /*282d0*/  @P0 BRA `(.L_x_1953) ;  /* 0x0000000000240947 */ /* 0x000fea0003800000 */
[----:B0-----:R-:W-:-:S05]  /*282e0*/  LEA R2, P0, R37, R14, 0x1 ;  /* 0x0000000e25027211 */ /* 0x001fca00078008ff */
        /* <DEDUP_REMOVED lines=8> */
.L_x_1953:
[----:B------:R-:W-:Y:S05]  /*28370*/  BSYNC B0 ;  /* 0x0000000000007941 */ /* 0x000fea0003800000 */
.L_x_1952:
[----:B------:R-:W-:Y:S01]  /*28380*/  NOP ;  /* 0x0000000000007918 */ /* 0x000fe20000000000 */
[----:B------:R-:W-:-:S13]  /*28390*/  PLOP3.LUT P0, PT, PT, PT, PT, 0x80, 0x0 ;  /* 0x000000000000781c */ /* 0x000fda0003f0f070 */
.L_x_1954:
[----:B------:R-:W-:Y:S02]  /*283a0*/  PLOP3.LUT P1, PT, P1, P0, PT, 0xa2, 0x0 ;  /* 0x000000000000781c */ /* 0x000fe40000f21472 */
[----:B------:R-:W-:-:S08]  /*283b0*/  @P0 R2UR P1, UR4, R23 ;  /* 0x00000000170402ca */ /* 0x000fd00000020000 */
[----:B------:R-:W-:-:S05]  /*283c0*/  @P0 PLOP3.LUT P0, PT, P1, PT, PT, 0x80, 0x0 ;  /* 0x000000000000081c */ /* 0x000fca0000f0f070 */
[----:B------:R-:W-:Y:S01]  /*283d0*/  @!P1 SYNCS.ARRIVE.TRANS64.RED.A0T1 RZ, [UR4+0x30800], RZ ;  /* 0x030800ffffff99a7 */ /* 0x000fe20008200404 */
[----:B------:R-:W-:Y:S07]  /*283e0*/  @!P1 ARRIVES.LDGSTSBAR.64.TRANSCNT [UR4+0x30800] ;  /* 0x03080000ff0099b0 */ /* 0x000fee0008000a84 */
[----:B------:R-:W-:Y:S05]  /*283f0*/  @P0 BRA.U.ANY `(.L_x_1954) ;  /* 0xfffffffd00e80947 */ /* 0x000fea000393ffff */
[----:B01----:R-:W2:Y:S04]  /*28400*/  LDL.LU R3, [R1+0x34] ;  /* 0x0000340001037983 */ /* 0x003ea80000300800 */
[----:B------:R-:W3:Y:S01]  /*28410*/  LDL.LU R2, [R1+0x30] ;  /* 0x0000300001027983 */ /* 0x000ee20000300800 */
[----:B--2---:R-:W-:Y:S02]  /*28420*/  VIADD R3, R3, 0x1 ;  /* 0x0000000103037836 */ /* 0x004fe40000000000 */
[----:B---3--:R-:W-:-:S03]  /*28430*/  VIADD R4, R2, 0xfffffffe ;  /* 0xfffffffe02047836 */ /* 0x008fc60000000000 */
[----:B------:R0:W-:Y:S01]  /*28440*/  STL [R1+0x34], R3 ;  /* 0x0000340301007387 */ /* 0x0001e20000100800 */
        /* <DEDUP_REMOVED lines=9> */
.L_x_2124:
[----:B------:R-:W-:Y:S05]  /*284e0*/  BSYNC B0 ;  /* 0x0000000000007941 */ /* 0x000fea0003800000 */
.L_x_1955:
[----:B------:R-:W2:Y:S01]  /*284f0*/  LDL R2, [R1+0x14] ;  /* 0x0000140001027983 */ /* 0x000ea20000100800 */
[----:B------:R-:W-:Y:S01]  /*28500*/  BSSY B0, `(.L_x_1957) ;  /* 0x0000105000007945 */ /* 0x000fe20003800000 */
[----:B--2---:R-:W-:-:S13]  /*28510*/  ISETP.GE.AND P0, PT, R4, R2, PT ;  /* 0x000000020400720c */ /* 0x004fda0003f06270 */
[----:B------:R-:W-:Y:S05]  /*28520*/  @!P0 BRA `(.L_x_1958) ;  /* 0x0000001000088947 */ /* 0x000fea0003800000 */
[C---:B------:R-:W-:Y:S01]  /*28530*/  LOP3.LUT R5, R37.reuse, 0x40, RZ, 0xfc, !PT ;  /* 0x0000004025057812 */ /* 0x040fe200078efcff */
[----:B------:R-:W-:Y:S01]  /*28540*/  ULDC UR4, c[0x0][0x2f4] ;  /* 0x0000bd0000047ab9 */ /* 0x000fe20000000800 */
[C---:B------:R-:W-:Y:S01]  /*28550*/  LOP3.LUT R3, R37.reuse, 0x80, RZ, 0xfc, !PT ;  /* 0x0000008025037812 */ /* 0x040fe200078efcff */
[----:B------:R-:W-:Y:S01]  /*28560*/  IMAD.MOV.U32 R6, RZ, RZ, R25 ;  /* 0x000000ffff067224 */ /* 0x000fe200078e0019 */
[C---:B------:R-:W-:Y:S01]  /*28570*/  LOP3.LUT R2, R37.reuse, 0xc0, RZ, 0xfc, !PT ;  /* 0x000000c025027812 */ /* 0x040fe200078efcff */
[----:B------:R-:W-:Y:S01]  /*28580*/  IMAD.MOV.U32 R10, RZ, RZ, R29 ;  /* 0x000000ffff0a7224 */ /* 0x000fe200078e001d */
[----:B------:R-:W-:Y:S01]  /*28590*/  ISETP.GE.AND P4, PT, R37, UR4, PT ;  /* 0x0000000425007c0c */ /* 0x000fe2000bf86270 */
[----:B------:R-:W-:Y:S01]  /*285a0*/  IMAD.MOV.U32 R31, RZ, RZ, R26 ;  /* 0x000000ffff1f7224 */ /* 0x000fe200078e001a */
[----:B------:R-:W-:Y:S02]  /*285b0*/  ISETP.GE.AND P3, PT, R5, UR4, PT ;  /* 0x0000000405007c0c */ /* 0x000fe4000bf66270 */
[----:B------:R-:W-:-:S02]  /*285c0*/  ISETP.GE.AND P2, PT, R3, UR4, PT ;  /* 0x0000000403007c0c */ /* 0x000fc4000bf46270 */
[----:B------:R-:W-:-:S13]  /*285d0*/  ISETP.GE.AND P1, PT, R2, UR4, PT ;  /* 0x0000000402007c0c */ /* 0x000fda000bf26270 */
.L_x_1971:
[----:B------:R-:W2:Y:S01]  /*285e0*/  LDL R3, [R1+0x10] ;  /* 0x0000100001037983 */ /* 0x000ea20000100800 */
[----:B------:R-:W1:Y:S03]  /*285f0*/  LDC R5, c[0x0][0x430] ;  /* 0x00010c00ff057b82 */ /* 0x000e660000000800 */
[----:B------:R-:W3:Y:S04]  /*28600*/  LDL R12, [R1+0x18] ;  /* 0x00001800010c7983 */ /* 0x000ee80000100800 */
[----:B------:R-:W4:Y:S01]  /*28610*/  LDL R11, [R1+0x44] ;  /* 0x00004400010b7983 */ /* 0x000f220000100800 */
[----:B0-----:R-:W0:Y:S01]  /*28620*/  S2R R0, SR_TID.X ;  /* 0x0000000000007919 */ /* 0x001e220000002100 */
[----:B------:R-:W0:Y:S01]  /*28630*/  S2R R8, SR_TID.X ;  /* 0x0000000000087919 */ /* 0x000e220000002100 */
[----:B-1----:R-:W-:-:S13]  /*28640*/  ISETP.NE.AND P0, PT, R5, 0x1, PT ;  /* 0x000000010500780c */ /* 0x002fda0003f05270 */
[----:B------:R-:W1:Y:S01]  /*28650*/  @P0 LDC R2, c[0x0][0x434] ;  /* 0x00010d00ff020b82 */ /* 0x000e620000000800 */
[----:B0-----:R-:W-:Y:S01]  /*28660*/  LOP3.LUT R0, R0, 0x7f, RZ, 0xc0, !PT ;  /* 0x0000007f00007812 */ /* 0x001fe200078ec0ff */
[----:B------:R-:W-:-:S03]  /*28670*/  IMAD.SHL.U32 R8, R8, 0x10, RZ ;  /* 0x0000001008087824 */ /* 0x000fc600078e00ff */
[----:B------:R-:W-:-:S04]  /*28680*/  SHF.R.U32.HI R0, RZ, 0x3, R0 ;  /* 0x00000003ff007819 */ /* 0x000fc80000011600 */
[----:B------:R-:W-:Y:S02]  /*28690*/  LOP3.LUT R8, R0, 0x70, R8, 0xf8, !PT ;  /* 0x0000007000087812 */ /* 0x000fe400078ef808 */
[----:B------:R-:W0:Y:S02]  /*286a0*/  @P0 LDC R0, c[0x0][0x438] ;  /* 0x00010e00ff000b82 */ /* 0x000e240000000800 */
[----:B------:R-:W-:Y:S01]  /*286b0*/  ISETP.GT.U32.AND P5, PT, R8, 0x3f, PT ;  /* 0x0000003f0800780c */ /* 0x000fe20003fa4070 */
[----:B------:R-:W-:Y:S01]  /*286c0*/  VIADD R25, R6, 0x1 ;  /* 0x0000000106197836 */ /* 0x000fe20000000000 */
[----:B------:R-:W-:Y:S05]  /*286d0*/  YIELD ;  /* 0x0000000000007946 */ /* 0x000fea0003800000 */
[----:B------:R-:W-:-:S02]  /*286e0*/  IMAD.MOV.U32 R26, RZ, RZ, R4 ;  /* 0x000000ffff1a7224 */ /* 0x000fc400078e0004 */
[----:B--2---:R-:W-:-:S04]  /*286f0*/  IMAD R3, R4, 0x40, R3 ;  /* 0x0000004004037824 */ /* 0x004fc800078e0203 */
[----:B------:R-:W-:Y:S02]  /*28700*/  IMAD.IADD R3, R8, 0x1, R3 ;  /* 0x0000000108037824 */ /* 0x000fe400078e0203 */
[----:B------:R-:W3:Y:S02]  /*28710*/  @!P5 LDC.64 R8, c[0x0][0x428] ;  /* 0x00010a00ff08db82 */ /* 0x000ee40000000a00 */
[----:B-1----:R-:W-:-:S04]  /*28720*/  @P0 IMAD.HI.U32 R7, R3, R2, RZ ;  /* 0x0000000203070227 */ /* 0x002fc800078e00ff */
[----:B------:R-:W-:Y:S01]  /*28730*/  IMAD.MOV.U32 R2, RZ, RZ, R3 ;  /* 0x000000ffff027224 */ /* 0x000fe200078e0003 */
[----:B0-----:R-:W-:-:S05]  /*28740*/  @P0 SHF.R.U32.HI R2, RZ, R0, R7 ;  /* 0x00000000ff020219 */ /* 0x001fca0000011607 */
[----:B------:R-:W-:-:S04]  /*28750*/  IMAD.MOV R0, RZ, RZ, -R2 ;  /* 0x000000ffff007224 */ /* 0x000fc800078e0a02 */
[----:B------:R-:W-:Y:S01]  /*28760*/  IMAD R5, R5, R0, R3 ;  /* 0x0000000005057224 */ /* 0x000fe200078e0203 */
[--C-:B------:R-:W-:Y:S01]  /*28770*/  @!P5 SHF.R.S32.HI R3, RZ, 0x1f, R2.reuse ;  /* 0x0000001fff03d819 */ /* 0x100fe20000011402 */
[-C--:B---3--:R-:W-:Y:S02]  /*28780*/  @!P5 IMAD R0, R12, R8.reuse, RZ ;  /* 0x000000080c00d224 */ /* 0x088fe400078e02ff */
[----:B------:R-:W-:-:S04]  /*28790*/  @!P5 IMAD.WIDE.U32 R2, R33, R8, R2 ;  /* 0x000000082102d225 */ /* 0x000fc800078e0002 */
[----:B------:R-:W-:Y:S02]  /*287a0*/  @!P5 IMAD R0, R33, R9, R0 ;  /* 0x000000092100d224 */ /* 0x000fe400078e0200 */
[----:B------:R-:W0:Y:S02]  /*287b0*/  @!P5 LDC.64 R8, c[0x0][0x418] ;  /* 0x00010600ff08db82 */ /* 0x000e240000000a00 */
[----:B------:R-:W-:Y:S01]  /*287c0*/  @!P5 IMAD.IADD R0, R0, 0x1, R3 ;  /* 0x000000010000d824 */ /* 0x000fe200078e0203 */
[----:B0-----:R-:W-:-:S04]  /*287d0*/  @!P5 LEA R8, P0, R2, R8, 0x2 ;  /* 0x000000080208d211 */ /* 0x001fc800078010ff */
[----:B------:R-:W-:Y:S01]  /*287e0*/  @!P5 LEA.HI.X R9, R2, R9, R0, 0x2, P0 ;  /* 0x000000090209d211 */ /* 0x000fe200000f1400 */
[----:B------:R-:W-:-:S06]  /*287f0*/  IMAD.MOV.U32 R0, RZ, RZ, RZ ;  /* 0x000000ffff007224 */ /* 0x000fcc00078e00ff */
[----:B------:R0:W5:Y:S01]  /*28800*/  @!P5 LDG.E R0, desc[UR60][R8.64] ;  /* 0x0000003c0800d981 */ /* 0x000162000c1e1900 */
[----:B----4-:R-:W-:Y:S02]  /*28810*/  ISETP.NE.AND P5, PT, R11, 0x3, PT ;  /* 0x000000030b00780c */ /* 0x010fe40003fa5270 */
[----:B------:R-:W-:-:S04]  /*28820*/  ISETP.NE.AND P0, PT, R25, 0x2, PT ;  /* 0x000000021900780c */ /* 0x000fc80003f05270 */
[----:B------:R-:W-:Y:S02]  /*28830*/  SEL R29, RZ, 0x1, P0 ;  /* 0x00000001ff1d7807 */ /* 0x000fe40000000000 */
[----:B------:R-:W-:Y:S02]  /*28840*/  SEL R25, R25, RZ, P0 ;  /* 0x000000ff19197207 */ /* 0x000fe40000000000 */
[----:B------:R-:W-:-:S03]  /*28850*/  LOP3.LUT R29, R10, R29, RZ, 0x3c, !PT ;  /* 0x0000001d0a1d7212 */ /* 0x000fc600078e3cff */
[----:B0-----:R-:W-:Y:S05]  /*28860*/  @!P5 BRA `(.L_x_1959) ;  /* 0x000000000004d947 */ /* 0x001fea0003800000 */
[----:B------:R-:W-:Y:S01]  /*28870*/  BPT.TRAP 0x1 ;  /* 0x000000040000795c */ /* 0x000fe20000300000 */
.L_x_1959:
[----:B------:R-:W-:Y:S01]  /*28880*/  IMAD R7, R25, 0x8, R23 ;  /* 0x0000000819077824 */ /* 0x000fe200078e0217 */
[----:B------:R-:W-:Y:S01]  /*28890*/  SHF.L.U32 R2, R29, 0x1f, RZ ;  /* 0x0000001f1d027819 */ /* 0x000fe200000006ff */
[----:B------:R-:W-:Y:S03]  /*288a0*/  BSSY B1, `(.L_x_1960) ;  /* 0x0000003000017945 */ /* 0x000fe60003800000 */
[----:B------:R-:W0:Y:S02]  /*288b0*/  SYNCS.PHASECHK.TRANS64.TRYWAIT P0, [R7+URZ+0x30840], R2 ;  /* 0x03084002070075a7 */ /* 0x000e24000800017f */
[----:B0-----:R-:W-:Y:S05]  /*288c0*/  @!P0 BRA `(.L_x_1961) ;  /* 0x0000005000b48947 */ /* 0x001fea0003800000 */
.L_x_2125:
[----:B------:R-:W-:Y:S05]  /*288d0*/  BSYNC B1 ;  /* 0x0000000000017941 */ /* 0x000fea0003800000 */
.L_x_1960:
        /* <DEDUP_REMOVED lines=61> */
.L_x_2135:
        /* <DEDUP_REMOVED lines=17> */
.L_x_1963:
[----:B------:R-:W-:Y:S02]  /*28dc0*/  PLOP3.LUT P5, PT, P5, P0, PT, 0xa2, 0x0 ;  /* 0x000000000000781c */ /* 0x000fe40002fa1472 */
[----:B------:R-:W-:-:S08]  /*28dd0*/  @P0 R2UR P5, UR4, R7 ;  /* 0x00000000070402ca */ /* 0x000fd000000a0000 */
[----:B------:R-:W-:-:S05]  /*28de0*/  @P0 PLOP3.LUT P0, PT, P5, PT, PT, 0x80, 0x0 ;  /* 0x000000000000081c */ /* 0x000fca0002f0f070 */
[----:B------:R-:W-:Y:S01]  /*28df0*/  @!P5 SYNCS.ARRIVE.TRANS64.RED.A0T1 RZ, [UR4+0x30830], RZ ;  /* 0x030830ffffffd9a7 */ /* 0x000fe20008200404 */
[----:B------:R-:W-:Y:S07]  /*28e00*/  @!P5 ARRIVES.LDGSTSBAR.64.TRANSCNT [UR4+0x30830] ;  /* 0x03083000ff00d9b0 */ /* 0x000fee0008000a84 */
[----:B------:R-:W-:Y:S05]  /*28e10*/  @P0 BRA.U.ANY `(.L_x_1963) ;  /* 0xfffffffd00e80947 */ /* 0x000fea000393ffff */
[----:B------:R-:W-:Y:S01]  /*28e20*/  NOP ;  /* 0x0000000000007918 */ /* 0x000fe20000000000 */
[----:B-1----:R-:W2:Y:S02]  /*28e30*/  LDL R2, [R1+0x44] ;  /* 0x0000440001027983 */ /* 0x002ea40000100800 */
[----:B--2---:R-:W-:-:S13]  /*28e40*/  ISETP.NE.AND P6, PT, R2, 0x3, PT ;  /* 0x000000030200780c */ /* 0x004fda0003fc5270 */
[----:B------:R-:W-:Y:S05]  /*28e50*/  @!P6 BRA `(.L_x_1964) ;  /* 0x000000000004e947 */ /* 0x000fea0003800000 */
[----:B------:R-:W-:Y:S01]  /*28e60*/  BPT.TRAP 0x1 ;  /* 0x000000040000795c */ /* 0x000fe20000300000 */
.L_x_1964:
[----:B------:R1:W-:Y:S01]  /*28e70*/  SYNCS.ARRIVE.TRANS64.A1T0 RZ, [R7+URZ+0x30830], RZ ;  /* 0x030830ff07ff79a7 */ /* 0x0003e2000810003f */
[----:B------:R-:W-:Y:S05]  /*28e80*/  @!P6 BRA `(.L_x_1965) ;  /* 0x000000000004e947 */ /* 0x000fea0003800000 */
[----:B------:R-:W-:Y:S01]  /*28e90*/  BPT.TRAP 0x1 ;  /* 0x000000040000795c */ /* 0x000fe20000300000 */
.L_x_1965:
[----:B------:R-:W-:Y:S01]  /*28ea0*/  SHF.L.U32 R2, R10, 0x1f, RZ ;  /* 0x0000001f0a027819 */ /* 0x000fe200000006ff */
[----:B-1----:R-:W-:Y:S01]  /*28eb0*/  IMAD R7, R6, 0x8, R23 ;  /* 0x0000000806077824 */ /* 0x002fe200078e0217 */
[----:B------:R-:W-:Y:S03]  /*28ec0*/  BSSY B1, `(.L_x_1966) ;  /* 0x0000003000017945 */ /* 0x000fe60003800000 */
[----:B------:R-:W1:Y:S02]  /*28ed0*/  SYNCS.PHASECHK.TRANS64.TRYWAIT P0, [R7+URZ+0x30860], R2 ;  /* 0x03086002070075a7 */ /* 0x000e64000800017f */
[----:B-1----:R-:W-:Y:S05]  /*28ee0*/  @!P0 BRA `(.L_x_1967) ;  /* 0x0000005000b48947 */ /* 0x002fea0003800000 */
.L_x_2136:
[----:B------:R-:W-:Y:S05]  /*28ef0*/  BSYNC B1 ;  /* 0x0000000000017941 */ /* 0x000fea0003800000 */
.L_x_1966:
        /* <DEDUP_REMOVED lines=49> */
.L_x_2146:
[----:B-1----:R-:W-:Y:S01]  /*29210*/  IADD3 R2, P0, R2, R4, RZ ;  /* 0x0000000402027210 */ /* 0x002fe20007f1e0ff */
        /* <DEDUP_REMOVED lines=32> */
.L_x_1969:
        /* <DEDUP_REMOVED lines=11> */
.L_x_1970:
[----:B------:R-:W2:Y:S01]  /*294d0*/  LDL R0, [R1+0x14] ;  /* 0x0000140001007983 */ /* 0x000ea20000100800 */
[----:B------:R1:W-:Y:S01]  /*294e0*/  SYNCS.ARRIVE.TRANS64.A1T0 RZ, [R7+URZ+0x30850], RZ ;  /* 0x030850ff07ff79a7 */ /* 0x0003e2000810003f */
[C---:B------:R-:W-:Y:S02]  /*294f0*/  VIADD R4, R26.reuse, 0xffffffff ;  /* 0xffffffff1a047836 */ /* 0x040fe40000000000 */
[----:B------:R-:W-:Y:S02]  /*29500*/  IMAD.MOV.U32 R6, RZ, RZ, R25 ;  /* 0x000000ffff067224 */ /* 0x000fe400078e0019 */
[----:B------:R-:W-:Y:S02]  /*29510*/  IMAD.MOV.U32 R10, RZ, RZ, R29 ;  /* 0x000000ffff0a7224 */ /* 0x000fe400078e001d */
[----:B------:R-:W-:Y:S01]  /*29520*/  IMAD.MOV.U32 R31, RZ, RZ, R26 ;  /* 0x000000ffff1f7224 */ /* 0x000fe200078e001a */
[----:B--2---:R-:W-:-:S13]  /*29530*/  ISETP.GT.AND P0, PT, R26, R0, PT ;  /* 0x000000001a00720c */ /* 0x004fda0003f04270 */
[----:B-1----:R-:W-:Y:S05]  /*29540*/  @P0 BRA `(.L_x_1971) ;  /* 0xfffffff000240947 */ /* 0x002fea000383ffff */
.L_x_1958:
[----:B------:R-:W-:Y:S05]  /*29550*/  BSYNC B0 ;  /* 0x0000000000007941 */ /* 0x000fea0003800000 */
.L_x_1957:
        /* <DEDUP_REMOVED lines=8> */
[----:B------:R-:W0:Y:S02]  /*295e0*/  FLO.U32 R0, UR4 ;  /* 0x0000000400007d00 */ /* 0x000e2400080e0000 */
[----:B0-----:R-:W-:-:S06]  /*295f0*/  ISETP.EQ.U32.AND P0, PT, R0, R5, PT ;  /* 0x000000050000720c */ /* 0x001fcc0003f02070 */
[----:B------:R-:W1:Y:S07]  /*29600*/  POPC R5, UR4 ;  /* 0x0000000400057d09 */ /* 0x000e6e0008000000 */
[----:B-1----:R-:W2:Y:S01]  /*29610*/  @P0 ATOMG.E.ADD.STRONG.GPU PT, R3, desc[UR60][R2.64], R5 ;  /* 0x00000005020309a8 */ /* 0x002ea200081ee1fc */
[----:B------:R-:W0:Y:S02]  /*29620*/  S2R R4, SR_LTMASK ;  /* 0x0000000000047919 */ /* 0x000e240000003900 */
[----:B0-----:R-:W-:-:S04]  /*29630*/  LOP3.LUT R4, R4, UR4, RZ, 0xc0, !PT ;  /* 0x0000000404047c12 */ /* 0x001fc8000f8ec0ff */
[----:B------:R-:W0:Y:S01]  /*29640*/  POPC R7, R4 ;  /* 0x0000000400077309 */ /* 0x000e220000000000 */
[----:B--2---:R-:W0:Y:S02]  /*29650*/  SHFL.IDX PT, R0, R3, R0, 0x1f ;  /* 0x00001f0003007589 */ /* 0x004e2400000e0000 */
[----:B0-----:R-:W-:-:S07]  /*29660*/  IADD3 R16, R0, UR38, R7 ;  /* 0x0000002600107c10 */ /* 0x001fce000fffe007 */
.L_x_1973:
[----:B------:R-:W-:Y:S05]  /*29670*/  BSYNC B0 ;  /* 0x0000000000007941 */ /* 0x000fea0003800000 */
.L_x_1972:
[----:B------:R-:W2:Y:S02]  /*29680*/  LDL R0, [R1+0x44] ;  /* 0x0000440001007983 */ /* 0x000ea40000100800 */
[----:B--2---:R-:W-:-:S13]  /*29690*/  ISETP.NE.AND P0, PT, R0, 0x3, PT ;  /* 0x000000030000780c */ /* 0x004fda0003f05270 */
[----:B------:R-:W-:Y:S05]  /*296a0*/  @!P0 BRA `(.L_x_1974) ;  /* 0x0000000000048947 */ /* 0x000fea0003800000 */
[----:B------:R-:W-:Y:S01]  /*296b0*/  BPT.TRAP 0x1 ;  /* 0x000000040000795c */ /* 0x000fe20000300000 */
.L_x_1974:
[----:B------:R-:W2:Y:S01]  /*296c0*/  LDL.LU R0, [R1+0xc] ;  /* 0x00000c0001007983 */ /* 0x000ea20000300800 */
[----:B------:R-:W-:Y:S01]  /*296d0*/  IMAD R4, R25, 0x8, R23 ;  /* 0x0000000819047824 */ /* 0x000fe200078e0217 */
[----:B------:R-:W-:Y:S01]  /*296e0*/  SHF.L.U32 R3, R29, 0x1f, RZ ;  /* 0x0000001f1d037819 */ /* 0x000fe200000006ff */
[----:B------:R-:W-:Y:S03]  /*296f0*/  BSSY B0, `(.L_x_1975) ;  /* 0x0000004000007945 */ /* 0x000fe60003800000 */
[----:B------:R-:W0:Y:S01]  /*29700*/  SYNCS.PHASECHK.TRANS64.TRYWAIT P0, [R4+URZ+0x30860], R3 ;  /* 0x03086003040075a7 */ /* 0x000e22000800017f */
[----:B--2---:R-:W-:Y:S01]  /*29710*/  IMAD R5, R26, -0x40, R0 ;  /* 0xffffffc01a057824 */ /* 0x004fe200078e0200 */
[----:B0-----:R-:W-:Y:S06]  /*29720*/  @!P0 BRA `(.L_x_1976) ;  /* 0x0000005000348947 */ /* 0x001fec0003800000 */
.L_x_2147:
[----:B------:R-:W-:Y:S05]  /*29730*/  BSYNC B0 ;  /* 0x0000000000007941 */ /* 0x000fea0003800000 */
.L_x_1975:
[----:B------:R-:W1:Y:S01]  /*29740*/  S2R R0, SR_TID.X ;  /* 0x0000000000007919 */ /* 0x000e620000002100 */
[----:B------:R-:W-:Y:S01]  /*29750*/  UMOV UR4, 0xffffffff ;  /* 0xffffffff00047882 */ /* 0x000fe20000000000 */
[----:B-1----:R-:W-:-:S04]  /*29760*/  LOP3.LUT R0, R0, 0x7f, RZ, 0xc0, !PT ;  /* 0x0000007f00007812 */ /* 0x002fc800078ec0ff */
[----:B------:R-:W-:-:S05]  /*29770*/  SHF.R.U32.HI R0, RZ, 0x3, R0 ;  /* 0x00000003ff007819 */ /* 0x000fca0000011600 */
[----:B------:R-:W-:Y:S02]  /*29780*/  IMAD.IADD R5, R5, 0x1, -R0 ;  /* 0x0000000105057824 */ /* 0x000fe400078e0a00 */
[----:B------:R-:W-:Y:S01]  /*29790*/  IMAD R0, R25, 0x4000, R34 ;  /* 0x0000400019007824 */ /* 0x000fe200078e0222 */
[----:B------:R-:W-:Y:S06]  /*297a0*/  BRA.DIV UR4, `(.L_x_1977) ;  /* 0x0000005204287947 */ /* 0x000fec000b800000 */
[----:B------:R-:W1:Y:S01]  /*297b0*/  SHFL.IDX PT, R14, R17, RZ, 0x181f ;  /* 0x00181fff110e7589 */ /* 0x000e6200000e0000 */
[----:B------:R-:W-:Y:S01]  /*297c0*/  ULDC UR4, c[0x0][0x2f4] ;  /* 0x0000bd0000047ab9 */ /* 0x000fe20000000800 */
[C---:B------:R-:W-:Y:S01]  /*297d0*/  IMAD.SHL.U32 R8, R37.reuse, 0x2, RZ ;  /* 0x0000000225087824 */ /* 0x040fe200078e00ff */
[C---:B------:R-:W-:Y:S01]  /*297e0*/  ISETP.GE.AND P3, PT, R37.reuse, UR4, PT ;  /* 0x0000000425007c0c */ /* 0x040fe2000bf66270 */
[----:B0-----:R-:W0:Y:S01]  /*297f0*/  SHFL.IDX PT, R3, R24, RZ, 0x181f ;  /* 0x00181fff18037589 */ /* 0x001e2200000e0000 */
[----:B------:R-:W-:Y:S01]  /*29800*/  LOP3.LUT R2, R37, 0x40, RZ, 0xfc, !PT ;  /* 0x0000004025027812 */ /* 0x000fe200078efcff */
[----:B------:R-:W-:Y:S01]  /*29810*/  IMAD R0, R0, 0x2, R23 ;  /* 0x0000000200007824 */ /* 0x000fe200078e0217 */
[----:B------:R-:W-:Y:S02]  /*29820*/  ISETP.LT.OR P4, PT, R5, 0x1, P3 ;  /* 0x000000010500780c */ /* 0x000fe40001f81670 */
[----:B------:R-:W-:Y:S02]  /*29830*/  ISETP.GE.AND P2, PT, R2, UR4, PT ;  /* 0x0000000402007c0c */ /* 0x000fe4000bf46270 */
[----:B------:R-:W-:-:S04]  /*29840*/  LOP3.LUT R2, R37, 0x80, RZ, 0xfc, !PT ;  /* 0x0000008025027812 */ /* 0x000fc800078efcff */
        /* <DEDUP_REMOVED lines=28> */
[----:B------:R1:W3:Y:S03]  /*29a10*/  SHFL.IDX PT, R14, R17, 0x3, 0x181f ;  /* 0x00781f00110e7f89 */ /* 0x0002e600000e0000 */
        /* <DEDUP_REMOVED lines=9> */
.L_x_2157:
        /* <DEDUP_REMOVED lines=15> */
.L_x_1978:
[----:B------:R-:W-:Y:S02]  /*29ba0*/  PLOP3.LUT P1, PT, P1, P0, PT, 0xa2, 0x0 ;  /* 0x000000000000781c */ /* 0x000fe40000f21472 */
[----:B------:R-:W-:-:S08]  /*29bb0*/  @P0 R2UR P1, UR4, R4 ;  /* 0x00000000040402ca */ /* 0x000fd00000020000 */
[----:B------:R-:W-:-:S05]  /*29bc0*/  @P0 PLOP3.LUT P0, PT, P1, PT, PT, 0x80, 0x0 ;  /* 0x000000000000081c */ /* 0x000fca0000f0f070 */
[----:B------:R-:W-:Y:S01]  /*29bd0*/  @!P1 SYNCS.ARRIVE.TRANS64.RED.A0T1 RZ, [UR4+0x30850], RZ ;  /* 0x030850ffffff99a7 */ /* 0x000fe20008200404 */
[----:B------:R-:W-:Y:S07]  /*29be0*/  @!P1 ARRIVES.LDGSTSBAR.64.TRANSCNT [UR4+0x30850] ;  /* 0x03085000ff0099b0 */ /* 0x000fee0008000a84 */
[----:B------:R-:W-:Y:S05]  /*29bf0*/  @P0 BRA.U.ANY `(.L_x_1978) ;  /* 0xfffffffd00e80947 */ /* 0x000fea000393ffff */
[----:B------:R-:W-:Y:S01]  /*29c00*/  NOP ;  /* 0x0000000000007918 */ /* 0x000fe20000000000 */
[----:B0-----:R-:W2:Y:S02]  /*29c10*/  LDL R0, [R1+0x44] ;  /* 0x0000440001007983 */ /* 0x001ea40000100800 */
[----:B--2---:R-:W-:-:S13]  /*29c20*/  ISETP.NE.AND P2, PT, R0, 0x3, PT ;  /* 0x000000030000780c */ /* 0x004fda0003f45270 */
[----:B------:R-:W-:Y:S05]  /*29c30*/  @!P2 BRA `(.L_x_1979) ;  /* 0x000000000004a947 */ /* 0x000fea0003800000 */
[----:B------:R-:W-:Y:S01]  /*29c40*/  BPT.TRAP 0x1 ;  /* 0x000000040000795c */ /* 0x000fe20000300000 */
.L_x_1979:
[----:B------:R2:W-:Y:S01]  /*29c50*/  SYNCS.ARRIVE.TRANS64.A1T0 RZ, [R4+URZ+0x30850], RZ ;  /* 0x030850ff04ff79a7 */ /* 0x0005e2000810003f */
[----:B------:R-:W-:-:S05]  /*29c60*/  VIADD R25, R25, 0x1 ;  /* 0x0000000119197836 */ /* 0x000fca0000000000 */
[----:B------:R-:W-:-:S04]  /*29c70*/  ISETP.NE.AND P0, PT, R25, 0x2, PT ;  /* 0x000000021900780c */ /* 0x000fc80003f05270 */
[----:B------:R-:W-:Y:S02]  /*29c80*/  SEL R0, RZ, 0x1, P0 ;  /* 0x00000001ff007807 */ /* 0x000fe40000000000 */
[----:B------:R-:W-:Y:S02]  /*29c90*/  SEL R25, R25, RZ, P0 ;  /* 0x000000ff19197207 */ /* 0x000fe40000000000 */
[----:B--2---:R-:W-:-:S07]  /*29ca0*/  LOP3.LUT R29, R29, R0, RZ, 0x3c, !PT ;  /* 0x000000001d1d7212 */ /* 0x004fce00078e3cff */
.L_x_1936:
[----:B------:R-:W-:Y:S05]  /*29cb0*/  BSYNC B7 ;  /* 0x0000000000077941 */ /* 0x000fea0003800000 */
.L_x_1934:
[----:B------:R-:W-:-:S13]  /*29cc0*/  LOP3.LUT P0, RZ, R22, 0x40, RZ, 0xc0, !PT ;  /* 0x0000004016ff7812 */ /* 0x000fda000780c0ff */
[----:B------:R-:W-:Y:S05]  /*29cd0*/  @!P0 BRA `(.L_x_1980) ;  /* 0x0000000000248947 */ /* 0x000fea0003800000 */
[----:B------:R-:W-:Y:S05]  /*29ce0*/  WARPSYNC.ALL ;  /* 0x0000000000007948 */ /* 0x000fea0003800000 */
[----:B------:R-:W2:Y:S08]  /*29cf0*/  S2UR UR5, SR_CgaCtaId ;  /* 0x00000000000579c3 */ /* 0x000eb00000008800 */
[----:B------:R-:W-:Y:S06]  /*29d00*/  BAR.SYNC.DEFER_BLOCKING 0x5, 0x180 ;  /* 0x0146000000007b1d */ /* 0x000fec0000010000 */
[----:B------:R-:W-:-:S02]  /*29d10*/  UMOV UR4, 0x400 ;  /* 0x0000040000047882 */ /* 0x000fc40000000000 */
[----:B--2---:R-:W-:-:S06]  /*29d20*/  ULEA UR4, UR5, UR4, 0x18 ;  /* 0x0000000405047291 */ /* 0x004fcc000f8ec03f */
[----:B0-----:R-:W-:-:S05]  /*29d30*/  IMAD.U32 R23, RZ, RZ, UR4 ;  /* 0x00000004ff177e24 */ /* 0x001fca000f8e00ff */
[----:B------:R2:W3:Y:S01]  /*29d40*/  LDS.128 R16, [R23+0x308d0] ;  /* 0x0308d00017107984 */ /* 0x0004e20000000c00 */
[----:B------:R-:W-:Y:S06]  /*29d50*/  BAR.ARV 0x4, 0x180 ;  /* 0x0106000000007b1d */ /* 0x000fec0000002000 */
[----:B------:R-:W-:Y:S05]  /*29d60*/  BRA `(.L_x_1981) ;  /* 0x0000000800cc7947 */ /* 0x000fea0003800000 */
.L_x_1980:
[----:B------:R-:W2:Y:S01]  /*29d70*/  S2R R8, SR_TID.X ;  /* 0x0000000000087919 */ /* 0x000ea20000002100 */
[----:B------:R-:W-:Y:S01]  /*29d80*/  UMOV UR4, 0xffffffff ;  /* 0xffffffff00047882 */ /* 0x000fe20000000000 */
[----:B--2---:R-:W-:-:S04]  /*29d90*/  LOP3.LUT R8, R8, 0x1f, RZ, 0xc0, !PT ;  /* 0x0000001f08087812 */ /* 0x004fc800078ec0ff */
[----:B------:R-:W-:Y:S01]  /*29da0*/  ISETP.NE.AND P0, PT, R8, 0x1f, PT ;  /* 0x0000001f0800780c */ /* 0x000fe20003f05270 */
[----:B------:R-:W-:-:S12]  /*29db0*/  BRA.DIV UR4, `(.L_x_1982) ;  /* 0x00000052044c7947 */ /* 0x000fd8000b800000 */
[----:B------:R-:W-:Y:S01]  /*29dc0*/  IMAD.IADD R5, R19, 0x1, R8 ;  /* 0x0000000113057824 */ /* 0x000fe200078e0208 */
[----:B------:R-:W-:-:S04]  /*29dd0*/  ULDC UR4, c[0x0][0xc3c] ;  /* 0x00030f0000047ab9 */ /* 0x000fc80000000800 */
[----:B------:R-:W-:-:S13]  /*29de0*/  ISETP.GE.OR P1, PT, R5, UR4, !P0 ;  /* 0x0000000405007c0c */ /* 0x000fda000c726670 */
[----:B------:R-:W2:Y:S02]  /*29df0*/  @!P1 LDC.64 R2, c[0x0][0xc80] ;  /* 0x00032000ff029b82 */ /* 0x000ea40000000a00 */
[----:B--2---:R-:W-:-:S06]  /*29e00*/  @!P1 IMAD.WIDE R2, R5, 0x4, R2 ;  /* 0x0000000405029825 */ /* 0x004fcc00078e0202 */
[----:B------:R-:W2:Y:S01]  /*29e10*/  @!P1 LDG.E R2, desc[UR60][R2.64] ;  /* 0x0000003c02029981 */ /* 0x000ea2000c1e1900 */
[----:B------:R-:W-:Y:S01]  /*29e20*/  IMAD.MOV.U32 R17, RZ, RZ, RZ ;  /* 0x000000ffff117224 */ /* 0x000fe200078e00ff */
[C---:B------:R-:W-:Y:S02]  /*29e30*/  ISETP.GE.U32.AND P2, PT, R8.reuse, 0x2, PT ;  /* 0x000000020800780c */ /* 0x040fe40003f46070 */
[C---:B------:R-:W-:Y:S01]  /*29e40*/  ISETP.GE.U32.AND P3, PT, R8.reuse, 0x4, PT ;  /* 0x000000040800780c */ /* 0x040fe20003f66070 */
[----:B------:R-:W-:Y:S01]  /*29e50*/  SHFL.IDX PT, R0, R16, RZ, 0x1f ;  /* 0x00001fff10007589 */ /* 0x000fe200000e0000 */
[C---:B------:R-:W-:Y:S02]  /*29e60*/  ISETP.GE.U32.AND P4, PT, R8.reuse, 0x8, PT ;  /* 0x000000080800780c */ /* 0x040fe40003f86070 */
[C---:B------:R-:W-:Y:S01]  /*29e70*/  ISETP.GE.U32.AND P5, PT, R8.reuse, 0x10, PT ;  /* 0x000000100800780c */ /* 0x040fe20003fa6070 */
[----:B--2---:R-:W-:Y:S01]  /*29e80*/  @!P1 IMAD.MOV.U32 R17, RZ, RZ, R2 ;  /* 0x000000ffff119224 */ /* 0x004fe200078e0002 */
[----:B------:R-:W-:-:S04]  /*29e90*/  ISETP.NE.AND P1, PT, R8, RZ, PT ;  /* 0x000000ff0800720c */ /* 0x000fc80003f25270 */
[----:B------:R-:W2:Y:S02]  /*29ea0*/  SHFL.UP PT, R14, R17, 0x1, RZ ;  /* 0x04200000110e7989 */ /* 0x000ea400000e00ff */
[----:B--2---:R-:W-:-:S05]  /*29eb0*/  SEL R4, R14, RZ, P1 ;  /* 0x000000ff0e047207 */ /* 0x004fca0000800000 */
[----:B------:R-:W-:-:S05]  /*29ec0*/  IMAD.IADD R4, R17, 0x1, R4 ;  /* 0x0000000111047824 */ /* 0x000fca00078e0204 */
[----:B------:R-:W2:Y:S02]  /*29ed0*/  SHFL.UP PT, R14, R4, 0x2, RZ ;  /* 0x04400000040e7989 */ /* 0x000ea400000e00ff */
[----:B--2---:R-:W-:-:S05]  /*29ee0*/  SEL R5, R14, RZ, P2 ;  /* 0x000000ff0e057207 */ /* 0x004fca0001000000 */
[----:B0-----:R-:W-:Y:S02]  /*29ef0*/  IMAD.IADD R6, R4, 0x1, R5 ;  /* 0x0000000104067824 */ /* 0x001fe400078e0205 */
[----:B------:R-:W-:Y:S04]  /*29f00*/  SHFL.IDX PT, R5, R16, 0x1, 0x1f ;  /* 0x00201f0010057f89 */ /* 0x000fe800000e0000 */
        /* <DEDUP_REMOVED lines=9> */
[----:B------:R0:W2:Y:S02]  /*29fa0*/  SHFL.IDX PT, R14, R2, 0x1f, 0x1f ;  /* 0x03e01f00020e7f89 */ /* 0x0000a400000e0000 */
.L_x_2167:
[----:B------:R-:W-:Y:S02]  /*29fb0*/  ULDC UR4, c[0x0][0xc38] ;  /* 0x00030e0000047ab9 */ /* 0x000fe40000000800 */
[----:B------:R-:W-:-:S04]  /*29fc0*/  IMAD.U32 R4, RZ, RZ, UR4 ;  /* 0x00000004ff047e24 */ /* 0x000fc8000f8e00ff */
[----:B--2---:R-:W-:-:S04]  /*29fd0*/  IMAD R14, R14, R4, RZ ;  /* 0x000000040e0e7224 */ /* 0x004fc800078e02ff */
[----:B------:R-:W-:-:S05]  /*29fe0*/  IMAD.IADD R5, R5, 0x1, R14 ;  /* 0x0000000105057824 */ /* 0x000fca00078e020e */
[----:B------:R-:W-:-:S13]  /*29ff0*/  ISETP.GT.AND P6, PT, R5, R0, PT ;  /* 0x000000000500720c */ /* 0x000fda0003fc4270 */
[----:B------:R-:W-:Y:S05]  /*2a000*/  @P6 BRA `(.L_x_1983) ;  /* 0x00000000009c6947 */ /* 0x000fea0003800000 */
.L_x_1988:
[----:B0-----:R-:W0:Y:S01]  /*2a010*/  LDC R2, c[0x0][0xc3c] ;  /* 0x00030f00ff027b82 */ /* 0x001e220000000800 */
[----:B------:R-:W-:-:S05]  /*2a020*/  VIADD R19, R19, 0x1f ;  /* 0x0000001f13137836 */ /* 0x000fca0000000000 */
[----:B0-----:R-:W-:-:S13]  /*2a030*/  ISETP.GE.AND P6, PT, R19, R2, PT ;  /* 0x000000021300720c */ /* 0x001fda0003fc6270 */
[----:B------:R-:W-:Y:S05]  /*2a040*/  @P6 BRA `(.L_x_1984) ;  /* 0x0000000400d06947 */ /* 0x000fea0003800000 */
[----:B------:R-:W0:Y:S01]  /*2a050*/  S2R R3, SR_TID.X ;  /* 0x0000000000037919 */ /* 0x000e220000002100 */
[----:B------:R-:W-:Y:S01]  /*2a060*/  BSSY B0, `(.L_x_1985) ;  /* 0x0000009000007945 */ /* 0x000fe20003800000 */
[----:B------:R-:W-:Y:S01]  /*2a070*/  IMAD.MOV.U32 R17, RZ, RZ, RZ ;  /* 0x000000ffff117224 */ /* 0x000fe200078e00ff */
[----:B0-----:R-:W-:-:S05]  /*2a080*/  LOP3.LUT R3, R3, 0x1f, RZ, 0xc0, !PT ;  /* 0x0000001f03037812 */ /* 0x001fca00078ec0ff */
[----:B------:R-:W-:-:S05]  /*2a090*/  IMAD.IADD R7, R19, 0x1, R3 ;  /* 0x0000000113077824 */ /* 0x000fca00078e0203 */
[----:B------:R-:W-:-:S13]  /*2a0a0*/  ISETP.GE.OR P6, PT, R7, R2, !P0 ;  /* 0x000000020700720c */ /* 0x000fda00047c6670 */
[----:B------:R-:W-:Y:S05]  /*2a0b0*/  @P6 BRA `(.L_x_1986) ;  /* 0x00000000000c6947 */ /* 0x000fea0003800000 */
[----:B------:R-:W0:Y:S02]  /*2a0c0*/  LDC.64 R2, c[0x0][0xc80] ;  /* 0x00032000ff027b82 */ /* 0x000e240000000a00 */
[----:B0-----:R-:W-:-:S05]  /*2a0d0*/  IMAD.WIDE R2, R7, 0x4, R2 ;  /* 0x0000000407027825 */ /* 0x001fca00078e0202 */
[----:B------:R0:W5:Y:S02]  /*2a0e0*/  LDG.E R17, desc[UR60][R2.64] ;  /* 0x0000003c02117981 */ /* 0x000164000c1e1900 */
.L_x_1986:
[----:B------:R-:W-:Y:S05]  /*2a0f0*/  BSYNC B0 ;  /* 0x0000000000007941 */ /* 0x000fea0003800000 */
.L_x_1985:
[----:B------:R-:W-:-:S03]  /*2a100*/  UMOV UR4, 0xffffffff ;  /* 0xffffffff00047882 */ /* 0x000fc60000000000 */
[----:B------:R-:W-:Y:S05]  /*2a110*/  BRA.DIV UR4, `(.L_x_1987) ;  /* 0x0000005204987947 */ /* 0x000fea000b800000 */
[----:B-----5:R-:W2:Y:S02]  /*2a120*/  SHFL.UP PT, R14, R17, 0x1, RZ ;  /* 0x04200000110e7989 */ /* 0x020ea400000e00ff */
[----:B--2---:R-:W-:-:S05]  /*2a130*/  SEL R14, R14, RZ, P1 ;  /* 0x000000ff0e0e7207 */ /* 0x004fca0000800000 */
        /* <DEDUP_REMOVED lines=14> */
.L_x_2175:
[----:B------:R-:W-:Y:S02]  /*2a220*/  ULDC UR4, c[0x0][0xc38] ;  /* 0x00030e0000047ab9 */ /* 0x000fe40000000800 */
[----:B------:R-:W-:-:S04]  /*2a230*/  IMAD.U32 R4, RZ, RZ, UR4 ;  /* 0x00000004ff047e24 */ /* 0x000fc8000f8e00ff */
[----:B--2---:R-:W-:-:S04]  /*2a240*/  IMAD R14, R14, R4, RZ ;  /* 0x000000040e0e7224 */ /* 0x004fc800078e02ff */
[----:B------:R-:W-:-:S05]  /*2a250*/  IMAD.IADD R5, R14, 0x1, R5 ;  /* 0x000000010e057824 */ /* 0x000fca00078e0205 */
[----:B------:R-:W-:-:S13]  /*2a260*/  ISETP.GT.AND P6, PT, R5, R0, PT ;  /* 0x000000000500720c */ /* 0x000fda0003fc4270 */
[----:B------:R-:W-:Y:S05]  /*2a270*/  @!P6 BRA `(.L_x_1988) ;  /* 0xfffffffc0064e947 */ /* 0x000fea000383ffff */
.L_x_1983:
        /* <DEDUP_REMOVED lines=8> */
.L_x_2179:
[----:B------:R-:W-:Y:S01]  /*2a300*/  ISETP.NE.AND P0, PT, R3, RZ, PT ;  /* 0x000000ff0300720c */ /* 0x000fe20003f05270 */
[----:B------:R-:W-:-:S12]  /*2a310*/  IMAD.MOV.U32 R14, RZ, RZ, RZ ;  /* 0x000000ffff0e7224 */ /* 0x000fd800078e00ff */
[----:B------:R-:W-:Y:S05]  /*2a320*/  @!P0 BRA `(.L_x_1990) ;  /* 0x0000000000108947 */ /* 0x000fea0003800000 */
[----:B------:R-:W-:Y:S01]  /*2a330*/  UMOV UR4, 0xffffffff ;  /* 0xffffffff00047882 */ /* 0x000fe20000000000 */
[----:B------:R-:W-:Y:S02]  /*2a340*/  VIADD R12, R6, 0xffffffff ;  /* 0xffffffff060c7836 */ /* 0x000fe40000000000 */
[----:B------:R-:W-:Y:S05]  /*2a350*/  BRA.DIV UR4, `(.L_x_1991) ;  /* 0x00000056040c7947 */ /* 0x000fea000b800000 */
[----:B------:R4:W0:Y:S02]  /*2a360*/  SHFL.IDX PT, R14, R2, R12, 0x1f ;  /* 0x00001f0c020e7589 */ /* 0x00082400000e0000 */
.L_x_1990:
[----:B0---4-:R-:W0:Y:S01]  /*2a370*/  LDC.64 R2, c[0x0][0xc90] ;  /* 0x00032400ff027b82 */ /* 0x011e220000000a00 */
[----:B------:R-:W-:-:S04]  /*2a380*/  IMAD.IADD R19, R6, 0x1, R19 ;  /* 0x0000000106137824 */ /* 0x000fc800078e0213 */
[----:B0-----:R-:W-:-:S05]  /*2a390*/  IMAD.WIDE R2, R19, 0x4, R2 ;  /* 0x0000000413027825 */ /* 0x001fca00078e0202 */
[----:B------:R0:W2:Y:S01]  /*2a3a0*/  LDG.E R7, desc[UR60][R2.64] ;  /* 0x0000003c02077981 */ /* 0x0000a2000c1e1900 */
[----:B------:R-:W-:Y:S02]  /*2a3b0*/  IMAD R16, R14, R4, R5 ;  /* 0x000000040e107224 */ /* 0x000fe400078e0205 */
[----:B0-----:R-:W-:Y:S02]  /*2a3c0*/  IMAD.MOV.U32 R2, RZ, RZ, RZ ;  /* 0x000000ffff027224 */ /* 0x001fe400078e00ff */
        /* <DEDUP_REMOVED lines=26> */
[----:B------:R-:W-:Y:S02]  /*2a570*/  IMAD.MOV R2, RZ, RZ, -R2 ;  /* 0x000000ffff027224 */ /* 0x000fe400078e0a02 */
[----:B------:R-:W-:Y:S02]  /*2a580*/  IMAD.MOV R3, RZ, RZ, -R0 ;  /* 0x000000ffff037224 */ /* 0x000fe400078e0a00 */
        /* <DEDUP_REMOVED lines=20> */
[----:B------:R-:W-:Y:S02]  /*2a6d0*/  @!P1 IMAD.IADD R6, R6, 0x1, -R7 ;  /* 0x0000000106069824 */ /* 0x000fe400078e0a07 */
[----:B------:R-:W-:Y:S01]  /*2a6e0*/  @!P1 VIADD R2, R2, 0x1 ;  /* 0x0000000102029836 */ /* 0x000fe20000000000 */
        /* <DEDUP_REMOVED lines=10> */
.L_x_1984:
[----:B------:R-:W-:Y:S01]  /*2a790*/  UMOV UR4, URZ ;  /* 0x0000003f00047c82 */ /* 0x000fe20008000000 */
[----:B------:R-:W-:Y:S01]  /*2a7a0*/  UMOV UR5, URZ ;  /* 0x0000003f00057c82 */ /* 0x000fe20008000000 */
[----:B------:R-:W-:Y:S01]  /*2a7b0*/  ULDC UR6, c[0x0][0xc3c] ;  /* 0x00030f0000067ab9 */ /* 0x000fe20000000800 */
[----:B------:R-:W-:Y:S02]  /*2a7c0*/  IMAD.MOV.U32 R16, RZ, RZ, R0 ;  /* 0x000000ffff107224 */ /* 0x000fe400078e0000 */
[----:B------:R-:W-:Y:S02]  /*2a7d0*/  IMAD.U32 R17, RZ, RZ, UR4 ;  /* 0x00000004ff117e24 */ /* 0x000fe4000f8e00ff */
[----:B------:R-:W-:Y:S02]  /*2a7e0*/  IMAD.U32 R18, RZ, RZ, UR5 ;  /* 0x00000005ff127e24 */ /* 0x000fe4000f8e00ff */
[----:B------:R-:W-:-:S07]  /*2a7f0*/  IMAD.U32 R19, RZ, RZ, UR6 ;  /* 0x00000006ff137e24 */ /* 0x000fce000f8e00ff */
.L_x_1992:
[----:B------:R-:W0:Y:S01]  /*2a800*/  S2R R0, SR_TID.X ;  /* 0x0000000000007919 */ /* 0x000e220000002100 */
[----:B------:R-:W-:Y:S05]  /*2a810*/  WARPSYNC.ALL ;  /* 0x0000000000007948 */ /* 0x000fea0003800000 */
[----:B------:R-:W-:Y:S01]  /*2a820*/  BAR.SYNC.DEFER_BLOCKING 0x4, 0x180 ;  /* 0x0106000000007b1d */ /* 0x000fe20000010000 */
[----:B0-----:R-:W-:-:S04]  /*2a830*/  LOP3.LUT R0, R0, 0x1f, RZ, 0xc0, !PT ;  /* 0x0000001f00007812 */ /* 0x001fc800078ec0ff */
[----:B------:R-:W-:-:S13]  /*2a840*/  ISETP.NE.AND P0, PT, R0, RZ, PT ;  /* 0x000000ff0000720c */ /* 0x000fda0003f05270 */
[----:B------:R-:W0:Y:S01]  /*2a850*/  @!P0 S2R R3, SR_CgaCtaId ;  /* 0x0000000000038919 */ /* 0x000e220000008800 */
[----:B------:R-:W-:-:S04]  /*2a860*/  @!P0 MOV R0, 0x400 ;  /* 0x0000040000008802 */ /* 0x000fc80000000f00 */
[----:B0-----:R-:W-:-:S05]  /*2a870*/  @!P0 LEA R23, R3, R0, 0x18 ;  /* 0x0000000003178211 */ /* 0x001fca00078ec0ff */
[----:B------:R0:W-:Y:S01]  /*2a880*/  @!P0 STS.128 [R23+0x308d0], R16 ;  /* 0x0308d01017008388 */ /* 0x0001e20000000c00 */
[----:B------:R-:W-:Y:S06]  /*2a890*/  BAR.ARV 0x5, 0x180 ;  /* 0x0146000000007b1d */ /* 0x000fec0000002000 */
.L_x_1981:
[----:B------:R-:W-:Y:S02]  /*2a8a0*/  ULDC UR4, c[0x0][0xc3c] ;  /* 0x00030f0000047ab9 */ /* 0x000fe40000000800 */
[----:B---3--:R-:W-:-:S13]  /*2a8b0*/  ISETP.GE.AND P0, PT, R19, UR4, PT ;  /* 0x0000000413007c0c */ /* 0x008fda000bf06270 */
[----:B------:R-:W-:Y:S05]  /*2a8c0*/  @!P0 BRA `(.L_x_1993) ;  /* 0xffffff9400cc8947 */ /* 0x000fea000383ffff */
[----:B------:R-:W-:Y:S05]  /*2a8d0*/  BSYNC B8 ;  /* 0x0000000000087941 */ /* 0x000fea0003800000 */
.L_x_1870:
[----:B------:R-:W3:Y:S01]  /*2a8e0*/  LDL.LU R0, [R1+0x34] ;  /* 0x0000340001007983 */ /* 0x000ee20000300800 */
[----:B------:R-:W-:Y:S01]  /*2a8f0*/  BSSY B0, `(.L_x_1994) ;  /* 0x000000b000007945 */ /* 0x000fe20003800000 */
[----:B------:R-:W4:Y:S01]  /*2a900*/  S2R R5, SR_CgaCtaId ;  /* 0x0000000000057919 */ /* 0x000f220000008800 */
[----:B---3--:R-:W-:-:S05]  /*2a910*/  VIADD R0, R0, 0x1 ;  /* 0x0000000100007836 */ /* 0x008fca0000000000 */
[----:B0-----:R-:W-:-:S04]  /*2a920*/  LEA.HI R2, R0, R0, RZ, 0x1 ;  /* 0x0000000000027211 */ /* 0x001fc800078f08ff */
[----:B------:R-:W-:Y:S02]  /*2a930*/  LOP3.LUT R3, R2, 0xfffffffe, RZ, 0xc0, !PT ;  /* 0xfffffffe02037812 */ /* 0x000fe400078ec0ff */
[----:B------:R-:W-:-:S03]  /*2a940*/  MOV R2, 0x400 ;  /* 0x0000040000027802 */ /* 0x000fc60000000f00 */
[----:B------:R-:W-:Y:S01]  /*2a950*/  IMAD.IADD R0, R0, 0x1, -R3 ;  /* 0x0000000100007824 */ /* 0x000fe200078e0a03 */
[----:B----4-:R-:W-:-:S04]  /*2a960*/  LEA R5, R5, R2, 0x18 ;  /* 0x0000000205057211 */ /* 0x010fc800078ec0ff */
[----:B------:R-:W-:-:S04]  /*2a970*/  SHF.L.U32 R0, R0, 0x1f, RZ ;  /* 0x0000001f00007819 */ /* 0x000fc800000006ff */
[----:B------:R-:W0:Y:S02]  /*2a980*/  SYNCS.PHASECHK.TRANS64.TRYWAIT P0, [R5+URZ+0x30820], R0 ;  /* 0x03082000050075a7 */ /* 0x000e24000800017f */
[----:B0-----:R-:W-:Y:S05]  /*2a990*/  @!P0 BRA `(.L_x_1995) ;  /* 0x0000004c00a08947 */ /* 0x001fea0003800000 */
.L_x_2182:
[----:B------:R-:W-:Y:S05]  /*2a9a0*/  BSYNC B0 ;  /* 0x0000000000007941 */ /* 0x000fea0003800000 */
.L_x_1994:
[----:B------:R-:W-:-:S03]  /*2a9b0*/  UMOV UR4, 0xffffffff ;  /* 0xffffffff00047882 */ /* 0x000fc60000000000 */
[----:B------:R-:W-:Y:S05]  /*2a9c0*/  BRA.DIV UR4, `(.L_x_1996) ;  /* 0x0000004e04a87947 */ /* 0x000fea000b800000 */
[----:B0-----:R-:W0:Y:S02]  /*2a9d0*/  S2R R0, SR_TID.X ;  /* 0x0000000000007919 */ /* 0x001e240000002100 */
[----:B0-----:R-:W-:-:S04]  /*2a9e0*/  SHF.R.U32.HI R0, RZ, 0x5, R0 ;  /* 0x00000005ff007819 */ /* 0x001fc80000011600 */
[----:B------:R-:W-:-:S05]  /*2a9f0*/  LOP3.LUT R0, R0, 0x3, RZ, 0xc0, !PT ;  /* 0x0000000300007812 */ /* 0x000fca00078ec0ff */
[----:B------:R0:W3:Y:S02]  /*2aa00*/  SHFL.IDX PT, R14, R0, RZ, 0x1f ;  /* 0x00001fff000e7589 */ /* 0x0000e400000e0000 */
.L_x_2185:
[----:B---3--:R-:W-:-:S13]  /*2aa10*/  ISETP.NE.AND P0, PT, R14, RZ, PT ;  /* 0x000000ff0e00720c */ /* 0x008fda0003f05270 */
[----:B------:R-:W-:Y:S05]  /*2aa20*/  @P0 BRA `(.L_x_1557) ;  /* 0x0000000000880947 */ /* 0x000fea0003800000 */
[----:B------:R-:W-:-:S03]  /*2aa30*/  UMOV UR4, 0xffffffff ;  /* 0xffffffff00047882 */ /* 0x000fc60000000000 */
[----:B------:R-:W-:Y:S05]  /*2aa40*/  BRA.DIV UR4, `(.L_x_1997) ;  /* 0x0000004e04bc7947 */ /* 0x000fea000b800000 */
[----:B------:R-:W-:-:S13]  /*2aa50*/  ELECT P6, URZ, PT ;  /* 0x00000000003f782f */ /* 0x000fda00038c0000 */
.L_x_2188:
[----:B------:R-:W-:Y:S05]  /*2aa60*/  @!P6 BRA `(.L_x_1557) ;  /* 0x000000000078e947 */ /* 0x000fea0003800000 */
[----:B0-----:R-:W3:Y:S02]  /*2aa70*/  LDL.LU R0, [R1+0x20] ;  /* 0x0000200001007983 */ /* 0x001ee40000300800 */
[----:B---3--:R-:W-:-:S04]  /*2aa80*/  LOP3.LUT R0, R0, 0x2, RZ, 0xfc, !PT ;  /* 0x0000000200007812 */ /* 0x008fc800078efcff */
[----:B------:R-:W-:-:S13]  /*2aa90*/  ISETP.NE.AND P0, PT, R0, 0x3, PT ;  /* 0x000000030000780c */ /* 0x000fda0003f05270 */
[----:B------:R-:W-:Y:S05]  /*2aaa0*/  @!P0 BRA `(.L_x_1998) ;  /* 0x0000000000048947 */ /* 0x000fea0003800000 */
[----:B------:R-:W-:Y:S01]  /*2aab0*/  BPT.TRAP 0x1 ;  /* 0x000000040000795c */ /* 0x000fe20000300000 */
.L_x_1998:
[----:B------:R-:W-:Y:S01]  /*2aac0*/  IMAD R3, R25, 0x8, R5 ;  /* 0x0000000819037824 */ /* 0x000fe200078e0205 */
[----:B------:R-:W-:Y:S01]  /*2aad0*/  SHF.L.U32 R2, R29, 0x1f, RZ ;  /* 0x0000001f1d027819 */ /* 0x000fe200000006ff */
[----:B------:R-:W-:-:S03]  /*2aae0*/  VIADD R25, R25, 0x1 ;  /* 0x0000000119197836 */ /* 0x000fc60000000000 */
[----:B------:R-:W0:Y:S02]  /*2aaf0*/  SYNCS.PHASECHK.TRANS64.TRYWAIT P1, [R3+URZ+0x30840], R2 ;  /* 0x03084002030075a7 */ /* 0x000e24000802017f */
[----:B------:R-:W-:-:S04]  /*2ab00*/  ISETP.NE.AND P2, PT, R25, 0x2, PT ;  /* 0x000000021900780c */ /* 0x000fc80003f45270 */
[----:B------:R-:W-:Y:S01]  /*2ab10*/  SEL R0, RZ, 0x1, P2 ;  /* 0x00000001ff007807 */ /* 0x000fe20001000000 */
[----:B0-----:R-:W-:Y:S08]  /*2ab20*/  @!P1 BRA `(.L_x_1999) ;  /* 0x0000004c00a49947 */ /* 0x001ff00003800000 */
.L_x_2189:
[----:B------:R-:W-:Y:S02]  /*2ab30*/  SEL R25, R25, RZ, P2 ;  /* 0x000000ff19197207 */ /* 0x000fe40001000000 */
[----:B------:R-:W-:Y:S01]  /*2ab40*/  LOP3.LUT R0, R29, R0, RZ, 0x3c, !PT ;  /* 0x000000001d007212 */ /* 0x000fe200078e3cff */
[----:B------:R-:W-:Y:S06]  /*2ab50*/  @!P0 BRA `(.L_x_2000) ;  /* 0x0000000000048947 */ /* 0x000fec0003800000 */
[----:B------:R-:W-:Y:S01]  /*2ab60*/  BPT.TRAP 0x1 ;  /* 0x000000040000795c */ /* 0x000fe20000300000 */
.L_x_2000:
[----:B------:R-:W-:Y:S01]  /*2ab70*/  IMAD R25, R25, 0x8, R5 ;  /* 0x0000000819197824 */ /* 0x000fe200078e0205 */
[----:B------:R-:W-:-:S04]  /*2ab80*/  SHF.L.U32 R0, R0, 0x1f, RZ ;  /* 0x0000001f00007819 */ /* 0x000fc800000006ff */
[----:B------:R-:W3:Y:S02]  /*2ab90*/  SYNCS.PHASECHK.TRANS64.TRYWAIT P1, [R25+URZ+0x30840], R0 ;  /* 0x03084000190075a7 */ /* 0x000ee4000802017f */
[----:B---3--:R-:W-:Y:S05]  /*2aba0*/  @!P1 BRA `(.L_x_2001) ;  /* 0x0000004c00989947 */ /* 0x008fea0003800000 */
.L_x_2190:
[----:B------:R-:W-:Y:S05]  /*2abb0*/  @!P0 BRA `(.L_x_2002) ;  /* 0x0000000000048947 */ /* 0x000fea0003800000 */
[----:B------:R-:W-:Y:S01]  /*2abc0*/  BPT.TRAP 0x1 ;  /* 0x000000040000795c */ /* 0x000fe20000300000 */
.L_x_2002:
[----:B------:R-:W4:Y:S02]  /*2abd0*/  SYNCS.PHASECHK.TRANS64.TRYWAIT P1, [R3+URZ+0x30860], R2 ;  /* 0x03086002030075a7 */ /* 0x000f24000802017f */
[----:B----4-:R-:W-:Y:S05]  /*2abe0*/  @!P1 BRA `(.L_x_2003) ;  /* 0x0000004c009c9947 */ /* 0x010fea0003800000 */
.L_x_2191:
[----:B------:R-:W-:Y:S05]  /*2abf0*/  @!P0 BRA `(.L_x_2004) ;  /* 0x0000000000048947 */ /* 0x000fea0003800000 */
[----:B------:R-:W-:Y:S01]  /*2ac00*/  BPT.TRAP 0x1 ;  /* 0x000000040000795c */ /* 0x000fe20000300000 */
.L_x_2004:
[----:B------:R0:W0:Y:S02]  /*2ac10*/  SYNCS.PHASECHK.TRANS64.TRYWAIT P0, [R25+URZ+0x30860], R0 ;  /* 0x03086000190075a7 */ /* 0x000024000800017f */
[----:B0-----:R-:W-:Y:S05]  /*2ac20*/  @!P0 NANOSLEEP.SYNCS 0x989680 ;  /* 0x009896800000895d */ /* 0x001fea0003900000 */
[----:B------:R-:W0:Y:S02]  /*2ac30*/  @!P0 SYNCS.PHASECHK.TRANS64 P0, [R25+URZ+0x30860], R0 ;  /* 0x03086000190085a7 */ /* 0x000e24000800007f */
[----:B0-----:R-:W-:Y:S05]  /*2ac40*/  @!P0 BRA `(.L_x_2004) ;  /* 0xfffffffc00f08947 */ /* 0x001fea000383ffff */
.L_x_1557:
[----:B------:R-:W-:Y:S05]  /*2ac50*/  BSYNC B9 ;  /* 0x0000000000097941 */ /* 0x000fea0003800000 */
.L_x_1554:
[----:B------:R-:W-:Y:S05]  /*2ac60*/  EXIT ;  /* 0x000000000000794d */ /* 0x000fea0003800000 */
.L_x_1583:
[----:B0-----:R0:W1:Y:S02]  /*2ac70*/  SYNCS.PHASECHK.TRANS64.TRYWAIT P6, [R90+URZ+0x30890], R105 ;  /* 0x030890695a0075a7 */ /* 0x00106400080c017f */
[----:B-1----:R-:W-:Y:S05]  /*2ac80*/  @!P6 NANOSLEEP.SYNCS 0x989680 ;  /* 0x009896800000e95d */ /* 0x002fea0003900000 */
[----:B------:R-:W1:Y:S02]  /*2ac90*/  @!P6 SYNCS.PHASECHK.TRANS64 P6, [R90+URZ+0x30890], R105 ;  /* 0x030890695a00e5a7 */ /* 0x000e6400080c007f */
[----:B-1----:R-:W-:Y:S05]  /*2aca0*/  @!P6 BRA `(.L_x_1583) ;  /* 0xfffffffc00f0e947 */ /* 0x002fea000383ffff */
[----:B------:R-:W-:Y:S05]  /*2acb0*/  BRA `(.L_x_2005) ;  /* 0xfffffd88005c7947 */ /* 0x000fea000383ffff */
.L_x_1584:
        /* <DEDUP_REMOVED lines=8> */
.L_x_2007:
[----:B------:R-:W-:Y:S05]  /*2ad40*/  BSYNC B1 ;  /* 0x0000000000017941 */ /* 0x000fea0003800000 */
.L_x_2006:
        /* <DEDUP_REMOVED lines=8> */
.L_x_2008:
[----:B------:R-:W-:Y:S01]  /*2add0*/  IMAD.MOV.U32 R108, RZ, RZ, R14 ;  /* 0x000000ffff6c7224 */ /* 0x000fe200078e000e */
[----:B------:R-:W-:Y:S06]  /*2ade0*/  BRA `(.L_x_2009) ;  /* 0xfffffd8800247947 */ /* 0x000fec000383ffff */
.L_x_1601:
        /* <DEDUP_REMOVED lines=8> */
.L_x_2011:
[----:B------:R-:W-:Y:S05]  /*2ae70*/  BSYNC B1 ;  /* 0x0000000000017941 */ /* 0x000fea0003800000 */
.L_x_2010:
        /* <DEDUP_REMOVED lines=8> */
.L_x_2012:
[----:B------:R-:W-:Y:S01]  /*2af00*/  IMAD.MOV.U32 R58, RZ, RZ, R14 ;  /* 0x000000ffff3a7224 */ /* 0x000fe200078e000e */
[----:B------:R-:W-:Y:S06]  /*2af10*/  BRA `(.L_x_2013) ;  /* 0xfffffd9400847947 */ /* 0x000fec000383ffff */
.L_x_1623:
[----:B0-----:R0:W1:Y:S02]  /*2af20*/  SYNCS.PHASECHK.TRANS64.TRYWAIT P6, [R90+URZ+0x30890], R105 ;  /* 0x030890695a0075a7 */ /* 0x00106400080c017f */
[----:B-1----:R-:W-:Y:S05]  /*2af30*/  @!P6 NANOSLEEP.SYNCS 0x989680 ;  /* 0x009896800000e95d */ /* 0x002fea0003900000 */
[----:B------:R-:W1:Y:S02]  /*2af40*/  @!P6 SYNCS.PHASECHK.TRANS64 P6, [R90+URZ+0x30890], R105 ;  /* 0x030890695a00e5a7 */ /* 0x000e6400080c007f */
[----:B-1----:R-:W-:Y:S05]  /*2af50*/  @!P6 BRA `(.L_x_1623) ;  /* 0xfffffffc00f0e947 */ /* 0x002fea000383ffff */
[----:B------:R-:W-:Y:S05]  /*2af60*/  BRA `(.L_x_2014) ;  /* 0xfffffdac00607947 */ /* 0x000fea000383ffff */
.L_x_1624:
        /* <DEDUP_REMOVED lines=8> */
.L_x_2016:
[----:B------:R-:W-:Y:S05]  /*2aff0*/  BSYNC B1 ;  /* 0x0000000000017941 */ /* 0x000fea0003800000 */
.L_x_2015:
        /* <DEDUP_REMOVED lines=8> */
.L_x_2017:
[----:B------:R-:W-:Y:S01]  /*2b080*/  IMAD.MOV.U32 R108, RZ, RZ, R14 ;  /* 0x000000ffff6c7224 */ /* 0x000fe200078e000e */
[----:B------:R-:W-:Y:S06]  /*2b090*/  BRA `(.L_x_2018) ;  /* 0xfffffdac002c7947 */ /* 0x000fec000383ffff */
.L_x_1633:
[----:B------:R-:W-:Y:S01]  /*2b0a0*/  BSSY B1, `(.L_x_2019) ;  /* 0x0000008000017945 */ /* 0x000fe20003800000 */
[----:B---3--:R-:W-:Y:S02]  /*2b0b0*/  IMAD.MOV.U32 R13, RZ, RZ, R114 ;  /* 0x000000ffff0d7224 */ /* 0x008fe400078e0072 */
[----:B------:R-:W-:Y:S02]  /*2b0c0*/  IMAD.MOV.U32 R12, RZ, RZ, 0x1 ;  /* 0x00000001ff0c7424 */ /* 0x000fe400078e00ff */
[----:B--2---:R-:W-:Y:S02]  /*2b0d0*/  IMAD.MOV.U32 R11, RZ, RZ, 0x181f ;  /* 0x0000181fff0b7424 */ /* 0x004fe400078e00ff */
[----:B------:R-:W-:-:S07]  /*2b0e0*/  IMAD.MOV.U32 R15, RZ, RZ, -0x1 ;  /* 0xffffffffff0f7424 */ /* 0x000fce00078e00ff */
[----:B01----:R-:W-:Y:S05]  /*2b0f0*/  WARPSYNC.COLLECTIVE R15, `(.L_x_2020) ;  /* 0x000000000f087348 */ /* 0x003fea0003c00000 */
[----:B------:R2:W3:Y:S02]  /*2b100*/  SHFL.IDX P6, R14, R13, R12, R11 ;  /* 0x0000000c0d0e7389 */ /* 0x0004e400000c000b */
[----:B0123--:R-:W-:Y:S01]  /*2b110*/  ENDCOLLECTIVE ;  /* 0x000000000000791b */ /* 0x00ffe20003800000 */
.L_x_2020:
[----:B------:R-:W-:Y:S05]  /*2b120*/  BSYNC B1 ;  /* 0x0000000000017941 */ /* 0x000fea0003800000 */
.L_x_2019:
        /* <DEDUP_REMOVED lines=8> */
.L_x_2021:
[----:B------:R-:W-:Y:S01]  /*2b1b0*/  IMAD.MOV.U32 R44, RZ, RZ, R14 ;  /* 0x000000ffff2c7224 */ /* 0x000fe200078e000e */
[----:B------:R-:W-:Y:S06]  /*2b1c0*/  BRA `(.L_x_2022) ;  /* 0xfffffdb800f07947 */ /* 0x000fec000383ffff */
.L_x_1642:
[----:B0-----:R0:W1:Y:S02]  /*2b1d0*/  SYNCS.PHASECHK.TRANS64.TRYWAIT P0, [R90+URZ+0x30890], R105 ;  /* 0x030890695a0075a7 */ /* 0x001064000800017f */
[----:B-1----:R-:W-:Y:S05]  /*2b1e0*/  @!P0 NANOSLEEP.SYNCS 0x989680 ;  /* 0x009896800000895d */ /* 0x002fea0003900000 */
[----:B------:R-:W1:Y:S02]  /*2b1f0*/  @!P0 SYNCS.PHASECHK.TRANS64 P0, [R90+URZ+0x30890], R105 ;  /* 0x030890695a0085a7 */ /* 0x000e64000800007f */
[----:B-1----:R-:W-:Y:S05]  /*2b200*/  @!P0 BRA `(.L_x_1642) ;  /* 0xfffffffc00f08947 */ /* 0x002fea000383ffff */
[----:B------:R-:W-:Y:S05]  /*2b210*/  BRA `(.L_x_2023) ;  /* 0xfffffdcc00007947 */ /* 0x000fea000383ffff */
.L_x_1643:
        /* <DEDUP_REMOVED lines=8> */
.L_x_2025:
[----:B------:R-:W-:Y:S05]  /*2b2a0*/  BSYNC B1 ;  /* 0x0000000000017941 */ /* 0x000fea0003800000 */
.L_x_2024:
        /* <DEDUP_REMOVED lines=8> */
.L_x_2026:
[----:B------:R-:W-:Y:S01]  /*2b330*/  IMAD.MOV.U32 R42, RZ, RZ, R14 ;  /* 0x000000ffff2a7224 */ /* 0x000fe200078e000e */
[----:B------:R-:W-:Y:S06]  /*2b340*/  BRA `(.L_x_2027) ;  /* 0xfffffdcc00287947 */ /* 0x000fec000383ffff */
.L_x_1646:
        /* <DEDUP_REMOVED lines=8> */
.L_x_2029:
[----:B------:R-:W-:Y:S05]  /*2b3d0*/  BSYNC B1 ;  /* 0x0000000000017941 */ /* 0x000fea0003800000 */
.L_x_2028:
        /* <DEDUP_REMOVED lines=8> */
.L_x_2030:
[----:B------:R-:W-:Y:S01]  /*2b460*/  IMAD.MOV.U32 R42, RZ, RZ, R14 ;  /* 0x000000ffff2a7224 */ /* 0x000fe200078e000e */
[----:B------:R-:W-:Y:S06]  /*2b470*/  BRA `(.L_x_2031) ;  /* 0xfffffdcc004c7947 */ /* 0x000fec000383ffff */
.L_x_1650:
[----:B--2---:R2:W0:Y:S02]  /*2b480*/  SYNCS.PHASECHK.TRANS64.TRYWAIT P4, [R90+URZ+0x308b0], R105 ;  /* 0x0308b0695a0075a7 */ /* 0x004424000808017f */
[----:B0-----:R-:W-:Y:S05]  /*2b490*/  @!P4 NANOSLEEP.SYNCS 0x989680 ;  /* 0x009896800000c95d */ /* 0x001fea0003900000 */
[----:B------:R-:W0:Y:S02]  /*2b4a0*/  @!P4 SYNCS.PHASECHK.TRANS64 P4, [R90+URZ+0x308b0], R105 ;  /* 0x0308b0695a00c5a7 */ /* 0x000e24000808007f */
[----:B0-----:R-:W-:Y:S05]  /*2b4b0*/  @!P4 BRA `(.L_x_1650) ;  /* 0xfffffffc00f0c947 */ /* 0x001fea000383ffff */
[----:B------:R-:W-:Y:S05]  /*2b4c0*/  BRA `(.L_x_2032) ;  /* 0xfffffdcc00ec7947 */ /* 0x000fea000383ffff */
.L_x_1678:
        /* <DEDUP_REMOVED lines=8> */
.L_x_2034:
[----:B------:R-:W-:Y:S05]  /*2b550*/  BSYNC B1 ;  /* 0x0000000000017941 */ /* 0x000fea0003800000 */
.L_x_2033:
        /* <DEDUP_REMOVED lines=8> */
.L_x_2035:
[----:B------:R-:W-:Y:S02]  /*2b5e0*/  IMAD.MOV.U32 R13, RZ, RZ, R8 ;  /* 0x000000ffff0d7224 */ /* 0x000fe400078e0008 */
[----:B------:R-:W-:-:S07]  /*2b5f0*/  IMAD.MOV.U32 R4, RZ, RZ, R14 ;  /* 0x000000ffff047224 */ /* 0x000fce00078e000e */
[----:B------:R-:W-:Y:S05]  /*2b600*/  WARPSYNC.COLLECTIVE R15, `(.L_x_2036) ;  /* 0x000000000f087348 */ /* 0x000fea0003c00000 */
[----:B------:R0:W1:Y:S02]  /*2b610*/  SHFL.IDX P6, R14, R13, R12, R11 ;  /* 0x0000000c0d0e7389 */ /* 0x00006400000c000b */
[----:B01----:R-:W-:Y:S01]  /*2b620*/  ENDCOLLECTIVE ;  /* 0x000000000000791b */ /* 0x003fe20003800000 */
.L_x_2036:
[----:B------:R-:W-:Y:S02]  /*2b630*/  IMAD.MOV.U32 R13, RZ, RZ, R0 ;  /* 0x000000ffff0d7224 */ /* 0x000fe400078e0000 */
[----:B------:R-:W-:-:S07]  /*2b640*/  IMAD.MOV.U32 R9, RZ, RZ, R14 ;  /* 0x000000ffff097224 */ /* 0x000fce00078e000e */
[----:B------:R-:W-:Y:S05]  /*2b650*/  WARPSYNC.COLLECTIVE R15, `(.L_x_2037) ;  /* 0x000000000f087348 */ /* 0x000fea0003c00000 */
[----:B------:R0:W1:Y:S02]  /*2b660*/  SHFL.IDX P6, R14, R13, R12, R11 ;  /* 0x0000000c0d0e7389 */ /* 0x00006400000c000b */
[----:B01----:R-:W-:Y:S01]  /*2b670*/  ENDCOLLECTIVE ;  /* 0x000000000000791b */ /* 0x003fe20003800000 */
.L_x_2037:
[----:B------:R-:W-:Y:S05]  /*2b680*/  BRA `(.L_x_2038) ;  /* 0xfffffde4003c7947 */ /* 0x000fea000383ffff */
.L_x_1681:
[----:B------:R-:W-:Y:S01]  /*2b690*/  BSSY B1, `(.L_x_2039) ;  /* 0x0000008000017945 */ /* 0x000fe20003800000 */
[----:B------:R-:W-:Y:S02]  /*2b6a0*/  IMAD.MOV.U32 R13, RZ, RZ, R7 ;  /* 0x000000ffff0d7224 */ /* 0x000fe400078e0007 */
[----:B------:R-:W-:Y:S02]  /*2b6b0*/  IMAD.MOV.U32 R12, RZ, RZ, 0x1 ;  /* 0x00000001ff0c7424 */ /* 0x000fe400078e00ff */
[----:B------:R-:W-:Y:S02]  /*2b6c0*/  IMAD.MOV.U32 R11, RZ, RZ, 0x181f ;  /* 0x0000181fff0b7424 */ /* 0x000fe400078e00ff */
[----:B------:R-:W-:-:S07]  /*2b6d0*/  IMAD.MOV.U32 R15, RZ, RZ, -0x1 ;  /* 0xffffffffff0f7424 */ /* 0x000fce00078e00ff */
[----:B0---4-:R-:W-:Y:S05]  /*2b6e0*/  WARPSYNC.COLLECTIVE R15, `(.L_x_2040) ;  /* 0x000000000f087348 */ /* 0x011fea0003c00000 */
[----:B----4-:R1:W2:Y:S02]  /*2b6f0*/  SHFL.IDX P6, R14, R13, R12, R11 ;  /* 0x0000000c0d0e7389 */ /* 0x0102a400000c000b */
[----:B012---:R-:W-:Y:S01]  /*2b700*/  ENDCOLLECTIVE ;  /* 0x000000000000791b */ /* 0x007fe20003800000 */
.L_x_2040:
[----:B------:R-:W-:Y:S05]  /*2b710*/  BSYNC B1 ;  /* 0x0000000000017941 */ /* 0x000fea0003800000 */
.L_x_2039:
        /* <DEDUP_REMOVED lines=8> */
.L_x_2041:
[----:B------:R-:W-:Y:S02]  /*2b7a0*/  IMAD.MOV.U32 R13, RZ, RZ, R8 ;  /* 0x000000ffff0d7224 */ /* 0x000fe400078e0008 */
[----:B------:R-:W-:-:S07]  /*2b7b0*/  IMAD.MOV.U32 R4, RZ, RZ, R14 ;  /* 0x000000ffff047224 */ /* 0x000fce00078e000e */
[----:B------:R-:W-:Y:S05]  /*2b7c0*/  WARPSYNC.COLLECTIVE R15, `(.L_x_2042) ;  /* 0x000000000f087348 */ /* 0x000fea0003c00000 */
[----:B------:R0:W1:Y:S02]  /*2b7d0*/  SHFL.IDX P6, R14, R13, R12, R11 ;  /* 0x0000000c0d0e7389 */ /* 0x00006400000c000b */
[----:B01----:R-:W-:Y:S01]  /*2b7e0*/  ENDCOLLECTIVE ;  /* 0x000000000000791b */ /* 0x003fe20003800000 */
.L_x_2042:
[----:B------:R-:W-:Y:S02]  /*2b7f0*/  IMAD.MOV.U32 R13, RZ, RZ, R0 ;  /* 0x000000ffff0d7224 */ /* 0x000fe400078e0000 */
[----:B------:R-:W-:-:S07]  /*2b800*/  IMAD.MOV.U32 R9, RZ, RZ, R14 ;  /* 0x000000ffff097224 */ /* 0x000fce00078e000e */
[----:B------:R-:W-:Y:S05]  /*2b810*/  WARPSYNC.COLLECTIVE R15, `(.L_x_2043) ;  /* 0x000000000f087348 */ /* 0x000fea0003c00000 */
[----:B------:R0:W1:Y:S02]  /*2b820*/  SHFL.IDX P6, R14, R13, R12, R11 ;  /* 0x0000000c0d0e7389 */ /* 0x00006400000c000b */
[----:B01----:R-:W-:Y:S01]  /*2b830*/  ENDCOLLECTIVE ;  /* 0x000000000000791b */ /* 0x003fe20003800000 */
.L_x_2043:
[----:B------:R-:W-:Y:S05]  /*2b840*/  BRA `(.L_x_2044) ;  /* 0xfffffde800447947 */ /* 0x000fea000383ffff */
.L_x_1684:
[----:B------:R-:W-:Y:S01]  /*2b850*/  BSSY B1, `(.L_x_2045) ;  /* 0x0000008000017945 */ /* 0x000fe20003800000 */
[----:B------:R-:W-:Y:S02]  /*2b860*/  IMAD.MOV.U32 R13, RZ, RZ, R7 ;  /* 0x000000ffff0d7224 */ /* 0x000fe400078e0007 */
[----:B------:R-:W-:Y:S02]  /*2b870*/  IMAD.MOV.U32 R12, RZ, RZ, 0x2 ;  /* 0x00000002ff0c7424 */ /* 0x000fe400078e00ff */
[----:B------:R-:W-:Y:S02]  /*2b880*/  IMAD.MOV.U32 R11, RZ, RZ, 0x181f ;  /* 0x0000181fff0b7424 */ /* 0x000fe400078e00ff */
[----:B------:R-:W-:-:S07]  /*2b890*/  IMAD.MOV.U32 R15, RZ, RZ, -0x1 ;  /* 0xffffffffff0f7424 */ /* 0x000fce00078e00ff */
[----:B-1--4-:R-:W-:Y:S05]  /*2b8a0*/  WARPSYNC.COLLECTIVE R15, `(.L_x_2046) ;  /* 0x000000000f087348 */ /* 0x012fea0003c00000 */
[----:B----4-:R0:W2:Y:S02]  /*2b8b0*/  SHFL.IDX P6, R14, R13, R12, R11 ;  /* 0x0000000c0d0e7389 */ /* 0x0100a400000c000b */
[----:B012---:R-:W-:Y:S01]  /*2b8c0*/  ENDCOLLECTIVE ;  /* 0x000000000000791b */ /* 0x007fe20003800000 */
.L_x_2046:
[----:B------:R-:W-:Y:S05]  /*2b8d0*/  BSYNC B1 ;  /* 0x0000000000017941 */ /* 0x000fea0003800000 */
.L_x_2045:
        /* <DEDUP_REMOVED lines=8> */
.L_x_2047:
[----:B------:R-:W-:Y:S02]  /*2b960*/  IMAD.MOV.U32 R13, RZ, RZ, R8 ;  /* 0x000000ffff0d7224 */ /* 0x000fe400078e0008 */
[----:B------:R-:W-:-:S07]  /*2b970*/  IMAD.MOV.U32 R4, RZ, RZ, R14 ;  /* 0x000000ffff047224 */ /* 0x000fce00078e000e */
[----:B------:R-:W-:Y:S05]  /*2b980*/  WARPSYNC.COLLECTIVE R15, `(.L_x_2048) ;  /* 0x000000000f087348 */ /* 0x000fea0003c00000 */
[----:B------:R0:W1:Y:S02]  /*2b990*/  SHFL.IDX P6, R14, R13, R12, R11 ;  /* 0x0000000c0d0e7389 */ /* 0x00006400000c000b */
[----:B01----:R-:W-:Y:S01]  /*2b9a0*/  ENDCOLLECTIVE ;  /* 0x000000000000791b */ /* 0x003fe20003800000 */
.L_x_2048:
[----:B------:R-:W-:Y:S02]  /*2b9b0*/  IMAD.MOV.U32 R13, RZ, RZ, R0 ;  /* 0x000000ffff0d7224 */ /* 0x000fe400078e0000 */
[----:B------:R-:W-:-:S07]  /*2b9c0*/  IMAD.MOV.U32 R9, RZ, RZ, R14 ;  /* 0x000000ffff097224 */ /* 0x000fce00078e000e */
[----:B------:R-:W-:Y:S05]  /*2b9d0*/  WARPSYNC.COLLECTIVE R15, `(.L_x_2049) ;  /* 0x000000000f087348 */ /* 0x000fea0003c00000 */
[----:B------:R0:W1:Y:S02]  /*2b9e0*/  SHFL.IDX P6, R14, R13, R12, R11 ;  /* 0x0000000c0d0e7389 */ /* 0x00006400000c000b */
[----:B01----:R-:W-:Y:S01]  /*2b9f0*/  ENDCOLLECTIVE ;  /* 0x000000000000791b */ /* 0x003fe20003800000 */
.L_x_2049:
[----:B------:R-:W-:Y:S05]  /*2ba00*/  BRA `(.L_x_2050) ;  /* 0xfffffdec00447947 */ /* 0x000fea000383ffff */
.L_x_1687:
[----:B------:R-:W-:Y:S01]  /*2ba10*/  BSSY B1, `(.L_x_2051) ;  /* 0x0000008000017945 */ /* 0x000fe20003800000 */
[----:B------:R-:W-:Y:S02]  /*2ba20*/  IMAD.MOV.U32 R13, RZ, RZ, R7 ;  /* 0x000000ffff0d7224 */ /* 0x000fe400078e0007 */
[----:B------:R-:W-:Y:S02]  /*2ba30*/  IMAD.MOV.U32 R12, RZ, RZ, 0x3 ;  /* 0x00000003ff0c7424 */ /* 0x000fe400078e00ff */
[----:B------:R-:W-:Y:S02]  /*2ba40*/  IMAD.MOV.U32 R11, RZ, RZ, 0x181f ;  /* 0x0000181fff0b7424 */ /* 0x000fe400078e00ff */
[----:B------:R-:W-:-:S07]  /*2ba50*/  IMAD.MOV.U32 R15, RZ, RZ, -0x1 ;  /* 0xffffffffff0f7424 */ /* 0x000fce00078e00ff */
[----:B-1--4-:R-:W-:Y:S05]  /*2ba60*/  WARPSYNC.COLLECTIVE R15, `(.L_x_2052) ;  /* 0x000000000f087348 */ /* 0x012fea0003c00000 */
[----:B------:R0:W2:Y:S02]  /*2ba70*/  SHFL.IDX P6, R14, R13, R12, R11 ;  /* 0x0000000c0d0e7389 */ /* 0x0000a400000c000b */
[----:B012-4-:R-:W-:Y:S01]  /*2ba80*/  ENDCOLLECTIVE ;  /* 0x000000000000791b */ /* 0x017fe20003800000 */
.L_x_2052:
[----:B------:R-:W-:Y:S05]  /*2ba90*/  BSYNC B1 ;  /* 0x0000000000017941 */ /* 0x000fea0003800000 */
.L_x_2051:
        /* <DEDUP_REMOVED lines=8> */
.L_x_2053:
[----:B------:R-:W-:Y:S02]  /*2bb20*/  IMAD.MOV.U32 R13, RZ, RZ, R8 ;  /* 0x000000ffff0d7224 */ /* 0x000fe400078e0008 */
[----:B------:R-:W-:-:S07]  /*2bb30*/  IMAD.MOV.U32 R10, RZ, RZ, R14 ;  /* 0x000000ffff0a7224 */ /* 0x000fce00078e000e */
[----:B------:R-:W-:Y:S05]  /*2bb40*/  WARPSYNC.COLLECTIVE R15, `(.L_x_2054) ;  /* 0x000000000f087348 */ /* 0x000fea0003c00000 */
[----:B------:R0:W1:Y:S02]  /*2bb50*/  SHFL.IDX P6, R14, R13, R12, R11 ;  /* 0x0000000c0d0e7389 */ /* 0x00006400000c000b */
[----:B01----:R-:W-:Y:S01]  /*2bb60*/  ENDCOLLECTIVE ;  /* 0x000000000000791b */ /* 0x003fe20003800000 */
.L_x_2054:
[----:B------:R-:W-:Y:S02]  /*2bb70*/  IMAD.MOV.U32 R13, RZ, RZ, R0 ;  /* 0x000000ffff0d7224 */ /* 0x000fe400078e0000 */
[----:B------:R-:W-:-:S07]  /*2bb80*/  IMAD.MOV.U32 R75, RZ, RZ, R14 ;  /* 0x000000ffff4b7224 */ /* 0x000fce00078e000e */
[----:B------:R-:W-:Y:S05]  /*2bb90*/  WARPSYNC.COLLECTIVE R15, `(.L_x_2055) ;  /* 0x000000000f087348 */ /* 0x000fea0003c00000 */
[----:B------:R0:W1:Y:S02]  /*2bba0*/  SHFL.IDX P6, R14, R13, R12, R11 ;  /* 0x0000000c0d0e7389 */ /* 0x00006400000c000b */
[----:B01----:R-:W-:Y:S01]  /*2bbb0*/  ENDCOLLECTIVE ;  /* 0x000000000000791b */ /* 0x003fe20003800000 */
.L_x_2055:
[----:B------:R-:W-:Y:S01]  /*2bbc0*/  IMAD.MOV.U32 R0, RZ, RZ, R14 ;  /* 0x000000ffff007224 */ /* 0x000fe200078e000e */
[----:B------:R-:W-:Y:S06]  /*2bbd0*/  BRA `(.L_x_2056) ;  /* 0xfffffdf000487947 */ /* 0x000fec000383ffff */
.L_x_1691:
[----:B0-----:R0:W1:Y:S02]  /*2bbe0*/  SYNCS.PHASECHK.TRANS64.TRYWAIT P0, [R18+URZ+0x30800], R127 ;  /* 0x0308007f120075a7 */ /* 0x001064000800017f */
[----:B-1----:R-:W-:Y:S05]  /*2bbf0*/  @!P0 NANOSLEEP.SYNCS 0x989680 ;  /* 0x009896800000895d */ /* 0x002fea0003900000 */
[----:B------:R-:W1:Y:S02]  /*2bc00*/  @!P0 SYNCS.PHASECHK.TRANS64 P0, [R18+URZ+0x30800], R127 ;  /* 0x0308007f120085a7 */ /* 0x000e64000800007f */
[----:B-1----:R-:W-:Y:S05]  /*2bc10*/  @!P0 BRA `(.L_x_1691) ;  /* 0xfffffffc00f08947 */ /* 0x002fea000383ffff */
[----:B------:R-:W-:Y:S05]  /*2bc20*/  BRA `(.L_x_2057) ;  /* 0xfffffdf400b47947 */ /* 0x000fea000383ffff */
.L_x_1723:
        /* <DEDUP_REMOVED lines=8> */
.L_x_2059:
[----:B------:R-:W-:Y:S05]  /*2bcb0*/  BSYNC B1 ;  /* 0x0000000000017941 */ /* 0x000fea0003800000 */
.L_x_2058:
        /* <DEDUP_REMOVED lines=8> */
.L_x_2060:
[----:B------:R-:W-:Y:S02]  /*2bd40*/  IMAD.MOV.U32 R13, RZ, RZ, R8 ;  /* 0x000000ffff0d7224 */ /* 0x000fe400078e0008 */
[----:B------:R-:W-:-:S07]  /*2bd50*/  IMAD.MOV.U32 R5, RZ, RZ, R14 ;  /* 0x000000ffff057224 */ /* 0x000fce00078e000e */
[----:B------:R-:W-:Y:S05]  /*2bd60*/  WARPSYNC.COLLECTIVE R15, `(.L_x_2061) ;  /* 0x000000000f087348 */ /* 0x000fea0003c00000 */
[----:B------:R0:W1:Y:S02]  /*2bd70*/  SHFL.IDX P6, R14, R13, R12, R11 ;  /* 0x0000000c0d0e7389 */ /* 0x00006400000c000b */
[----:B01----:R-:W-:Y:S01]  /*2bd80*/  ENDCOLLECTIVE ;  /* 0x000000000000791b */ /* 0x003fe20003800000 */
.L_x_2061:
[----:B------:R-:W-:Y:S02]  /*2bd90*/  IMAD.MOV.U32 R13, RZ, RZ, R0 ;  /* 0x000000ffff0d7224 */ /* 0x000fe400078e0000 */
[----:B------:R-:W-:-:S07]  /*2bda0*/  IMAD.MOV.U32 R9, RZ, RZ, R14 ;  /* 0x000000ffff097224 */ /* 0x000fce00078e000e */
[----:B------:R-:W-:Y:S05]  /*2bdb0*/  WARPSYNC.COLLECTIVE R15, `(.L_x_2062) ;  /* 0x000000000f087348 */ /* 0x000fea0003c00000 */
[----:B------:R0:W1:Y:S02]  /*2bdc0*/  SHFL.IDX P6, R14, R13, R12, R11 ;  /* 0x0000000c0d0e7389 */ /* 0x00006400000c000b */
[----:B01----:R-:W-:Y:S01]  /*2bdd0*/  ENDCOLLECTIVE ;  /* 0x000000000000791b */ /* 0x003fe20003800000 */
.L_x_2062:
[----:B------:R-:W-:Y:S05]  /*2bde0*/  BRA `(.L_x_2063) ;  /* 0xfffffe2800887947 */ /* 0x000fea000383ffff */
.L_x_1726:
        /* <DEDUP_REMOVED lines=8> */
.L_x_2065:
[----:B------:R-:W-:Y:S05]  /*2be70*/  BSYNC B1 ;  /* 0x0000000000017941 */ /* 0x000fea0003800000 */
.L_x_2064:
        /* <DEDUP_REMOVED lines=8> */
.L_x_2066:
[----:B------:R-:W-:Y:S02]  /*2bf00*/  IMAD.MOV.U32 R13, RZ, RZ, R8 ;  /* 0x000000ffff0d7224 */ /* 0x000fe400078e0008 */
[----:B------:R-:W-:-:S07]  /*2bf10*/  IMAD.MOV.U32 R5, RZ, RZ, R14 ;  /* 0x000000ffff057224 */ /* 0x000fce00078e000e */
[----:B------:R-:W-:Y:S05]  /*2bf20*/  WARPSYNC.COLLECTIVE R15, `(.L_x_2067) ;  /* 0x000000000f087348 */ /* 0x000fea0003c00000 */
[----:B------:R0:W1:Y:S02]  /*2bf30*/  SHFL.IDX P6, R14, R13, R12, R11 ;  /* 0x0000000c0d0e7389 */ /* 0x00006400000c000b */
[----:B01----:R-:W-:Y:S01]  /*2bf40*/  ENDCOLLECTIVE ;  /* 0x000000000000791b */ /* 0x003fe20003800000 */
.L_x_2067:
[----:B------:R-:W-:Y:S02]  /*2bf50*/  IMAD.MOV.U32 R13, RZ, RZ, R0 ;  /* 0x000000ffff0d7224 */ /* 0x000fe400078e0000 */
[----:B------:R-:W-:-:S07]  /*2bf60*/  IMAD.MOV.U32 R9, RZ, RZ, R14 ;  /* 0x000000ffff097224 */ /* 0x000fce00078e000e */
[----:B------:R-:W-:Y:S05]  /*2bf70*/  WARPSYNC.COLLECTIVE R15, `(.L_x_2068) ;  /* 0x000000000f087348 */ /* 0x000fea0003c00000 */
[----:B------:R0:W1:Y:S02]  /*2bf80*/  SHFL.IDX P6, R14, R13, R12, R11 ;  /* 0x0000000c0d0e7389 */ /* 0x00006400000c000b */
[----:B01----:R-:W-:Y:S01]  /*2bf90*/  ENDCOLLECTIVE ;  /* 0x000000000000791b */ /* 0x003fe20003800000 */
.L_x_2068:
[----:B------:R-:W-:Y:S05]  /*2bfa0*/  BRA `(.L_x_2069) ;  /* 0xfffffe2c00547947 */ /* 0x000fea000383ffff */
.L_x_1729:
        /* <DEDUP_REMOVED lines=8> */
.L_x_2071:
[----:B------:R-:W-:Y:S05]  /*2c030*/  BSYNC B1 ;  /* 0x0000000000017941 */ /* 0x000fea0003800000 */
.L_x_2070:
        /* <DEDUP_REMOVED lines=8> */
.L_x_2072:
[----:B------:R-:W-:Y:S02]  /*2c0c0*/  IMAD.MOV.U32 R13, RZ, RZ, R8 ;  /* 0x000000ffff0d7224 */ /* 0x000fe400078e0008 */
[----:B------:R-:W-:-:S07]  /*2c0d0*/  IMAD.MOV.U32 R5, RZ, RZ, R14 ;  /* 0x000000ffff057224 */ /* 0x000fce00078e000e */
[----:B------:R-:W-:Y:S05]  /*2c0e0*/  WARPSYNC.COLLECTIVE R15, `(.L_x_2073) ;  /* 0x000000000f087348 */ /* 0x000fea0003c00000 */
[----:B------:R0:W1:Y:S02]  /*2c0f0*/  SHFL.IDX P6, R14, R13, R12, R11 ;  /* 0x0000000c0d0e7389 */ /* 0x00006400000c000b */
[----:B01----:R-:W-:Y:S01]  /*2c100*/  ENDCOLLECTIVE ;  /* 0x000000000000791b */ /* 0x003fe20003800000 */
.L_x_2073:
[----:B------:R-:W-:Y:S02]  /*2c110*/  IMAD.MOV.U32 R13, RZ, RZ, R0 ;  /* 0x000000ffff0d7224 */ /* 0x000fe400078e0000 */
[----:B------:R-:W-:-:S07]  /*2c120*/  IMAD.MOV.U32 R9, RZ, RZ, R14 ;  /* 0x000000ffff097224 */ /* 0x000fce00078e000e */
[----:B------:R-:W-:Y:S05]  /*2c130*/  WARPSYNC.COLLECTIVE R15, `(.L_x_2074) ;  /* 0x000000000f087348 */ /* 0x000fea0003c00000 */
[----:B------:R0:W1:Y:S02]  /*2c140*/  SHFL.IDX P6, R14, R13, R12, R11 ;  /* 0x0000000c0d0e7389 */ /* 0x00006400000c000b */
[----:B01----:R-:W-:Y:S01]  /*2c150*/  ENDCOLLECTIVE ;  /* 0x000000000000791b */ /* 0x003fe20003800000 */
.L_x_2074:
[----:B------:R-:W-:Y:S05]  /*2c160*/  BRA `(.L_x_2075) ;  /* 0xfffffe3000187947 */ /* 0x000fea000383ffff */
.L_x_1732:
        /* <DEDUP_REMOVED lines=8> */
.L_x_2077:
[----:B------:R-:W-:Y:S05]  /*2c1f0*/  BSYNC B1 ;  /* 0x0000000000017941 */ /* 0x000fea0003800000 */
.L_x_2076:
        /* <DEDUP_REMOVED lines=8> */
.L_x_2078:
[----:B------:R-:W-:Y:S02]  /*2c280*/  IMAD.MOV.U32 R13, RZ, RZ, R8 ;  /* 0x000000ffff0d7224 */ /* 0x000fe400078e0008 */
[----:B------:R-:W-:-:S07]  /*2c290*/  IMAD.MOV.U32 R76, RZ, RZ, R14 ;  /* 0x000000ffff4c7224 */ /* 0x000fce00078e000e */
[----:B------:R-:W-:Y:S05]  /*2c2a0*/  WARPSYNC.COLLECTIVE R15, `(.L_x_2079) ;  /* 0x000000000f087348 */ /* 0x000fea0003c00000 */
[----:B------:R0:W1:Y:S02]  /*2c2b0*/  SHFL.IDX P6, R14, R13, R12, R11 ;  /* 0x0000000c0d0e7389 */ /* 0x00006400000c000b */
[----:B01----:R-:W-:Y:S01]  /*2c2c0*/  ENDCOLLECTIVE ;  /* 0x000000000000791b */ /* 0x003fe20003800000 */
.L_x_2079:
[----:B------:R-:W-:Y:S02]  /*2c2d0*/  IMAD.MOV.U32 R13, RZ, RZ, R0 ;  /* 0x000000ffff0d7224 */ /* 0x000fe400078e0000 */
[----:B------:R-:W-:-:S07]  /*2c2e0*/  IMAD.MOV.U32 R77, RZ, RZ, R14 ;  /* 0x000000ffff4d7224 */ /* 0x000fce00078e000e */
[----:B------:R-:W-:Y:S05]  /*2c2f0*/  WARPSYNC.COLLECTIVE R15, `(.L_x_2080) ;  /* 0x000000000f087348 */ /* 0x000fea0003c00000 */
[----:B------:R0:W1:Y:S02]  /*2c300*/  SHFL.IDX P6, R14, R13, R12, R11 ;  /* 0x0000000c0d0e7389 */ /* 0x00006400000c000b */
[----:B01----:R-:W-:Y:S01]  /*2c310*/  ENDCOLLECTIVE ;  /* 0x000000000000791b */ /* 0x003fe20003800000 */
.L_x_2080:
[----:B------:R-:W-:Y:S01]  /*2c320*/  IMAD.MOV.U32 R0, RZ, RZ, R14 ;  /* 0x000000ffff007224 */ /* 0x000fe200078e000e */
[----:B------:R-:W-:Y:S06]  /*2c330*/  BRA `(.L_x_2081) ;  /* 0xfffffe3000e07947 */ /* 0x000fec000383ffff */
.L_x_1736:
[----:B0-----:R0:W1:Y:S02]  /*2c340*/  SYNCS.PHASECHK.TRANS64.TRYWAIT P0, [R18+URZ+0x30800], R91 ;  /* 0x0308005b120075a7 */ /* 0x001064000800017f */
[----:B-1----:R-:W-:Y:S05]  /*2c350*/  @!P0 NANOSLEEP.SYNCS 0x989680 ;  /* 0x009896800000895d */ /* 0x002fea0003900000 */
[----:B------:R-:W1:Y:S02]  /*2c360*/  @!P0 SYNCS.PHASECHK.TRANS64 P0, [R18+URZ+0x30800], R91 ;  /* 0x0308005b120085a7 */ /* 0x000e64000800007f */
[----:B-1----:R-:W-:Y:S05]  /*2c370*/  @!P0 BRA `(.L_x_1736) ;  /* 0xfffffffc00f08947 */ /* 0x002fea000383ffff */
[----:B------:R-:W-:Y:S05]  /*2c380*/  BRA `(.L_x_2082) ;  /* 0xfffffe38001c7947 */ /* 0x000fea000383ffff */
.L_x_1754:
[----:B-1----:R1:W0:Y:S02]  /*2c390*/  SYNCS.PHASECHK.TRANS64.TRYWAIT P1, [R58+URZ+0x30830], R3 ;  /* 0x030830033a0075a7 */ /* 0x002224000802017f */
[----:B0-----:R-:W-:Y:S05]  /*2c3a0*/  @!P1 NANOSLEEP.SYNCS 0x989680 ;  /* 0x009896800000995d */ /* 0x001fea0003900000 */
[----:B------:R-:W0:Y:S02]  /*2c3b0*/  @!P1 SYNCS.PHASECHK.TRANS64 P1, [R58+URZ+0x30830], R3 ;  /* 0x030830033a0095a7 */ /* 0x000e24000802007f */
[----:B0-----:R-:W-:Y:S05]  /*2c3c0*/  @!P1 BRA `(.L_x_1754) ;  /* 0xfffffffc00f09947 */ /* 0x001fea000383ffff */
[----:B------:R-:W-:Y:S05]  /*2c3d0*/  BRA `(.L_x_1753) ;  /* 0xfffffe7000687947 */ /* 0x000fea000383ffff */
.L_x_1775:
[----:B-1----:R1:W2:Y:S02]  /*2c3e0*/  SYNCS.PHASECHK.TRANS64.TRYWAIT P1, [R2+URZ+0x30830], R152 ;  /* 0x03083098020075a7 */ /* 0x0022a4000802017f */
[----:B--2---:R-:W-:Y:S05]  /*2c3f0*/  @!P1 NANOSLEEP.SYNCS 0x989680 ;  /* 0x009896800000995d */ /* 0x004fea0003900000 */
[----:B------:R-:W2:Y:S02]  /*2c400*/  @!P1 SYNCS.PHASECHK.TRANS64 P1, [R2+URZ+0x30830], R152 ;  /* 0x03083098020095a7 */ /* 0x000ea4000802007f */
[----:B--2---:R-:W-:Y:S05]  /*2c410*/  @!P1 BRA `(.L_x_1775) ;  /* 0xfffffffc00f09947 */ /* 0x004fea000383ffff */
[----:B------:R-:W-:Y:S05]  /*2c420*/  BRA `(.L_x_1774) ;  /* 0xfffffea000047947 */ /* 0x000fea000383ffff */
.L_x_1780:
[----:B-1----:R1:W2:Y:S02]  /*2c430*/  SYNCS.PHASECHK.TRANS64.TRYWAIT P1, [R203+URZ+0x30850], R0 ;  /* 0x03085000cb0075a7 */ /* 0x0022a4000802017f */
[----:B--2---:R-:W-:Y:S05]  /*2c440*/  @!P1 NANOSLEEP.SYNCS 0x989680 ;  /* 0x009896800000995d */ /* 0x004fea0003900000 */
[----:B------:R-:W2:Y:S02]  /*2c450*/  @!P1 SYNCS.PHASECHK.TRANS64 P1, [R203+URZ+0x30850], R0 ;  /* 0x03085000cb0095a7 */ /* 0x000ea4000802007f */
[----:B--2---:R-:W-:Y:S05]  /*2c460*/  @!P1 BRA `(.L_x_1780) ;  /* 0xfffffffc00f09947 */ /* 0x004fea000383ffff */
[----:B------:R-:W-:Y:S05]  /*2c470*/  BRA `(.L_x_1779) ;  /* 0xfffffeb0007c7947 */ /* 0x000fea000383ffff */
.L_x_1803:
[----:B-1----:R1:W2:Y:S02]  /*2c480*/  SYNCS.PHASECHK.TRANS64.TRYWAIT P1, [R222+URZ+0x30830], R2 ;  /* 0x03083002de0075a7 */ /* 0x0022a4000802017f */
[----:B--2---:R-:W-:Y:S05]  /*2c490*/  @!P1 NANOSLEEP.SYNCS 0x989680 ;  /* 0x009896800000995d */ /* 0x004fea0003900000 */
[----:B------:R-:W2:Y:S02]  /*2c4a0*/  @!P1 SYNCS.PHASECHK.TRANS64 P1, [R222+URZ+0x30830], R2 ;  /* 0x03083002de0095a7 */ /* 0x000ea4000802007f */
[----:B--2---:R-:W-:Y:S05]  /*2c4b0*/  @!P1 BRA `(.L_x_1803) ;  /* 0xfffffffc00f09947 */ /* 0x004fea000383ffff */
[----:B------:R-:W-:Y:S05]  /*2c4c0*/  BRA `(.L_x_1802) ;  /* 0xfffffed400307947 */ /* 0x000fea000383ffff */
.L_x_1808:
[----:B-1----:R1:W2:Y:S02]  /*2c4d0*/  SYNCS.PHASECHK.TRANS64.TRYWAIT P1, [R13+URZ+0x30850], R0 ;  /* 0x030850000d0075a7 */ /* 0x0022a4000802017f */
[----:B--2---:R-:W-:Y:S05]  /*2c4e0*/  @!P1 NANOSLEEP.SYNCS 0x989680 ;  /* 0x009896800000995d */ /* 0x004fea0003900000 */
[----:B------:R-:W2:Y:S02]  /*2c4f0*/  @!P1 SYNCS.PHASECHK.TRANS64 P1, [R13+URZ+0x30850], R0 ;  /* 0x030850000d0095a7 */ /* 0x000ea4000802007f */
[----:B--2---:R-:W-:Y:S05]  /*2c500*/  @!P1 BRA `(.L_x_1808) ;  /* 0xfffffffc00f09947 */ /* 0x004fea000383ffff */
[----:B------:R-:W-:Y:S05]  /*2c510*/  BRA `(.L_x_1807) ;  /* 0xfffffee400ac7947 */ /* 0x000fea000383ffff */
.L_x_1818:
[----:B--2---:R2:W3:Y:S02]  /*2c520*/  SYNCS.PHASECHK.TRANS64.TRYWAIT P1, [R4+URZ+0x30830], R2 ;  /* 0x03083002040075a7 */ /* 0x0044e4000802017f */
[----:B---3--:R-:W-:Y:S05]  /*2c530*/  @!P1 NANOSLEEP.SYNCS 0x989680 ;  /* 0x009896800000995d */ /* 0x008fea0003900000 */
[----:B------:R-:W3:Y:S02]  /*2c540*/  @!P1 SYNCS.PHASECHK.TRANS64 P1, [R4+URZ+0x30830], R2 ;  /* 0x03083002040095a7 */ /* 0x000ee4000802007f */
[----:B---3--:R-:W-:Y:S05]  /*2c550*/  @!P1 BRA `(.L_x_1818) ;  /* 0xfffffffc00f09947 */ /* 0x008fea000383ffff */
[----:B------:R-:W-:Y:S05]  /*2c560*/  BRA `(.L_x_1817) ;  /* 0xfffffef800887947 */ /* 0x000fea000383ffff */
.L_x_1823:
[----:B-1----:R1:W2:Y:S02]  /*2c570*/  SYNCS.PHASECHK.TRANS64.TRYWAIT P1, [R222+URZ+0x30850], R0 ;  /* 0x03085000de0075a7 */ /* 0x0022a4000802017f */
[----:B--2---:R-:W-:Y:S05]  /*2c580*/  @!P1 NANOSLEEP.SYNCS 0x989680 ;  /* 0x009896800000995d */ /* 0x004fea0003900000 */
[----:B------:R-:W2:Y:S02]  /*2c590*/  @!P1 SYNCS.PHASECHK.TRANS64 P1, [R222+URZ+0x30850], R0 ;  /* 0x03085000de0095a7 */ /* 0x000ea4000802007f */
[----:B--2---:R-:W-:Y:S05]  /*2c5a0*/  @!P1 BRA `(.L_x_1823) ;  /* 0xfffffffc00f09947 */ /* 0x004fea000383ffff */
[----:B------:R-:W-:Y:S05]  /*2c5b0*/  BRA `(.L_x_1822) ;  /* 0xffffff0c00087947 */ /* 0x000fea000383ffff */
.L_x_1839:
[----:B--2---:R2:W3:Y:S02]  /*2c5c0*/  SYNCS.PHASECHK.TRANS64.TRYWAIT P1, [R12+URZ+0x30850], R5 ;  /* 0x030850050c0075a7 */ /* 0x0044e4000802017f */
[----:B---3--:R-:W-:Y:S05]  /*2c5d0*/  @!P1 NANOSLEEP.SYNCS 0x989680 ;  /* 0x009896800000995d */ /* 0x008fea0003900000 */
[----:B------:R-:W3:Y:S02]  /*2c5e0*/  @!P1 SYNCS.PHASECHK.TRANS64 P1, [R12+URZ+0x30850], R5 ;  /* 0x030850050c0095a7 */ /* 0x000ee4000802007f */
[----:B---3--:R-:W-:Y:S05]  /*2c5f0*/  @!P1 BRA `(.L_x_1839) ;  /* 0xfffffffc00f09947 */ /* 0x008fea000383ffff */
[----:B------:R-:W-:Y:S05]  /*2c600*/  BRA `(.L_x_1838) ;  /* 0xffffff3000c87947 */ /* 0x000fea000383ffff */
.L_x_1884:
[----:B------:R-:W0:Y:S01]  /*2c610*/  S2R R12, SR_TID.X ;  /* 0x00000000000c7919 */ /* 0x000e220000002100 */
[----:B------:R-:W-:Y:S01]  /*2c620*/  BSSY B1, `(.L_x_2083) ;  /* 0x000000a000017945 */ /* 0x000fe20003800000 */
[----:B------:R-:W-:Y:S02]  /*2c630*/  IMAD.MOV.U32 R11, RZ, RZ, 0x1f ;  /* 0x0000001fff0b7424 */ /* 0x000fe400078e00ff */
[----:B------:R-:W-:Y:S01]  /*2c640*/  IMAD.MOV.U32 R15, RZ, RZ, -0x1 ;  /* 0xffffffffff0f7424 */ /* 0x000fe200078e00ff */
[----:B0-----:R-:W-:-:S04]  /*2c650*/  SHF.R.U32.HI R12, RZ, 0x5, R12 ;  /* 0x00000005ff0c7819 */ /* 0x001fc8000001160c */
[----:B------:R-:W-:-:S05]  /*2c660*/  LOP3.LUT R12, R12, 0x3, RZ, 0xc0, !PT ;  /* 0x000000030c0c7812 */ /* 0x000fca00078ec0ff */
[----:B------:R-:W-:Y:S02]  /*2c670*/  IMAD.MOV.U32 R13, RZ, RZ, R12 ;  /* 0x000000ffff0d7224 */ /* 0x000fe400078e000c */
[----:B------:R-:W-:-:S07]  /*2c680*/  IMAD.MOV.U32 R12, RZ, RZ, RZ ;  /* 0x000000ffff0c7224 */ /* 0x000fce00078e00ff */
[----:B-1----:R-:W-:Y:S05]  /*2c690*/  WARPSYNC.COLLECTIVE R15, `(.L_x_2084) ;  /* 0x000000000f087348 */ /* 0x002fea0003c00000 */
[----:B------:R0:W2:Y:S02]  /*2c6a0*/  SHFL.IDX P6, R14, R13, R12, R11 ;  /* 0x0000000c0d0e7389 */ /* 0x0000a400000c000b */
[----:B012---:R-:W-:Y:S01]  /*2c6b0*/  ENDCOLLECTIVE ;  /* 0x000000000000791b */ /* 0x007fe20003800000 */
.L_x_2084:
[----:B------:R-:W-:Y:S05]  /*2c6c0*/  BSYNC B1 ;  /* 0x0000000000017941 */ /* 0x000fea0003800000 */
.L_x_2083:
[----:B------:R-:W-:Y:S05]  /*2c6d0*/  BRA `(.L_x_2085) ;  /* 0xffffff8000d47947 */ /* 0x000fea000383ffff */
.L_x_1886:
[----:B------:R-:W-:Y:S01]  /*2c6e0*/  BSSY B1, `(.L_x_2086) ;  /* 0x0000006000017945 */ /* 0x000fe20003800000 */
[----:B------:R-:W-:-:S07]  /*2c6f0*/  IMAD.MOV.U32 R15, RZ, RZ, -0x1 ;  /* 0xffffffffff0f7424 */ /* 0x000fce00078e00ff */
[----:B01----:R-:W-:Y:S05]  /*2c700*/  WARPSYNC.COLLECTIVE R15, `(.L_x_2087) ;  /* 0x000000000f0c7348 */ /* 0x003fea0003c00000 */
[----:B------:R-:W-:Y:S02]  /*2c710*/  ELECT P6, UR62, PT ;  /* 0x00000000003e782f */ /* 0x000fe400038c0000 */
[----:B------:R-:W-:Y:S01]  /*2c720*/  MOV R14, UR62 ;  /* 0x0000003e000e7c02 */ /* 0x000fe20008000f00 */
[----:B01----:R-:W-:Y:S10]  /*2c730*/  ENDCOLLECTIVE ;  /* 0x000000000000791b */ /* 0x003ff40003800000 */
.L_x_2087:
[----:B------:R-:W-:Y:S05]  /*2c740*/  BSYNC B1 ;  /* 0x0000000000017941 */ /* 0x000fea0003800000 */
.L_x_2086:
[----:B------:R-:W-:Y:S05]  /*2c750*/  BRA `(.L_x_1885) ;  /* 0xffffff8000cc7947 */ /* 0x000fea000383ffff */
.L_x_1888:
[----:B0-----:R0:W2:Y:S02]  /*2c760*/  SYNCS.PHASECHK.TRANS64.TRYWAIT P0, [R23+URZ+0x30820], R6 ;  /* 0x03082006170075a7 */ /* 0x0010a4000800017f */
[----:B--2---:R-:W-:Y:S05]  /*2c770*/  @!P0 NANOSLEEP.SYNCS 0x989680 ;  /* 0x009896800000895d */ /* 0x004fea0003900000 */
[----:B------:R-:W2:Y:S02]  /*2c780*/  @!P0 SYNCS.PHASECHK.TRANS64 P0, [R23+URZ+0x30820], R6 ;  /* 0x03082006170085a7 */ /* 0x000ea4000800007f */
[----:B--2---:R-:W-:Y:S05]  /*2c790*/  @!P0 BRA `(.L_x_1888) ;  /* 0xfffffffc00f08947 */ /* 0x004fea000383ffff */
[----:B------:R-:W-:Y:S05]  /*2c7a0*/  BRA `(.L_x_2088) ;  /* 0xffffff8000dc7947 */ /* 0x000fea000383ffff */
.L_x_1892:
[----:B--2---:R2:W3:Y:S02]  /*2c7b0*/  SYNCS.PHASECHK.TRANS64.TRYWAIT P0, [R13+URZ+0x308a0], R12 ;  /* 0x0308a00c0d0075a7 */ /* 0x0044e4000800017f */
[----:B---3--:R-:W-:Y:S05]  /*2c7c0*/  @!P0 NANOSLEEP.SYNCS 0x989680 ;  /* 0x009896800000895d */ /* 0x008fea0003900000 */
[----:B------:R-:W3:Y:S02]  /*2c7d0*/  @!P0 SYNCS.PHASECHK.TRANS64 P0, [R13+URZ+0x308a0], R12 ;  /* 0x0308a00c0d0085a7 */ /* 0x000ee4000800007f */
[----:B---3--:R-:W-:Y:S05]  /*2c7e0*/  @!P0 BRA `(.L_x_1892) ;  /* 0xfffffffc00f08947 */ /* 0x008fea000383ffff */
[----:B------:R-:W-:Y:S05]  /*2c7f0*/  BRA `(.L_x_2089) ;  /* 0xffffff8000f47947 */ /* 0x000fea000383ffff */
.L_x_1900:
[----:B0-----:R0:W3:Y:S02]  /*2c800*/  SYNCS.PHASECHK.TRANS64.TRYWAIT P0, [R13+URZ+0x308c0], R12 ;  /* 0x0308c00c0d0075a7 */ /* 0x0010e4000800017f */
[----:B---3--:R-:W-:Y:S05]  /*2c810*/  @!P0 NANOSLEEP.SYNCS 0x989680 ;  /* 0x009896800000895d */ /* 0x008fea0003900000 */
[----:B------:R-:W3:Y:S02]  /*2c820*/  @!P0 SYNCS.PHASECHK.TRANS64 P0, [R13+URZ+0x308c0], R12 ;  /* 0x0308c00c0d0085a7 */ /* 0x000ee4000800007f */
[----:B---3--:R-:W-:Y:S05]  /*2c830*/  @!P0 BRA `(.L_x_1900) ;  /* 0xfffffffc00f08947 */ /* 0x008fea000383ffff */
[----:B------:R-:W-:Y:S05]  /*2c840*/  BRA `(.L_x_2090) ;  /* 0xffffff8800347947 */ /* 0x000fea000383ffff */
.L_x_1910:
[----:B0-----:R0:W2:Y:S02]  /*2c850*/  SYNCS.PHASECHK.TRANS64.TRYWAIT P1, [R6+URZ+0x308a0], R3 ;  /* 0x0308a003060075a7 */ /* 0x0010a4000802017f */
[----:B--2---:R-:W-:Y:S05]  /*2c860*/  @!P1 NANOSLEEP.SYNCS 0x989680 ;  /* 0x009896800000995d */ /* 0x004fea0003900000 */
[----:B------:R-:W2:Y:S02]  /*2c870*/  @!P1 SYNCS.PHASECHK.TRANS64 P1, [R6+URZ+0x308a0], R3 ;  /* 0x0308a003060095a7 */ /* 0x000ea4000802007f */
[----:B--2---:R-:W-:Y:S05]  /*2c880*/  @!P1 BRA `(.L_x_1910) ;  /* 0xfffffffc00f09947 */ /* 0x004fea000383ffff */
[----:B------:R-:W-:Y:S05]  /*2c890*/  BRA `(.L_x_2091) ;  /* 0xffffff8c00a87947 */ /* 0x000fea000383ffff */
.L_x_1918:
[----:B--2---:R2:W3:Y:S02]  /*2c8a0*/  SYNCS.PHASECHK.TRANS64.TRYWAIT P1, [R6+URZ+0x308c0], R3 ;  /* 0x0308c003060075a7 */ /* 0x0044e4000802017f */
[----:B---3--:R-:W-:Y:S05]  /*2c8b0*/  @!P1 NANOSLEEP.SYNCS 0x989680 ;  /* 0x009896800000995d */ /* 0x008fea0003900000 */
[----:B------:R-:W3:Y:S02]  /*2c8c0*/  @!P1 SYNCS.PHASECHK.TRANS64 P1, [R6+URZ+0x308c0], R3 ;  /* 0x0308c003060095a7 */ /* 0x000ee4000802007f */
[----:B---3--:R-:W-:Y:S05]  /*2c8d0*/  @!P1 BRA `(.L_x_1918) ;  /* 0xfffffffc00f09947 */ /* 0x008fea000383ffff */
[----:B------:R-:W-:Y:S05]  /*2c8e0*/  BRA `(.L_x_2092) ;  /* 0xffffff9000e07947 */ /* 0x000fea000383ffff */
.L_x_1942:
        /* <DEDUP_REMOVED lines=11> */
.L_x_2094:
[----:B------:R-:W-:Y:S05]  /*2c9a0*/  BSYNC B0 ;  /* 0x0000000000007941 */ /* 0x000fea0003800000 */
.L_x_2093:
[----:B------:R-:W-:Y:S05]  /*2c9b0*/  BRA `(.L_x_2095) ;  /* 0xffffffa400587947 */ /* 0x000fea000383ffff */
.L_x_1945:
[----:B0-----:R0:W1:Y:S02]  /*2c9c0*/  SYNCS.PHASECHK.TRANS64.TRYWAIT P0, [R4+URZ+0x30840], R5 ;  /* 0x03084005040075a7 */ /* 0x001064000800017f */
[----:B-1----:R-:W-:Y:S05]  /*2c9d0*/  @!P0 NANOSLEEP.SYNCS 0x989680 ;  /* 0x009896800000895d */ /* 0x002fea0003900000 */
[----:B------:R-:W1:Y:S02]  /*2c9e0*/  @!P0 SYNCS.PHASECHK.TRANS64 P0, [R4+URZ+0x30840], R5 ;  /* 0x03084005040085a7 */ /* 0x000e64000800007f */
[----:B-1----:R-:W-:Y:S05]  /*2c9f0*/  @!P0 BRA `(.L_x_1945) ;  /* 0xfffffffc00f08947 */ /* 0x002fea000383ffff */
[----:B------:R-:W-:Y:S05]  /*2ca00*/  BRA `(.L_x_2096) ;  /* 0xffffffa400b87947 */ /* 0x000fea000383ffff */
.L_x_1946:
        /* <DEDUP_REMOVED lines=8> */
.L_x_2098:
[----:B------:R-:W-:Y:S05]  /*2ca90*/  BSYNC B0 ;  /* 0x0000000000007941 */ /* 0x000fea0003800000 */
.L_x_2097:
[----:B------:R-:W-:Y:S02]  /*2caa0*/  IMAD.MOV.U32 R13, RZ, RZ, R0 ;  /* 0x000000ffff0d7224 */ /* 0x000fe400078e0000 */
[----:B------:R-:W-:Y:S02]  /*2cab0*/  IMAD.MOV.U32 R12, RZ, RZ, RZ ;  /* 0x000000ffff0c7224 */ /* 0x000fe400078e00ff */
[----:B------:R-:W-:Y:S02]  /*2cac0*/  IMAD.MOV.U32 R11, RZ, RZ, 0x181f ;  /* 0x0000181fff0b7424 */ /* 0x000fe400078e00ff */
[----:B------:R-:W-:Y:S02]  /*2cad0*/  IMAD.MOV.U32 R15, RZ, RZ, -0x1 ;  /* 0xffffffffff0f7424 */ /* 0x000fe400078e00ff */
[----:B------:R-:W-:Y:S02]  /*2cae0*/  IMAD.MOV.U32 R2, RZ, RZ, R14 ;  /* 0x000000ffff027224 */ /* 0x000fe400078e000e */
[----:B------:R-:W-:-:S07]  /*2caf0*/  @P0 IMAD R9, R7, 0x2, R23 ;  /* 0x0000000207090824 */ /* 0x000fce00078e0217 */
[----:B------:R-:W-:Y:S05]  /*2cb00*/  WARPSYNC.COLLECTIVE R15, `(.L_x_2099) ;  /* 0x000000000f087348 */ /* 0x000fea0003c00000 */
[----:B------:R0:W1:Y:S02]  /*2cb10*/  SHFL.IDX P6, R14, R13, R12, R11 ;  /* 0x0000000c0d0e7389 */ /* 0x00006400000c000b */
[----:B01----:R-:W-:Y:S01]  /*2cb20*/  ENDCOLLECTIVE ;  /* 0x000000000000791b */ /* 0x003fe20003800000 */
.L_x_2099:
[----:B------:R-:W-:Y:S02]  /*2cb30*/  IMAD.MOV.U32 R13, RZ, RZ, R6 ;  /* 0x000000ffff0d7224 */ /* 0x000fe400078e0006 */
[----:B------:R-:W-:Y:S02]  /*2cb40*/  IMAD.MOV.U32 R12, RZ, RZ, 0x1 ;  /* 0x00000001ff0c7424 */ /* 0x000fe400078e00ff */
[----:B------:R-:W-:-:S07]  /*2cb50*/  IMAD.MOV.U32 R3, RZ, RZ, R14 ;  /* 0x000000ffff037224 */ /* 0x000fce00078e000e */
[----:B------:R-:W-:Y:S05]  /*2cb60*/  WARPSYNC.COLLECTIVE R15, `(.L_x_2100) ;  /* 0x000000000f087348 */ /* 0x000fea0003c00000 */
[----:B------:R0:W1:Y:S02]  /*2cb70*/  SHFL.IDX P6, R14, R13, R12, R11 ;  /* 0x0000000c0d0e7389 */ /* 0x00006400000c000b */
[----:B01----:R-:W-:Y:S01]  /*2cb80*/  ENDCOLLECTIVE ;  /* 0x000000000000791b */ /* 0x003fe20003800000 */
.L_x_2100:
        /* <DEDUP_REMOVED lines=10> */
.L_x_2101:
        /* <DEDUP_REMOVED lines=14> */
.L_x_2102:
        /* <DEDUP_REMOVED lines=16> */
.L_x_2103:
[----:B------:R-:W-:Y:S02]  /*2ce10*/  @P0 IMAD R9, R7, 0x2, R23 ;  /* 0x0000000207090824 */ /* 0x000fe400078e0217 */
[----:B------:R-:W-:Y:S02]  /*2ce20*/  IMAD.MOV.U32 R13, RZ, RZ, R6 ;  /* 0x000000ffff0d7224 */ /* 0x000fe400078e0006 */
[----:B------:R-:W-:Y:S02]  /*2ce30*/  IMAD.MOV.U32 R12, RZ, RZ, 0x3 ;  /* 0x00000003ff0c7424 */ /* 0x000fe400078e00ff */
[----:B------:R-:W-:-:S07]  /*2ce40*/  IMAD.MOV.U32 R2, RZ, RZ, R14 ;  /* 0x000000ffff027224 */ /* 0x000fce00078e000e */
[----:B------:R-:W-:Y:S05]  /*2ce50*/  WARPSYNC.COLLECTIVE R15, `(.L_x_2104) ;  /* 0x000000000f087348 */ /* 0x000fea0003c00000 */
[----:B------:R0:W1:Y:S02]  /*2ce60*/  SHFL.IDX P6, R14, R13, R12, R11 ;  /* 0x0000000c0d0e7389 */ /* 0x00006400000c000b */
[----:B01----:R-:W-:Y:S01]  /*2ce70*/  ENDCOLLECTIVE ;  /* 0x000000000000791b */ /* 0x003fe20003800000 */
.L_x_2104:
        /* <DEDUP_REMOVED lines=14> */
.L_x_2105:
[----:B------:R-:W-:Y:S01]  /*2cf60*/  IMAD.MOV.U32 R0, RZ, RZ, R14 ;  /* 0x000000ffff007224 */ /* 0x000fe200078e000e */
[----:B------:R-:W-:Y:S06]  /*2cf70*/  BRA `(.L_x_2106) ;  /* 0xffffffa4006c7947 */ /* 0x000fec000383ffff */
.L_x_1951:
        /* <DEDUP_REMOVED lines=9> */
.L_x_2107:
[C---:B------:R-:W-:Y:S01]  /*2d010*/  VIADD R6, R28.reuse, 0x10 ;  /* 0x000000101c067836 */ /* 0x040fe20000000000 */
[----:B------:R-:W-:Y:S01]  /*2d020*/  ISETP.GE.AND P0, PT, R28, R5, PT ;  /* 0x000000051c00720c */ /* 0x000fe20003f06270 */
[----:B------:R-:W-:Y:S02]  /*2d030*/  IMAD.MOV.U32 R13, RZ, RZ, R4 ;  /* 0x000000ffff0d7224 */ /* 0x000fe400078e0004 */
[----:B------:R-:W-:-:S10]  /*2d040*/  IMAD.MOV.U32 R2, RZ, RZ, R14 ;  /* 0x000000ffff027224 */ /* 0x000fd400078e000e */
[----:B------:R-:W-:Y:S05]  /*2d050*/  WARPSYNC.COLLECTIVE R15, `(.L_x_2108) ;  /* 0x000000000f087348 */ /* 0x000fea0003c00000 */
[----:B------:R0:W1:Y:S02]  /*2d060*/  SHFL.IDX P6, R14, R13, R12, R11 ;  /* 0x0000000c0d0e7389 */ /* 0x00006400000c000b */
[----:B01----:R-:W-:Y:S01]  /*2d070*/  ENDCOLLECTIVE ;  /* 0x000000000000791b */ /* 0x003fe20003800000 */
.L_x_2108:
[----:B------:R-:W-:Y:S02]  /*2d080*/  IMAD.MOV.U32 R13, RZ, RZ, R0 ;  /* 0x000000ffff0d7224 */ /* 0x000fe400078e0000 */
[----:B------:R-:W-:Y:S02]  /*2d090*/  IMAD.MOV.U32 R12, RZ, RZ, 0x1 ;  /* 0x00000001ff0c7424 */ /* 0x000fe400078e00ff */
[----:B------:R-:W-:-:S07]  /*2d0a0*/  IMAD.MOV.U32 R3, RZ, RZ, R14 ;  /* 0x000000ffff037224 */ /* 0x000fce00078e000e */
[----:B------:R-:W-:Y:S05]  /*2d0b0*/  WARPSYNC.COLLECTIVE R15, `(.L_x_2109) ;  /* 0x000000000f087348 */ /* 0x000fea0003c00000 */
[----:B------:R0:W1:Y:S02]  /*2d0c0*/  SHFL.IDX P6, R14, R13, R12, R11 ;  /* 0x0000000c0d0e7389 */ /* 0x00006400000c000b */
[----:B01----:R-:W-:Y:S01]  /*2d0d0*/  ENDCOLLECTIVE ;  /* 0x000000000000791b */ /* 0x003fe20003800000 */
.L_x_2109:
[----:B------:R-:W-:-:S05]  /*2d0e0*/  @!P0 LEA R3, P5, R37, R3, 0x1 ;  /* 0x0000000325038211 */ /* 0x000fca00078a08ff */
[----:B------:R-:W-:-:S05]  /*2d0f0*/  @!P0 IMAD.X R2, RZ, RZ, R2, P5 ;  /* 0x000000ffff028224 */ /* 0x000fca00028e0602 */
[----:B------:R-:W-:Y:S01]  /*2d100*/  @!P0 LOP3.LUT R3, R3, R2, RZ, 0x3c, !PT ;  /* 0x0000000203038212 */ /* 0x000fe200078e3cff */
[----:B------:R-:W-:-:S03]  /*2d110*/  IMAD.MOV.U32 R13, RZ, RZ, R4 ;  /* 0x000000ffff0d7224 */ /* 0x000fc600078e0004 */
[----:B------:R-:W-:-:S04]  /*2d120*/  @!P0 LOP3.LUT R2, R3, R2, RZ, 0x3c, !PT ;  /* 0x0000000203028212 */ /* 0x000fc800078e3cff */
[----:B------:R-:W-:-:S05]  /*2d130*/  @!P0 LOP3.LUT R3, R3, R2, RZ, 0x3c, !PT ;  /* 0x0000000203038212 */ /* 0x000fca00078e3cff */
        /* <DEDUP_REMOVED lines=12> */
.L_x_2110:
[----:B------:R-:W-:Y:S02]  /*2d200*/  IMAD.MOV.U32 R13, RZ, RZ, R0 ;  /* 0x000000ffff0d7224 */ /* 0x000fe400078e0000 */
[----:B------:R-:W-:Y:S02]  /*2d210*/  IMAD.MOV.U32 R12, RZ, RZ, 0x2 ;  /* 0x00000002ff0c7424 */ /* 0x000fe400078e00ff */
[----:B------:R-:W-:-:S07]  /*2d220*/  IMAD.MOV.U32 R3, RZ, RZ, R14 ;  /* 0x000000ffff037224 */ /* 0x000fce00078e000e */
[----:B------:R-:W-:Y:S05]  /*2d230*/  WARPSYNC.COLLECTIVE R15, `(.L_x_2111) ;  /* 0x000000000f087348 */ /* 0x000fea0003c00000 */
[----:B------:R0:W1:Y:S02]  /*2d240*/  SHFL.IDX P6, R14, R13, R12, R11 ;  /* 0x0000000c0d0e7389 */ /* 0x00006400000c000b */
[----:B01----:R-:W-:Y:S01]  /*2d250*/  ENDCOLLECTIVE ;  /* 0x000000000000791b */ /* 0x003fe20003800000 */
.L_x_2111:
        /* <DEDUP_REMOVED lines=12> */
[----:B------:R0:W-:Y:S02]  /*2d320*/  @!P0 LDGSTS.E.BYPASS.LTC128B.128 [R36+0x1cc00], desc[UR60][R2.64+0x180], !P1 ;  /* 0x1cc0018002248fae */ /* 0x0001e4000c901d7c */
[----:B0-----:R-:W-:-:S05]  /*2d330*/  VIADD R2, R28, 0x20 ;  /* 0x000000201c027836 */ /* 0x001fca0000000000 */
[----:B------:R-:W-:Y:S01]  /*2d340*/  ISETP.GE.AND P0, PT, R2, R5, PT ;  /* 0x000000050200720c */ /* 0x000fe20003f06270 */
[----:B------:R-:W-:-:S12]  /*2d350*/  IMAD.MOV.U32 R2, RZ, RZ, R14 ;  /* 0x000000ffff027224 */ /* 0x000fd800078e000e */
[----:B------:R-:W-:Y:S05]  /*2d360*/  WARPSYNC.COLLECTIVE R15, `(.L_x_2112) ;  /* 0x000000000f087348 */ /* 0x000fea0003c00000 */
[----:B------:R0:W1:Y:S02]  /*2d370*/  SHFL.IDX P6, R14, R13, R12, R11 ;  /* 0x0000000c0d0e7389 */ /* 0x00006400000c000b */
[----:B01----:R-:W-:Y:S01]  /*2d380*/  ENDCOLLECTIVE ;  /* 0x000000000000791b */ /* 0x003fe20003800000 */
.L_x_2112:
[----:B------:R-:W-:Y:S02]  /*2d390*/  IMAD.MOV.U32 R13, RZ, RZ, R0 ;  /* 0x000000ffff0d7224 */ /* 0x000fe400078e0000 */
[----:B------:R-:W-:Y:S02]  /*2d3a0*/  IMAD.MOV.U32 R12, RZ, RZ, 0x3 ;  /* 0x00000003ff0c7424 */ /* 0x000fe400078e00ff */
[----:B------:R-:W-:-:S07]  /*2d3b0*/  IMAD.MOV.U32 R3, RZ, RZ, R14 ;  /* 0x000000ffff037224 */ /* 0x000fce00078e000e */
[----:B------:R-:W-:Y:S05]  /*2d3c0*/  WARPSYNC.COLLECTIVE R15, `(.L_x_2113) ;  /* 0x000000000f087348 */ /* 0x000fea0003c00000 */
[----:B------:R0:W1:Y:S02]  /*2d3d0*/  SHFL.IDX P6, R14, R13, R12, R11 ;  /* 0x0000000c0d0e7389 */ /* 0x00006400000c000b */
[----:B01----:R-:W-:Y:S01]  /*2d3e0*/  ENDCOLLECTIVE ;  /* 0x000000000000791b */ /* 0x003fe20003800000 */
.L_x_2113:
        /* <DEDUP_REMOVED lines=19> */
.L_x_2114:
[----:B------:R-:W-:Y:S02]  /*2d520*/  IMAD.MOV.U32 R13, RZ, RZ, R0 ;  /* 0x000000ffff0d7224 */ /* 0x000fe400078e0000 */
[----:B------:R-:W-:Y:S02]  /*2d530*/  IMAD.MOV.U32 R12, RZ, RZ, 0x4 ;  /* 0x00000004ff0c7424 */ /* 0x000fe400078e00ff */
[----:B------:R-:W-:-:S07]  /*2d540*/  IMAD.MOV.U32 R3, RZ, RZ, R14 ;  /* 0x000000ffff037224 */ /* 0x000fce00078e000e */
[----:B------:R-:W-:Y:S05]  /*2d550*/  WARPSYNC.COLLECTIVE R15, `(.L_x_2115) ;  /* 0x000000000f087348 */ /* 0x000fea0003c00000 */
[----:B------:R0:W1:Y:S02]  /*2d560*/  SHFL.IDX P6, R14, R13, R12, R11 ;  /* 0x0000000c0d0e7389 */ /* 0x00006400000c000b */
[----:B01----:R-:W-:Y:S01]  /*2d570*/  ENDCOLLECTIVE ;  /* 0x000000000000791b */ /* 0x003fe20003800000 */
.L_x_2115:
        /* <DEDUP_REMOVED lines=19> */
.L_x_2116:
[----:B------:R-:W-:Y:S02]  /*2d6b0*/  IMAD.MOV.U32 R13, RZ, RZ, R0 ;  /* 0x000000ffff0d7224 */ /* 0x000fe400078e0000 */
[----:B------:R-:W-:Y:S02]  /*2d6c0*/  IMAD.MOV.U32 R12, RZ, RZ, 0x5 ;  /* 0x00000005ff0c7424 */ /* 0x000fe400078e00ff */
[----:B------:R-:W-:-:S07]  /*2d6d0*/  IMAD.MOV.U32 R3, RZ, RZ, R14 ;  /* 0x000000ffff037224 */ /* 0x000fce00078e000e */
[----:B------:R-:W-:Y:S05]  /*2d6e0*/  WARPSYNC.COLLECTIVE R15, `(.L_x_2117) ;  /* 0x000000000f087348 */ /* 0x000fea0003c00000 */
[----:B------:R0:W1:Y:S02]  /*2d6f0*/  SHFL.IDX P6, R14, R13, R12, R11 ;  /* 0x0000000c0d0e7389 */ /* 0x00006400000c000b */
[----:B01----:R-:W-:Y:S01]  /*2d700*/  ENDCOLLECTIVE ;  /* 0x000000000000791b */ /* 0x003fe20003800000 */
.L_x_2117:
        /* <DEDUP_REMOVED lines=19> */
.L_x_2118:
[----:B------:R-:W-:Y:S02]  /*2d840*/  IMAD.MOV.U32 R13, RZ, RZ, R0 ;  /* 0x000000ffff0d7224 */ /* 0x000fe400078e0000 */
[----:B------:R-:W-:Y:S02]  /*2d850*/  IMAD.MOV.U32 R12, RZ, RZ, 0x6 ;  /* 0x00000006ff0c7424 */ /* 0x000fe400078e00ff */
[----:B------:R-:W-:-:S07]  /*2d860*/  IMAD.MOV.U32 R3, RZ, RZ, R14 ;  /* 0x000000ffff037224 */ /* 0x000fce00078e000e */
[----:B------:R-:W-:Y:S05]  /*2d870*/  WARPSYNC.COLLECTIVE R15, `(.L_x_2119) ;  /* 0x000000000f087348 */ /* 0x000fea0003c00000 */
[----:B------:R0:W1:Y:S02]  /*2d880*/  SHFL.IDX P6, R14, R13, R12, R11 ;  /* 0x0000000c0d0e7389 */ /* 0x00006400000c000b */
[----:B01----:R-:W-:Y:S01]  /*2d890*/  ENDCOLLECTIVE ;  /* 0x000000000000791b */ /* 0x003fe20003800000 */
.L_x_2119:
        /* <DEDUP_REMOVED lines=19> */
.L_x_2120:
[----:B------:R-:W-:Y:S02]  /*2d9d0*/  IMAD.MOV.U32 R13, RZ, RZ, R0 ;  /* 0x000000ffff0d7224 */ /* 0x000fe400078e0000 */
[----:B------:R-:W-:Y:S02]  /*2d9e0*/  IMAD.MOV.U32 R12, RZ, RZ, 0x7 ;  /* 0x00000007ff0c7424 */ /* 0x000fe400078e00ff */
[----:B------:R-:W-:-:S07]  /*2d9f0*/  IMAD.MOV.U32 R3, RZ, RZ, R14 ;  /* 0x000000ffff037224 */ /* 0x000fce00078e000e */
[----:B------:R-:W-:Y:S05]  /*2da00*/  WARPSYNC.COLLECTIVE R15, `(.L_x_2121) ;  /* 0x000000000f087348 */ /* 0x000fea0003c00000 */
[----:B------:R0:W1:Y:S02]  /*2da10*/  SHFL.IDX P6, R14, R13, R12, R11 ;  /* 0x0000000c0d0e7389 */ /* 0x00006400000c000b */
[----:B01----:R-:W-:Y:S01]  /*2da20*/  ENDCOLLECTIVE ;  /* 0x000000000000791b */ /* 0x003fe20003800000 */
.L_x_2121:
[----:B------:R-:W-:-:S05]  /*2da30*/  @!P0 LEA R3, P5, R37, R3, 0x1 ;  /* 0x0000000325038211 */ /* 0x000fca00078a08ff */
[----:B------:R-:W-:-:S05]  /*2da40*/  @!P0 IMAD.X R2, RZ, RZ, R2, P5 ;  /* 0x000000ffff028224 */ /* 0x000fca00028e0602 */
[----:B------:R-:W-:Y:S01]  /*2da50*/  @!P0 LOP3.LUT R3, R3, R2, RZ, 0x3c, !PT ;  /* 0x0000000203038212 */ /* 0x000fe200078e3cff */
[----:B------:R-:W-:-:S03]  /*2da60*/  IMAD.MOV.U32 R13, RZ, RZ, R4 ;  /* 0x000000ffff0d7224 */ /* 0x000fc600078e0004 */
[----:B------:R-:W-:-:S04]  /*2da70*/  @!P0 LOP3.LUT R2, R3, R2, RZ, 0x3c, !PT ;  /* 0x0000000203028212 */ /* 0x000fc800078e3cff */
[----:B------:R-:W-:Y:S01]  /*2da80*/  @!P0 LOP3.LUT R3, R3, R2, RZ, 0x3c, !PT ;  /* 0x0000000203038212 */ /* 0x000fe200078e3cff */
[----:B------:R-:W-:-:S04]  /*2da90*/  IMAD.MOV.U32 R6, RZ, RZ, R14 ;  /* 0x000000ffff067224 */ /* 0x000fc800078e000e */
        /* <DEDUP_REMOVED lines=10> */
.L_x_2122:
[----:B------:R-:W-:Y:S05]  /*2db40*/  BRA `(.L_x_2123) ;  /* 0xffffffa400d47947 */ /* 0x000fea000383ffff */
.L_x_1956:
[----:B0-----:R0:W1:Y:S02]  /*2db50*/  SYNCS.PHASECHK.TRANS64.TRYWAIT P0, [R23+URZ+0x30820], R0 ;  /* 0x03082000170075a7 */ /* 0x001064000800017f */
[----:B-1----:R-:W-:Y:S05]  /*2db60*/  @!P0 NANOSLEEP.SYNCS 0x989680 ;  /* 0x009896800000895d */ /* 0x002fea0003900000 */
[----:B------:R-:W1:Y:S02]  /*2db70*/  @!P0 SYNCS.PHASECHK.TRANS64 P0, [R23+URZ+0x30820], R0 ;  /* 0x03082000170085a7 */ /* 0x000e64000800007f */
[----:B-1----:R-:W-:Y:S05]  /*2db80*/  @!P0 BRA `(.L_x_1956) ;  /* 0xfffffffc00f08947 */ /* 0x002fea000383ffff */
[----:B------:R-:W-:Y:S05]  /*2db90*/  BRA `(.L_x_2124) ;  /* 0xffffffa800507947 */ /* 0x000fea000383ffff */
.L_x_1961:
[----:B0-----:R0:W1:Y:S02]  /*2dba0*/  SYNCS.PHASECHK.TRANS64.TRYWAIT P0, [R7+URZ+0x30840], R2 ;  /* 0x03084002070075a7 */ /* 0x001064000800017f */
[----:B-1----:R-:W-:Y:S05]  /*2dbb0*/  @!P0 NANOSLEEP.SYNCS 0x989680 ;  /* 0x009896800000895d */ /* 0x002fea0003900000 */
[----:B------:R-:W1:Y:S02]  /*2dbc0*/  @!P0 SYNCS.PHASECHK.TRANS64 P0, [R7+URZ+0x30840], R2 ;  /* 0x03084002070085a7 */ /* 0x000e64000800007f */
[----:B-1----:R-:W-:Y:S05]  /*2dbd0*/  @!P0 BRA `(.L_x_1961) ;  /* 0xfffffffc00f08947 */ /* 0x002fea000383ffff */
[----:B------:R-:W-:Y:S05]  /*2dbe0*/  BRA `(.L_x_2125) ;  /* 0xffffffac00387947 */ /* 0x000fea000383ffff */
.L_x_1962:
        /* <DEDUP_REMOVED lines=8> */
.L_x_2127:
[----:B------:R-:W-:Y:S05]  /*2dc70*/  BSYNC B1 ;  /* 0x0000000000017941 */ /* 0x000fea0003800000 */
.L_x_2126:
        /* <DEDUP_REMOVED lines=12> */
.L_x_2128:
[----:B------:R-:W-:Y:S01]  /*2dd40*/  LOP3.LUT R22, R22, 0xffffbfff, RZ, 0xc0, !PT ;  /* 0xffffbfff16167812 */ /* 0x000fe200078ec0ff */
[----:B------:R-:W-:-:S03]  /*2dd50*/  IMAD R9, R9, 0x2, R23 ;  /* 0x0000000209097824 */ /* 0x000fc600078e0217 */
[----:B------:R-:W-:-:S04]  /*2dd60*/  @P2 LOP3.LUT R22, R22, 0x4000, RZ, 0xfc, !PT ;  /* 0x0000400016162812 */ /* 0x000fc800078efcff */
[C---:B------:R-:W-:Y:S02]  /*2dd70*/  LOP3.LUT P2, RZ, R22.reuse, 0x8, RZ, 0xc0, !PT ;  /* 0x0000000816ff7812 */ /* 0x040fe4000784c0ff */
[----:B------:R-:W-:Y:S01]  /*2dd80*/  LOP3.LUT R22, R22, 0xffffdfff, RZ, 0xc0, !PT ;  /* 0xffffdfff16167812 */ /* 0x000fe200078ec0ff */
[----:B------:R-:W-:-:S03]  /*2dd90*/  IMAD.MOV.U32 R13, RZ, RZ, R21 ;  /* 0x000000ffff0d7224 */ /* 0x000fc600078e0015 */
[----:B------:R-:W-:Y:S01]  /*2dda0*/  @P1 LOP3.LUT R22, R22, 0x2000, RZ, 0xfc, !PT ;  /* 0x0000200016161812 */ /* 0x000fe200078efcff */
[----:B------:R-:W-:-:S03]  /*2ddb0*/  IMAD.MOV.U32 R12, RZ, RZ, 0x1 ;  /* 0x00000001ff0c7424 */ /* 0x000fc600078e00ff */
[----:B------:R-:W-:Y:S01]  /*2ddc0*/  LOP3.LUT P1, RZ, R22, 0x4, RZ, 0xc0, !PT ;  /* 0x0000000416ff7812 */ /* 0x000fe2000782c0ff */
[----:B------:R-:W-:-:S12]  /*2ddd0*/  IMAD.MOV.U32 R2, RZ, RZ, R14 ;  /* 0x000000ffff027224 */ /* 0x000fd800078e000e */
[----:B------:R-:W-:Y:S05]  /*2dde0*/  WARPSYNC.COLLECTIVE R15, `(.L_x_2129) ;  /* 0x000000000f087348 */ /* 0x000fea0003c00000 */
[----:B------:R0:W1:Y:S02]  /*2ddf0*/  SHFL.IDX P6, R14, R13, R12, R11 ;  /* 0x0000000c0d0e7389 */ /* 0x00006400000c000b */
[----:B01----:R-:W-:Y:S01]  /*2de00*/  ENDCOLLECTIVE ;  /* 0x000000000000791b */ /* 0x003fe20003800000 */
.L_x_2129:
        /* <DEDUP_REMOVED lines=14> */
.L_x_2130:
[----:B------:R-:W-:Y:S02]  /*2def0*/  IMAD.MOV.U32 R13, RZ, RZ, R21 ;  /* 0x000000ffff0d7224 */ /* 0x000fe400078e0015 */
[----:B------:R-:W-:Y:S02]  /*2df00*/  IMAD.MOV.U32 R12, RZ, RZ, 0x2 ;  /* 0x00000002ff0c7424 */ /* 0x000fe400078e00ff */
[----:B------:R-:W-:-:S07]  /*2df10*/  IMAD.MOV.U32 R2, RZ, RZ, R14 ;  /* 0x000000ffff027224 */ /* 0x000fce00078e000e */
[----:B------:R-:W-:Y:S05]  /*2df20*/  WARPSYNC.COLLECTIVE R15, `(.L_x_2131) ;  /* 0x000000000f087348 */ /* 0x000fea0003c00000 */
[----:B------:R0:W1:Y:S02]  /*2df30*/  SHFL.IDX P6, R14, R13, R12, R11 ;  /* 0x0000000c0d0e7389 */ /* 0x00006400000c000b */
[----:B01----:R-:W-:Y:S01]  /*2df40*/  ENDCOLLECTIVE ;  /* 0x000000000000791b */ /* 0x003fe20003800000 */
.L_x_2131:
        /* <DEDUP_REMOVED lines=14> */
.L_x_2132:
[----:B------:R-:W-:Y:S02]  /*2e030*/  IMAD.MOV.U32 R13, RZ, RZ, R21 ;  /* 0x000000ffff0d7224 */ /* 0x000fe400078e0015 */
[----:B------:R-:W-:Y:S02]  /*2e040*/  IMAD.MOV.U32 R12, RZ, RZ, 0x3 ;  /* 0x00000003ff0c7424 */ /* 0x000fe400078e00ff */
[----:B------:R-:W-:-:S07]  /*2e050*/  IMAD.MOV.U32 R2, RZ, RZ, R14 ;  /* 0x000000ffff027224 */ /* 0x000fce00078e000e */
[----:B------:R-:W-:Y:S05]  /*2e060*/  WARPSYNC.COLLECTIVE R15, `(.L_x_2133) ;  /* 0x000000000f087348 */ /* 0x000fea0003c00000 */
[----:B------:R0:W1:Y:S02]  /*2e070*/  SHFL.IDX P6, R14, R13, R12, R11 ;  /* 0x0000000c0d0e7389 */ /* 0x00006400000c000b */
[----:B01----:R-:W-:Y:S01]  /*2e080*/  ENDCOLLECTIVE ;  /* 0x000000000000791b */ /* 0x003fe20003800000 */
.L_x_2133:
        /* <DEDUP_REMOVED lines=17> */
.L_x_2134:
[----:B------:R-:W-:Y:S01]  /*2e1a0*/  IMAD.MOV.U32 R2, RZ, RZ, R14 ;  /* 0x000000ffff027224 */ /* 0x000fe200078e000e */
[----:B------:R-:W-:Y:S06]  /*2e1b0*/  BRA `(.L_x_2135) ;  /* 0xffffffa800bc7947 */ /* 0x000fec000383ffff */
.L_x_1967:
[----:B-1----:R1:W2:Y:S02]  /*2e1c0*/  SYNCS.PHASECHK.TRANS64.TRYWAIT P0, [R7+URZ+0x30860], R2 ;  /* 0x03086002070075a7 */ /* 0x0022a4000800017f */
[----:B--2---:R-:W-:Y:S05]  /*2e1d0*/  @!P0 NANOSLEEP.SYNCS 0x989680 ;  /* 0x009896800000895d */ /* 0x004fea0003900000 */
[----:B------:R-:W2:Y:S02]  /*2e1e0*/  @!P0 SYNCS.PHASECHK.TRANS64 P0, [R7+URZ+0x30860], R2 ;  /* 0x03086002070085a7 */ /* 0x000ea4000800007f */
[----:B--2---:R-:W-:Y:S05]  /*2e1f0*/  @!P0 BRA `(.L_x_1967) ;  /* 0xfffffffc00f08947 */ /* 0x004fea000383ffff */
[----:B------:R-:W-:Y:S05]  /*2e200*/  BRA `(.L_x_2136) ;  /* 0xffffffac00387947 */ /* 0x000fea000383ffff */
.L_x_1968:
        /* <DEDUP_REMOVED lines=8> */
.L_x_2138:
[----:B------:R-:W-:Y:S05]  /*2e290*/  BSYNC B1 ;  /* 0x0000000000017941 */ /* 0x000fea0003800000 */
.L_x_2137:
        /* <DEDUP_REMOVED lines=9> */
.L_x_2139:
[----:B------:R-:W-:Y:S02]  /*2e330*/  IMAD.MOV.U32 R13, RZ, RZ, R24 ;  /* 0x000000ffff0d7224 */ /* 0x000fe400078e0018 */
[----:B------:R-:W-:Y:S02]  /*2e340*/  IMAD.MOV.U32 R12, RZ, RZ, 0x1 ;  /* 0x00000001ff0c7424 */ /* 0x000fe400078e00ff */
[----:B------:R-:W-:-:S07]  /*2e350*/  IMAD.MOV.U32 R2, RZ, RZ, R14 ;  /* 0x000000ffff027224 */ /* 0x000fce00078e000e */
[----:B------:R-:W-:Y:S05]  /*2e360*/  WARPSYNC.COLLECTIVE R15, `(.L_x_2140) ;  /* 0x000000000f087348 */ /* 0x000fea0003c00000 */
[----:B------:R0:W1:Y:S02]  /*2e370*/  SHFL.IDX P6, R14, R13, R12, R11 ;  /* 0x0000000c0d0e7389 */ /* 0x00006400000c000b */
[----:B01----:R-:W-:Y:S01]  /*2e380*/  ENDCOLLECTIVE ;  /* 0x000000000000791b */ /* 0x003fe20003800000 */
.L_x_2140:
        /* <DEDUP_REMOVED lines=18> */
.L_x_2141:
[----:B------:R-:W-:Y:S02]  /*2e4b0*/  IMAD.MOV.U32 R13, RZ, RZ, R24 ;  /* 0x000000ffff0d7224 */ /* 0x000fe400078e0018 */
[----:B------:R-:W-:Y:S02]  /*2e4c0*/  IMAD.MOV.U32 R12, RZ, RZ, 0x2 ;  /* 0x00000002ff0c7424 */ /* 0x000fe400078e00ff */
[----:B------:R-:W-:-:S07]  /*2e4d0*/  IMAD.MOV.U32 R2, RZ, RZ, R14 ;  /* 0x000000ffff027224 */ /* 0x000fce00078e000e */
[----:B------:R-:W-:Y:S05]  /*2e4e0*/  WARPSYNC.COLLECTIVE R15, `(.L_x_2142) ;  /* 0x000000000f087348 */ /* 0x000fea0003c00000 */
[----:B------:R0:W1:Y:S02]  /*2e4f0*/  SHFL.IDX P6, R14, R13, R12, R11 ;  /* 0x0000000c0d0e7389 */ /* 0x00006400000c000b */
[----:B01----:R-:W-:Y:S01]  /*2e500*/  ENDCOLLECTIVE ;  /* 0x000000000000791b */ /* 0x003fe20003800000 */
.L_x_2142:
        /* <DEDUP_REMOVED lines=18> */
.L_x_2143:
[----:B------:R-:W-:Y:S02]  /*2e630*/  IMAD.MOV.U32 R13, RZ, RZ, R24 ;  /* 0x000000ffff0d7224 */ /* 0x000fe400078e0018 */
[----:B------:R-:W-:Y:S02]  /*2e640*/  IMAD.MOV.U32 R12, RZ, RZ, 0x3 ;  /* 0x00000003ff0c7424 */ /* 0x000fe400078e00ff */
[----:B------:R-:W-:-:S07]  /*2e650*/  IMAD.MOV.U32 R2, RZ, RZ, R14 ;  /* 0x000000ffff027224 */ /* 0x000fce00078e000e */
[----:B------:R-:W-:Y:S05]  /*2e660*/  WARPSYNC.COLLECTIVE R15, `(.L_x_2144) ;  /* 0x000000000f087348 */ /* 0x000fea0003c00000 */
[----:B------:R0:W1:Y:S02]  /*2e670*/  SHFL.IDX P6, R14, R13, R12, R11 ;  /* 0x0000000c0d0e7389 */ /* 0x00006400000c000b */
[----:B01----:R-:W-:Y:S01]  /*2e680*/  ENDCOLLECTIVE ;  /* 0x000000000000791b */ /* 0x003fe20003800000 */
.L_x_2144:
        /* <DEDUP_REMOVED lines=13> */
.L_x_2145:
        /* <DEDUP_REMOVED lines=10> */
.L_x_1976:
[----:B0-----:R0:W1:Y:S02]  /*2e800*/  SYNCS.PHASECHK.TRANS64.TRYWAIT P0, [R4+URZ+0x30860], R3 ;  /* 0x03086003040075a7 */ /* 0x001064000800017f */
[----:B-1----:R-:W-:Y:S05]  /*2e810*/  @!P0 NANOSLEEP.SYNCS 0x989680 ;  /* 0x009896800000895d */ /* 0x002fea0003900000 */
[----:B------:R-:W1:Y:S02]  /*2e820*/  @!P0 SYNCS.PHASECHK.TRANS64 P0, [R4+URZ+0x30860], R3 ;  /* 0x03086003040085a7 */ /* 0x000e64000800007f */
[----:B-1----:R-:W-:Y:S05]  /*2e830*/  @!P0 BRA `(.L_x_1976) ;  /* 0xfffffffc00f08947 */ /* 0x002fea000383ffff */
[----:B------:R-:W-:Y:S05]  /*2e840*/  BRA `(.L_x_2147) ;  /* 0xffffffac00b87947 */ /* 0x000fea000383ffff */
.L_x_1977:
        /* <DEDUP_REMOVED lines=8> */
.L_x_2149:
[----:B------:R-:W-:Y:S05]  /*2e8d0*/  BSYNC B0 ;  /* 0x0000000000007941 */ /* 0x000fea0003800000 */
.L_x_2148:
        /* <DEDUP_REMOVED lines=11> */
.L_x_2150:
[----:B------:R-:W-:Y:S01]  /*2e990*/  ULDC UR4, c[0x0][0x2f4] ;  /* 0x0000bd0000047ab9 */ /* 0x000fe20000000800 */
[----:B------:R-:W-:Y:S01]  /*2e9a0*/  IMAD R0, R0, 0x2, R23 ;  /* 0x0000000200007824 */ /* 0x000fe200078e0217 */
[----:B------:R-:W-:Y:S02]  /*2e9b0*/  ISETP.GE.AND P3, PT, R37, UR4, PT ;  /* 0x0000000425007c0c */ /* 0x000fe4000bf66270 */
[----:B------:R-:W-:Y:S02]  /*2e9c0*/  ISETP.GE.AND P2, PT, R7, UR4, PT ;  /* 0x0000000407007c0c */ /* 0x000fe4000bf46270 */
        /* <DEDUP_REMOVED lines=18> */
.L_x_2151:
[----:B------:R-:W-:Y:S01]  /*2eaf0*/  @!PT LDS RZ, [RZ] ;  /* 0x00000000fffff984 */ /* 0x000fe20000000800 */
[----:B------:R-:W-:Y:S01]  /*2eb00*/  @!PT LDS RZ, [RZ] ;  /* 0x00000000fffff984 */ /* 0x000fe20000000800 */
[----:B------:R-:W-:Y:S01]  /*2eb10*/  @!PT LDS RZ, [RZ] ;  /* 0x00000000fffff984 */ /* 0x000fe20000000800 */
[----:B------:R-:W-:Y:S01]  /*2eb20*/  LDGSTS.E.BYPASS.LTC128B.128 [R0+0x4400], desc[UR60][R2.64+0x100], !P4 ;  /* 0x0440010002007fae */ /* 0x000fe2000e101d7c */
[----:B------:R-:W-:Y:S01]  /*2eb30*/  ISETP.LT.OR P4, PT, R5, 0x1, P0 ;  /* 0x000000010500780c */ /* 0x000fe20000781670 */
[----:B------:R-:W-:-:S12]  /*2eb40*/  IMAD.MOV.U32 R13, RZ, RZ, R17 ;  /* 0x000000ffff0d7224 */ /* 0x000fd800078e0011 */
[----:B------:R0:W-:Y:S02]  /*2eb50*/  LDGSTS.E.BYPASS.LTC128B.128 [R0+0x6400], desc[UR60][R2.64+0x180], !P4 ;  /* 0x0640018002007fae */ /* 0x0001e4000e101d7c */
[----:B0-----:R-:W-:-:S07]  /*2eb60*/  IMAD.MOV.U32 R3, RZ, RZ, R14 ;  /* 0x000000ffff037224 */ /* 0x001fce00078e000e */
[----:B------:R-:W-:Y:S05]  /*2eb70*/  WARPSYNC.COLLECTIVE R15, `(.L_x_2152) ;  /* 0x000000000f087348 */ /* 0x000fea0003c00000 */
[----:B------:R0:W1:Y:S02]  /*2eb80*/  SHFL.IDX P6, R14, R13, R12, R11 ;  /* 0x0000000c0d0e7389 */ /* 0x00006400000c000b */
[----:B01----:R-:W-:Y:S01]  /*2eb90*/  ENDCOLLECTIVE ;  /* 0x000000000000791b */ /* 0x003fe20003800000 */
.L_x_2152:
[----:B------:R-:W-:Y:S02]  /*2eba0*/  IMAD.MOV.U32 R13, RZ, RZ, R24 ;  /* 0x000000ffff0d7224 */ /* 0x000fe400078e0018 */
[----:B------:R-:W-:Y:S01]  /*2ebb0*/  IMAD.MOV.U32 R12, RZ, RZ, 0x2 ;  /* 0x00000002ff0c7424 */ /* 0x000fe200078e00ff */
[----:B------:R-:W-:-:S13]  /*2ebc0*/  IADD3 R2, P4, R14, R8, RZ ;  /* 0x000000080e027210 */ /* 0x000fda0007f9e0ff */
[----:B------:R-:W-:Y:S05]  /*2ebd0*/  WARPSYNC.COLLECTIVE R15, `(.L_x_2153) ;  /* 0x000000000f087348 */ /* 0x000fea0003c00000 */
[----:B------:R0:W1:Y:S02]  /*2ebe0*/  SHFL.IDX P6, R14, R13, R12, R11 ;  /* 0x0000000c0d0e7389 */ /* 0x00006400000c000b */
[----:B01----:R-:W-:Y:S01]  /*2ebf0*/  ENDCOLLECTIVE ;  /* 0x000000000000791b */ /* 0x003fe20003800000 */
.L_x_2153:
        /* <DEDUP_REMOVED lines=12> */
.L_x_2154:
        /* <DEDUP_REMOVED lines=14> */
.L_x_2155:
        /* <DEDUP_REMOVED lines=12> */
.L_x_2156:
        /* <DEDUP_REMOVED lines=9> */
.L_x_1982:
[----:B------:R-:W-:Y:S01]  /*2eef0*/  BSSY B0, `(.L_x_2158) ;  /* 0x0000008000007945 */ /* 0x000fe20003800000 */
[----:B------:R-:W-:Y:S02]  /*2ef00*/  IMAD.MOV.U32 R13, RZ, RZ, R16 ;  /* 0x000000ffff0d7224 */ /* 0x000fe400078e0010 */
[----:B------:R-:W-:Y:S02]  /*2ef10*/  IMAD.MOV.U32 R12, RZ, RZ, RZ ;  /* 0x000000ffff0c7224 */ /* 0x000fe400078e00ff */
[----:B------:R-:W-:Y:S02]  /*2ef20*/  IMAD.MOV.U32 R11, RZ, RZ, 0x1f ;  /* 0x0000001fff0b7424 */ /* 0x000fe400078e00ff */
[----:B------:R-:W-:-:S07]  /*2ef30*/  IMAD.MOV.U32 R15, RZ, RZ, -0x1 ;  /* 0xffffffffff0f7424 */ /* 0x000fce00078e00ff */
[----:B01----:R-:W-:Y:S05]  /*2ef40*/  WARPSYNC.COLLECTIVE R15, `(.L_x_2159) ;  /* 0x000000000f087348 */ /* 0x003fea0003c00000 */
[----:B------:R2:W3:Y:S02]  /*2ef50*/  SHFL.IDX P6, R14, R13, R12, R11 ;  /* 0x0000000c0d0e7389 */ /* 0x0004e400000c000b */
[----:B0123--:R-:W-:Y:S01]  /*2ef60*/  ENDCOLLECTIVE ;  /* 0x000000000000791b */ /* 0x00ffe20003800000 */
.L_x_2159:
[----:B------:R-:W-:Y:S05]  /*2ef70*/  BSYNC B0 ;  /* 0x0000000000007941 */ /* 0x000fea0003800000 */
.L_x_2158:
[----:B------:R-:W-:Y:S02]  /*2ef80*/  IMAD.MOV.U32 R13, RZ, RZ, R16 ;  /* 0x000000ffff0d7224 */ /* 0x000fe400078e0010 */
        /* <DEDUP_REMOVED lines=8> */
.L_x_2160:
        /* <DEDUP_REMOVED lines=18> */
.L_x_2161:
[----:B------:R-:W-:Y:S01]  /*2f130*/  IMAD.MOV.U32 R12, RZ, RZ, 0x2 ;  /* 0x00000002ff0c7424 */ /* 0x000fe200078e00ff */
[----:B------:R-:W-:-:S05]  /*2f140*/  SEL R4, R14, RZ, P1 ;  /* 0x000000ff0e047207 */ /* 0x000fca0000800000 */
[----:B------:R-:W-:-:S04]  /*2f150*/  IMAD.IADD R4, R17, 0x1, R4 ;  /* 0x0000000111047824 */ /* 0x000fc800078e0204 */
[----:B------:R-:W-:-:S07]  /*2f160*/  IMAD.MOV.U32 R13, RZ, RZ, R4 ;  /* 0x000000ffff0d7224 */ /* 0x000fce00078e0004 */
[----:B------:R-:W-:Y:S05]  /*2f170*/  WARPSYNC.COLLECTIVE R15, `(.L_x_2162) ;  /* 0x000000000f087348 */ /* 0x000fea0003c00000 */
[----:B------:R0:W1:Y:S02]  /*2f180*/  SHFL.UP P6, R14, R13, R12, R11 ;  /* 0x0400000c0d0e7389 */ /* 0x00006400000c000b */
[----:B01----:R-:W-:Y:S01]  /*2f190*/  ENDCOLLECTIVE ;  /* 0x000000000000791b */ /* 0x003fe20003800000 */
.L_x_2162:
[----:B------:R-:W-:Y:S01]  /*2f1a0*/  IMAD.MOV.U32 R12, RZ, RZ, 0x4 ;  /* 0x00000004ff0c7424 */ /* 0x000fe200078e00ff */
[----:B------:R-:W-:-:S05]  /*2f1b0*/  SEL R3, R14, RZ, P2 ;  /* 0x000000ff0e037207 */ /* 0x000fca0001000000 */
[----:B------:R-:W-:-:S04]  /*2f1c0*/  IMAD.IADD R6, R4, 0x1, R3 ;  /* 0x0000000104067824 */ /* 0x000fc800078e0203 */
[----:B------:R-:W-:-:S07]  /*2f1d0*/  IMAD.MOV.U32 R13, RZ, RZ, R6 ;  /* 0x000000ffff0d7224 */ /* 0x000fce00078e0006 */
[----:B------:R-:W-:Y:S05]  /*2f1e0*/  WARPSYNC.COLLECTIVE R15, `(.L_x_2163) ;  /* 0x000000000f087348 */ /* 0x000fea0003c00000 */
[----:B------:R0:W1:Y:S02]  /*2f1f0*/  SHFL.UP P6, R14, R13, R12, R11 ;  /* 0x0400000c0d0e7389 */ /* 0x00006400000c000b */
[----:B01----:R-:W-:Y:S01]  /*2f200*/  ENDCOLLECTIVE ;  /* 0x000000000000791b */ /* 0x003fe20003800000 */
.L_x_2163:
[----:B------:R-:W-:Y:S01]  /*2f210*/  IMAD.MOV.U32 R12, RZ, RZ, 0x8 ;  /* 0x00000008ff0c7424 */ /* 0x000fe200078e00ff */
[----:B------:R-:W-:-:S05]  /*2f220*/  SEL R3, R14, RZ, P3 ;  /* 0x000000ff0e037207 */ /* 0x000fca0001800000 */
[----:B------:R-:W-:-:S04]  /*2f230*/  IMAD.IADD R2, R6, 0x1, R3 ;  /* 0x0000000106027824 */ /* 0x000fc800078e0203 */
[----:B------:R-:W-:-:S07]  /*2f240*/  IMAD.MOV.U32 R13, RZ, RZ, R2 ;  /* 0x000000ffff0d7224 */ /* 0x000fce00078e0002 */
[----:B------:R-:W-:Y:S05]  /*2f250*/  WARPSYNC.COLLECTIVE R15, `(.L_x_2164) ;  /* 0x000000000f087348 */ /* 0x000fea0003c00000 */
[----:B------:R0:W1:Y:S02]  /*2f260*/  SHFL.UP P6, R14, R13, R12, R11 ;  /* 0x0400000c0d0e7389 */ /* 0x00006400000c000b */
[----:B01----:R-:W-:Y:S01]  /*2f270*/  ENDCOLLECTIVE ;  /* 0x000000000000791b */ /* 0x003fe20003800000 */
.L_x_2164:
[----:B------:R-:W-:Y:S01]  /*2f280*/  IMAD.MOV.U32 R12, RZ, RZ, 0x10 ;  /* 0x00000010ff0c7424 */ /* 0x000fe200078e00ff */
[----:B------:R-:W-:-:S05]  /*2f290*/  SEL R3, R14, RZ, P4 ;  /* 0x000000ff0e037207 */ /* 0x000fca0002000000 */
[----:B------:R-:W-:-:S04]  /*2f2a0*/  IMAD.IADD R3, R2, 0x1, R3 ;  /* 0x0000000102037824 */ /* 0x000fc800078e0203 */
[----:B------:R-:W-:-:S07]  /*2f2b0*/  IMAD.MOV.U32 R13, RZ, RZ, R3 ;  /* 0x000000ffff0d7224 */ /* 0x000fce00078e0003 */
[----:B------:R-:W-:Y:S05]  /*2f2c0*/  WARPSYNC.COLLECTIVE R15, `(.L_x_2165) ;  /* 0x000000000f087348 */ /* 0x000fea0003c00000 */
[----:B------:R0:W1:Y:S02]  /*2f2d0*/  SHFL.UP P6, R14, R13, R12, R11 ;  /* 0x0400000c0d0e7389 */ /* 0x00006400000c000b */
[----:B01----:R-:W-:Y:S01]  /*2f2e0*/  ENDCOLLECTIVE ;  /* 0x000000000000791b */ /* 0x003fe20003800000 */
.L_x_2165:
        /* <DEDUP_REMOVED lines=8> */
.L_x_2166:
[----:B------:R-:W-:Y:S05]  /*2f370*/  BRA `(.L_x_2167) ;  /* 0xffffffac000c7947 */ /* 0x000fea000383ffff */
.L_x_1987:
[----:B------:R-:W-:Y:S01]  /*2f380*/  BSSY B0, `(.L_x_2168) ;  /* 0x0000008000007945 */ /* 0x000fe20003800000 */
[----:B-----5:R-:W-:Y:S02]  /*2f390*/  IMAD.MOV.U32 R13, RZ, RZ, R17 ;  /* 0x000000ffff0d7224 */ /* 0x020fe400078e0011 */
[----:B------:R-:W-:Y:S02]  /*2f3a0*/  IMAD.MOV.U32 R12, RZ, RZ, 0x1 ;  /* 0x00000001ff0c7424 */ /* 0x000fe400078e00ff */
[----:B------:R-:W-:Y:S02]  /*2f3b0*/  IMAD.MOV.U32 R11, RZ, RZ, RZ ;  /* 0x000000ffff0b7224 */ /* 0x000fe400078e00ff */
[----:B------:R-:W-:-:S07]  /*2f3c0*/  IMAD.MOV.U32 R15, RZ, RZ, -0x1 ;  /* 0xffffffffff0f7424 */ /* 0x000fce00078e00ff */
[----:B01----:R-:W-:Y:S05]  /*2f3d0*/  WARPSYNC.COLLECTIVE R15, `(.L_x_2169) ;  /* 0x000000000f087348 */ /* 0x003fea0003c00000 */
[----:B------:R2:W3:Y:S02]  /*2f3e0*/  SHFL.UP P6, R14, R13, R12, R11 ;  /* 0x0400000c0d0e7389 */ /* 0x0004e400000c000b */
[----:B0123--:R-:W-:Y:S01]  /*2f3f0*/  ENDCOLLECTIVE ;  /* 0x000000000000791b */ /* 0x00ffe20003800000 */
.L_x_2169:
[----:B------:R-:W-:Y:S05]  /*2f400*/  BSYNC B0 ;  /* 0x0000000000007941 */ /* 0x000fea0003800000 */
.L_x_2168:
        /* <DEDUP_REMOVED lines=8> */
.L_x_2170:
[----:B------:R-:W-:Y:S01]  /*2f490*/  IMAD.MOV.U32 R12, RZ, RZ, 0x4 ;  /* 0x00000004ff0c7424 */ /* 0x000fe200078e00ff */
[----:B------:R-:W-:-:S05]  /*2f4a0*/  SEL R2, R14, RZ, P2 ;  /* 0x000000ff0e027207 */ /* 0x000fca0001000000 */
[----:B------:R-:W-:-:S04]  /*2f4b0*/  IMAD.IADD R2, R13, 0x1, R2 ;  /* 0x000000010d027824 */ /* 0x000fc800078e0202 */
[----:B------:R-:W-:-:S07]  /*2f4c0*/  IMAD.MOV.U32 R13, RZ, RZ, R2 ;  /* 0x000000ffff0d7224 */ /* 0x000fce00078e0002 */
[----:B------:R-:W-:Y:S05]  /*2f4d0*/  WARPSYNC.COLLECTIVE R15, `(.L_x_2171) ;  /* 0x000000000f087348 */ /* 0x000fea0003c00000 */
[----:B------:R0:W1:Y:S02]  /*2f4e0*/  SHFL.UP P6, R14, R13, R12, R11 ;  /* 0x0400000c0d0e7389 */ /* 0x00006400000c000b */
[----:B01----:R-:W-:Y:S01]  /*2f4f0*/  ENDCOLLECTIVE ;  /* 0x000000000000791b */ /* 0x003fe20003800000 */
.L_x_2171:
[----:B------:R-:W-:Y:S01]  /*2f500*/  IMAD.MOV.U32 R12, RZ, RZ, 0x8 ;  /* 0x00000008ff0c7424 */ /* 0x000fe200078e00ff */
[----:B------:R-:W-:-:S05]  /*2f510*/  SEL R3, R14, RZ, P3 ;  /* 0x000000ff0e037207 */ /* 0x000fca0001800000 */
[----:B------:R-:W-:-:S04]  /*2f520*/  IMAD.IADD R3, R2, 0x1, R3 ;  /* 0x0000000102037824 */ /* 0x000fc800078e0203 */
[----:B------:R-:W-:-:S07]  /*2f530*/  IMAD.MOV.U32 R13, RZ, RZ, R3 ;  /* 0x000000ffff0d7224 */ /* 0x000fce00078e0003 */
[----:B------:R-:W-:Y:S05]  /*2f540*/  WARPSYNC.COLLECTIVE R15, `(.L_x_2172) ;  /* 0x000000000f087348 */ /* 0x000fea0003c00000 */
[----:B------:R0:W1:Y:S02]  /*2f550*/  SHFL.UP P6, R14, R13, R12, R11 ;  /* 0x0400000c0d0e7389 */ /* 0x00006400000c000b */
[----:B01----:R-:W-:Y:S01]  /*2f560*/  ENDCOLLECTIVE ;  /* 0x000000000000791b */ /* 0x003fe20003800000 */
.L_x_2172:
[----:B------:R-:W-:Y:S01]  /*2f570*/  IMAD.MOV.U32 R12, RZ, RZ, 0x10 ;  /* 0x00000010ff0c7424 */ /* 0x000fe200078e00ff */
[----:B------:R-:W-:-:S05]  /*2f580*/  SEL R4, R14, RZ, P4 ;  /* 0x000000ff0e047207 */ /* 0x000fca0002000000 */
[----:B------:R-:W-:-:S04]  /*2f590*/  IMAD.IADD R4, R3, 0x1, R4 ;  /* 0x0000000103047824 */ /* 0x000fc800078e0204 */
[----:B------:R-:W-:-:S07]  /*2f5a0*/  IMAD.MOV.U32 R13, RZ, RZ, R4 ;  /* 0x000000ffff0d7224 */ /* 0x000fce00078e0004 */
[----:B------:R-:W-:Y:S05]  /*2f5b0*/  WARPSYNC.COLLECTIVE R15, `(.L_x_2173) ;  /* 0x000000000f087348 */ /* 0x000fea0003c00000 */
[----:B------:R0:W1:Y:S02]  /*2f5c0*/  SHFL.UP P6, R14, R13, R12, R11 ;  /* 0x0400000c0d0e7389 */ /* 0x00006400000c000b */
[----:B01----:R-:W-:Y:S01]  /*2f5d0*/  ENDCOLLECTIVE ;  /* 0x000000000000791b */ /* 0x003fe20003800000 */
.L_x_2173:
        /* <DEDUP_REMOVED lines=8> */
.L_x_2174:
[----:B------:R-:W-:Y:S05]  /*2f660*/  BRA `(.L_x_2175) ;  /* 0xffffffa800ec7947 */ /* 0x000fea000383ffff */
.L_x_1989:
[----:B------:R-:W-:Y:S01]  /*2f670*/  BSSY B0, `(.L_x_2176) ;  /* 0x0000006000007945 */ /* 0x000fe20003800000 */
[----:B------:R-:W-:Y:S01]  /*2f680*/  PLOP3.LUT P6, PT, P6, PT, PT, 0x8, 0x0 ;  /* 0x000000000000781c */ /* 0x000fe200037ce170 */
[----:B------:R-:W-:-:S12]  /*2f690*/  IMAD.MOV.U32 R15, RZ, RZ, -0x1 ;  /* 0xffffffffff0f7424 */ /* 0x000fd800078e00ff */
[----:B01----:R-:W-:Y:S05]  /*2f6a0*/  WARPSYNC.COLLECTIVE R15, `(.L_x_2177) ;  /* 0x000000000f087348 */ /* 0x003fea0003c00000 */
[----:B------:R-:W-:Y:S01]  /*2f6b0*/  VOTE.ANY R14, PT, P6 ;  /* 0x00000000000e7806 */ /* 0x000fe200030e0100 */
[----:B01----:R-:W-:Y:S06]  /*2f6c0*/  ENDCOLLECTIVE ;  /* 0x000000000000791b */ /* 0x003fec0003800000 */
.L_x_2177:
[----:B------:R-:W-:Y:S05]  /*2f6d0*/  BSYNC B0 ;  /* 0x0000000000007941 */ /* 0x000fea0003800000 */
.L_x_2176:
[----:B------:R-:W-:Y:S02]  /*2f6e0*/  IMAD.MOV.U32 R3, RZ, RZ, R14 ;  /* 0x000000ffff037224 */ /* 0x000fe400078e000e */
[----:B------:R-:W-:Y:S02]  /*2f6f0*/  IMAD.MOV.U32 R13, RZ, RZ, R17 ;  /* 0x000000ffff0d7224 */ /* 0x000fe400078e0011 */
[----:B------:R-:W0:Y:S01]  /*2f700*/  POPC R6, R3 ;  /* 0x0000000300067309 */ /* 0x000e220000000000 */
[----:B------:R-:W-:Y:S02]  /*2f710*/  IMAD.MOV.U32 R11, RZ, RZ, 0x1f ;  /* 0x0000001fff0b7424 */ /* 0x000fe400078e00ff */
[----:B------:R-:W-:Y:S02]  /*2f720*/  IMAD.MOV.U32 R15, RZ, RZ, -0x1 ;  /* 0xffffffffff0f7424 */ /* 0x000fe400078e00ff */
[----:B0-----:R-:W-:-:S07]  /*2f730*/  IMAD.MOV.U32 R12, RZ, RZ, R6 ;  /* 0x000000ffff0c7224 */ /* 0x001fce00078e0006 */
[----:B------:R-:W-:Y:S05]  /*2f740*/  WARPSYNC.COLLECTIVE R15, `(.L_x_2178) ;  /* 0x000000000f087348 */ /* 0x000fea0003c00000 */
[----:B------:R0:W1:Y:S02]  /*2f750*/  SHFL.IDX P6, R14, R13, R12, R11 ;  /* 0x0000000c0d0e7389 */ /* 0x00006400000c000b */
[----:B01----:R-:W-:Y:S01]  /*2f760*/  ENDCOLLECTIVE ;  /* 0x000000000000791b */ /* 0x003fe20003800000 */
.L_x_2178:
[----:B------:R-:W-:Y:S01]  /*2f770*/  IMAD.MOV.U32 R17, RZ, RZ, R14 ;  /* 0x000000ffff117224 */ /* 0x000fe200078e000e */
[----:B------:R-:W-:Y:S06]  /*2f780*/  BRA `(.L_x_2179) ;  /* 0xffffffa800dc7947 */ /* 0x000fec000383ffff */
.L_x_1991:
[----:B------:R-:W-:Y:S01]  /*2f790*/  BSSY B0, `(.L_x_2180) ;  /* 0x0000007000007945 */ /* 0x000fe20003800000 */
[----:B------:R-:W-:Y:S02]  /*2f7a0*/  IMAD.MOV.U32 R13, RZ, RZ, R2 ;  /* 0x000000ffff0d7224 */ /* 0x000fe400078e0002 */
[----:B------:R-:W-:Y:S02]  /*2f7b0*/  IMAD.MOV.U32 R11, RZ, RZ, 0x1f ;  /* 0x0000001fff0b7424 */ /* 0x000fe400078e00ff */
[----:B------:R-:W-:-:S07]  /*2f7c0*/  IMAD.MOV.U32 R15, RZ, RZ, -0x1 ;  /* 0xffffffffff0f7424 */ /* 0x000fce00078e00ff */
[----:B0123--:R-:W-:Y:S05]  /*2f7d0*/  WARPSYNC.COLLECTIVE R15, `(.L_x_2181) ;  /* 0x000000000f087348 */ /* 0x00ffea0003c00000 */
[----:B------:R4:W0:Y:S02]  /*2f7e0*/  SHFL.IDX P6, R14, R13, R12, R11 ;  /* 0x0000000c0d0e7389 */ /* 0x00082400000c000b */
[----:B01234-:R-:W-:Y:S01]  /*2f7f0*/  ENDCOLLECTIVE ;  /* 0x000000000000791b */ /* 0x01ffe20003800000 */
.L_x_2181:
[----:B------:R-:W-:Y:S05]  /*2f800*/  BSYNC B0 ;  /* 0x0000000000007941 */ /* 0x000fea0003800000 */
.L_x_2180:
[----:B------:R-:W-:Y:S05]  /*2f810*/  BRA `(.L_x_1990) ;  /* 0xffffffa800d47947 */ /* 0x000fea000383ffff */
.L_x_1995:
[----:B0-----:R0:W3:Y:S02]  /*2f820*/  SYNCS.PHASECHK.TRANS64.TRYWAIT P0, [R5+URZ+0x30820], R0 ;  /* 0x03082000050075a7 */ /* 0x0010e4000800017f */
[----:B---3--:R-:W-:Y:S05]  /*2f830*/  @!P0 NANOSLEEP.SYNCS 0x989680 ;  /* 0x009896800000895d */ /* 0x008fea0003900000 */
[----:B------:R-:W3:Y:S02]  /*2f840*/  @!P0 SYNCS.PHASECHK.TRANS64 P0, [R5+URZ+0x30820], R0 ;  /* 0x03082000050085a7 */ /* 0x000ee4000800007f */
[----:B---3--:R-:W-:Y:S05]  /*2f850*/  @!P0 BRA `(.L_x_1995) ;  /* 0xfffffffc00f08947 */ /* 0x008fea000383ffff */
[----:B------:R-:W-:Y:S05]  /*2f860*/  BRA `(.L_x_2182) ;  /* 0xffffffb0004c7947 */ /* 0x000fea000383ffff */
.L_x_1996:
[----:B------:R-:W3:Y:S01]  /*2f870*/  S2R R2, SR_TID.X ;  /* 0x0000000000027919 */ /* 0x000ee20000002100 */
[----:B------:R-:W-:Y:S01]  /*2f880*/  BSSY B0, `(.L_x_2183) ;  /* 0x000000a000007945 */ /* 0x000fe20003800000 */
[----:B------:R-:W-:Y:S02]  /*2f890*/  IMAD.MOV.U32 R12, RZ, RZ, RZ ;  /* 0x000000ffff0c7224 */ /* 0x000fe400078e00ff */
        /* <DEDUP_REMOVED lines=8> */
.L_x_2184:
[----:B------:R-:W-:Y:S05]  /*2f920*/  BSYNC B0 ;  /* 0x0000000000007941 */ /* 0x000fea0003800000 */
.L_x_2183:
[----:B------:R-:W-:Y:S05]  /*2f930*/  BRA `(.L_x_2185) ;  /* 0xffffffb000347947 */ /* 0x000fea000383ffff */
.L_x_1997:
[----:B------:R-:W-:Y:S01]  /*2f940*/  BSSY B0, `(.L_x_2186) ;  /* 0x0000006000007945 */ /* 0x000fe20003800000 */
[----:B------:R-:W-:-:S07]  /*2f950*/  IMAD.MOV.U32 R15, RZ, RZ, -0x1 ;  /* 0xffffffffff0f7424 */ /* 0x000fce00078e00ff */
[----:B012---:R-:W-:Y:S05]  /*2f960*/  WARPSYNC.COLLECTIVE R15, `(.L_x_2187) ;  /* 0x000000000f0c7348 */ /* 0x007fea0003c00000 */
[----:B------:R-:W-:Y:S02]  /*2f970*/  ELECT P6, UR62, PT ;  /* 0x00000000003e782f */ /* 0x000fe400038c0000 */
[----:B------:R-:W-:Y:S01]  /*2f980*/  MOV R14, UR62 ;  /* 0x0000003e000e7c02 */ /* 0x000fe20008000f00 */
[----:B012---:R-:W-:Y:S10]  /*2f990*/  ENDCOLLECTIVE ;  /* 0x000000000000791b */ /* 0x007ff40003800000 */
.L_x_2187:
[----:B------:R-:W-:Y:S05]  /*2f9a0*/  BSYNC B0 ;  /* 0x0000000000007941 */ /* 0x000fea0003800000 */
.L_x_2186:
[----:B------:R-:W-:Y:S05]  /*2f9b0*/  BRA `(.L_x_2188) ;  /* 0xffffffb000287947 */ /* 0x000fea000383ffff */
.L_x_1999:
[----:B0-----:R0:W3:Y:S02]  /*2f9c0*/  SYNCS.PHASECHK.TRANS64.TRYWAIT P1, [R3+URZ+0x30840], R2 ;  /* 0x03084002030075a7 */ /* 0x0010e4000802017f */
[----:B---3--:R-:W-:Y:S05]  /*2f9d0*/  @!P1 NANOSLEEP.SYNCS 0x989680 ;  /* 0x009896800000995d */ /* 0x008fea0003900000 */
[----:B------:R-:W3:Y:S02]  /*2f9e0*/  @!P1 SYNCS.PHASECHK.TRANS64 P1, [R3+URZ+0x30840], R2 ;  /* 0x03084002030095a7 */ /* 0x000ee4000802007f */
[----:B---3--:R-:W-:Y:S05]  /*2f9f0*/  @!P1 BRA `(.L_x_1999) ;  /* 0xfffffffc00f09947 */ /* 0x008fea000383ffff */
[----:B------:R-:W-:Y:S05]  /*2fa00*/  BRA `(.L_x_2189) ;  /* 0xffffffb000487947 */ /* 0x000fea000383ffff */
.L_x_2001:
[----:B---3--:R3:W4:Y:S02]  /*2fa10*/  SYNCS.PHASECHK.TRANS64.TRYWAIT P1, [R25+URZ+0x30840], R0 ;  /* 0x03084000190075a7 */ /* 0x008724000802017f */
[----:B----4-:R-:W-:Y:S05]  /*2fa20*/  @!P1 NANOSLEEP.SYNCS 0x989680 ;  /* 0x009896800000995d */ /* 0x010fea0003900000 */
[----:B------:R-:W4:Y:S02]  /*2fa30*/  @!P1 SYNCS.PHASECHK.TRANS64 P1, [R25+URZ+0x30840], R0 ;  /* 0x03084000190095a7 */ /* 0x000f24000802007f */
[----:B----4-:R-:W-:Y:S05]  /*2fa40*/  @!P1 BRA `(.L_x_2001) ;  /* 0xfffffffc00f09947 */ /* 0x010fea000383ffff */
[----:B------:R-:W-:Y:S05]  /*2fa50*/  BRA `(.L_x_2190) ;  /* 0xffffffb000547947 */ /* 0x000fea000383ffff */
.L_x_2003:
[----:B----4-:R4:W0:Y:S02]  /*2fa60*/  SYNCS.PHASECHK.TRANS64.TRYWAIT P1, [R3+URZ+0x30860], R2 ;  /* 0x03086002030075a7 */ /* 0x010824000802017f */
[----:B0-----:R-:W-:Y:S05]  /*2fa70*/  @!P1 NANOSLEEP.SYNCS 0x989680 ;  /* 0x009896800000995d */ /* 0x001fea0003900000 */
[----:B------:R-:W0:Y:S02]  /*2fa80*/  @!P1 SYNCS.PHASECHK.TRANS64 P1, [R3+URZ+0x30860], R2 ;  /* 0x03086002030095a7 */ /* 0x000e24000802007f */
[----:B0-----:R-:W-:Y:S05]  /*2fa90*/  @!P1 BRA `(.L_x_2003) ;  /* 0xfffffffc00f09947 */ /* 0x001fea000383ffff */
[----:B------:R-:W-:Y:S05]  /*2faa0*/  BRA `(.L_x_2191) ;  /* 0xffffffb000507947 */ /* 0x000fea000383ffff */
.L_x_2192:
        /* <DEDUP_REMOVED lines=13> */
.L_x_3299:


//--------------------- .text._ZN7cutlass13device_kernelIN5flash11enable_sm90INS1_16FlashAttnFwdSm90INS1_25CollectiveMainloopFwdSm90ILi2EN4cute5tupleIJNS5_1CILi1EEES8_S8_EEENS6_IJNS7_ILi128EEENS7_ILi80EEENS7_ILi256EEEEEELi256ENS_10bfloat16_tEfNS_4arch4Sm90ELb1ELb0ELb1ELb0ELb1ELb0ELb0ELb1ELb1ELb1ELb0ELb0EEENS1_21CollectiveEpilogueFwdINS6_IJSA_SC_SB_EEES9_SE_SG_Li256ELb0ELb1ELb0ELb0EEENS1_30DynamicPersistentTileSchedulerILi256ELi128ELb0ELb1ELb1EEEEEEEEEvNT_6ParamsE --------------------------
	.section	.text._ZN7cutlass13device_kernelIN5flash11enable_sm90INS1_16FlashAttnFwdSm90INS1_25CollectiveMainloopFwdSm90ILi2EN4cute5tupleIJNS5_1CILi1EEES8_S8_EEENS6_IJNS7_ILi128EEENS7_ILi80EEENS7_ILi256EEEEEELi256ENS_10bfloat16_tEfNS_4arch4Sm90ELb1ELb0ELb1ELb0ELb1ELb0ELb0ELb1ELb1ELb1ELb0ELb0EEENS1_21CollectiveEpilogueFwdINS6_IJSA_SC_SB_EEES9_SE_SG_Li256ELb0ELb1ELb0ELb0EEENS1_30DynamicPersistentTileSchedulerILi256ELi128ELb0ELb1ELb1EEEEEEEEEvNT_6ParamsE,"ax",@progbits
	.align	128
.text._ZN7cutlass13device_kernelIN5flash11enable_sm90INS1_16FlashAttnFwdSm90INS1_25CollectiveMainloopFwdSm90ILi2EN4cute5tupleIJNS5_1CILi1EEES8_S8_EEENS6_IJNS7_ILi128EEENS7_ILi80EEENS7_ILi256EEEEEELi256ENS_10bfloat16_tEfNS_4arch4Sm90ELb1ELb0ELb1ELb0ELb1ELb0ELb0ELb1ELb1ELb1ELb0ELb0EEENS1_21CollectiveEpilogueFwdINS6_IJSA_SC_SB_EEES9_SE_SG_Li256ELb0ELb1ELb0ELb0EEENS1_30DynamicPersistentTileSchedulerILi256ELi128ELb0ELb1ELb1EEEEEEEEEvNT_6ParamsE:
        .type           _ZN7cutlass13device_kernelIN5flash11enable_sm90INS1_16FlashAttnFwdSm90INS1_25CollectiveMainloopFwdSm90ILi2EN4cute5tupleIJNS5_1CILi1EEES8_S8_EEENS6_IJNS7_ILi128EEENS7_ILi80EEENS7_ILi256EEEEEELi256ENS_10bfloat16_tEfNS_4arch4Sm90ELb1ELb0ELb1ELb0ELb1ELb0ELb0ELb1ELb1ELb1ELb0ELb0EEENS1_21CollectiveEpilogueFwdINS6_IJSA_SC_SB_EEES9_SE_SG_Li256ELb0ELb1ELb0ELb0EEENS1_30DynamicPersistentTileSchedulerILi256ELi128ELb0ELb1ELb1EEEEEEEEEvNT_6ParamsE,@function
        .size           _ZN7cutlass13device_kernelIN5flash11enable_sm90INS1_16FlashAttnFwdSm90INS1_25CollectiveMainloopFwdSm90ILi2EN4cute5tupleIJNS5_1CILi1EEES8_S8_EEENS6_IJNS7_ILi128EEENS7_ILi80EEENS7_ILi256EEEEEELi256ENS_10bfloat16_tEfNS_4arch4Sm90ELb1ELb0ELb1ELb0ELb1ELb0ELb0ELb1ELb1ELb1ELb0ELb0EEENS1_21CollectiveEpilogueFwdINS6_IJSA_SC_SB_EEES9_SE_SG_Li256ELb0ELb1ELb0ELb0EEENS1_30DynamicPersistentTileSchedulerILi256ELi128ELb0ELb1ELb1EEEEEEEEEvNT_6ParamsE,(.L_x_3300 - _ZN7cutlass13device_kernelIN5flash11enable_sm90INS1_16FlashAttnFwdSm90INS1_25CollectiveMainloopFwdSm90ILi2EN4cute5tupleIJNS5_1CILi1EEES8_S8_EEENS6_IJNS7_ILi128EEENS7_ILi80EEENS7_ILi256EEEEEELi256ENS_10bfloat16_tEfNS_4arch4Sm90ELb1ELb0ELb1ELb0ELb1ELb0ELb0ELb1ELb1ELb1ELb0ELb0EEENS1_21CollectiveEpilogueFwdINS6_IJSA_SC_SB_EEES9_SE_SG_Li256ELb0ELb1ELb0ELb0EEENS1_30DynamicPersistentTileSchedulerILi256ELi128ELb0ELb1ELb1EEEEEEEEEvNT_6ParamsE)
        .other          _ZN7cutlass13device_kernelIN5flash11enable_sm90INS1_16FlashAttnFwdSm90INS1_25CollectiveMainloopFwdSm90ILi2EN4cute5tupleIJNS5_1CILi1EEES8_S8_EEENS6_IJNS7_ILi128EEENS7_ILi80EEENS7_ILi256EEEEEELi256ENS_10bfloat16_tEfNS_4arch4Sm90ELb1ELb0ELb1ELb0ELb1ELb0ELb0ELb1ELb1ELb1ELb0ELb0EEENS1_21CollectiveEpilogueFwdINS6_IJSA_SC_SB_EEES9_SE_SG_Li256ELb0ELb1ELb0ELb0EEENS1_30DynamicPersistentTileSchedulerILi256ELi128ELb0ELb1ELb1EEEEEEEEEvNT_6ParamsE,@"STO_CUDA_ENTRY STV_DEFAULT"
_ZN7cutlass13device_kernelIN5flash11enable_sm90INS1_16FlashAttnFwdSm90INS1_25CollectiveMainloopFwdSm90ILi2EN4cute5tupleIJNS5_1CILi1EEES8_S8_EEENS6_IJNS7_ILi128EEENS7_ILi80EEENS7_ILi256EEEEEELi256ENS_10bfloat16_tEfNS_4arch4Sm90ELb1ELb0ELb1ELb0ELb1ELb0ELb0ELb1ELb1ELb1ELb0ELb0EEENS1_21CollectiveEpilogueFwdINS6_IJSA_SC_SB_EEES9_SE_SG_Li256ELb0ELb1ELb0ELb0EEENS1_30DynamicPersistentTileSchedulerILi256ELi128ELb0ELb1ELb1EEEEEEEEEvNT_6ParamsE:
        /* <DEDUP_REMOVED lines=45> */
.L_x_2193:
        /* <DEDUP_REMOVED lines=22> */
.L_x_2194:
        /* <DEDUP_REMOVED lines=18> */
.L_x_2195:
        /* <DEDUP_REMOVED lines=22> */
.L_x_2196:
        /* <DEDUP_REMOVED lines=23> */
.L_x_2197:
        /* <DEDUP_REMOVED lines=10> */
.L_x_2199:
        /* <DEDUP_REMOVED lines=10> */
[----:B------:R-:W2:Y:S01]  /*0960*/  LDL R3, [R1+0x4] ;  /* 0x0000040001037983 */ /* 0x000ea20000100800 */
[----:B------:R-:W-:Y:S01]  /*0970*/  UMOV UR36, URZ ;  /* 0x0000003f00247c82 */ /* 0x000fe20008000000 */
[----:B0-----:R-:W0:Y:S02]  /*0980*/  S2R R2, SR_TID.X ;  /* 0x0000000000027919 */ /* 0x001e240000002100 */
[----:B0-----:R-:W-:-:S05]  /*0990*/  VIADD R12, R2, 0xffffff80 ;  /* 0xffffff80020c7836 */ /* 0x001fca0000000000 */
[----:B------:R-:W-:-:S04]  /*09a0*/  SHF.R.S32.HI R0, RZ, 0x1f, R12 ;  /* 0x0000001fff007819 */ /* 0x000fc8000001140c */
[CC--:B------:R-:W-:Y:S02]  /*09b0*/  LEA.HI R2, R0.reuse, R12.reuse, RZ, 0x7 ;  /* 0x0000000c00027211 */ /* 0x0c0fe400078f38ff */
[-C--:B------:R-:W-:Y:S02]  /*09c0*/  LEA.HI R4, R0, R12.reuse, RZ, 0x5 ;  /* 0x0000000c00047211 */ /* 0x080fe400078f28ff */
[----:B------:R-:W-:Y:S02]  /*09d0*/  LOP3.LUT R224, R2, 0xffffff80, RZ, 0xc0, !PT ;  /* 0xffffff8002e07812 */ /* 0x000fe400078ec0ff */
[----:B------:R-:W-:Y:S01]  /*09e0*/  LEA.HI R11, R0, R12, RZ, 0x2 ;  /* 0x0000000c000b7211 */ /* 0x000fe200078f10ff */
[----:B------:R-:W-:Y:S01]  /*09f0*/  IMAD.SHL.U32 R5, R4, 0x20, RZ ;  /* 0x0000002004057824 */ /* 0x000fe200078e00ff */
[----:B------:R-:W-:Y:S01]  /*0a00*/  SHF.R.S32.HI R225, RZ, 0x7, R2 ;  /* 0x00000007ffe17819 */ /* 0x000fe20000011402 */
[----:B------:R-:W-:Y:S01]  /*0a10*/  IMAD.IADD R224, R12, 0x1, -R224 ;  /* 0x000000010ce07824 */ /* 0x000fe200078e0ae0 */
[----:B------:R-:W-:-:S02]  /*0a20*/  LOP3.LUT R11, R11, 0xfffffffc, RZ, 0xc0, !PT ;  /* 0xfffffffc0b0b7812 */ /* 0x000fc400078ec0ff */
[----:B------:R-:W-:Y:S02]  /*0a30*/  LOP3.LUT R5, R5, 0xfffffc00, RZ, 0xc0, !PT ;  /* 0xfffffc0005057812 */ /* 0x000fe400078ec0ff */
[----:B------:R-:W-:Y:S01]  /*0a40*/  SHF.R.S32.HI R7, RZ, 0x1f, R224 ;  /* 0x0000001fff077819 */ /* 0x000fe200000114e0 */
[----:B------:R-:W-:Y:S01]  /*0a50*/  IMAD.IADD R11, R12, 0x1, -R11 ;  /* 0x000000010c0b7824 */ /* 0x000fe200078e0a0b */
[----:B------:R-:W-:Y:S02]  /*0a60*/  LEA.HI R2, R2, R225, RZ, 0x1 ;  /* 0x000000e102027211 */ /* 0x000fe400078f08ff */
[CC--:B------:R-:W-:Y:S02]  /*0a70*/  LEA.HI R8, R7.reuse, R224.reuse, RZ, 0x2 ;  /* 0x000000e007087211 */ /* 0x0c0fe400078f10ff */
[----:B------:R-:W-:Y:S02]  /*0a80*/  LEA.HI R7, R7, R224, RZ, 0x5 ;  /* 0x000000e007077211 */ /* 0x000fe400078f28ff */
[----:B------:R-:W-:-:S02]  /*0a90*/  SHF.R.S32.HI R9, RZ, 0x2, R8 ;  /* 0x00000002ff097819 */ /* 0x000fc40000011408 */
[----:B------:R-:W-:Y:S02]  /*0aa0*/  SHF.R.S32.HI R10, RZ, 0x1f, R8 ;  /* 0x0000001fff0a7819 */ /* 0x000fe40000011408 */
[----:B------:R-:W-:Y:S02]  /*0ab0*/  SHF.R.S32.HI R7, RZ, 0x5, R7 ;  /* 0x00000005ff077819 */ /* 0x000fe40000011407 */
[----:B------:R-:W-:Y:S02]  /*0ac0*/  LEA.HI R10, R10, R9, RZ, 0x3 ;  /* 0x000000090a0a7211 */ /* 0x000fe400078f18ff */
[----:B------:R-:W-:Y:S02]  /*0ad0*/  LOP3.LUT R2, R2, 0x3fffffe, RZ, 0xc0, !PT ;  /* 0x03fffffe02027812 */ /* 0x000fe400078ec0ff */
[----:B------:R-:W-:Y:S02]  /*0ae0*/  LOP3.LUT R10, R10, 0xfffffff8, RZ, 0xc0, !PT ;  /* 0xfffffff80a0a7812 */ /* 0x000fe400078ec0ff */
[----:B------:R-:W-:-:S03]  /*0af0*/  IADD3 R2, R225, -R2, RZ ;  /* 0x80000002e1027210 */ /* 0x000fc60007ffe0ff */
[----:B------:R-:W-:-:S04]  /*0b00*/  IMAD.IADD R10, R9, 0x1, -R10 ;  /* 0x00000001090a7824 */ /* 0x000fc800078e0a0a */
[----:B------:R-:W-:-:S04]  /*0b10*/  IMAD R7, R7, 0x10, R10 ;  /* 0x0000001007077824 */ /* 0x000fc800078e020a */
[----:B------:R-:W-:Y:S01]  /*0b20*/  IMAD R226, R2, 0x40, R7 ;  /* 0x0000004002e27824 */ /* 0x000fe200078e0207 */
[----:B--2---:R-:W-:Y:S02]  /*0b30*/  R2UR UR5, R3 ;  /* 0x00000000030572ca */ /* 0x004fe400000e0000 */
[CC--:B------:R-:W-:Y:S02]  /*0b40*/  LEA.HI R3, R0.reuse, R12.reuse, RZ, 0x4 ;  /* 0x0000000c00037211 */ /* 0x0c0fe400078f20ff */
[----:B------:R-:W-:Y:S02]  /*0b50*/  LEA.HI R0, R0, R12, RZ, 0x3 ;  /* 0x0000000c00007211 */ /* 0x000fe400078f18ff */
[----:B------:R-:W-:Y:S02]  /*0b60*/  SHF.R.S32.HI R6, RZ, 0x4, R3 ;  /* 0x00000004ff067819 */ /* 0x000fe40000011403 */
[C---:B------:R-:W-:Y:S02]  /*0b70*/  LOP3.LUT R4, R3.reuse, 0x3fffff0, RZ, 0xc0, !PT ;  /* 0x03fffff003047812 */ /* 0x040fe400078ec0ff */
[----:B------:R-:W-:-:S02]  /*0b80*/  LEA.HI R3, R3, R6, RZ, 0x1 ;  /* 0x0000000603037211 */ /* 0x000fc400078f08ff */
[----:B------:R-:W-:Y:S01]  /*0b90*/  IADD3 R4, R12, -R4, RZ ;  /* 0x800000040c047210 */ /* 0x000fe20007ffe0ff */
[----:B------:R-:W-:Y:S01]  /*0ba0*/  ULOP3.LUT UR6, UR5, 0x1, URZ, 0xfc, !UPT ;  /* 0x0000000105067892 */ /* 0x000fe2000f8efc3f */
[----:B------:R-:W-:Y:S02]  /*0bb0*/  LOP3.LUT R219, R0, 0xfffffff8, RZ, 0xc0, !PT ;  /* 0xfffffff800db7812 */ /* 0x000fe400078ec0ff */
[----:B------:R-:W-:Y:S01]  /*0bc0*/  LOP3.LUT R3, R3, 0x1ffffffe, RZ, 0xc0, !PT ;  /* 0x1ffffffe03037812 */ /* 0x000fe200078ec0ff */
[----:B------:R-:W-:Y:S01]  /*0bd0*/  IMAD R4, R4, 0x40, R5 ;  /* 0x0000004004047824 */ /* 0x000fe200078e0205 */
[----:B------:R-:W-:Y:S01]  /*0be0*/  LEA.HI R5, R11, R11, RZ, 0x1 ;  /* 0x0000000b0b057211 */ /* 0x000fe200078f08ff */
[----:B------:R-:W-:Y:S01]  /*0bf0*/  IMAD.IADD R219, R12, 0x1, -R219 ;  /* 0x000000010cdb7824 */ /* 0x000fe200078e0adb */
[----:B------:R-:W-:Y:S01]  /*0c00*/  MOV R2, UR6 ;  /* 0x0000000600027c02 */ /* 0x000fe20008000f00 */
[----:B------:R-:W-:Y:S01]  /*0c10*/  IMAD.IADD R3, R6, 0x1, -R3 ;  /* 0x0000000106037824 */ /* 0x000fe200078e0a03 */
[----:B------:R-:W-:Y:S01]  /*0c20*/  LOP3.LUT R6, R5, 0x1ffffffe, RZ, 0xc0, !PT ;  /* 0x1ffffffe05067812 */ /* 0x000fe200078ec0ff */
[----:B------:R-:W-:Y:S01]  /*0c30*/  IMAD.SHL.U32 R22, R219, 0x8, RZ ;  /* 0x00000008db167824 */ /* 0x000fe200078e00ff */
[----:B------:R-:W-:Y:S01]  /*0c40*/  UMOV UR5, URZ ;  /* 0x0000003f00057c82 */ /* 0x000fe20008000000 */
[----:B------:R-:W-:Y:S01]  /*0c50*/  IMAD R227, R3, 0x8, R4 ;  /* 0x0000000803e37824 */ /* 0x000fe200078e0204 */
[----:B------:R-:W-:Y:S01]  /*0c60*/  LOP3.LUT R3, R8, 0x7ffffffc, RZ, 0xc0, !PT ;  /* 0x7ffffffc08037812 */ /* 0x000fe200078ec0ff */
[----:B------:R-:W-:Y:S01]  /*0c70*/  IMAD.IADD R215, R11, 0x1, -R6 ;  /* 0x000000010bd77824 */ /* 0x000fe200078e0a06 */
[----:B------:R-:W-:Y:S01]  /*0c80*/  SHF.R.S32.HI R222, RZ, 0x3, R0 ;  /* 0x00000003ffde7819 */ /* 0x000fe20000011400 */
[C---:B------:R-:W-:Y:S01]  /*0c90*/  VIADD R217, R22.reuse, 0x40 ;  /* 0x0000004016d97836 */ /* 0x040fe20000000000 */
[----:B------:R-:W-:Y:S01]  /*0ca0*/  SHF.R.S32.HI R0, RZ, 0x1f, R22 ;  /* 0x0000001fff007819 */ /* 0x000fe20000011416 */
[C---:B------:R-:W-:Y:S01]  /*0cb0*/  VIADD R216, R22.reuse, 0x80 ;  /* 0x0000008016d87836 */ /* 0x040fe20000000000 */
[----:B------:R0:W-:Y:S01]  /*0cc0*/  STL [R1], R2 ;  /* 0x0000000201007387 */ /* 0x0001e20000100800 */
[----:B------:R-:W-:Y:S01]  /*0cd0*/  VIADD R218, R22, 0xc0 ;  /* 0x000000c016da7836 */ /* 0x000fe20000000000 */
[----:B------:R-:W-:Y:S01]  /*0ce0*/  SHF.R.S32.HI R4, RZ, 0x1f, R217 ;  /* 0x0000001fff047819 */ /* 0x000fe200000114d9 */
[----:B------:R-:W-:Y:S01]  /*0cf0*/  IMAD.U32 R223, RZ, RZ, UR5 ;  /* 0x00000005ffdf7e24 */ /* 0x000fe2000f8e00ff */
[----:B------:R-:W-:Y:S01]  /*0d00*/  LEA R215, R215, R226, 0x3 ;  /* 0x000000e2d7d77211 */ /* 0x000fe200078e18ff */
[----:B------:R-:W-:Y:S01]  /*0d10*/  IMAD.IADD R214, R224, 0x1, -R3 ;  /* 0x00000001e0d67824 */ /* 0x000fe200078e0a03 */
[----:B------:R-:W-:Y:S01]  /*0d20*/  SHF.R.S32.HI R0, RZ, 0x1f, R218 ;  /* 0x0000001fff007819 */ /* 0x000fe200000114da */
[----:B------:R-:W-:Y:S01]  /*0d30*/  IMAD.U32 R17, RZ, RZ, UR5 ;  /* 0x00000005ff117e24 */ /* 0x000fe2000f8e00ff */
[----:B0-----:R-:W-:-:S07]  /*0d40*/  SHF.R.S32.HI R2, RZ, 0x1f, R216 ;  /* 0x0000001fff027819 */ /* 0x001fce00000114d8 */
.L_x_2256:
        /* <DEDUP_REMOVED lines=21> */
.L_x_2200:
[----:B------:R-:W-:Y:S01]  /*0ea0*/  ULDC UR8, c[0x0][0xc54] ;  /* 0x0003150000087ab9 */ /* 0x000fe20000000800 */
[----:B------:R-:W-:Y:S01]  /*0eb0*/  UMOV UR4, UR9 ;  /* 0x0000000900047c82 */ /* 0x000fe20008000000 */
[----:B------:R-:W-:-:S11]  /*0ec0*/  UISETP.NE.AND UP0, UPT, UR8, 0x1, UPT ;  /* 0x000000010800788c */ /* 0x000fd6000bf05270 */
[----:B------:R-:W-:Y:S02]  /*0ed0*/  @UP0 ULDC.64 UR10, c[0x0][0xc58] ;  /* 0x00031600000a0ab9 */ /* 0x000fe40000000a00 */
[----:B------:R-:W-:-:S04]  /*0ee0*/  UIMAD.WIDE.U32 UR6, UR9, UR10, URZ ;  /* 0x0000000a090672a5 */ /* 0x000fc8000f8e003f */
[----:B------:R-:W-:-:S04]  /*0ef0*/  @UP0 USHF.R.U32.HI UR4, URZ, UR11, UR7 ;  /* 0x0000000b3f040299 */ /* 0x000fc80008011607 */
[----:B------:R-:W-:-:S12]  /*0f00*/  UIMAD UR6, UR4, UR8, URZ ;  /* 0x00000008040672a4 */ /* 0x000fd8000f8e023f */
.L_x_2201:
[----:B------:R-:W-:Y:S01]  /*0f10*/  ULDC.64 UR10, c[0x0][0x418] ;  /* 0x00010600000a7ab9 */ /* 0x000fe20000000a00 */
[----:B------:R-:W-:Y:S01]  /*0f20*/  ULOP3.LUT UR4, URZ, UR4, URZ, 0x33, !UPT ;  /* 0x000000043f047292 */ /* 0x000fe2000f8e333f */
[----:B------:R-:W-:Y:S01]  /*0f30*/  PLOP3.LUT P0, PT, PT, PT, PT, 0x80, 0x0 ;  /* 0x000000000000781c */ /* 0x000fe20003f0f070 */
[----:B------:R-:W-:Y:S01]  /*0f40*/  UISETP.NE.U32.AND UP0, UPT, UR10, URZ, UPT ;  /* 0x0000003f0a00728c */ /* 0x000fe2000bf05070 */
[----:B------:R-:W-:Y:S01]  /*0f50*/  CS2R R2, SRZ ;  /* 0x0000000000027805 */ /* 0x000fe2000001ff00 */
[----:B------:R-:W-:Y:S01]  /*0f60*/  UIADD3 UR10, UR9, -UR6, URZ ;  /* 0x80000006090a7290 */ /* 0x000fe2000fffe03f */
[----:B------:R-:W-:Y:S01]  /*0f70*/  IMAD.MOV.U32 R0, RZ, RZ, RZ ;  /* 0x000000ffff007224 */ /* 0x000fe200078e00ff */
[----:B------:R-:W-:Y:S01]  /*0f80*/  ULDC UR7, c[0x0][0x448] ;  /* 0x0001120000077ab9 */ /* 0x000fe20000000800 */
[----:B------:R-:W-:Y:S01]  /*0f90*/  ULDC UR6, c[0x0][0xc3c] ;  /* 0x00030f0000067ab9 */ /* 0x000fe20000000800 */
[----:B------:R-:W-:Y:S01]  /*0fa0*/  UISETP.NE.AND UP2, UPT, UR7, 0x1, UPT ;  /* 0x000000010700788c */ /* 0x000fe2000bf45270 */
[----:B------:R-:W-:Y:S01]  /*0fb0*/  CS2R R164, SRZ ;  /* 0x0000000000a47805 */ /* 0x000fe2000001ff00 */
[----:B------:R-:W-:Y:S01]  /*0fc0*/  UIADD3 UR4, UR4, UR6, URZ ;  /* 0x0000000604047290 */ /* 0x000fe2000fffe03f */
[----:B------:R-:W-:Y:S01]  /*0fd0*/  CS2R R162, SRZ ;  /* 0x0000000000a27805 */ /* 0x000fe2000001ff00 */
[----:B------:R-:W-:Y:S01]  /*0fe0*/  UP2UR UR6, UPR, URZ, 0x4 ;  /* 0x000000043f067883 */ /* 0x000fe20008000000 */
[----:B------:R-:W-:Y:S01]  /*0ff0*/  CS2R R148, SRZ ;  /* 0x0000000000947805 */ /* 0x000fe2000001ff00 */
[----:B------:R-:W-:Y:S01]  /*1000*/  USHF.L.U32 UR4, UR4, 0x7, URZ ;  /* 0x0000000704047899 */ /* 0x000fe2000800063f */
[----:B------:R-:W-:Y:S01]  /*1010*/  CS2R R160, SRZ ;  /* 0x0000000000a07805 */ /* 0x000fe2000001ff00 */
[----:B------:R-:W-:Y:S01]  /*1020*/  UISETP.NE.AND.EX UP0, UPT, UR11, URZ, UPT, UP0 ;  /* 0x0000003f0b00728c */ /* 0x000fe2000bf05300 */
[----:B------:R-:W-:Y:S01]  /*1030*/  CS2R R144, SRZ ;  /* 0x0000000000907805 */ /* 0x000fe2000001ff00 */
[----:B------:R-:W-:Y:S01]  /*1040*/  IMAD.U32 R212, RZ, RZ, UR6 ;  /* 0x00000006ffd47e24 */ /* 0x000fe2000f8e00ff */
[----:B------:R-:W-:Y:S01]  /*1050*/  ULDC UR9, c[0x0][0x424] ;  /* 0x0001090000097ab9 */ /* 0x000fe20000000800 */
[----:B------:R-:W-:Y:S01]  /*1060*/  IMAD.U32 R213, RZ, RZ, UR4 ;  /* 0x00000004ffd57e24 */ /* 0x000fe2000f8e00ff */
[----:B------:R-:W-:Y:S01]  /*1070*/  UIADD3 UR4, UR4, 0x7f, URZ ;  /* 0x0000007f04047890 */ /* 0x000fe2000fffe03f */
[----:B------:R-:W-:Y:S01]  /*1080*/  CS2R R128, SRZ ;  /* 0x0000000000807805 */ /* 0x000fe2000001ff00 */
[----:B------:R-:W-:Y:S01]  /*1090*/  ULDC UR8, c[0x0][0x288] ;  /* 0x0000a20000087ab9 */ /* 0x000fe20000000800 */
[----:B------:R-:W-:Y:S01]  /*10a0*/  @UP2 ULDC UR6, c[0x0][0x44c] ;  /* 0x0001130000062ab9 */ /* 0x000fe20000000800 */
[----:B------:R-:W-:Y:S01]  /*10b0*/  UIADD3 UR8, -UR8, 0x50, URZ ;  /* 0x0000005008087890 */ /* 0x000fe2000fffe13f */
[----:B------:R-:W-:Y:S01]  /*10c0*/  CS2R R140, SRZ ;  /* 0x00000000008c7805 */ /* 0x000fe2000001ff00 */
[----:B------:R-:W-:Y:S01]  /*10d0*/  UIMAD.WIDE.U32 UR6, UR4, UR6, URZ ;  /* 0x00000006040672a5 */ /* 0x000fe2000f8e003f */
[----:B------:R-:W-:Y:S01]  /*10e0*/  CS2R R124, SRZ ;  /* 0x00000000007c7805 */ /* 0x000fe2000001ff00 */
[----:B------:R-:W-:Y:S01]  /*10f0*/  USEL UR14, UR9, 0x1, UP0 ;  /* 0x00000001090e7887 */ /* 0x000fe20008000000 */
[----:B------:R-:W-:Y:S01]  /*1100*/  CS2R R96, SRZ ;  /* 0x0000000000607805 */ /* 0x000fe2000001ff00 */
[----:B------:R-:W-:Y:S01]  /*1110*/  ULDC UR12, c[0x0][0x2f0] ;  /* 0x0000bc00000c7ab9 */ /* 0x000fe20000000800 */
[----:B------:R-:W-:Y:S01]  /*1120*/  @UP2 ULDC UR9, c[0x0][0x450] ;  /* 0x0001140000092ab9 */ /* 0x000fe20000000800 */
[----:B------:R-:W-:Y:S01]  /*1130*/  UIMAD UR8, UR14, UR12, UR8 ;  /* 0x0000000c0e0872a4 */ /* 0x000fe2000f8e0208 */
[----:B------:R-:W-:Y:S01]  /*1140*/  CS2R R136, SRZ ;  /* 0x0000000000887805 */ /* 0x000fe2000001ff00 */
[----:B------:R-:W-:Y:S01]  /*1150*/  @UP2 USHF.R.U32.HI UR4, URZ, UR9, UR7 ;  /* 0x000000093f042299 */ /* 0x000fe20008011607 */
[----:B------:R-:W-:Y:S01]  /*1160*/  MOV R23, UR14 ;  /* 0x0000000e00177c02 */ /* 0x000fe20008000f00 */
[----:B------:R-:W-:Y:S01]  /*1170*/  UIMAD UR6, UR14, UR12, 0x4f ;  /* 0x0000004f0e0674a4 */ /* 0x000fe2000f8e020c */
[----:B------:R-:W-:Y:S01]  /*1180*/  CS2R R92, SRZ ;  /* 0x00000000005c7805 */ /* 0x000fe2000001ff00 */
[----:B------:R-:W-:Y:S01]  /*1190*/  UIADD3 UR8, UR8, UR4, URZ ;  /* 0x0000000408087290 */ /* 0x000fe2000fffe03f */
[----:B------:R-:W-:Y:S01]  /*11a0*/  CS2R R88, SRZ ;  /* 0x0000000000587805 */ /* 0x000fe2000001ff00 */
[----:B------:R-:W-:Y:S01]  /*11b0*/  UIMAD.WIDE UR6, UR6, 0x66666667, URZ ;  /* 0x66666667060678a5 */ /* 0x000fe2000f8e023f */
[----:B------:R-:W-:Y:S01]  /*11c0*/  CS2R R132, SRZ ;  /* 0x0000000000847805 */ /* 0x000fe2000001ff00 */
[----:B------:R-:W-:Y:S01]  /*11d0*/  UIMAD.WIDE UR8, UR8, 0x66666667, URZ ;  /* 0x66666667080878a5 */ /* 0x000fe2000f8e023f */
[----:B------:R-:W-:Y:S01]  /*11e0*/  CS2R R84, SRZ ;  /* 0x0000000000547805 */ /* 0x000fe2000001ff00 */
[----:B------:R-:W-:Y:S01]  /*11f0*/  ULDC UR13, c[0x0][0xc54] ;  /* 0x00031500000d7ab9 */ /* 0x000fe20000000800 */
[----:B------:R-:W-:Y:S01]  /*1200*/  USHF.R.U32.HI UR4, URZ, 0x1f, UR7 ;  /* 0x0000001f3f047899 */ /* 0x000fe20008011607 */
[----:B------:R-:W-:Y:S01]  /*1210*/  CS2R R80, SRZ ;  /* 0x0000000000507805 */ /* 0x000fe2000001ff00 */
[----:B------:R-:W-:Y:S01]  /*1220*/  UIMAD UR12, UR5, UR13, UR10 ;  /* 0x0000000d050c72a4 */ /* 0x000fe2000f8e020a */
[----:B------:R-:W-:Y:S01]  /*1230*/  CS2R R194, SRZ ;  /* 0x0000000000c27805 */ /* 0x000fe2000001ff00 */
[----:B------:R-:W-:Y:S01]  /*1240*/  USHF.R.U32.HI UR5, URZ, 0x1f, UR9 ;  /* 0x0000001f3f057899 */ /* 0x000fe20008011609 */
[----:B------:R-:W-:Y:S01]  /*1250*/  CS2R R76, SRZ ;  /* 0x00000000004c7805 */ /* 0x000fe2000001ff00 */
[----:B------:R-:W-:Y:S01]  /*1260*/  ULDC UR11, c[0x0][0xc48] ;  /* 0x00031200000b7ab9 */ /* 0x000fe20000000800 */
[----:B------:R-:W-:Y:S01]  /*1270*/  ULEA.HI.SX32 UR7, UR7, UR4, 0x1b ;  /* 0x0000000407077291 */ /* 0x000fe2000f8fda3f */
[----:B------:R-:W-:Y:S01]  /*1280*/  CS2R R72, SRZ ;  /* 0x0000000000487805 */ /* 0x000fe2000001ff00 */
[----:B------:R-:W-:Y:S01]  /*1290*/  UISETP.NE.AND UP1, UPT, UR11, 0x1, UPT ;  /* 0x000000010b00788c */ /* 0x000fe2000bf25270 */
[----:B------:R-:W-:Y:S01]  /*12a0*/  CS2R R68, SRZ ;  /* 0x0000000000447805 */ /* 0x000fe2000001ff00 */
[----:B------:R-:W-:Y:S01]  /*12b0*/  ULEA.HI.SX32 UR9, UR9, UR5, 0x1b ;  /* 0x0000000509097291 */ /* 0x000fe2000f8fda3f */
[----:B------:R-:W-:Y:S01]  /*12c0*/  CS2R R64, SRZ ;  /* 0x0000000000407805 */ /* 0x000fe2000001ff00 */
[----:B------:R-:W-:Y:S01]  /*12d0*/  UMOV UR14, UR12 ;  /* 0x0000000c000e7c82 */ /* 0x000fe20008000000 */
[----:B------:R-:W-:Y:S01]  /*12e0*/  CS2R R170, SRZ ;  /* 0x0000000000aa7805 */ /* 0x000fe2000001ff00 */
[----:B------:R-:W-:Y:S01]  /*12f0*/  UISETP.LT.AND UP0, UPT, UR7, UR9, UPT ;  /* 0x000000090700728c */ /* 0x000fe2000bf01270 */
[----:B------:R-:W-:-:S02]  /*1300*/  CS2R R192, SRZ ;  /* 0x0000000000c07805 */ /* 0x000fc4000001ff00 */
[----:B------:R-:W-:Y:S02]  /*1310*/  CS2R R60, SRZ ;  /* 0x00000000003c7805 */ /* 0x000fe4000001ff00 */
[----:B------:R-:W-:Y:S01]  /*1320*/  CS2R R56, SRZ ;  /* 0x0000000000387805 */ /* 0x000fe2000001ff00 */
[----:B------:R-:W-:Y:S01]  /*1330*/  USEL UR61, UR7, UR9, UP0 ;  /* 0x00000009073d7287 */ /* 0x000fe20008000000 */
[----:B------:R-:W-:Y:S01]  /*1340*/  CS2R R168, SRZ ;  /* 0x0000000000a87805 */ /* 0x000fe2000001ff00 */
[----:B------:R-:W-:Y:S01]  /*1350*/  @UP1 ULDC UR10, c[0x0][0xc4c] ;  /* 0x00031300000a1ab9 */ /* 0x000fe20000000800 */
[----:B------:R-:W-:Y:S01]  /*1360*/  @UP1 ULDC UR6, c[0x0][0xc50] ;  /* 0x0003140000061ab9 */ /* 0x000fe20000000800 */
[----:B------:R-:W-:Y:S01]  /*1370*/  UIMAD.WIDE.U32 UR4, UR12, UR10, URZ ;  /* 0x0000000a0c0472a5 */ /* 0x000fe2000f8e003f */
[----:B------:R-:W-:Y:S01]  /*1380*/  CS2R R52, SRZ ;  /* 0x0000000000347805 */ /* 0x000fe2000001ff00 */
[----:B------:R-:W-:Y:S01]  /*1390*/  UISETP.GE.AND UP0, UPT, UR61, 0x1, UPT ;  /* 0x000000013d00788c */ /* 0x000fe2000bf06270 */
[----:B------:R-:W-:Y:S01]  /*13a0*/  CS2R R48, SRZ ;  /* 0x0000000000307805 */ /* 0x000fe2000001ff00 */
[----:B------:R-:W-:Y:S01]  /*13b0*/  @UP1 USHF.R.U32.HI UR14, URZ, UR6, UR5 ;  /* 0x000000063f0e1299 */ /* 0x000fe20008011605 */
[----:B------:R-:W-:-:S02]  /*13c0*/  CS2R R190, SRZ ;  /* 0x0000000000be7805 */ /* 0x000fc4000001ff00 */
[----:B------:R-:W-:Y:S02]  /*13d0*/  CS2R R44, SRZ ;  /* 0x00000000002c7805 */ /* 0x000fe4000001ff00 */
[----:B------:R-:W-:Y:S02]  /*13e0*/  CS2R R40, SRZ ;  /* 0x0000000000287805 */ /* 0x000fe4000001ff00 */
[----:B------:R-:W-:Y:S01]  /*13f0*/  PLOP3.LUT P1, PT, PT, PT, UP0, 0x80, 0x0 ;  /* 0x000000000000781c */ /* 0x000fe20003f2f008 */
[----:B------:R-:W-:Y:S02]  /*1400*/  UIADD3 UR4, -UR14, URZ, URZ ;  /* 0x0000003f0e047290 */ /* 0x000fe4000fffe13f */
[----:B------:R-:W-:Y:S01]  /*1410*/  IMAD.U32 R221, RZ, RZ, UR14 ;  /* 0x0000000effdd7e24 */ /* 0x000fe2000f8e00ff */
[----:B------:R-:W-:Y:S02]  /*1420*/  CS2R R166, SRZ ;  /* 0x0000000000a67805 */ /* 0x000fe4000001ff00 */
[----:B------:R-:W-:Y:S01]  /*1430*/  CS2R R36, SRZ ;  /* 0x0000000000247805 */ /* 0x000fe2000001ff00 */
[----:B------:R-:W-:Y:S01]  /*1440*/  UIMAD UR4, UR11, UR4, UR12 ;  /* 0x000000040b0472a4 */ /* 0x000fe2000f8e020c */
[----:B------:R-:W-:-:S02]  /*1450*/  CS2R R32, SRZ ;  /* 0x0000000000207805 */ /* 0x000fc4000001ff00 */
[----:B------:R-:W-:Y:S01]  /*1460*/  CS2R R188, SRZ ;  /* 0x0000000000bc7805 */ /* 0x000fe2000001ff00 */
[----:B------:R-:W-:Y:S01]  /*1470*/  IMAD.MOV.U32 R16, RZ, RZ, RZ ;  /* 0x000000ffff107224 */ /* 0x000fe200078e00ff */
[----:B------:R-:W-:Y:S02]  /*1480*/  CS2R R98, SRZ ;  /* 0x0000000000627805 */ /* 0x000fe4000001ff00 */
[----:B------:R-:W-:Y:S01]  /*1490*/  CS2R R186, SRZ ;  /* 0x0000000000ba7805 */ /* 0x000fe2000001ff00 */
[----:B------:R-:W-:Y:S01]  /*14a0*/  IMAD.U32 R220, RZ, RZ, UR4 ;  /* 0x00000004ffdc7e24 */ /* 0x000fe2000f8e00ff */
        /* <DEDUP_REMOVED lines=33> */
[----:B------:R-:W-:Y:S02]  /*16c0*/  UIADD3 UR6, UR7, 0x14400, URZ ;  /* 0x0001440007067890 */ /* 0x000fe4000fffe03f */
[----:B------:R-:W-:Y:S02]  /*16d0*/  IMAD.U32 R16, RZ, RZ, UR7 ;  /* 0x00000007ff107e24 */ /* 0x000fe4000f8e00ff */
        /* <DEDUP_REMOVED lines=18> */
[----:B------:R-:W-:Y:S01]  /*1800*/  IMAD.U32 R7, RZ, RZ, UR5 ;  /* 0x00000005ff077e24 */ /* 0x000fe2000f8e00ff */
[----:B------:R-:W-:Y:S01]  /*1810*/  MOV R13, RZ ;  /* 0x000000ff000d7202 */ /* 0x000fe20000000f00 */
[----:B------:R-:W-:-:S02]  /*1820*/  IMAD.U32 R11, RZ, RZ, UR7 ;  /* 0x00000007ff0b7e24 */ /* 0x000fc4000f8e00ff */
[----:B------:R-:W-:Y:S02]  /*1830*/  IMAD.MOV.U32 R8, RZ, RZ, 0x70 ;  /* 0x00000070ff087424 */ /* 0x000fe400078e00ff */
[----:B0-----:R-:W-:-:S07]  /*1840*/  IMAD.MOV.U32 R12, RZ, RZ, 0x1 ;  /* 0x00000001ff0c7424 */ /* 0x001fce00078e00ff */
[----:B------:R-:W-:-:S07]  /*1850*/  LEPC R20, `(.L_x_2203) ;  /* 0x000000001014794e */ /* 0x000fce0000000000 */
[----:B-1----:R-:W-:Y:S05]  /*1860*/  CALL.ABS.NOINC R2 ;  /* 0x0000000002007343 */ /* 0x002fea0003c00000 */
.L_x_2203:
[----:B------:R-:W2:Y:S01]  /*1870*/  LDL R2, [R1] ;  /* 0x0000000001027983 */ /* 0x000ea20000100800 */
[----:B------:R-:W-:Y:S02]  /*1880*/  R2UR UR7, R223 ;  /* 0x00000000df0772ca */ /* 0x000fe400000e0000 */
[----:B------:R-:W-:-:S11]  /*1890*/  R2UR UR6, R16 ;  /* 0x00000000100672ca */ /* 0x000fd600000e0000 */
[----:B------:R-:W-:-:S04]  /*18a0*/  ULEA.HI UR4, UR7, UR7, URZ, 0x1 ;  /* 0x0000000707047291 */ /* 0x000fc8000f8f083f */
[----:B------:R-:W-:-:S04]  /*18b0*/  ULOP3.LUT UR4, UR4, 0xfffffffe, URZ, 0xc0, !UPT ;  /* 0xfffffffe04047892 */ /* 0x000fc8000f8ec03f */
[----:B------:R-:W-:-:S06]  /*18c0*/  UIADD3 UR4, UR7, -UR4, URZ ;  /* 0x8000000407047290 */ /* 0x000fcc000fffe03f */
[----:B------:R-:W-:-:S05]  /*18d0*/  IMAD.U32 R0, RZ, RZ, UR4 ;  /* 0x00000004ff007e24 */ /* 0x000fca000f8e00ff */
[----:B------:R-:W-:-:S04]  /*18e0*/  SHF.L.U32 R0, R0, 0x1f, RZ ;  /* 0x0000001f00007819 */ /* 0x000fc800000006ff */
[----:B------:R-:W0:Y:S01]  /*18f0*/  SYNCS.PHASECHK.TRANS64.TRYWAIT P1, [UR6+0x38800], R0 ;  /* 0x03880000ff0075a7 */ /* 0x000e220008020146 */
[----:B--2---:R-:W-:-:S13]  /*1900*/  R2UR UR5, R2 ;  /* 0x00000000020572ca */ /* 0x004fda00000e0000 */
[----:B------:R-:W-:-:S05]  /*1910*/  IMAD.U32 R2, RZ, RZ, UR5 ;  /* 0x00000005ff027e24 */ /* 0x000fca000f8e00ff */
[----:B------:R-:W-:Y:S01]  /*1920*/  ISETP.NE.AND P0, PT, R2, 0x3, PT ;  /* 0x000000030200780c */ /* 0x000fe20003f05270 */
[----:B0-----:R-:W-:-:S12]  /*1930*/  @!P1 BRA `(.L_x_2204) ;  /* 0x0000014800ac9947 */ /* 0x001fd80003800000 */
.L_x_2322:
[----:B------:R-:W-:Y:S05]  /*1940*/  @!P0 BRA `(.L_x_2205) ;  /* 0x0000000000048947 */ /* 0x000fea0003800000 */
[----:B------:R-:W-:Y:S01]  /*1950*/  BPT.TRAP 0x1 ;  /* 0x000000040000795c */ /* 0x000fe20000300000 */
.L_x_2205:
[----:B------:R-:W-:Y:S01]  /*1960*/  R2UR UR5, R17 ;  /* 0x00000000110572ca */ /* 0x000fe200000e0000 */
[----:B0-----:R-:W-:Y:S01]  /*1970*/  IMAD.U32 R0, RZ, RZ, UR36 ;  /* 0x00000024ff007e24 */ /* 0x001fe2000f8e00ff */
[----:B------:R-:W-:-:S11]  /*1980*/  R2UR UR4, R16 ;  /* 0x00000000100472ca */ /* 0x000fd600000e0000 */
[----:B------:R-:W-:Y:S02]  /*1990*/  IMAD.U32 R3, RZ, RZ, UR5 ;  /* 0x00000005ff037e24 */ /* 0x000fe4000f8e00ff */
[----:B------:R-:W-:-:S03]  /*19a0*/  LEA R0, R0, UR4, 0x3 ;  /* 0x0000000400007c11 */ /* 0x000fc6000f8e18ff */
[----:B------:R-:W-:-:S04]  /*19b0*/  SHF.L.U32 R3, R3, 0x1f, RZ ;  /* 0x0000001f03037819 */ /* 0x000fc800000006ff */
[----:B------:R0:W1:Y:S01]  /*19c0*/  SYNCS.PHASECHK.TRANS64.TRYWAIT P1, [R0+URZ+0x38830], R3 ;  /* 0x03883003000075a7 */ /* 0x000062000802017f */
[----:B------:R-:W-:Y:S05]  /*19d0*/  @!P0 BRA `(.L_x_2206) ;  /* 0x0000000000048947 */ /* 0x000fea0003800000 */
[----:B------:R-:W-:Y:S01]  /*19e0*/  BPT.TRAP 0x1 ;  /* 0x000000040000795c */ /* 0x000fe20000300000 */
.L_x_2206:
[----:B-1----:R-:W-:Y:S05]  /*19f0*/  @P1 BRA `(.L_x_2207) ;  /* 0x0000000000081947 */ /* 0x002fea0003800000 */
[----:B------:R-:W1:Y:S02]  /*1a00*/  SYNCS.PHASECHK.TRANS64.TRYWAIT P1, [R0+URZ+0x38830], R3 ;  /* 0x03883003000075a7 */ /* 0x000e64000802017f */
[----:B-1----:R-:W-:Y:S05]  /*1a10*/  @!P1 BRA `(.L_x_2208) ;  /* 0x0000014800909947 */ /* 0x002fea0003800000 */
.L_x_2207:
[----:B------:R-:W-:Y:S05]  /*1a20*/  WARPSYNC.ALL ;  /* 0x0000000000007948 */ /* 0x000fea0003800000 */
[----:B------:R-:W-:Y:S01]  /*1a30*/  R2UR UR4, R16 ;  /* 0x00000000100472ca */ /* 0x000fe200000e0000 */
[----:B------:R-:W-:Y:S01]  /*1a40*/  ULOP3.LUT UR5, UR37, 0x10000, URZ, 0xfc, !UPT ;  /* 0x0001000025057892 */ /* 0x000fe2000f8efc3f */
[----:B------:R-:W-:Y:S01]  /*1a50*/  WARPGROUP.ARRIVE ;  /* 0x00000000000079c5 */ /* 0x000fe20000000000 */
[----:B------:R-:W-:Y:S01]  /*1a60*/  UMOV UR17, 0x40000040 ;  /* 0x4000004000117882 */ /* 0x000fe20000000000 */
[----:B------:R-:W-:Y:S01]  /*1a70*/  UMOV UR19, 0x40000040 ;  /* 0x4000004000137882 */ /* 0x000fe20000000000 */
[----:B------:R-:W-:Y:S01]  /*1a80*/  UMOV UR9, UR17 ;  /* 0x0000001100097c82 */ /* 0x000fe20008000000 */
[----:B------:R-:W-:Y:S01]  /*1a90*/  UMOV UR11, 0x40000040 ;  /* 0x40000040000b7882 */ /* 0x000fe20000000000 */
[----:B------:R-:W-:Y:S01]  /*1aa0*/  UMOV UR13, UR17 ;  /* 0x00000011000d7c82 */ /* 0x000fe20008000000 */
[----:B------:R-:W-:Y:S01]  /*1ab0*/  UMOV UR16, UR5 ;  /* 0x0000000500107c82 */ /* 0x000fe20008000000 */
[----:B------:R-:W-:Y:S01]  /*1ac0*/  UMOV UR15, 0x40000040 ;  /* 0x40000040000f7882 */ /* 0x000fe20000000000 */
[----:B------:R-:W-:Y:S01]  /*1ad0*/  UMOV UR8, UR16 ;  /* 0x0000001000087c82 */ /* 0x000fe20008000000 */
[----:B------:R-:W-:Y:S01]  /*1ae0*/  UMOV UR12, UR16 ;  /* 0x00000010000c7c82 */ /* 0x000fe20008000000 */
[----:B------:R-:W-:Y:S01]  /*1af0*/  MOV R14, UR16 ;  /* 0x00000010000e7c02 */ /* 0x000fe20008000f00 */
[----:B------:R-:W-:Y:S01]  /*1b00*/  UIADD3 UR4, UR4, 0x24400, URZ ;  /* 0x0002440004047890 */ /* 0x000fe2000fffe03f */
[----:B------:R-:W-:Y:S01]  /*1b10*/  IMAD.U32 R15, RZ, RZ, UR17 ;  /* 0x00000011ff0f7e24 */ /* 0x000fe2000f8e00ff */
[----:B------:R-:W-:Y:S01]  /*1b20*/  UMOV UR23, 0x40000040 ;  /* 0x4000004000177882 */ /* 0x000fe20000000000 */
[----:B------:R-:W-:Y:S01]  /*1b30*/  UMOV UR27, 0x40000040 ;  /* 0x40000040001b7882 */ /* 0x000fe20000000000 */
[----:B------:R-:W-:Y:S01]  /*1b40*/  USHF.R.U32.HI UR4, URZ, 0x4, UR4 ;  /* 0x000000043f047899 */ /* 0x000fe20008011604 */
[----:B------:R-:W-:Y:S01]  /*1b50*/  MOV R4, UR39 ;  /* 0x0000002700047c02 */ /* 0x000fe20008000f00 */
[----:B------:R-:W-:Y:S01]  /*1b60*/  UMOV UR31, 0x40000040 ;  /* 0x40000040001f7882 */ /* 0x000fe20000000000 */
[----:B------:R-:W-:Y:S01]  /*1b70*/  UMOV UR35, 0x40000040 ;  /* 0x4000004000237882 */ /* 0x000fe20000000000 */
[----:B------:R-:W-:Y:S01]  /*1b80*/  ULOP3.LUT UR4, UR4, 0x3fff, URZ, 0xc0, !UPT ;  /* 0x00003fff04047892 */ /* 0x000fe2000f8ec03f */
[----:B------:R-:W-:Y:S01]  /*1b90*/  MOV R5, UR38 ;  /* 0x0000002600057c02 */ /* 0x000fe20008000f00 */
[----:B------:R-:W-:Y:S01]  /*1ba0*/  UMOV UR43, 0x40000040 ;  /* 0x40000040002b7882 */ /* 0x000fe20000000000 */
[----:B------:R-:W-:Y:S01]  /*1bb0*/  UMOV UR47, 0x40000040 ;  /* 0x40000040002f7882 */ /* 0x000fe20000000000 */
[----:B------:R-:W-:Y:S01]  /*1bc0*/  ULOP3.LUT UR6, UR4, 0x10000, URZ, 0xfc, !UPT ;  /* 0x0001000004067892 */ /* 0x000fe2000f8efc3f */
[----:B------:R-:W-:Y:S01]  /*1bd0*/  MOV R18, UR36 ;  /* 0x0000002400127c02 */ /* 0x000fe20008000f00 */
[----:B------:R-:W-:Y:S01]  /*1be0*/  UMOV UR51, 0x40000040 ;  /* 0x4000004000337882 */ /* 0x000fe20000000000 */
[----:B------:R-:W-:Y:S01]  /*1bf0*/  UMOV UR55, 0x40000040 ;  /* 0x4000004000377882 */ /* 0x000fe20000000000 */
[----:B------:R-:W-:-:S02]  /*1c00*/  UIMAD UR4, UR36, 0xa00, UR6 ;  /* 0x00000a00240478a4 */ /* 0x000fc4000f8e0206 */
[----:B------:R-:W-:Y:S01]  /*1c10*/  IMAD.U32 R19, RZ, RZ, UR6 ;  /* 0x00000006ff137e24 */ /* 0x000fe2000f8e00ff */
[----:B------:R-:W-:Y:S01]  /*1c20*/  UMOV UR59, 0x40000040 ;  /* 0x40000040003b7882 */ /* 0x000fe20000000000 */
[----:B------:R-:W-:Y:S02]  /*1c30*/  UIADD3 UR10, UR4, 0x80, URZ ;  /* 0x00000080040a7890 */ /* 0x000fe4000fffe03f */
[----:B------:R-:W-:Y:S02]  /*1c40*/  UIADD3 UR14, UR4, 0x100, URZ ;  /* 0x00000100040e7890 */ /* 0x000fe4000fffe03f */
[----:B------:R-:W-:Y:S01]  /*1c50*/  UMOV UR18, UR4 ;  /* 0x0000000400127c82 */ /* 0x000fe20008000000 */
[----:B------:R-:W-:Y:S01]  /*1c60*/  UIADD3 UR6, UR4, 0x180, URZ ;  /* 0x0000018004067890 */ /* 0x000fe2000fffe03f */
[----:B------:R-:W-:Y:S01]  /*1c70*/  HGMMA.64x16x16.F32.BF16 R56, gdesc[UR16], RZ, !UPT, gsb0 ;  /* 0x00200000103879f0 */ /* 0x000fe2000c0018ff */
[----:B------:R-:W-:Y:S01]  /*1c80*/  UIADD3 UR7, UR4, 0x200, URZ ;  /* 0x0000020004077890 */ /* 0x000fe2000fffe03f */
[----:B------:R-:W-:Y:S01]  /*1c90*/  UMOV UR19, 0x40000040 ;  /* 0x4000004000137882 */ /* 0x000fe20000000000 */
[----:B------:R-:W-:-:S02]  /*1ca0*/  UIADD3 UR22, UR4, 0x384, URZ ;  /* 0x0000038404167890 */ /* 0x000fc4000fffe03f */
[----:B------:R-:W-:Y:S02]  /*1cb0*/  UIADD3 UR26, UR4, 0x386, URZ ;  /* 0x00000386041a7890 */ /* 0x000fe4000fffe03f */
[----:B------:R-:W-:Y:S02]  /*1cc0*/  UIADD3 UR30, UR4, 0x600, URZ ;  /* 0x00000600041e7890 */ /* 0x000fe4000fffe03f */
[----:B------:R-:W-:Y:S02]  /*1cd0*/  UIADD3 UR34, UR4, 0x602, URZ ;  /* 0x0000060204227890 */ /* 0x000fe4000fffe03f */
[----:B------:R-:W-:Y:S02]  /*1ce0*/  UIADD3 UR42, UR4, 0x584, URZ ;  /* 0x00000584042a7890 */ /* 0x000fe4000fffe03f */
[----:B------:R-:W-:Y:S02]  /*1cf0*/  UIADD3 UR46, UR4, 0x586, URZ ;  /* 0x00000586042e7890 */ /* 0x000fe4000fffe03f */
[----:B------:R-:W-:-:S02]  /*1d00*/  UIADD3 UR50, UR4, 0x800, URZ ;  /* 0x0000080004327890 */ /* 0x000fc4000fffe03f */
[----:B------:R-:W-:Y:S02]  /*1d10*/  UIADD3 UR54, UR4, 0x802, URZ ;  /* 0x0000080204367890 */ /* 0x000fe4000fffe03f */
        /* <DEDUP_REMOVED lines=177> */
[----:B------:R-:W-:Y:S02]  /*2830*/  MOV R2, UR13 ;  /* 0x0000000d00027c02 */ /* 0x000fe40008000f00 */
[----:B01----:R-:W-:Y:S01]  /*2840*/  MOV R3, UR12 ;  /* 0x0000000c00037c02 */ /* 0x003fe20008000f00 */
        /* <DEDUP_REMOVED lines=308> */
[----:B------:R-:W-:-:S07]  /*3b90*/  UIADD3 UR6, UR4, 0x786, URZ ;  /* 0x0000078604067890 */ /* 0x000fce000fffe03f */
[----:B------:R-:W-:Y:S01]  /*3ba0*/  UMOV UR14, UR6 ;  /* 0x00000006000e7c82 */ /* 0x000fe20008000000 */
[----:B------:R-:W-:Y:S01]  /*3bb0*/  UIADD3 UR6, UR4, 0x906, URZ ;  /* 0x0000090604067890 */ /* 0x000fe2000fffe03f */
[----:B------:R-:W-:Y:S02]  /*3bc0*/  WARPGROUP.DEPBAR.LE gsb0, 0x0 ;  /* 0x00008000000079c5 */ /* 0x000fe40000010000 */
[----:B------:R-:W-:-:S06]  /*3bd0*/  WARPGROUP.ARRIVE ;  /* 0x00000000000079c5 */ /* 0x000fcc0000000000 */
[----:B------:R-:W-:Y:S01]  /*3be0*/  HGMMA.64x16x16.F32.BF16 R32, gdesc[UR52], R32, gsb0 ;  /* 0x00200000342079f0 */ /* 0x000fe20008001820 */
[----:B------:R-:W-:Y:S01]  /*3bf0*/  UMOV UR54, UR7 ;  /* 0x0000000700367c82 */ /* 0x000fe20008000000 */
[----:B------:R-:W-:Y:S01]  /*3c00*/  UMOV UR55, 0x40000040 ;  /* 0x4000004000377882 */ /* 0x000fe20000000000 */
        /* <DEDUP_REMOVED lines=35> */
.L_x_2209:
[----:B------:R-:W-:Y:S01]  /*3e40*/  R2UR UR4, R212 ;  /* 0x00000000d40472ca */ /* 0x000fe200000e0000 */
[----:B------:R-:W-:Y:S01]  /*3e50*/  ULDC UR6, c[0x0][0x9d8] ;  /* 0x0002760000067ab9 */ /* 0x000fe20000000800 */
[----:B------:R-:W-:Y:S01]  /*3e60*/  R2UR UR7, R213 ;  /* 0x00000000d50772ca */ /* 0x000fe200000e0000 */
[----:B------:R-:W-:Y:S01]  /*3e70*/  ULDC UR10, c[0x0][0x2f0] ;  /* 0x0000bc00000a7ab9 */ /* 0x000fe20000000800 */
[----:B------:R-:W-:Y:S01]  /*3e80*/  R2UR UR18, R23 ;  /* 0x00000000171272ca */ /* 0x000fe200000e0000 */
[----:B------:R-:W-:Y:S01]  /*3e90*/  FMUL.FTZ R49, R49, UR6 ;  /* 0x0000000631317c20 */ /* 0x000fe20008410000 */
[----:B------:R-:W-:Y:S01]  /*3ea0*/  FMUL.FTZ R58, R58, UR6 ;  /* 0x000000063a3a7c20 */ /* 0x000fe20008410000 */
[----:B------:R-:W-:Y:S01]  /*3eb0*/  FMUL.FTZ R59, R59, UR6 ;  /* 0x000000063b3b7c20 */ /* 0x000fe20008410000 */
[----:B------:R-:W-:Y:S01]  /*3ec0*/  FMUL.FTZ R62, R62, UR6 ;  /* 0x000000063e3e7c20 */ /* 0x000fe20008410000 */
[----:B------:R0:W-:Y:S01]  /*3ed0*/  MUFU.TANH R68, R49 ;  /* 0x0000003100447308 */ /* 0x0001e20000002400 */
[----:B------:R-:W-:Y:S01]  /*3ee0*/  FMUL.FTZ R63, R63, UR6 ;  /* 0x000000063f3f7c20 */ /* 0x000fe20008410000 */
[----:B------:R-:W-:Y:S01]  /*3ef0*/  ULDC UR14, c[0x0][0x288] ;  /* 0x0000a200000e7ab9 */ /* 0x000fe20000000800 */
[----:B------:R-:W-:Y:S01]  /*3f00*/  FMUL.FTZ R50, R50, UR6 ;  /* 0x0000000632327c20 */ /* 0x000fe20008410000 */
[----:B------:R-:W-:Y:S01]  /*3f10*/  UISETP.NE.AND UP0, UPT, UR4, URZ, UPT ;  /* 0x0000003f0400728c */ /* 0x000fe2000bf05270 */
[----:B------:R-:W-:Y:S01]  /*3f20*/  FMUL.FTZ R56, R56, UR6 ;  /* 0x0000000638387c20 */ /* 0x000fe20008410000 */
[----:B------:R-:W-:-:S02]  /*3f30*/  VIADD R3, R215, UR7 ;  /* 0x00000007d7037c36 */ /* 0x000fc40008000000 */
[----:B------:R-:W-:Y:S01]  /*3f40*/  FMUL.FTZ R57, R57, UR6 ;  /* 0x0000000639397c20 */ /* 0x000fe20008410000 */
[----:B------:R-:W1:Y:S01]  /*3f50*/  MUFU.TANH R58, R58 ;  /* 0x0000003a003a7308 */ /* 0x000e620000002400 */
[----:B0-----:R-:W-:Y:S01]  /*3f60*/  MOV R49, UR10 ;  /* 0x0000000a00317c02 */ /* 0x001fe20008000f00 */
[----:B------:R-:W-:Y:S01]  /*3f70*/  FMUL.FTZ R52, R52, UR6 ;  /* 0x0000000634347c20 */ /* 0x000fe20008410000 */
[----:B------:R-:W-:Y:S01]  /*3f80*/  PLOP3.LUT P1, PT, PT, PT, UP0, 0x80, 0x0 ;  /* 0x000000000000781c */ /* 0x000fe20003f2f008 */
[----:B------:R-:W-:Y:S01]  /*3f90*/  FMUL.FTZ R51, R51, UR6 ;  /* 0x0000000633337c20 */ /* 0x000fe20008410000 */
[----:B------:R-:W-:Y:S01]  /*3fa0*/  PLOP3.LUT P2, PT, PT, PT, UP0, 0x80, 0x0 ;  /* 0x000000000000781c */ /* 0x000fe20003f4f008 */
[----:B------:R-:W-:Y:S01]  /*3fb0*/  FMUL.FTZ R42, R42, UR6 ;  /* 0x000000062a2a7c20 */ /* 0x000fe20008410000 */
[----:B------:R-:W-:Y:S01]  /*3fc0*/  @UP0 ULDC UR4, c[0x0][0x44c] ;  /* 0x0001130000040ab9 */ /* 0x000fe20000000800 */
        /* <DEDUP_REMOVED lines=8> */
[----:B------:R-:W-:Y:S01]  /*4050*/  @P1 IMAD.HI.U32 R2, R3, UR4, RZ ;  /* 0x0000000403021c27 */ /* 0x000fe2000f8e00ff */
[----:B------:R-:W-:Y:S01]  /*4060*/  @UP0 ULDC UR4, c[0x0][0x450] ;  /* 0x0001140000040ab9 */ /* 0x000fe20000000800 */
[----:B------:R-:W2:Y:S02]  /*4070*/  MUFU.TANH R62, R62 ;  /* 0x0000003e003e7308 */ /* 0x000ea40000002400 */
[----:B------:R-:W-:Y:S01]  /*4080*/  FMUL.FTZ R35, R35, UR6 ;  /* 0x0000000623237c20 */ /* 0x000fe20008410000 */
[----:B------:R-:W-:Y:S01]  /*4090*/  FMUL.FTZ R34, R34, UR6 ;  /* 0x0000000622227c20 */ /* 0x000fe20008410000 */
[----:B------:R-:W-:Y:S01]  /*40a0*/  @P2 SHF.R.U32.HI R3, RZ, UR4, R2 ;  /* 0x00000004ff032c19 */ /* 0x000fe20008011602 */
[----:B------:R-:W-:Y:S01]  /*40b0*/  UIMAD UR4, UR61, -0x50, URZ ;  /* 0xffffffb03d0478a4 */ /* 0x000fe2000f8e023f */
[----:B------:R-:W-:Y:S01]  /*40c0*/  FMUL.FTZ R38, R38, UR6 ;  /* 0x0000000626267c20 */ /* 0x000fe20008410000 */
[----:B------:R-:W-:Y:S01]  /*40d0*/  FMUL.FTZ R39, R39, UR6 ;  /* 0x0000000627277c20 */ /* 0x000fe20008410000 */
[----:B------:R-:W-:Y:S01]  /*40e0*/  FMUL.FTZ R26, R26, UR6 ;  /* 0x000000061a1a7c20 */ /* 0x000fe20008410000 */
[----:B------:R-:W3:Y:S01]  /*40f0*/  SHFL.IDX PT, R18, R3, 0x1, 0x1c1f ;  /* 0x003c1f0003127f89 */ /* 0x000ee200000e0000 */
[----:B------:R-:W-:Y:S01]  /*4100*/  UIADD3 UR5, UR4, 0x51, URZ ;  /* 0x0000005104057890 */ /* 0x000fe2000fffe03f */
[----:B------:R-:W4:Y:S01]  /*4110*/  MUFU.TANH R63, R63 ;  /* 0x0000003f003f7308 */ /* 0x000f220000002400 */
[----:B------:R-:W-:Y:S01]  /*4120*/  UIMAD UR4, UR18, UR10, UR4 ;  /* 0x0000000a120472a4 */ /* 0x000fe2000f8e0204 */
[----:B------:R-:W-:Y:S01]  /*4130*/  FMUL.FTZ R27, R27, UR6 ;  /* 0x000000061b1b7c20 */ /* 0x000fe20008410000 */
[----:B------:R-:W-:Y:S01]  /*4140*/  FMUL.FTZ R30, R30, UR6 ;  /* 0x000000061e1e7c20 */ /* 0x000fe20008410000 */
[----:B------:R-:W-:Y:S01]  /*4150*/  FMUL.FTZ R31, R31, UR6 ;  /* 0x000000061f1f7c20 */ /* 0x000fe20008410000 */
[----:B------:R-:W-:Y:S01]  /*4160*/  IMAD.U32 R5, RZ, RZ, UR5 ;  /* 0x00000005ff057e24 */ /* 0x000fe2000f8e00ff */
[----:B------:R-:W-:Y:S01]  /*4170*/  UIADD3 UR4, UR4, 0x50, URZ ;  /* 0x0000005004047890 */ /* 0x000fe2000fffe03f */
[----:B------:R-:W-:Y:S01]  /*4180*/  FMUL.FTZ R61, R61, UR6 ;  /* 0x000000063d3d7c20 */ /* 0x000fe20008410000 */
[----:B------:R-:W-:Y:S01]  /*4190*/  MUFU.TANH R50, R50 ;  /* 0x0000003200327308 */ /* 0x000fe20000002400 */
[----:B------:R-:W-:Y:S01]  /*41a0*/  IMAD R2, R214, -0x2, R5 ;  /* 0xfffffffed6027824 */ /* 0x000fe200078e0205 */
[----:B------:R-:W5:Y:S01]  /*41b0*/  SHFL.IDX PT, R3, R3, RZ, 0x1c1f ;  /* 0x001c1fff03037589 */ /* 0x000f6200000e0000 */
[----:B------:R-:W-:Y:S01]  /*41c0*/  FMUL.FTZ R53, R53, UR6 ;  /* 0x0000000635357c20 */ /* 0x000fe20008410000 */
[----:B------:R-:W-:-:S02]  /*41d0*/  IMAD.U32 R21, RZ, RZ, UR4 ;  /* 0x00000004ff157e24 */ /* 0x000fc4000f8e00ff */
[----:B------:R-:W-:Y:S01]  /*41e0*/  FMUL.FTZ R40, R40, UR6 ;  /* 0x0000000628287c20 */ /* 0x000fe20008410000 */
[----:B------:R-:W-:Y:S02]  /*41f0*/  IMAD R5, R49, UR18, R2 ;  /* 0x0000001231057c24 */ /* 0x000fe4000f8e0202 */
[----:B------:R-:W-:Y:S01]  /*4200*/  FMUL.FTZ R24, R24, UR6 ;  /* 0x0000000618187c20 */ /* 0x000fe20008410000 */
[----:B------:R-:W-:Y:S01]  /*4210*/  IMAD R4, R214, -0x2, R21 ;  /* 0xfffffffed6047824 */ /* 0x000fe200078e0215 */
[----:B------:R-:W-:Y:S01]  /*4220*/  MUFU.TANH R20, R56 ;  /* 0x0000003800147308 */ /* 0x000fe20000002400 */
[----:B------:R-:W-:Y:S01]  /*4230*/  FMUL.FTZ R41, R41, UR6 ;  /* 0x0000000629297c20 */ /* 0x000fe20008410000 */
[----:B------:R-:W-:Y:S01]  /*4240*/  FMUL.FTZ R44, R44, UR6 ;  /* 0x000000062c2c7c20 */ /* 0x000fe20008410000 */
[----:B------:R-:W-:Y:S01]  /*4250*/  FMUL.FTZ R25, R25, UR6 ;  /* 0x0000000619197c20 */ /* 0x000fe20008410000 */
[----:B------:R-:W-:Y:S01]  /*4260*/  FMUL.FTZ R45, R45, UR6 ;  /* 0x000000062d2d7c20 */ /* 0x000fe20008410000 */
[----:B---3--:R-:W-:Y:S01]  /*4270*/  IADD3 R21, R18, -UR14, R5 ;  /* 0x8000000e12157c10 */ /* 0x008fe2000fffe005 */
[----:B------:R-:W-:-:S02]  /*4280*/  VIADD R5, R5, -UR14 ;  /* 0x8000000e05057c36 */ /* 0x000fc40008000000 */
[----:B------:R-:W-:Y:S01]  /*4290*/  FMUL.FTZ R32, R32, UR6 ;  /* 0x0000000620207c20 */ /* 0x000fe20008410000 */
[----:B------:R-:W-:Y:S01]  /*42a0*/  MUFU.TANH R64, R57 ;  /* 0x0000003900407308 */ /* 0x000fe20000002400 */
[----:B------:R-:W-:Y:S01]  /*42b0*/  VIMNMX R21, R4, R21, PT ;  /* 0x0000001504157248 */ /* 0x000fe20003fe0100 */
[----:B------:R-:W-:Y:S01]  /*42c0*/  FMUL.FTZ R33, R33, UR6 ;  /* 0x0000000621217c20 */ /* 0x000fe20008410000 */
[----:B------:R-:W-:Y:S01]  /*42d0*/  FMUL.FTZ R28, R28, UR6 ;  /* 0x000000061c1c7c20 */ /* 0x000fe20008410000 */
[----:B------:R-:W-:Y:S01]  /*42e0*/  FMUL.FTZ R36, R36, UR6 ;  /* 0x0000000624247c20 */ /* 0x000fe20008410000 */
[----:B------:R-:W-:Y:S01]  /*42f0*/  ISETP.GT.AND P1, PT, R21, RZ, PT ;  /* 0x000000ff1500720c */ /* 0x000fe20003f24270 */
[----:B------:R-:W-:Y:S01]  /*4300*/  FMUL.FTZ R29, R29, UR6 ;  /* 0x000000061d1d7c20 */ /* 0x000fe20008410000 */
[C---:B------:R-:W-:Y:S01]  /*4310*/  ISETP.GT.AND P2, PT, R21.reuse, 0x1, PT ;  /* 0x000000011500780c */ /* 0x040fe20003f44270 */
[----:B------:R-:W-:Y:S01]  /*4320*/  MUFU.TANH R69, R52 ;  /* 0x0000003400457308 */ /* 0x000fe20000002400 */
[----:B------:R-:W-:Y:S01]  /*4330*/  ISETP.GT.AND P3, PT, R21, 0x8, PT ;  /* 0x000000081500780c */ /* 0x000fe20003f64270 */
[----:B------:R-:W-:Y:S01]  /*4340*/  ULDC UR5, c[0x0][0x988] ;  /* 0x0002620000057ab9 */ /* 0x000fe20000000800 */
[----:B-----5:R-:W-:Y:S01]  /*4350*/  VIADDMNMX R5, R3, R5, R4, PT ;  /* 0x0000000503057246 */ /* 0x020fe20003800104 */
[----:B------:R-:W-:Y:S01]  /*4360*/  FMUL.FTZ R37, R37, UR6 ;  /* 0x0000000625257c20 */ /* 0x000fe20008410000 */
[----:B------:R-:W-:Y:S01]  /*4370*/  R2UR UR4, R0 ;  /* 0x00000000000472ca */ /* 0x000fe200000e0000 */
[----:B------:R-:W-:Y:S01]  /*4380*/  @UP0 ULDC UR6, c[0x0][0x44c] ;  /* 0x0001130000060ab9 */ /* 0x000fe20000000800 */
[----:B------:R-:W-:Y:S01]  /*4390*/  UMOV UR11, UR7 ;  /* 0x00000007000b7c82 */ /* 0x000fe20008000000 */
[----:B------:R-:W3:Y:S01]  /*43a0*/  MUFU.TANH R56, R51 ;  /* 0x0000003300387308 */ /* 0x000ee20000002400 */
[----:B------:R-:W-:Y:S01]  /*43b0*/  UIMAD.WIDE.U32 UR6, UR7, UR6, URZ ;  /* 0x00000006070672a5 */ /* 0x000fe2000f8e003f */
[----:B------:R-:W-:Y:S01]  /*43c0*/  CS2R R150, SRZ ;  /* 0x0000000000967805 */ /* 0x000fe2000001ff00 */
[----:B------:R-:W-:Y:S01]  /*43d0*/  @UP0 ULDC UR15, c[0x0][0x450] ;  /* 0x00011400000f0ab9 */ /* 0x000fe20000000800 */
[----:B------:R-:W-:Y:S01]  /*43e0*/  UIMAD UR10, UR18, UR10, -UR14 ;  /* 0x0000000a120a72a4 */ /* 0x000fe2000f8e0a0e */
[----:B------:R-:W5:Y:S01]  /*43f0*/  S2UR UR18, SR_CgaCtaId ;  /* 0x00000000001279c3 */ /* 0x000f620000008800 */
[----:B------:R-:W-:Y:S01]  /*4400*/  @UP0 USHF.R.U32.HI UR11, URZ, UR15, UR7 ;  /* 0x0000000f3f0b0299 */ /* 0x000fe20008011607 */
[----:B------:R-:W-:Y:S01]  /*4410*/  CS2R R148, SRZ ;  /* 0x0000000000947805 */ /* 0x000fe2000001ff00 */
[----:B------:R1:W-:Y:S01]  /*4420*/  MUFU.TANH R52, R42 ;  /* 0x0000002a00347308 */ /* 0x0003e20000002400 */
[----:B------:R-:W-:Y:S01]  /*4430*/  UIADD3 UR61, UR61, -0x2, URZ ;  /* 0xfffffffe3d3d7890 */ /* 0x000fe2000fffe03f */
[----:B------:R-:W-:Y:S01]  /*4440*/  CS2R R146, SRZ ;  /* 0x0000000000927805 */ /* 0x000fe2000001ff00 */
[----:B------:R-:W-:Y:S01]  /*4450*/  UIADD3 UR6, UR10, UR11, URZ ;  /* 0x0000000b0a067290 */ /* 0x000fe2000fffe03f */
[----:B------:R-:W-:Y:S01]  /*4460*/  CS2R R144, SRZ ;  /* 0x0000000000907805 */ /* 0x000fe2000001ff00 */
[----:B------:R-:W-:Y:S01]  /*4470*/  UIADD3 UR4, UR4, 0x38840, URZ ;  /* 0x0003884004047890 */ /* 0x000fe2000fffe03f */
[----:B------:R-:W-:Y:S01]  /*4480*/  CS2R R142, SRZ ;  /* 0x00000000008e7805 */ /* 0x000fe2000001ff00 */
[----:B------:R-:W-:Y:S01]  /*4490*/  UIMAD.WIDE UR6, UR6, 0x66666667, URZ ;  /* 0x66666667060678a5 */ /* 0x000fe2000f8e023f */
[----:B------:R0:W-:Y:S01]  /*44a0*/  MUFU.TANH R57, R43 ;  /* 0x0000002b00397308 */ /* 0x0001e20000002400 */
[----:B-1----:R-:W-:-:S02]  /*44b0*/  FSEL R42, R58, -INF , P1 ;  /* 0xff8000003a2a7808 */ /* 0x002fc40000800000 */
[----:B------:R-:W-:Y:S02]  /*44c0*/  CS2R R140, SRZ ;  /* 0x00000000008c7805 */ /* 0x000fe4000001ff00 */
[----:B------:R-:W-:Y:S01]  /*44d0*/  ISETP.GT.AND P1, PT, R21, 0x9, PT ;  /* 0x000000091500780c */ /* 0x000fe20003f24270 */
[----:B------:R-:W-:Y:S01]  /*44e0*/  USHF.R.U32.HI UR6, URZ, 0x1f, UR7 ;  /* 0x0000001f3f067899 */ /* 0x000fe20008011607 */
[----:B------:R-:W-:Y:S02]  /*44f0*/  CS2R R138, SRZ ;  /* 0x00000000008a7805 */ /* 0x000fe4000001ff00 */
[----:B------:R-:W-:Y:S02]  /*4500*/  CS2R R136, SRZ ;  /* 0x0000000000887805 */ /* 0x000fe4000001ff00 */
[----:B------:R-:W-:Y:S01]  /*4510*/  CS2R R134, SRZ ;  /* 0x0000000000867805 */ /* 0x000fe2000001ff00 */
[----:B------:R-:W-:Y:S01]  /*4520*/  MUFU.TANH R65, R60 ;  /* 0x0000003c00417308 */ /* 0x000fe20000002400 */
[----:B0-----:R-:W-:Y:S01]  /*4530*/  FSEL R43, R59, -INF , P2 ;  /* 0xff8000003b2b7808 */ /* 0x001fe20001000000 */
[----:B------:R-:W-:Y:S01]  /*4540*/  ULEA.HI.SX32 UR6, UR7, UR6, 0x1b ;  /* 0x0000000607067291 */ /* 0x000fe2000f8fda3f */
[----:B------:R-:W-:-:S02]  /*4550*/  ISETP.GT.AND P2, PT, R21, 0x10, PT ;  /* 0x000000101500780c */ /* 0x000fc40003f44270 */
[----:B------:R-:W-:Y:S02]  /*4560*/  CS2R R132, SRZ ;  /* 0x0000000000847805 */ /* 0x000fe4000001ff00 */
[----:B------:R-:W-:Y:S01]  /*4570*/  FMNMX.FTZ R49, R42, R43, !PT ;  /* 0x0000002b2a317209 */ /* 0x000fe20007810000 */
[----:B------:R-:W-:Y:S01]  /*4580*/  UISETP.LT.AND UP0, UPT, URZ, UR6, UPT ;  /* 0x000000063f00728c */ /* 0x000fe2000bf01270 */
[----:B------:R-:W-:Y:S01]  /*4590*/  CS2R R130, SRZ ;  /* 0x0000000000827805 */ /* 0x000fe2000001ff00 */
[----:B------:R-:W0:Y:S01]  /*45a0*/  MUFU.TANH R54, R54 ;  /* 0x0000003600367308 */ /* 0x000e220000002400 */
[----:B-----5:R-:W-:Y:S01]  /*45b0*/  UPRMT UR4, UR18, 0x654, UR4 ;  /* 0x0000065412047896 */ /* 0x020fe20008000004 */
[----:B------:R-:W-:Y:S01]  /*45c0*/  CS2R R128, SRZ ;  /* 0x0000000000807805 */ /* 0x000fe2000001ff00 */
[----:B------:R-:W-:Y:S01]  /*45d0*/  USEL UR10, URZ, UR6, !UP0 ;  /* 0x000000063f0a7287 */ /* 0x000fe2000c000000 */
[----:B------:R-:W-:Y:S02]  /*45e0*/  CS2R R126, SRZ ;  /* 0x00000000007e7805 */ /* 0x000fe4000001ff00 */
[----:B------:R-:W-:-:S02]  /*45f0*/  CS2R R124, SRZ ;  /* 0x00000000007c7805 */ /* 0x000fc4000001ff00 */
[----:B------:R-:W-:Y:S01]  /*4600*/  CS2R R122, SRZ ;  /* 0x00000000007a7805 */ /* 0x000fe2000001ff00 */
[----:B------:R-:W-:Y:S01]  /*4610*/  UISETP.GE.AND UP0, UPT, UR61, UR10, UPT ;  /* 0x0000000a3d00728c */ /* 0x000fe2000bf06270 */
[----:B------:R2:W-:Y:S01]  /*4620*/  MUFU.TANH R60, R46 ;  /* 0x0000002e003c7308 */ /* 0x0005e20000002400 */
[----:B------:R-:W-:Y:S01]  /*4630*/  IMAD.U32 R229, RZ, RZ, UR10 ;  /* 0x0000000affe57e24 */ /* 0x000fe2000f8e00ff */
[----:B------:R-:W-:Y:S01]  /*4640*/  SYNCS.ARRIVE.TRANS64.RED.A1T0 RZ, [UR4], RZ ;  /* 0x000000ffffff79a7 */ /* 0x000fe20008100404 */
[----:B------:R-:W-:Y:S02]  /*4650*/  CS2R R120, SRZ ;  /* 0x0000000000787805 */ /* 0x000fe4000001ff00 */
[----:B------:R-:W-:Y:S02]  /*4660*/  CS2R R118, SRZ ;  /* 0x0000000000767805 */ /* 0x000fe4000001ff00 */
[----:B------:R-:W-:Y:S02]  /*4670*/  CS2R R116, SRZ ;  /* 0x0000000000747805 */ /* 0x000fe4000001ff00 */
[----:B------:R-:W-:-:S02]  /*4680*/  CS2R R114, SRZ ;  /* 0x0000000000727805 */ /* 0x000fc4000001ff00 */
[----:B------:R-:W-:Y:S01]  /*4690*/  CS2R R112, SRZ ;  /* 0x0000000000707805 */ /* 0x000fe2000001ff00 */
[----:B------:R-:W1:Y:S01]  /*46a0*/  MUFU.TANH R55, R55 ;  /* 0x0000003700377308 */ /* 0x000e620000002400 */
[----:B--2---:R-:W-:Y:S02]  /*46b0*/  FSEL R46, R62, -INF , P3 ;  /* 0xff8000003e2e7808 */ /* 0x004fe40001800000 */
[----:B------:R-:W-:Y:S02]  /*46c0*/  CS2R R110, SRZ ;  /* 0x00000000006e7805 */ /* 0x000fe4000001ff00 */
[----:B------:R-:W-:Y:S02]  /*46d0*/  ISETP.GT.AND P3, PT, R5, 0x8, PT ;  /* 0x000000080500780c */ /* 0x000fe40003f64270 */
[----:B------:R-:W-:Y:S02]  /*46e0*/  CS2R R108, SRZ ;  /* 0x00000000006c7805 */ /* 0x000fe4000001ff00 */
[----:B------:R-:W-:-:S02]  /*46f0*/  FMNMX.FTZ R2, R46, R49, !PT ;  /* 0x000000312e027209 */ /* 0x000fc40007810000 */
[----:B------:R-:W-:Y:S02]  /*4700*/  CS2R R106, SRZ ;  /* 0x00000000006a7805 */ /* 0x000fe4000001ff00 */
[----:B------:R-:W-:Y:S01]  /*4710*/  CS2R R104, SRZ ;  /* 0x0000000000687805 */ /* 0x000fe2000001ff00 */
[----:B------:R4:W2:Y:S01]  /*4720*/  MUFU.TANH R18, R47 ;  /* 0x0000002f00127308 */ /* 0x0008a20000002400 */
[----:B------:R-:W-:Y:S02]  /*4730*/  CS2R R102, SRZ ;  /* 0x0000000000667805 */ /* 0x000fe4000001ff00 */
[----:B------:R-:W-:Y:S02]  /*4740*/  CS2R R100, SRZ ;  /* 0x0000000000647805 */ /* 0x000fe4000001ff00 */
[----:B------:R-:W-:Y:S02]  /*4750*/  CS2R R98, SRZ ;  /* 0x0000000000627805 */ /* 0x000fe4000001ff00 */
[----:B------:R-:W-:-:S02]  /*4760*/  CS2R R96, SRZ ;  /* 0x0000000000607805 */ /* 0x000fc4000001ff00 */
[----:B------:R-:W-:Y:S02]  /*4770*/  CS2R R94, SRZ ;  /* 0x00000000005e7805 */ /* 0x000fe4000001ff00 */
[----:B------:R-:W-:Y:S02]  /*4780*/  CS2R R92, SRZ ;  /* 0x00000000005c7805 */ /* 0x000fe4000001ff00 */
[----:B------:R-:W-:Y:S01]  /*4790*/  CS2R R90, SRZ ;  /* 0x00000000005a7805 */ /* 0x000fe2000001ff00 */
[----:B------:R5:W-:Y:S01]  /*47a0*/  MUFU.TANH R67, R48 ;  /* 0x0000003000437308 */ /* 0x000be20000002400 */
[----:B----4-:R-:W-:Y:S02]  /*47b0*/  FSEL R47, R63, -INF , P1 ;  /* 0xff8000003f2f7808 */ /* 0x010fe40000800000 */
[----:B------:R-:W-:Y:S02]  /*47c0*/  CS2R R88, SRZ ;  /* 0x0000000000587805 */ /* 0x000fe4000001ff00 */
[----:B------:R-:W-:-:S02]  /*47d0*/  ISETP.GT.AND P1, PT, R21, 0x11, PT ;  /* 0x000000111500780c */ /* 0x000fc40003f24270 */
[----:B------:R-:W-:Y:S02]  /*47e0*/  CS2R R86, SRZ ;  /* 0x0000000000567805 */ /* 0x000fe4000001ff00 */
[----:B------:R-:W-:Y:S02]  /*47f0*/  FMNMX.FTZ R51, R47, R2, !PT ;  /* 0x000000022f337209 */ /* 0x000fe40007810000 */
[----:B------:R-:W-:Y:S02]  /*4800*/  CS2R R84, SRZ ;  /* 0x0000000000547805 */ /* 0x000fe4000001ff00 */
[----:B---3--:R-:W-:Y:S01]  /*4810*/  FSEL R49, R56, -INF , P1 ;  /* 0xff80000038317808 */ /* 0x008fe20000800000 */
[----:B------:R3:W-:Y:S01]  /*4820*/  MUFU.TANH R58, R35 ;  /* 0x00000023003a7308 */ /* 0x0007e20000002400 */
[----:B-----5:R-:W-:Y:S02]  /*4830*/  FSEL R48, R50, -INF , P2 ;  /* 0xff80000032307808 */ /* 0x020fe40001000000 */
[----:B------:R-:W-:-:S02]  /*4840*/  CS2R R82, SRZ ;  /* 0x0000000000527805 */ /* 0x000fc4000001ff00 */
[C---:B------:R-:W-:Y:S02]  /*4850*/  ISETP.GT.AND P2, PT, R21.reuse, 0x18, PT ;  /* 0x000000181500780c */ /* 0x040fe40003f44270 */
[----:B------:R-:W-:Y:S02]  /*4860*/  CS2R R80, SRZ ;  /* 0x0000000000507805 */ /* 0x000fe4000001ff00 */
[----:B------:R-:W-:Y:S02]  /*4870*/  FMNMX.FTZ R2, R48, R51, !PT ;  /* 0x0000003330027209 */ /* 0x000fe40007810000 */
[----:B------:R-:W-:Y:S02]  /*4880*/  CS2R R78, SRZ ;  /* 0x00000000004e7805 */ /* 0x000fe4000001ff00 */
[----:B------:R-:W-:Y:S01]  /*4890*/  ISETP.GT.AND P1, PT, R21, 0x19, PT ;  /* 0x000000191500780c */ /* 0x000fe20003f24270 */
[----:B------:R-:W4:Y:S01]  /*48a0*/  MUFU.TANH R34, R34 ;  /* 0x0000002200227308 */ /* 0x000f220000002400 */
[----:B0-----:R-:W-:-:S02]  /*48b0*/  FSEL R50, R54, -INF , P2 ;  /* 0xff80000036327808 */ /* 0x001fc40001000000 */
[----:B------:R-:W-:Y:S02]  /*48c0*/  CS2R R76, SRZ ;  /* 0x00000000004c7805 */ /* 0x000fe4000001ff00 */
[----:B---3--:R-:W-:Y:S02]  /*48d0*/  FMNMX.FTZ R35, R49, R2, !PT ;  /* 0x0000000231237209 */ /* 0x008fe40007810000 */
[----:B------:R-:W-:Y:S02]  /*48e0*/  CS2R R74, SRZ ;  /* 0x00000000004a7805 */ /* 0x000fe4000001ff00 */
[----:B------:R-:W-:Y:S02]  /*48f0*/  ISETP.GT.AND P2, PT, R21, 0x20, PT ;  /* 0x000000201500780c */ /* 0x000fe40003f44270 */
[----:B------:R-:W-:Y:S02]  /*4900*/  CS2R R72, SRZ ;  /* 0x0000000000487805 */ /* 0x000fe4000001ff00 */
[----:B-1----:R-:W-:Y:S01]  /*4910*/  FSEL R51, R55, -INF , P1 ;  /* 0xff80000037337808 */ /* 0x002fe20000800000 */
[----:B------:R-:W0:Y:S01]  /*4920*/  MUFU.TANH R38, R38 ;  /* 0x0000002600267308 */ /* 0x000e220000002400 */
[----:B------:R-:W-:-:S02]  /*4930*/  FMNMX.FTZ R2, R50, R35, !PT ;  /* 0x0000002332027209 */ /* 0x000fc40007810000 */
[----:B------:R-:W-:Y:S02]  /*4940*/  ISETP.GT.AND P1, PT, R21, 0x21, PT ;  /* 0x000000211500780c */ /* 0x000fe40003f24270 */
[----:B------:R-:W-:Y:S02]  /*4950*/  FSEL R52, R52, -INF , P2 ;  /* 0xff80000034347808 */ /* 0x000fe40001000000 */
[----:B------:R-:W-:Y:S01]  /*4960*/  FMNMX.FTZ R35, R51, R2, !PT ;  /* 0x0000000233237209 */ /* 0x000fe20007810000 */
[----:B------:R-:W1:Y:S01]  /*4970*/  MUFU.TANH R39, R39 ;  /* 0x0000002700277308 */ /* 0x000e620000002400 */
[----:B------:R-:W-:Y:S02]  /*4980*/  ISETP.GT.AND P2, PT, R21, 0x28, PT ;  /* 0x000000281500780c */ /* 0x000fe40003f44270 */
[----:B------:R-:W-:Y:S02]  /*4990*/  FSEL R54, R57, -INF , P1 ;  /* 0xff80000039367808 */ /* 0x000fe40000800000 */
[----:B------:R-:W-:-:S02]  /*49a0*/  FMNMX.FTZ R35, R52, R35, !PT ;  /* 0x0000002334237209 */ /* 0x000fc40007810000 */
[C---:B------:R-:W-:Y:S01]  /*49b0*/  ISETP.GT.AND P1, PT, R21.reuse, 0x29, PT ;  /* 0x000000291500780c */ /* 0x040fe20003f24270 */
[----:B------:R-:W-:Y:S01]  /*49c0*/  MUFU.TANH R26, R26 ;  /* 0x0000001a001a7308 */ /* 0x000fe20000002400 */
[----:B------:R-:W-:Y:S02]  /*49d0*/  FSEL R55, R60, -INF , P2 ;  /* 0xff8000003c377808 */ /* 0x000fe40001000000 */
[----:B------:R-:W-:Y:S02]  /*49e0*/  FMNMX.FTZ R2, R54, R35, !PT ;  /* 0x0000002336027209 */ /* 0x000fe40007810000 */
[----:B------:R-:W-:Y:S02]  /*49f0*/  ISETP.GT.AND P2, PT, R21, 0x30, PT ;  /* 0x000000301500780c */ /* 0x000fe40003f44270 */
[----:B--2---:R-:W-:Y:S01]  /*4a00*/  FSEL R56, R18, -INF , P1 ;  /* 0xff80000012387808 */ /* 0x004fe20000800000 */
[----:B------:R2:W3:Y:S01]  /*4a10*/  MUFU.TANH R62, R27 ;  /* 0x0000001b003e7308 */ /* 0x0004e20000002400 */
[----:B------:R-:W-:-:S02]  /*4a20*/  FMNMX.FTZ R35, R55, R2, !PT ;  /* 0x0000000237237209 */ /* 0x000fc40007810000 */
[C---:B------:R-:W-:Y:S02]  /*4a30*/  ISETP.GT.AND P1, PT, R21.reuse, 0x31, PT ;  /* 0x000000311500780c */ /* 0x040fe40003f24270 */
[----:B----4-:R-:W-:Y:S02]  /*4a40*/  FSEL R57, R34, -INF , P2 ;  /* 0xff80000022397808 */ /* 0x010fe40001000000 */
[----:B------:R-:W-:Y:S01]  /*4a50*/  FMNMX.FTZ R2, R56, R35, !PT ;  /* 0x0000002338027209 */ /* 0x000fe20007810000 */
[----:B------:R-:W4:Y:S01]  /*4a60*/  MUFU.TANH R30, R30 ;  /* 0x0000001e001e7308 */ /* 0x000f220000002400 */
[----:B------:R-:W-:Y:S02]  /*4a70*/  ISETP.GT.AND P2, PT, R21, 0x38, PT ;  /* 0x000000381500780c */ /* 0x000fe40003f44270 */
[----:B------:R-:W-:Y:S02]  /*4a80*/  FSEL R58, R58, -INF , P1 ;  /* 0xff8000003a3a7808 */ /* 0x000fe40000800000 */
[----:B--2---:R-:W-:-:S02]  /*4a90*/  FMNMX.FTZ R27, R57, R2, !PT ;  /* 0x00000002391b7209 */ /* 0x004fc40007810000 */
[C---:B------:R-:W-:Y:S01]  /*4aa0*/  ISETP.GT.AND P1, PT, R21.reuse, 0x39, PT ;  /* 0x000000391500780c */ /* 0x040fe20003f24270 */
[----:B------:R-:W2:Y:S01]  /*4ab0*/  MUFU.TANH R31, R31 ;  /* 0x0000001f001f7308 */ /* 0x000ea20000002400 */
[----:B0-----:R-:W-:Y:S02]  /*4ac0*/  FSEL R59, R38, -INF , P2 ;  /* 0xff800000263b7808 */ /* 0x001fe40001000000 */
[----:B------:R-:W-:Y:S02]  /*4ad0*/  FMNMX.FTZ R2, R58, R27, !PT ;  /* 0x0000001b3a027209 */ /* 0x000fe40007810000 */
[----:B------:R-:W-:Y:S02]  /*4ae0*/  ISETP.GT.AND P2, PT, R21, 0x40, PT ;  /* 0x000000401500780c */ /* 0x000fe40003f44270 */
[----:B-1----:R-:W-:Y:S01]  /*4af0*/  FSEL R60, R39, -INF , P1 ;  /* 0xff800000273c7808 */ /* 0x002fe20000800000 */
[----:B------:R0:W1:Y:S01]  /*4b00*/  MUFU.TANH R66, R61 ;  /* 0x0000003d00427308 */ /* 0x0000620000002400 */
[----:B------:R-:W-:-:S02]  /*4b10*/  FMNMX.FTZ R27, R59, R2, !PT ;  /* 0x000000023b1b7209 */ /* 0x000fc40007810000 */
[C---:B------:R-:W-:Y:S02]  /*4b20*/  ISETP.GT.AND P1, PT, R21.reuse, 0x41, PT ;  /* 0x000000411500780c */ /* 0x040fe40003f24270 */
[----:B------:R-:W-:Y:S02]  /*4b30*/  FMNMX.FTZ R2, R60, R27, !PT ;  /* 0x0000001b3c027209 */ /* 0x000fe40007810000 */
[----:B---3--:R-:W-:Y:S01]  /*4b40*/  FSEL R62, R62, -INF , P1 ;  /* 0xff8000003e3e7808 */ /* 0x008fe20000800000 */
[----:B------:R-:W3:Y:S01]  /*4b50*/  MUFU.TANH R53, R53 ;  /* 0x0000003500357308 */ /* 0x000ee20000002400 */
[----:B0-----:R-:W-:Y:S02]  /*4b60*/  FSEL R61, R26, -INF , P2 ;  /* 0xff8000001a3d7808 */ /* 0x001fe40001000000 */
[----:B------:R-:W-:Y:S02]  /*4b70*/  ISETP.GT.AND P2, PT, R21, 0x48, PT ;  /* 0x000000481500780c */ /* 0x000fe40003f44270 */
[----:B------:R-:W-:-:S02]  /*4b80*/  FMNMX.FTZ R27, R61, R2, !PT ;  /* 0x000000023d1b7209 */ /* 0x000fc40007810000 */
[----:B------:R-:W-:Y:S01]  /*4b90*/  ISETP.GT.AND P1, PT, R21, 0x49, PT ;  /* 0x000000491500780c */ /* 0x000fe20003f24270 */
[----:B------:R-:W0:Y:S01]  /*4ba0*/  MUFU.TANH R40, R40 ;  /* 0x0000002800287308 */ /* 0x000e220000002400 */
[----:B----4-:R-:W-:Y:S02]  /*4bb0*/  FSEL R63, R30, -INF , P2 ;  /* 0xff8000001e3f7808 */ /* 0x010fe40001000000 */
[----:B------:R-:W-:Y:S02]  /*4bc0*/  FMNMX.FTZ R18, R62, R27, !PT ;  /* 0x0000001b3e127209 */ /* 0x000fe40007810000 */
[----:B--2---:R-:W-:Y:S02]  /*4bd0*/  FSEL R2, R31, -INF , P1 ;  /* 0xff8000001f027808 */ /* 0x004fe40000800000 */
[----:B------:R-:W-:Y:S01]  /*4be0*/  FMNMX.FTZ R21, R63, R18, !PT ;  /* 0x000000123f157209 */ /* 0x000fe20007810000 */
[----:B------:R2:W-:Y:S01]  /*4bf0*/  MUFU.TANH R71, R24 ;  /* 0x0000001800477308 */ /* 0x0005e20000002400 */
[----:B------:R-:W-:-:S02]  /*4c00*/  ISETP.GT.AND P1, PT, R5, RZ, PT ;  /* 0x000000ff0500720c */ /* 0x000fc40003f24270 */
[----:B------:R-:W-:Y:S02]  /*4c10*/  FMNMX.FTZ R21, R2, R21, !PT ;  /* 0x0000001502157209 */ /* 0x000fe40007810000 */
[----:B------:R-:W-:-:S03]  /*4c20*/  ISETP.GT.AND P2, PT, R5, 0x1, PT ;  /* 0x000000010500780c */ /* 0x000fc60003f44270 */
[----:B------:R-:W4:Y:S01]  /*4c30*/  SHFL.BFLY PT, R18, R21, 0x2, 0x1f ;  /* 0x0c401f0015127f89 */ /* 0x000f2200000e0000 */
[----:B------:R-:W5:Y:S08]  /*4c40*/  MUFU.TANH R41, R41 ;  /* 0x0000002900297308 */ /* 0x000f700000002400 */
[----:B------:R-:W5:Y:S08]  /*4c50*/  MUFU.TANH R44, R44 ;  /* 0x0000002c002c7308 */ /* 0x000f700000002400 */
[----:B------:R-:W5:Y:S01]  /*4c60*/  MUFU.TANH R34, R45 ;  /* 0x0000002d00227308 */ /* 0x000f620000002400 */
[----:B----4-:R-:W-:-:S07]  /*4c70*/  FMNMX.FTZ R30, R21, R18, !PT ;  /* 0x00000012151e7209 */ /* 0x010fce0007810000 */
[----:B------:R-:W4:Y:S01]  /*4c80*/  MUFU.TANH R38, R32 ;  /* 0x0000002000267308 */ /* 0x000f220000002400 */
[----:B------:R-:W-:Y:S02]  /*4c90*/  FSEL R18, R20, -INF , P1 ;  /* 0xff80000014127808 */ /* 0x000fe40000800000 */
[----:B------:R-:W-:Y:S01]  /*4ca0*/  FSEL R21, R64, -INF , P2 ;  /* 0xff80000040157808 */ /* 0x000fe20001000000 */
[----:B------:R-:W3:Y:S01]  /*4cb0*/  SHFL.BFLY PT, R31, R30, 0x1, 0x1f ;  /* 0x0c201f001e1f7f89 */ /* 0x000ee200000e0000 */
[----:B------:R-:W-:Y:S02]  /*4cc0*/  ISETP.GT.AND P1, PT, R5, 0x9, PT ;  /* 0x000000090500780c */ /* 0x000fe40003f24270 */
[----:B------:R-:W-:Y:S01]  /*4cd0*/  FSEL R20, R65, -INF , P3 ;  /* 0xff80000041147808 */ /* 0x000fe20001800000 */
[----:B------:R0:W-:Y:S01]  /*4ce0*/  MUFU.TANH R64, R25 ;  /* 0x0000001900407308 */ /* 0x0001e20000002400 */
[----:B------:R-:W-:Y:S02]  /*4cf0*/  FMNMX.FTZ R3, R18, R21, !PT ;  /* 0x0000001512037209 */ /* 0x000fe40007810000 */
[----:B------:R-:W-:-:S02]  /*4d00*/  ISETP.GT.AND P2, PT, R5, 0x10, PT ;  /* 0x000000100500780c */ /* 0x000fc40003f44270 */
[----:B-1----:R-:W-:Y:S02]  /*4d10*/  FSEL R26, R66, -INF , P1 ;  /* 0xff800000421a7808 */ /* 0x002fe40000800000 */
[----:B------:R-:W-:Y:S01]  /*4d20*/  FMNMX.FTZ R27, R20, R3, !PT ;  /* 0x00000003141b7209 */ /* 0x000fe20007810000 */
[----:B------:R-:W1:Y:S01]  /*4d30*/  MUFU.TANH R39, R33 ;  /* 0x0000002100277308 */ /* 0x000e620000002400 */
[----:B------:R-:W-:Y:S02]  /*4d40*/  ISETP.GT.AND P1, PT, R5, 0x11, PT ;  /* 0x000000110500780c */ /* 0x000fe40003f24270 */
[----:B--2---:R-:W-:Y:S02]  /*4d50*/  FSEL R24, R67, -INF , P2 ;  /* 0xff80000043187808 */ /* 0x004fe40001000000 */
[C---:B------:R-:W-:Y:S02]  /*4d60*/  ISETP.GT.AND P2, PT, R5.reuse, 0x18, PT ;  /* 0x000000180500780c */ /* 0x040fe40003f44270 */
[----:B------:R-:W-:Y:S01]  /*4d70*/  ISETP.GT.AND P3, PT, R5, 0x28, PT ;  /* 0x000000280500780c */ /* 0x000fe20003f64270 */
[----:B------:R2:W-:Y:S01]  /*4d80*/  MUFU.TANH R65, R28 ;  /* 0x0000001c00417308 */ /* 0x0005e20000002400 */
[----:B0-----:R-:W-:-:S02]  /*4d90*/  FSEL R25, R69, -INF , P2 ;  /* 0xff80000045197808 */ /* 0x001fc40001000000 */
[----:B------:R-:W-:Y:S02]  /*4da0*/  ISETP.GT.AND P2, PT, R5, 0x20, PT ;  /* 0x000000200500780c */ /* 0x000fe40003f44270 */
[----:B---3--:R-:W-:Y:S02]  /*4db0*/  FMNMX.FTZ R3, R30, R31, !PT ;  /* 0x0000001f1e037209 */ /* 0x008fe40007810000 */
[----:B------:R-:W-:Y:S01]  /*4dc0*/  FMNMX.FTZ R31, R26, R27, !PT ;  /* 0x0000001b1a1f7209 */ /* 0x000fe20007810000 */
[----:B------:R-:W0:Y:S01]  /*4dd0*/  MUFU.TANH R36, R36 ;  /* 0x0000002400247308 */ /* 0x000e220000002400 */
[----:B------:R-:W-:Y:S01]  /*4de0*/  FSEL R27, R68, -INF , P1 ;  /* 0xff800000441b7808 */ /* 0x000fe20000800000 */
[----:B------:R-:W-:Y:S01]  /*4df0*/  FMUL.FTZ R32, R3, UR5 ;  /* 0x0000000503207c20 */ /* 0x000fe20008410000 */
[----:B------:R-:W-:Y:S02]  /*4e00*/  FMNMX.FTZ R4, R24, R31, !PT ;  /* 0x0000001f18047209 */ /* 0x000fe40007810000 */
[----:B------:R-:W-:-:S02]  /*4e10*/  CS2R R68, SRZ ;  /* 0x0000000000447805 */ /* 0x000fc4000001ff00 */
[----:B------:R-:W-:Y:S02]  /*4e20*/  ISETP.GT.AND P1, PT, R5, 0x19, PT ;  /* 0x000000190500780c */ /* 0x000fe40003f24270 */
[----:B------:R-:W-:Y:S01]  /*4e30*/  FMNMX.FTZ R4, R27, R4, !PT ;  /* 0x000000041b047209 */ /* 0x000fe20007810000 */
[----:B------:R3:W-:Y:S01]  /*4e40*/  MUFU.TANH R66, R29 ;  /* 0x0000001d00427308 */ /* 0x0007e20000002400 */
[----:B------:R-:W-:Y:S02]  /*4e50*/  FSEL R30, R53, -INF , P1 ;  /* 0xff800000351e7808 */ /* 0x000fe40000800000 */
[----:B------:R-:W-:Y:S02]  /*4e60*/  FMNMX.FTZ R31, R25, R4, !PT ;  /* 0x00000004191f7209 */ /* 0x000fe40007810000 */
[----:B------:R-:W-:Y:S02]  /*4e70*/  ISETP.GT.AND P1, PT, R5, 0x21, PT ;  /* 0x000000210500780c */ /* 0x000fe40003f24270 */
[----:B--2---:R-:W-:Y:S01]  /*4e80*/  FSEL R28, R40, -INF , P2 ;  /* 0xff800000281c7808 */ /* 0x004fe20001000000 */
[----:B------:R2:W0:Y:S01]  /*4e90*/  MUFU.TANH R70, R37 ;  /* 0x0000002500467308 */ /* 0x0004220000002400 */
[----:B------:R-:W-:-:S02]  /*4ea0*/  FMNMX.FTZ R33, R30, R31, !PT ;  /* 0x0000001f1e217209 */ /* 0x000fc40007810000 */
[----:B-----5:R-:W-:Y:S02]  /*4eb0*/  FSEL R31, R41, -INF , P1 ;  /* 0xff800000291f7808 */ /* 0x020fe40000800000 */
[----:B------:R-:W-:Y:S02]  /*4ec0*/  FMNMX.FTZ R4, R28, R33, !PT ;  /* 0x000000211c047209 */ /* 0x000fe40007810000 */
[----:B------:R-:W-:Y:S02]  /*4ed0*/  FSETP.NEU.FTZ.AND P2, PT, R3, -INF , PT ;  /* 0xff8000000300780b */ /* 0x000fe40003f5d000 */
[----:B------:R-:W-:Y:S02]  /*4ee0*/  ISETP.GT.AND P1, PT, R5, 0x29, PT ;  /* 0x000000290500780c */ /* 0x000fe40003f24270 */
[----:B---3--:R-:W-:Y:S02]  /*4ef0*/  FSEL R29, R44, -INF , P3 ;  /* 0xff8000002c1d7808 */ /* 0x008fe40001800000 */
[----:B------:R-:W-:-:S02]  /*4f00*/  FMNMX.FTZ R4, R31, R4, !PT ;  /* 0x000000041f047209 */ /* 0x000fc40007810000 */
[----:B------:R-:W-:Y:S02]  /*4f10*/  FSEL R45, R32, RZ, P2 ;  /* 0x000000ff202d7208 */ /* 0x000fe40001000000 */
[----:B------:R-:W-:Y:S02]  /*4f20*/  ISETP.GT.AND P2, PT, R5, 0x30, PT ;  /* 0x000000300500780c */ /* 0x000fe40003f44270 */
[----:B------:R-:W-:Y:S01]  /*4f30*/  FSEL R32, R34, -INF , P1 ;  /* 0xff80000022207808 */ /* 0x000fe20000800000 */
[--C-:B------:R-:W-:Y:S01]  /*4f40*/  FFMA.FTZ R42, R42, UR5, -R45.reuse ;  /* 0x000000052a2a7c23 */ /* 0x100fe2000801082d */
[----:B------:R-:W-:Y:S01]  /*4f50*/  FMNMX.FTZ R35, R29, R4, !PT ;  /* 0x000000041d237209 */ /* 0x000fe20007810000 */
[--C-:B------:R-:W-:Y:S01]  /*4f60*/  FFMA.FTZ R43, R43, UR5, -R45.reuse ;  /* 0x000000052b2b7c23 */ /* 0x100fe2000801082d */
[----:B------:R-:W-:Y:S01]  /*4f70*/  ISETP.GT.AND P1, PT, R5, 0x31, PT ;  /* 0x000000310500780c */ /* 0x000fe20003f24270 */
[--C-:B------:R-:W-:Y:S01]  /*4f80*/  FFMA.FTZ R46, R46, UR5, -R45.reuse ;  /* 0x000000052e2e7c23 */ /* 0x100fe2000801082d */
[----:B----4-:R-:W-:Y:S01]  /*4f90*/  FSEL R33, R38, -INF , P2 ;  /* 0xff80000026217808 */ /* 0x010fe20001000000 */
[----:B------:R-:W-:Y:S01]  /*4fa0*/  MUFU.EX2 R42, R42 ;  /* 0x0000002a002a7308 */ /* 0x000fe20000000800 */
[----:B------:R-:W-:Y:S01]  /*4fb0*/  FMNMX.FTZ R4, R32, R35, !PT ;  /* 0x0000002320047209 */ /* 0x000fe20007810000 */
[--C-:B------:R-:W-:Y:S01]  /*4fc0*/  FFMA.FTZ R47, R47, UR5, -R45.reuse ;  /* 0x000000052f2f7c23 */ /* 0x100fe2000801082d */
[----:B------:R-:W-:Y:S01]  /*4fd0*/  ISETP.GT.AND P2, PT, R5, 0x38, PT ;  /* 0x000000380500780c */ /* 0x000fe20003f44270 */
[--C-:B------:R-:W-:Y:S01]  /*4fe0*/  FFMA.FTZ R48, R48, UR5, -R45.reuse ;  /* 0x0000000530307c23 */ /* 0x100fe2000801082d */
[----:B-1----:R-:W-:Y:S01]  /*4ff0*/  FSEL R34, R39, -INF , P1 ;  /* 0xff80000027227808 */ /* 0x002fe20000800000 */
[--C-:B------:R-:W-:Y:S01]  /*5000*/  FFMA.FTZ R49, R49, UR5, -R45.reuse ;  /* 0x0000000531317c23 */ /* 0x100fe2000801082d */
[----:B--2---:R-:W-:Y:S01]  /*5010*/  FMNMX.FTZ R37, R33, R4, !PT ;  /* 0x0000000421257209 */ /* 0x004fe20007810000 */
[----:B------:R-:W1:Y:S01]  /*5020*/  MUFU.EX2 R43, R43 ;  /* 0x0000002b002b7308 */ /* 0x000e620000000800 */
[----:B------:R-:W-:Y:S01]  /*5030*/  ISETP.GT.AND P1, PT, R5, 0x39, PT ;  /* 0x000000390500780c */ /* 0x000fe20003f24270 */
[--C-:B------:R-:W-:Y:S01]  /*5040*/  FFMA.FTZ R50, R50, UR5, -R45.reuse ;  /* 0x0000000532327c23 */ /* 0x100fe2000801082d */
[----:B0-----:R-:W-:Y:S01]  /*5050*/  FSEL R35, R36, -INF , P2 ;  /* 0xff80000024237808 */ /* 0x001fe20001000000 */
[--C-:B------:R-:W-:Y:S01]  /*5060*/  FFMA.FTZ R51, R51, UR5, -R45.reuse ;  /* 0x0000000533337c23 */ /* 0x100fe2000801082d */
[----:B------:R-:W-:Y:S01]  /*5070*/  FMNMX.FTZ R4, R34, R37, !PT ;  /* 0x0000002522047209 */ /* 0x000fe20007810000 */
[--C-:B------:R-:W-:Y:S01]  /*5080*/  FFMA.FTZ R52, R52, UR5, -R45.reuse ;  /* 0x0000000534347c23 */ /* 0x100fe2000801082d */
[----:B------:R-:W-:Y:S01]  /*5090*/  ISETP.GT.AND P2, PT, R5, 0x40, PT ;  /* 0x000000400500780c */ /* 0x000fe20003f44270 */
[----:B------:R-:W0:Y:S01]  /*50a0*/  MUFU.EX2 R46, R46 ;  /* 0x0000002e002e7308 */ /* 0x000e220000000800 */
[----:B------:R-:W-:Y:S01]  /*50b0*/  FSEL R36, R70, -INF , P1 ;  /* 0xff80000046247808 */ /* 0x000fe20000800000 */
[--C-:B------:R-:W-:Y:S01]  /*50c0*/  FFMA.FTZ R54, R54, UR5, -R45.reuse ;  /* 0x0000000536367c23 */ /* 0x100fe2000801082d */
[----:B------:R-:W-:Y:S01]  /*50d0*/  FMNMX.FTZ R39, R35, R4, !PT ;  /* 0x0000000423277209 */ /* 0x000fe20007810000 */
[--C-:B------:R-:W-:Y:S01]  /*50e0*/  FFMA.FTZ R55, R55, UR5, -R45.reuse ;  /* 0x0000000537377c23 */ /* 0x100fe2000801082d */
[----:B------:R-:W-:Y:S01]  /*50f0*/  ISETP.GT.AND P1, PT, R5, 0x41, PT ;  /* 0x000000410500780c */ /* 0x000fe20003f24270 */
[--C-:B------:R-:W-:Y:S01]  /*5100*/  FFMA.FTZ R56, R56, UR5, -R45.reuse ;  /* 0x0000000538387c23 */ /* 0x100fe2000801082d */
[----:B------:R-:W-:Y:S01]  /*5110*/  FSEL R37, R71, -INF , P2 ;  /* 0xff80000047257808 */ /* 0x000fe20001000000 */
[----:B------:R-:W2:Y:S01]  /*5120*/  MUFU.EX2 R47, R47 ;  /* 0x0000002f002f7308 */ /* 0x000ea20000000800 */
[----:B------:R-:W-:Y:S01]  /*5130*/  FMNMX.FTZ R4, R36, R39, !PT ;  /* 0x0000002724047209 */ /* 0x000fe20007810000 */
[--C-:B------:R-:W-:Y:S01]  /*5140*/  FFMA.FTZ R57, R57, UR5, -R45.reuse ;  /* 0x0000000539397c23 */ /* 0x100fe2000801082d */
[----:B------:R-:W-:Y:S01]  /*5150*/  ISETP.GT.AND P2, PT, R5, 0x48, PT ;  /* 0x000000480500780c */ /* 0x000fe20003f44270 */
[--C-:B------:R-:W-:Y:S01]  /*5160*/  FFMA.FTZ R58, R58, UR5, -R45.reuse ;  /* 0x000000053a3a7c23 */ /* 0x100fe2000801082d */
[----:B------:R-:W-:Y:S01]  /*5170*/  FSEL R38, R64, -INF , P1 ;  /* 0xff80000040267808 */ /* 0x000fe20000800000 */
[--C-:B------:R-:W-:Y:S01]  /*5180*/  FFMA.FTZ R59, R59, UR5, -R45.reuse ;  /* 0x000000053b3b7c23 */ /* 0x100fe2000801082d */
[----:B------:R-:W-:Y:S01]  /*5190*/  FMNMX.FTZ R39, R37, R4, !PT ;  /* 0x0000000425277209 */ /* 0x000fe20007810000 */
[----:B------:R-:W-:Y:S01]  /*51a0*/  MUFU.EX2 R48, R48 ;  /* 0x0000003000307308 */ /* 0x000fe20000000800 */
[----:B------:R-:W-:Y:S01]  /*51b0*/  ISETP.GT.AND P1, PT, R5, 0x49, PT ;  /* 0x000000490500780c */ /* 0x000fe20003f24270 */
[----:B------:R-:W-:Y:S01]  /*51c0*/  FFMA.FTZ R60, R60, UR5, -R45 ;  /* 0x000000053c3c7c23 */ /* 0x000fe2000801082d */
[----:B------:R-:W-:Y:S01]  /*51d0*/  FSEL R5, R65, -INF , P2 ;  /* 0xff80000041057808 */ /* 0x000fe20001000000 */
[----:B-1----:R-:W-:Y:S01]  /*51e0*/  FADD.FTZ R65, R42, R43 ;  /* 0x0000002b2a417221 */ /* 0x002fe20000010000 */
[----:B------:R-:W-:Y:S01]  /*51f0*/  FMNMX.FTZ R4, R38, R39, !PT ;  /* 0x0000002726047209 */ /* 0x000fe20007810000 */
[----:B------:R-:W-:Y:S01]  /*5200*/  FFMA.FTZ R61, R61, UR5, -R45 ;  /* 0x000000053d3d7c23 */ /* 0x000fe2000801082d */
[----:B------:R-:W-:Y:S01]  /*5210*/  FSEL R39, R66, -INF , P1 ;  /* 0xff80000042277808 */ /* 0x000fe20000800000 */
[----:B------:R-:W1:Y:S01]  /*5220*/  MUFU.EX2 R49, R49 ;  /* 0x0000003100317308 */ /* 0x000e620000000800 */
[----:B------:R-:W-:Y:S01]  /*5230*/  FMNMX.FTZ R4, R5, R4, !PT ;  /* 0x0000000405047209 */ /* 0x000fe20007810000 */
[----:B0-----:R-:W-:Y:S01]  /*5240*/  FADD.FTZ R44, R46, R65 ;  /* 0x000000412e2c7221 */ /* 0x001fe20000010000 */
[--C-:B------:R-:W-:Y:S01]  /*5250*/  FFMA.FTZ R62, R62, UR5, -R45.reuse ;  /* 0x000000053e3e7c23 */ /* 0x100fe2000801082d */
[--C-:B------:R-:W-:Y:S01]  /*5260*/  FFMA.FTZ R63, R63, UR5, -R45.reuse ;  /* 0x000000053f3f7c23 */ /* 0x100fe2000801082d */
[----:B------:R-:W-:Y:S01]  /*5270*/  FMNMX.FTZ R4, R39, R4, !PT ;  /* 0x0000000427047209 */ /* 0x000fe20007810000 */
[----:B--2---:R-:W-:Y:S01]  /*5280*/  FADD.FTZ R65, R47, R44 ;  /* 0x0000002c2f417221 */ /* 0x004fe20000010000 */
[----:B------:R-:W-:Y:S01]  /*5290*/  FFMA.FTZ R2, R2, UR5, -R45 ;  /* 0x0000000502027c23 */ /* 0x000fe2000801082d */
[----:B------:R-:W-:Y:S01]  /*52a0*/  MUFU.EX2 R50, R50 ;  /* 0x0000003200327308 */ /* 0x000fe20000000800 */
[----:B------:R-:W-:Y:S01]  /*52b0*/  F2FP.BF16.F32.PACK_AB R209, R43, R42 ;  /* 0x0000002a2bd1723e */ /* 0x000fe200000010ff */
[----:B------:R-:W0:Y:S01]  /*52c0*/  SHFL.BFLY PT, R41, R4, 0x2, 0x1f ;  /* 0x0c401f0004297f89 */ /* 0x000e2200000e0000 */
[----:B------:R-:W-:-:S02]  /*52d0*/  F2FP.BF16.F32.PACK_AB R211, R47, R46 ;  /* 0x0000002e2fd3723e */ /* 0x000fc400000010ff */
[----:B------:R-:W-:Y:S02]  /*52e0*/  CS2R R70, SRZ ;  /* 0x0000000000467805 */ /* 0x000fe4000001ff00 */
[----:B------:R-:W-:Y:S02]  /*52f0*/  CS2R R66, SRZ ;  /* 0x0000000000427805 */ /* 0x000fe4000001ff00 */
[----:B------:R-:W-:Y:S01]  /*5300*/  CS2R R46, SRZ ;  /* 0x00000000002e7805 */ /* 0x000fe2000001ff00 */
[----:B------:R-:W2:Y:S01]  /*5310*/  MUFU.EX2 R51, R51 ;  /* 0x0000003300337308 */ /* 0x000ea20000000800 */
[----:B-1----:R-:W-:-:S07]  /*5320*/  F2FP.BF16.F32.PACK_AB R205, R49, R48 ;  /* 0x0000003031cd723e */ /* 0x002fce00000010ff */
[----:B------:R-:W-:Y:S08]  /*5330*/  MUFU.EX2 R52, R52 ;  /* 0x0000003400347308 */ /* 0x000ff00000000800 */
[----:B------:R-:W-:Y:S01]  /*5340*/  MUFU.EX2 R201, R54 ;  /* 0x0000003600c97308 */ /* 0x000fe20000000800 */
[----:B--2---:R-:W-:Y:S02]  /*5350*/  F2FP.BF16.F32.PACK_AB R207, R51, R50 ;  /* 0x0000003233cf723e */ /* 0x004fe400000010ff */
[----:B0-----:R-:W-:-:S05]  /*5360*/  FMNMX.FTZ R41, R4, R41, !PT ;  /* 0x0000002904297209 */ /* 0x001fca0007810000 */
[----:B------:R-:W0:Y:S01]  /*5370*/  SHFL.BFLY PT, R4, R41, 0x1, 0x1f ;  /* 0x0c201f0029047f89 */ /* 0x000e2200000e0000 */
[----:B------:R-:W-:Y:S08]  /*5380*/  MUFU.EX2 R55, R55 ;  /* 0x0000003700377308 */ /* 0x000ff00000000800 */
[----:B------:R-:W1:Y:S08]  /*5390*/  MUFU.EX2 R56, R56 ;  /* 0x0000003800387308 */ /* 0x000e700000000800 */
[----:B------:R-:W-:Y:S01]  /*53a0*/  MUFU.EX2 R57, R57 ;  /* 0x0000003900397308 */ /* 0x000fe20000000800 */
[----:B0-----:R-:W-:-:S07]  /*53b0*/  FMNMX.FTZ R4, R41, R4, !PT ;  /* 0x0000000429047209 */ /* 0x001fce0007810000 */
[----:B------:R-:W0:Y:S01]  /*53c0*/  MUFU.EX2 R58, R58 ;  /* 0x0000003a003a7308 */ /* 0x000e220000000800 */
[----:B-1----:R-:W-:Y:S02]  /*53d0*/  F2FP.BF16.F32.PACK_AB R203, R56, R55 ;  /* 0x0000003738cb723e */ /* 0x002fe400000010ff */
[C---:B------:R-:W-:Y:S01]  /*53e0*/  FSETP.NEU.FTZ.AND P1, PT, R4.reuse, -INF , PT ;  /* 0xff8000000400780b */ /* 0x040fe20003f3d000 */
[----:B------:R-:W-:-:S04]  /*53f0*/  FMUL.FTZ R40, R4, UR5 ;  /* 0x0000000504287c20 */ /* 0x000fc80008410000 */
[----:B------:R-:W-:Y:S01]  /*5400*/  MUFU.EX2 R59, R59 ;  /* 0x0000003b003b7308 */ /* 0x000fe20000000800 */
[----:B------:R-:W-:Y:S02]  /*5410*/  FSEL R40, R40, RZ, P1 ;  /* 0x000000ff28287208 */ /* 0x000fe40000800000 */
[----:B------:R-:W-:-:S03]  /*5420*/  PLOP3.LUT P1, PT, PT, PT, UP0, 0x80, 0x0 ;  /* 0x000000000000781c */ /* 0x000fc60003f2f008 */
        /* <DEDUP_REMOVED lines=20> */
[--C-:B------:R-:W-:Y:S01]  /*5570*/  FFMA.FTZ R5, R5, UR5, -R40.reuse ;  /* 0x0000000505057c23 */ /* 0x100fe20008010828 */
[----:B------:R-:W-:Y:S01]  /*5580*/  FFMA.FTZ R39, R39, UR5, -R40 ;  /* 0x0000000527277c23 */ /* 0x000fe20008010828 */
[----:B------:R-:W2:Y:S01]  /*5590*/  MUFU.EX2 R20, R20 ;  /* 0x0000001400147308 */ /* 0x000ea20000000800 */
[----:B0-----:R-:W-:-:S07]  /*55a0*/  F2FP.BF16.F32.PACK_AB R197, R58, R57 ;  /* 0x000000393ac5723e */ /* 0x001fce00000010ff */
[----:B------:R2:W0:Y:S01]  /*55b0*/  MUFU.EX2 R41, R26 ;  /* 0x0000001a00297308 */ /* 0x0004220000000800 */
[----:B-1----:R-:W-:Y:S01]  /*55c0*/  FADD.FTZ R53, R18, R21 ;  /* 0x0000001512357221 */ /* 0x002fe20000010000 */
[----:B------:R-:W-:-:S06]  /*55d0*/  F2FP.BF16.F32.PACK_AB R208, R21, R18 ;  /* 0x0000001215d0723e */ /* 0x000fcc00000010ff */
[----:B------:R-:W1:Y:S01]  /*55e0*/  MUFU.EX2 R24, R24 ;  /* 0x0000001800187308 */ /* 0x000e620000000800 */
[----:B--2---:R-:W-:-:S07]  /*55f0*/  FADD.FTZ R26, R20, R53 ;  /* 0x00000035141a7221 */ /* 0x004fce0000010000 */
[----:B------:R-:W2:Y:S01]  /*5600*/  MUFU.EX2 R27, R27 ;  /* 0x0000001b001b7308 */ /* 0x000ea20000000800 */
[C---:B0-----:R-:W-:Y:S01]  /*5610*/  FADD.FTZ R53, R41.reuse, R26 ;  /* 0x0000001a29357221 */ /* 0x041fe20000010000 */
[----:B------:R-:W-:Y:S01]  /*5620*/  FADD.FTZ R26, R48, R65 ;  /* 0x00000041301a7221 */ /* 0x000fe20000010000 */
[----:B------:R-:W-:Y:S02]  /*5630*/  F2FP.BF16.F32.PACK_AB R210, R41, R20 ;  /* 0x0000001429d2723e */ /* 0x000fe400000010ff */
[----:B------:R-:W-:Y:S02]  /*5640*/  CS2R R64, SRZ ;  /* 0x0000000000407805 */ /* 0x000fe4000001ff00 */
[----:B------:R-:W-:Y:S01]  /*5650*/  CS2R R40, SRZ ;  /* 0x0000000000287805 */ /* 0x000fe2000001ff00 */
[----:B------:R-:W-:Y:S01]  /*5660*/  FADD.FTZ R45, R49, R26 ;  /* 0x0000001a312d7221 */ /* 0x000fe20000010000 */
[----:B------:R-:W-:Y:S01]  /*5670*/  CS2R R48, SRZ ;  /* 0x0000000000307805 */ /* 0x000fe2000001ff00 */
[----:B------:R-:W0:Y:S01]  /*5680*/  MUFU.EX2 R25, R25 ;  /* 0x0000001900197308 */ /* 0x000e220000000800 */
[----:B-1----:R-:W-:-:S07]  /*5690*/  FADD.FTZ R0, R24, R53 ;  /* 0x0000003518007221 */ /* 0x002fce0000010000 */
[----:B------:R-:W1:Y:S01]  /*56a0*/  MUFU.EX2 R30, R30 ;  /* 0x0000001e001e7308 */ /* 0x000e620000000800 */
[C---:B--2---:R-:W-:Y:S01]  /*56b0*/  FADD.FTZ R0, R27.reuse, R0 ;  /* 0x000000001b007221 */ /* 0x044fe20000010000 */
[----:B------:R-:W-:-:S06]  /*56c0*/  F2FP.BF16.F32.PACK_AB R204, R27, R24 ;  /* 0x000000181bcc723e */ /* 0x000fcc00000010ff */
[----:B------:R-:W2:Y:S01]  /*56d0*/  MUFU.EX2 R28, R28 ;  /* 0x0000001c001c7308 */ /* 0x000ea20000000800 */
[----:B0-----:R-:W-:Y:S01]  /*56e0*/  FADD.FTZ R53, R25, R0 ;  /* 0x0000000019357221 */ /* 0x001fe20000010000 */
[----:B------:R-:W-:-:S04]  /*56f0*/  FADD.FTZ R0, R50, R45 ;  /* 0x0000002d32007221 */ /* 0x000fc80000010000 */
[----:B------:R-:W-:Y:S01]  /*5700*/  FADD.FTZ R45, R51, R0 ;  /* 0x00000000332d7221 */ /* 0x000fe20000010000 */
[----:B------:R-:W-:Y:S01]  /*5710*/  CS2R R50, SRZ ;  /* 0x0000000000327805 */ /* 0x000fe2000001ff00 */
[----:B------:R-:W0:Y:S01]  /*5720*/  MUFU.EX2 R31, R31 ;  /* 0x0000001f001f7308 */ /* 0x000e220000000800 */
[----:B-1----:R-:W-:Y:S01]  /*5730*/  FADD.FTZ R53, R30, R53 ;  /* 0x000000351e357221 */ /* 0x002fe20000010000 */
[----:B------:R-:W-:Y:S01]  /*5740*/  FADD.FTZ R26, R52, R45 ;  /* 0x0000002d341a7221 */ /* 0x000fe20000010000 */
[----:B------:R-:W-:-:S03]  /*5750*/  F2FP.BF16.F32.PACK_AB R206, R30, R25 ;  /* 0x000000191ece723e */ /* 0x000fc600000010ff */
[C---:B------:R-:W-:Y:S01]  /*5760*/  FADD.FTZ R26, R201.reuse, R26 ;  /* 0x0000001ac91a7221 */ /* 0x040fe20000010000 */
[----:B------:R-:W-:Y:S01]  /*5770*/  F2FP.BF16.F32.PACK_AB R201, R201, R52 ;  /* 0x00000034c9c9723e */ /* 0x000fe200000010ff */
[----:B------:R-:W1:Y:S01]  /*5780*/  MUFU.EX2 R29, R29 ;  /* 0x0000001d001d7308 */ /* 0x000e620000000800 */
[----:B--2---:R-:W-:Y:S01]  /*5790*/  FADD.FTZ R0, R28, R53 ;  /* 0x000000351c007221 */ /* 0x004fe20000010000 */
[----:B------:R-:W-:Y:S01]  /*57a0*/  FADD.FTZ R45, R55, R26 ;  /* 0x0000001a372d7221 */ /* 0x000fe20000010000 */
[----:B------:R-:W-:Y:S02]  /*57b0*/  CS2R R54, SRZ ;  /* 0x0000000000367805 */ /* 0x000fe4000001ff00 */
[----:B------:R-:W-:Y:S01]  /*57c0*/  CS2R R52, SRZ ;  /* 0x0000000000347805 */ /* 0x000fe2000001ff00 */
[----:B------:R-:W-:Y:S01]  /*57d0*/  FADD.FTZ R26, R56, R45 ;  /* 0x0000002d381a7221 */ /* 0x000fe20000010000 */
[----:B------:R-:W-:Y:S01]  /*57e0*/  CS2R R44, SRZ ;  /* 0x00000000002c7805 */ /* 0x000fe2000001ff00 */
[----:B------:R-:W2:Y:S01]  /*57f0*/  MUFU.EX2 R32, R32 ;  /* 0x0000002000207308 */ /* 0x000ea20000000800 */
[----:B0-----:R-:W-:Y:S01]  /*5800*/  FADD.FTZ R0, R31, R0 ;  /* 0x000000001f007221 */ /* 0x001fe20000010000 */
[----:B------:R-:W-:Y:S01]  /*5810*/  FADD.FTZ R21, R57, R26 ;  /* 0x0000001a39157221 */ /* 0x000fe20000010000 */
[----:B------:R-:W-:-:S02]  /*5820*/  F2FP.BF16.F32.PACK_AB R200, R31, R28 ;  /* 0x0000001c1fc8723e */ /* 0x000fc400000010ff */
[----:B------:R-:W-:Y:S02]  /*5830*/  CS2R R56, SRZ ;  /* 0x0000000000387805 */ /* 0x000fe4000001ff00 */
[----:B------:R-:W-:Y:S01]  /*5840*/  CS2R R30, SRZ ;  /* 0x00000000001e7805 */ /* 0x000fe2000001ff00 */
[----:B------:R-:W-:Y:S01]  /*5850*/  FADD.FTZ R18, R58, R21 ;  /* 0x000000153a127221 */ /* 0x000fe20000010000 */
[----:B------:R-:W-:Y:S01]  /*5860*/  CS2R R26, SRZ ;  /* 0x00000000001a7805 */ /* 0x000fe2000001ff00 */
[----:B------:R-:W0:Y:S01]  /*5870*/  MUFU.EX2 R33, R33 ;  /* 0x0000002100217308 */ /* 0x000e220000000800 */
[----:B-1----:R-:W-:Y:S01]  /*5880*/  FADD.FTZ R43, R29, R0 ;  /* 0x000000001d2b7221 */ /* 0x002fe20000010000 */
[----:B------:R-:W-:-:S06]  /*5890*/  FADD.FTZ R25, R59, R18 ;  /* 0x000000123b197221 */ /* 0x000fcc0000010000 */
[----:B------:R-:W1:Y:S01]  /*58a0*/  MUFU.EX2 R34, R34 ;  /* 0x0000002200227308 */ /* 0x000e620000000800 */
[C---:B--2---:R-:W-:Y:S01]  /*58b0*/  FADD.FTZ R0, R32.reuse, R43 ;  /* 0x0000002b20007221 */ /* 0x044fe20000010000 */
[----:B------:R-:W-:Y:S02]  /*58c0*/  F2FP.BF16.F32.PACK_AB R202, R32, R29 ;  /* 0x0000001d20ca723e */ /* 0x000fe400000010ff */
[----:B------:R-:W-:-:S04]  /*58d0*/  CS2R R28, SRZ ;  /* 0x00000000001c7805 */ /* 0x000fc8000001ff00 */
[----:B------:R-:W2:Y:S01]  /*58e0*/  MUFU.EX2 R35, R35 ;  /* 0x0000002300237308 */ /* 0x000ea20000000800 */
[----:B0-----:R-:W-:-:S07]  /*58f0*/  FADD.FTZ R43, R33, R0 ;  /* 0x00000000212b7221 */ /* 0x001fce0000010000 */
[----:B------:R-:W0:Y:S01]  /*5900*/  MUFU.EX2 R36, R36 ;  /* 0x0000002400247308 */ /* 0x000e220000000800 */
[C---:B-1----:R-:W-:Y:S01]  /*5910*/  FADD.FTZ R0, R34.reuse, R43 ;  /* 0x0000002b22007221 */ /* 0x042fe20000010000 */
[----:B------:R-:W-:Y:S02]  /*5920*/  F2FP.BF16.F32.PACK_AB R196, R34, R33 ;  /* 0x0000002122c4723e */ /* 0x000fe400000010ff */
[----:B------:R-:W-:Y:S02]  /*5930*/  CS2R R42, SRZ ;  /* 0x00000000002a7805 */ /* 0x000fe4000001ff00 */
[----:B------:R-:W-:Y:S02]  /*5940*/  CS2R R32, SRZ ;  /* 0x0000000000207805 */ /* 0x000fe4000001ff00 */
[----:B------:R-:W1:Y:S01]  /*5950*/  MUFU.EX2 R60, R60 ;  /* 0x0000003c003c7308 */ /* 0x000e620000000800 */
[----:B--2---:R-:W-:-:S07]  /*5960*/  FADD.FTZ R21, R35, R0 ;  /* 0x0000000023157221 */ /* 0x004fce0000010000 */
[----:B------:R-:W2:Y:S01]  /*5970*/  MUFU.EX2 R37, R37 ;  /* 0x0000002500257308 */ /* 0x000ea20000000800 */
[C---:B0-----:R-:W-:Y:S01]  /*5980*/  FADD.FTZ R0, R36.reuse, R21 ;  /* 0x0000001524007221 */ /* 0x041fe20000010000 */
[----:B------:R-:W-:Y:S02]  /*5990*/  F2FP.BF16.F32.PACK_AB R198, R36, R35 ;  /* 0x0000002324c6723e */ /* 0x000fe400000010ff */
[----:B------:R-:W-:-:S04]  /*59a0*/  CS2R R34, SRZ ;  /* 0x0000000000227805 */ /* 0x000fc8000001ff00 */
[----:B------:R-:W0:Y:S01]  /*59b0*/  MUFU.EX2 R61, R61 ;  /* 0x0000003d003d7308 */ /* 0x000e220000000800 */
[C---:B-1----:R-:W-:Y:S01]  /*59c0*/  FADD.FTZ R18, R60.reuse, R25 ;  /* 0x000000193c127221 */ /* 0x042fe20000010000 */
[----:B------:R-:W-:Y:S02]  /*59d0*/  F2FP.BF16.F32.PACK_AB R199, R60, R59 ;  /* 0x0000003b3cc7723e */ /* 0x000fe400000010ff */
[----:B------:R-:W-:-:S04]  /*59e0*/  CS2R R58, SRZ ;  /* 0x00000000003a7805 */ /* 0x000fc8000001ff00 */
[----:B------:R-:W1:Y:S01]  /*59f0*/  MUFU.EX2 R38, R38 ;  /* 0x0000002600267308 */ /* 0x000e620000000800 */
[----:B--2---:R-:W-:-:S07]  /*5a00*/  FADD.FTZ R21, R37, R0 ;  /* 0x0000000025157221 */ /* 0x004fce0000010000 */
[----:B------:R-:W2:Y:S01]  /*5a10*/  MUFU.EX2 R62, R62 ;  /* 0x0000003e003e7308 */ /* 0x000ea20000000800 */
[----:B0-----:R-:W-:-:S07]  /*5a20*/  FADD.FTZ R25, R61, R18 ;  /* 0x000000123d197221 */ /* 0x001fce0000010000 */
[----:B------:R-:W0:Y:S01]  /*5a30*/  MUFU.EX2 R5, R5 ;  /* 0x0000000500057308 */ /* 0x000e220000000800 */
[C---:B-1----:R-:W-:Y:S01]  /*5a40*/  FADD.FTZ R0, R38.reuse, R21 ;  /* 0x0000001526007221 */ /* 0x042fe20000010000 */
[----:B------:R-:W-:Y:S02]  /*5a50*/  F2FP.BF16.F32.PACK_AB R192, R38, R37 ;  /* 0x0000002526c0723e */ /* 0x000fe400000010ff */
[----:B------:R-:W-:-:S04]  /*5a60*/  CS2R R36, SRZ ;  /* 0x0000000000247805 */ /* 0x000fc8000001ff00 */
[----:B------:R-:W1:Y:S01]  /*5a70*/  MUFU.EX2 R63, R63 ;  /* 0x0000003f003f7308 */ /* 0x000e620000000800 */
[C---:B--2---:R-:W-:Y:S01]  /*5a80*/  FADD.FTZ R18, R62.reuse, R25 ;  /* 0x000000193e127221 */ /* 0x044fe20000010000 */
[----:B------:R-:W-:Y:S02]  /*5a90*/  F2FP.BF16.F32.PACK_AB R193, R62, R61 ;  /* 0x0000003d3ec1723e */ /* 0x000fe400000010ff */
[----:B------:R-:W-:-:S04]  /*5aa0*/  CS2R R60, SRZ ;  /* 0x00000000003c7805 */ /* 0x000fc8000001ff00 */
[----:B------:R2:W3:Y:S01]  /*5ab0*/  MUFU.EX2 R194, R39 ;  /* 0x0000002700c27308 */ /* 0x0004e20000000800 */
[----:B0-----:R-:W-:Y:S01]  /*5ac0*/  FADD.FTZ R21, R5, R0 ;  /* 0x0000000005157221 */ /* 0x001fe20000010000 */
[----:B------:R-:W-:-:S06]  /*5ad0*/  IMAD.MOV.U32 R0, RZ, RZ, 0x3f800000 ;  /* 0x3f800000ff007424 */ /* 0x000fcc00078e00ff */
[----:B------:R-:W0:Y:S01]  /*5ae0*/  MUFU.EX2 R2, R2 ;  /* 0x0000000200027308 */ /* 0x000e220000000800 */
[----:B-1----:R-:W-:Y:S01]  /*5af0*/  FADD.FTZ R25, R63, R18 ;  /* 0x000000123f197221 */ /* 0x002fe20000010000 */
[----:B--2---:R-:W-:Y:S01]  /*5b00*/  CS2R R38, SRZ ;  /* 0x0000000000267805 */ /* 0x004fe2000001ff00 */
[C---:B---3--:R-:W-:Y:S01]  /*5b10*/  FADD.FTZ R18, R194.reuse, R21 ;  /* 0x00000015c2127221 */ /* 0x048fe20000010000 */
[----:B------:R-:W-:Y:S01]  /*5b20*/  F2FP.BF16.F32.PACK_AB R194, R194, R5 ;  /* 0x00000005c2c2723e */ /* 0x000fe200000010ff */
[C---:B0-----:R-:W-:Y:S01]  /*5b30*/  FADD.FTZ R5, R2.reuse, R25 ;  /* 0x0000001902057221 */ /* 0x041fe20000010000 */
[----:B------:R-:W-:Y:S01]  /*5b40*/  F2FP.BF16.F32.PACK_AB R195, R2, R63 ;  /* 0x0000003f02c3723e */ /* 0x000fe200000010ff */
[----:B------:R-:W-:Y:S01]  /*5b50*/  IMAD.MOV.U32 R2, RZ, RZ, 0x3f800000 ;  /* 0x3f800000ff027424 */ /* 0x000fe200078e00ff */
[----:B------:R-:W-:Y:S02]  /*5b60*/  CS2R R62, SRZ ;  /* 0x00000000003e7805 */ /* 0x000fe4000001ff00 */
[----:B------:R-:W-:Y:S01]  /*5b70*/  CS2R R24, SRZ ;  /* 0x0000000000187805 */ /* 0x000fe2000001ff00 */
[----:B------:R-:W-:Y:S06]  /*5b80*/  @!P1 BRA `(.L_x_2210) ;  /* 0x0000004000d49947 */ /* 0x000fec0003800000 */
[----:B------:R-:W-:Y:S01]  /*5b90*/  R2UR UR4, R17 ;  /* 0x00000000110472ca */ /* 0x000fe200000e0000 */
[----:B------:R-:W-:Y:S01]  /*5ba0*/  IMAD.MOV.U32 R21, RZ, RZ, R4 ;  /* 0x000000ffff157224 */ /* 0x000fe200078e0004 */
[----:B------:R-:W-:Y:S01]  /*5bb0*/  MOV R228, R3 ;  /* 0x0000000300e47202 */ /* 0x000fe20000000f00 */
[----:B------:R-:W-:Y:S01]  /*5bc0*/  IMAD.MOV.U32 R2, RZ, RZ, 0x3f800000 ;  /* 0x3f800000ff027424 */ /* 0x000fe200078e00ff */
[----:B------:R-:W-:Y:S01]  /*5bd0*/  UMOV UR60, UR36 ;  /* 0x00000024003c7c82 */ /* 0x000fe20008000000 */
[----:B------:R-:W-:Y:S01]  /*5be0*/  IMAD.MOV.U32 R151, RZ, RZ, RZ ;  /* 0x000000ffff977224 */ /* 0x000fe200078e00ff */
[----:B------:R-:W-:-:S07]  /*5bf0*/  ULDC UR37, c[0x0][0x9d8] ;  /* 0x0002760000257ab9 */ /* 0x000fce0000000800 */
[----:B------:R-:W-:-:S07]  /*5c00*/  IMAD.U32 R20, RZ, RZ, UR4 ;  /* 0x00000004ff147e24 */ /* 0x000fce000f8e00ff */
.L_x_2221:
[----:B------:R-:W-:Y:S01]  /*5c10*/  R2UR UR5, R20 ;  /* 0x00000000140572ca */ /* 0x000fe200000e0000 */
[----:B------:R-:W-:-:S04]  /*5c20*/  UISETP.NE.AND UP0, UPT, UR60, 0x1, UPT ;  /* 0x000000013c00788c */ /* 0x000fc8000bf05270 */
[----:B------:R-:W-:-:S08]  /*5c30*/  USEL UR4, URZ, 0x1, UP0 ;  /* 0x000000013f047887 */ /* 0x000fd00008000000 */
[----:B------:R-:W-:-:S06]  /*5c40*/  ULOP3.LUT UR4, UR5, UR4, URZ, 0x3c, !UPT ;  /* 0x0000000405047292 */ /* 0x000fcc000f8e3c3f */
[----:B------:R-:W-:Y:S01]  /*5c50*/  IMAD.U32 R17, RZ, RZ, UR4 ;  /* 0x00000004ff117e24 */ /* 0x000fe2000f8e00ff */
[----:B------:R-:W-:Y:S06]  /*5c60*/  @!P0 BRA `(.L_x_2211) ;  /* 0x0000000000048947 */ /* 0x000fec0003800000 */
[----:B------:R-:W-:Y:S01]  /*5c70*/  BPT.TRAP 0x1 ;  /* 0x000000040000795c */ /* 0x000fe20000300000 */
.L_x_2211:
[----:B------:R-:W-:Y:S01]  /*5c80*/  R2UR UR4, R16 ;  /* 0x00000000100472ca */ /* 0x000fe200000e0000 */
[----:B------:R-:W-:Y:S01]  /*5c90*/  UIADD3 UR36, UR60, 0x1, URZ ;  /* 0x000000013c247890 */ /* 0x000fe2000fffe03f */
[----:B------:R-:W-:-:S03]  /*5ca0*/  R2UR UR5, R17 ;  /* 0x00000000110572ca */ /* 0x000fc600000e0000 */
[----:B------:R-:W-:-:S04]  /*5cb0*/  UISETP.NE.AND UP0, UPT, UR36, 0x2, UPT ;  /* 0x000000022400788c */ /* 0x000fc8000bf05270 */
[----:B------:R-:W-:-:S04]  /*5cc0*/  USEL UR36, UR36, URZ, UP0 ;  /* 0x0000003f24247287 */ /* 0x000fc80008000000 */
[----:B------:R-:W-:Y:S02]  /*5cd0*/  ULEA UR4, UR36, UR4, 0x3 ;  /* 0x0000000424047291 */ /* 0x000fe4000f8e183f */
[----:B------:R-:W-:-:S04]  /*5ce0*/  MOV R4, UR5 ;  /* 0x0000000500047c02 */ /* 0x000fc80008000f00 */
[----:B------:R-:W-:Y:S01]  /*5cf0*/  SHF.L.U32 R4, R4, 0x1f, RZ ;  /* 0x0000001f04047819 */ /* 0x000fe200000006ff */
[----:B------:R-:W-:-:S03]  /*5d00*/  IMAD.U32 R3, RZ, RZ, UR4 ;  /* 0x00000004ff037e24 */ /* 0x000fc6000f8e00ff */
[----:B------:R0:W1:Y:S01]  /*5d10*/  SYNCS.PHASECHK.TRANS64.TRYWAIT P1, [UR4+0x38830], R4 ;  /* 0x03883004ff0075a7 */ /* 0x0000620008020144 */
[----:B------:R-:W-:Y:S05]  /*5d20*/  @!P0 BRA `(.L_x_2212) ;  /* 0x0000000000048947 */ /* 0x000fea0003800000 */
[----:B------:R-:W-:Y:S01]  /*5d30*/  BPT.TRAP 0x1 ;  /* 0x000000040000795c */ /* 0x000fe20000300000 */
.L_x_2212:
[----:B-1----:R-:W-:Y:S05]  /*5d40*/  @P1 BRA `(.L_x_2213) ;  /* 0x00000000000c1947 */ /* 0x002fea0003800000 */
[----:B------:R-:W-:-:S13]  /*5d50*/  R2UR UR4, R3 ;  /* 0x00000000030472ca */ /* 0x000fda00000e0000 */
[----:B------:R-:W1:Y:S02]  /*5d60*/  SYNCS.PHASECHK.TRANS64.TRYWAIT P1, [UR4+0x38830], R4 ;  /* 0x03883004ff0075a7 */ /* 0x000e640008020144 */
[----:B-1----:R-:W-:Y:S05]  /*5d70*/  @!P1 BRA `(.L_x_2214) ;  /* 0x0000010400cc9947 */ /* 0x002fea0003800000 */
.L_x_2213:
        /* <DEDUP_REMOVED lines=23> */
[----:B------:R-:W-:Y:S01]  /*5ef0*/  UIADD3 UR58, UR4, 0x80, URZ ;  /* 0x00000080043a7890 */ /* 0x000fe2000fffe03f */
[-C--:B------:R-:W-:Y:S01]  /*5f00*/  FMUL.FTZ R28, R28, R0.reuse ;  /* 0x000000001c1c7220 */ /* 0x080fe20000410000 */
        /* <DEDUP_REMOVED lines=57> */
[----:B------:R-:W-:Y:S01]  /*62a0*/  UIADD3 UR58, UR4, 0x100, URZ ;  /* 0x00000100043a7890 */ /* 0x000fe2000fffe03f */
[-C--:B------:R-:W-:Y:S01]  /*62b0*/  FMUL.FTZ R109, R109, R0.reuse ;  /* 0x000000006d6d7220 */ /* 0x080fe20000410000 */
[----:B------:R-:W-:Y:S01]  /*62c0*/  UMOV UR56, UR6 ;  /* 0x0000000600387c82 */ /* 0x000fe20008000000 */
[----:B------:R-:W-:Y:S01]  /*62d0*/  UMOV UR57, UR7 ;  /* 0x0000000700397c82 */ /* 0x000fe20008000000 */
        /* <DEDUP_REMOVED lines=95> */
[----:B------:R-:W-:Y:S01]  /*68d0*/  UIADD3 UR58, UR4, 0x200, URZ ;  /* 0x00000200043a7890 */ /* 0x000fe2000fffe03f */
[----:B------:R-:W-:Y:S01]  /*68e0*/  UMOV UR56, UR6 ;  /* 0x0000000600387c82 */ /* 0x000fe20008000000 */
[----:B------:R-:W-:Y:S01]  /*68f0*/  UMOV UR57, UR7 ;  /* 0x0000000700397c82 */ /* 0x000fe20008000000 */
[----:B------:R-:W-:Y:S01]  /*6900*/  UMOV UR59, 0x40000040 ;  /* 0x40000040003b7882 */ /* 0x000fe20000000000 */
        /* <DEDUP_REMOVED lines=141> */
[----:B------:R-:W-:Y:S02]  /*71e0*/  R2UR UR10, R6 ;  /* 0x00000000060a72ca */ /* 0x000fe400000e0000 */
[----:B------:R-:W-:-:S11]  /*71f0*/  R2UR UR11, R7 ;  /* 0x00000000070b72ca */ /* 0x000fd600000e0000 */
[----:B------:R-:W-:Y:S02]  /*7200*/  UMOV UR56, UR10 ;  /* 0x0000000a00387c82 */ /* 0x000fe40008000000 */
[----:B------:R-:W-:Y:S01]  /*7210*/  UMOV UR57, UR11 ;  /* 0x0000000b00397c82 */ /* 0x000fe20008000000 */
[----:B------:R-:W-:Y:S01]  /*7220*/  UMOV UR5, UR11 ;  /* 0x0000000b00057c82 */ /* 0x000fe20008000000 */
        /* <DEDUP_REMOVED lines=22> */
[----:B------:R-:W-:Y:S03]  /*7390*/  HGMMA.64x16x16.F32.BF16 R152, gdesc[UR12], R152, gsb0 ;  /* 0x002000000c9879f0 */ /* 0x000fe60008001898 */
        /* <DEDUP_REMOVED lines=236> */
[----:B------:R-:W-:Y:S05]  /*8260*/  @!P0 BRA `(.L_x_2215) ;  /* 0x0000000000048947 */ /* 0x000fea0003800000 */
[----:B------:R-:W-:Y:S01]  /*8270*/  BPT.TRAP 0x1 ;  /* 0x000000040000795c */ /* 0x000fe20000300000 */
.L_x_2215:
        /* <DEDUP_REMOVED lines=8> */
.L_x_2216:
[----:B--2---:R-:W-:Y:S05]  /*8300*/  @P1 BRA `(.L_x_2217) ;  /* 0x0000000000081947 */ /* 0x004fea0003800000 */
[----:B------:R-:W2:Y:S02]  /*8310*/  SYNCS.PHASECHK.TRANS64.TRYWAIT P1, [UR4+0x38850], R0 ;  /* 0x03885000ff0075a7 */ /* 0x000ea40008020144 */
[----:B--2---:R-:W-:Y:S05]  /*8320*/  @!P1 BRA `(.L_x_2218) ;  /* 0x000000e0007c9947 */ /* 0x004fea0003800000 */
.L_x_2217:
        /* <DEDUP_REMOVED lines=37> */
.L_x_2219:
[----:B------:R-:W-:Y:S01]  /*8580*/  R2UR UR6, R212 ;  /* 0x00000000d40672ca */ /* 0x000fe200000e0000 */
[----:B-12---:R-:W-:Y:S01]  /*8590*/  FMUL.FTZ R0, R187, UR37 ;  /* 0x00000025bb007c20 */ /* 0x006fe20008410000 */
[----:B------:R-:W-:Y:S01]  /*85a0*/  R2UR UR5, R213 ;  /* 0x00000000d50572ca */ /* 0x000fe200000e0000 */
[----:B------:R-:W-:Y:S01]  /*85b0*/  FMUL.FTZ R187, R188, UR37 ;  /* 0x00000025bcbb7c20 */ /* 0x000fe20008410000 */
[----:B------:R-:W-:Y:S01]  /*85c0*/  FMUL.FTZ R188, R177, UR37 ;  /* 0x00000025b1bc7c20 */ /* 0x000fe20008410000 */
[----:B------:R-:W-:Y:S01]  /*85d0*/  FMUL.FTZ R177, R179, UR37 ;  /* 0x00000025b3b17c20 */ /* 0x000fe20008410000 */
[----:B------:R-:W1:Y:S01]  /*85e0*/  LDC R193, c[0x0][0x2f0] ;  /* 0x0000bc00ffc17b82 */ /* 0x000e620000000800 */
[----:B------:R-:W-:Y:S01]  /*85f0*/  FMUL.FTZ R2, R186, UR37 ;  /* 0x00000025ba027c20 */ /* 0x000fe20008410000 */
[----:B------:R-:W-:Y:S01]  /*8600*/  FMUL.FTZ R186, R189, UR37 ;  /* 0x00000025bdba7c20 */ /* 0x000fe20008410000 */
[----:B------:R-:W-:Y:S01]  /*8610*/  R2UR UR7, R23 ;  /* 0x00000000170772ca */ /* 0x000fe200000e0000 */
[----:B------:R-:W-:Y:S01]  /*8620*/  FMUL.FTZ R192, R184, UR37 ;  /* 0x00000025b8c07c20 */ /* 0x000fe20008410000 */
[----:B------:R-:W-:Y:S01]  /*8630*/  FMUL.FTZ R184, R191, UR37 ;  /* 0x00000025bfb87c20 */ /* 0x000fe20008410000 */
[----:B------:R-:W-:Y:S01]  /*8640*/  FMUL.FTZ R191, R181, UR37 ;  /* 0x00000025b5bf7c20 */ /* 0x000fe20008410000 */
[----:B------:R-:W-:Y:S01]  /*8650*/  UISETP.NE.AND UP0, UPT, UR6, URZ, UPT ;  /* 0x0000003f0600728c */ /* 0x000fe2000bf05270 */
[----:B------:R-:W-:Y:S01]  /*8660*/  FMUL.FTZ R181, R169, UR37 ;  /* 0x00000025a9b57c20 */ /* 0x000fe20008410000 */
[----:B0-----:R-:W-:-:S02]  /*8670*/  VIADD R4, R215, UR5 ;  /* 0x00000005d7047c36 */ /* 0x001fc40008000000 */
[----:B------:R-:W-:Y:S01]  /*8680*/  FMUL.FTZ R185, R185, UR37 ;  /* 0x00000025b9b97c20 */ /* 0x000fe20008410000 */
[----:B------:R-:W-:Y:S01]  /*8690*/  IMAD.MOV.U32 R169, RZ, RZ, -0x2 ;  /* 0xfffffffeffa97424 */ /* 0x000fe200078e00ff */
[----:B------:R-:W0:Y:S01]  /*86a0*/  MUFU.TANH R192, R192 ;  /* 0x000000c000c07308 */ /* 0x000e220000002400 */
[----:B------:R-:W-:Y:S01]  /*86b0*/  PLOP3.LUT P1, PT, PT, PT, UP0, 0x80, 0x0 ;  /* 0x000000000000781c */ /* 0x000fe20003f2f008 */
[----:B------:R-:W-:Y:S01]  /*86c0*/  ULDC UR6, c[0x0][0x288] ;  /* 0x0000a20000067ab9 */ /* 0x000fe20000000800 */
[----:B------:R-:W-:Y:S01]  /*86d0*/  PLOP3.LUT P2, PT, PT, PT, UP0, 0x80, 0x0 ;  /* 0x000000000000781c */ /* 0x000fe20003f4f008 */
[----:B------:R-:W-:Y:S01]  /*86e0*/  FMUL.FTZ R20, R190, UR37 ;  /* 0x00000025be147c20 */ /* 0x000fe20008410000 */
[----:B------:R-:W-:Y:S01]  /*86f0*/  FMUL.FTZ R190, R176, UR37 ;  /* 0x00000025b0be7c20 */ /* 0x000fe20008410000 */
[----:B------:R-:W-:Y:S01]  /*8700*/  @UP0 ULDC UR5, c[0x0][0x44c] ;  /* 0x0001130000050ab9 */ /* 0x000fe20000000800 */
[----:B------:R-:W-:Y:S01]  /*8710*/  FMUL.FTZ R176, R178, UR37 ;  /* 0x00000025b2b07c20 */ /* 0x000fe20008410000 */
[----:B------:R-:W2:Y:S01]  /*8720*/  MUFU.TANH R185, R185 ;  /* 0x000000b900b97308 */ /* 0x000ea20000002400 */
[----:B------:R-:W-:Y:S01]  /*8730*/  FMUL.FTZ R178, R180, UR37 ;  /* 0x00000025b4b27c20 */ /* 0x000fe20008410000 */
[----:B------:R-:W-:Y:S01]  /*8740*/  FMUL.FTZ R180, R172, UR37 ;  /* 0x00000025acb47c20 */ /* 0x000fe20008410000 */
[----:B------:R-:W-:Y:S01]  /*8750*/  FMUL.FTZ R170, R170, UR37 ;  /* 0x00000025aaaa7c20 */ /* 0x000fe20008410000 */
[----:B------:R-:W-:Y:S01]  /*8760*/  FMUL.FTZ R171, R171, UR37 ;  /* 0x00000025abab7c20 */ /* 0x000fe20008410000 */
[----:B------:R-:W-:Y:S01]  /*8770*/  FMUL.FTZ R174, R174, UR37 ;  /* 0x00000025aeae7c20 */ /* 0x000fe20008410000 */
[----:B------:R-:W-:Y:S01]  /*8780*/  @P1 IMAD.HI.U32 R179, R4, UR5, RZ ;  /* 0x0000000504b31c27 */ /* 0x000fe2000f8e00ff */
[----:B------:R-:W-:Y:S01]  /*8790*/  @UP0 ULDC UR5, c[0x0][0x450] ;  /* 0x0001140000050ab9 */ /* 0x000fe20000000800 */
[----:B------:R-:W3:Y:S02]  /*87a0*/  MUFU.TANH R187, R187 ;  /* 0x000000bb00bb7308 */ /* 0x000ee40000002400 */
[----:B------:R-:W-:Y:S01]  /*87b0*/  FMUL.FTZ R175, R175, UR37 ;  /* 0x00000025afaf7c20 */ /* 0x000fe20008410000 */
[----:B------:R-:W-:Y:S01]  /*87c0*/  FMUL.FTZ R162, R162, UR37 ;  /* 0x00000025a2a27c20 */ /* 0x000fe20008410000 */
[----:B------:R-:W-:Y:S01]  /*87d0*/  @P2 SHF.R.U32.HI R4, RZ, UR5, R179 ;  /* 0x00000005ff042c19 */ /* 0x000fe200080116b3 */
[----:B------:R-:W-:Y:S01]  /*87e0*/  UMOV UR5, 0x1 ;  /* 0x0000000100057882 */ /* 0x000fe20000000000 */
[----:B------:R-:W-:Y:S01]  /*87f0*/  FMUL.FTZ R179, R168, UR37 ;  /* 0x00000025a8b37c20 */ /* 0x000fe20008410000 */
[----:B------:R-:W-:Y:S01]  /*8800*/  UIMAD UR5, UR61, -0x50, UR5 ;  /* 0xffffffb03d0578a4 */ /* 0x000fe2000f8e0205 */
[----:B------:R-:W-:Y:S01]  /*8810*/  FMUL.FTZ R159, R159, UR37 ;  /* 0x000000259f9f7c20 */ /* 0x000fe20008410000 */
[----:B------:R-:W4:Y:S01]  /*8820*/  SHFL.IDX PT, R189, R4, RZ, 0x1c1f ;  /* 0x001c1fff04bd7589 */ /* 0x000f2200000e0000 */
[----:B------:R-:W5:Y:S01]  /*8830*/  MUFU.TANH R186, R186 ;  /* 0x000000ba00ba7308 */ /* 0x000f620000002400 */
[----:B------:R-:W-:Y:S01]  /*8840*/  FMUL.FTZ R163, R163, UR37 ;  /* 0x00000025a3a37c20 */ /* 0x000fe20008410000 */
[----:B------:R-:W-:Y:S01]  /*8850*/  FMUL.FTZ R166, R166, UR37 ;  /* 0x00000025a6a67c20 */ /* 0x000fe20008410000 */
[----:B------:R-:W-:Y:S01]  /*8860*/  IMAD R168, R214, R169, UR5 ;  /* 0x00000005d6a87e24 */ /* 0x000fe2000f8e02a9 */
[----:B------:R-:W-:Y:S01]  /*8870*/  ULDC UR5, c[0x0][0x988] ;  /* 0x0002620000057ab9 */ /* 0x000fe20000000800 */
[----:B------:R-:W-:Y:S01]  /*8880*/  FMUL.FTZ R167, R167, UR37 ;  /* 0x00000025a7a77c20 */ /* 0x000fe20008410000 */
[----:B------:R-:W-:Y:S01]  /*8890*/  FMUL.FTZ R154, R154, UR37 ;  /* 0x000000259a9a7c20 */ /* 0x000fe20008410000 */
[----:B-1----:R-:W-:-:S02]  /*88a0*/  IMAD R168, R193, UR7, R168 ;  /* 0x00000007c1a87c24 */ /* 0x002fc4000f8e02a8 */
[----:B------:R-:W-:Y:S01]  /*88b0*/  FMUL.FTZ R193, R173, UR37 ;  /* 0x00000025adc17c20 */ /* 0x000fe20008410000 */
[----:B------:R-:W1:Y:S01]  /*88c0*/  MUFU.TANH R190, R190 ;  /* 0x000000be00be7308 */ /* 0x000e620000002400 */
[----:B------:R-:W-:Y:S01]  /*88d0*/  FMUL.FTZ R173, R160, UR37 ;  /* 0x00000025a0ad7c20 */ /* 0x000fe20008410000 */
[----:B------:R-:W-:Y:S01]  /*88e0*/  FMUL.FTZ R155, R155, UR37 ;  /* 0x000000259b9b7c20 */ /* 0x000fe20008410000 */
[----:B------:R-:W-:Y:S01]  /*88f0*/  FMUL.FTZ R158, R158, UR37 ;  /* 0x000000259e9e7c20 */ /* 0x000fe20008410000 */
[----:B------:R-:W1:Y:S04]  /*8900*/  S2UR UR7, SR_CgaCtaId ;  /* 0x00000000000779c3 */ /* 0x000e680000008800 */
[----:B------:R-:W1:Y:S01]  /*8910*/  MUFU.TANH R188, R188 ;  /* 0x000000bc00bc7308 */ /* 0x000e620000002400 */
[----:B----4-:R-:W-:-:S07]  /*8920*/  IADD3 R189, R189, -UR6, R168 ;  /* 0x80000006bdbd7c10 */ /* 0x010fce000fffe0a8 */
[----:B------:R-:W4:Y:S01]  /*8930*/  MUFU.TANH R178, R178 ;  /* 0x000000b200b27308 */ /* 0x000f220000002400 */
[C---:B------:R-:W-:Y:S02]  /*8940*/  ISETP.GT.AND P1, PT, R189.reuse, RZ, PT ;  /* 0x000000ffbd00720c */ /* 0x040fe40003f24270 */
[C---:B------:R-:W-:Y:S02]  /*8950*/  ISETP.GT.AND P2, PT, R189.reuse, 0x1, PT ;  /* 0x00000001bd00780c */ /* 0x040fe40003f44270 */
[----:B0-----:R-:W-:Y:S02]  /*8960*/  FSEL R160, R192, -INF , P1 ;  /* 0xff800000c0a07808 */ /* 0x001fe40000800000 */
[----:B------:R-:W-:Y:S01]  /*8970*/  ISETP.GT.AND P1, PT, R189, 0x8, PT ;  /* 0x00000008bd00780c */ /* 0x000fe20003f24270 */
[----:B------:R-:W0:Y:S01]  /*8980*/  MUFU.TANH R191, R191 ;  /* 0x000000bf00bf7308 */ /* 0x000e220000002400 */
[----:B--2---:R-:W-:Y:S01]  /*8990*/  FSEL R169, R185, -INF , P2 ;  /* 0xff800000b9a97808 */ /* 0x004fe20001000000 */
[----:B------:R-:W-:Y:S01]  /*89a0*/  FMUL.FTZ R185, R161, UR37 ;  /* 0x00000025a1b97c20 */ /* 0x000fe20008410000 */
[----:B------:R-:W-:-:S02]  /*89b0*/  FMNMX.FTZ R172, R160, R21, !PT ;  /* 0x00000015a0ac7209 */ /* 0x000fc40007810000 */
[----:B------:R-:W-:Y:S02]  /*89c0*/  ISETP.GT.AND P2, PT, R189, 0x9, PT ;  /* 0x00000009bd00780c */ /* 0x000fe40003f44270 */
[----:B---3--:R-:W-:Y:S01]  /*89d0*/  FSEL R161, R187, -INF , P1 ;  /* 0xff800000bba17808 */ /* 0x008fe20000800000 */
[----:B------:R2:W-:Y:S01]  /*89e0*/  MUFU.TANH R192, R173 ;  /* 0x000000ad00c07308 */ /* 0x0005e20000002400 */
[----:B------:R-:W-:Y:S02]  /*89f0*/  FMNMX.FTZ R194, R169, R172, !PT ;  /* 0x000000aca9c27209 */ /* 0x000fe40007810000 */
[C---:B------:R-:W-:Y:S02]  /*8a00*/  ISETP.GT.AND P1, PT, R189.reuse, 0x10, PT ;  /* 0x00000010bd00780c */ /* 0x040fe40003f24270 */
[----:B-----5:R-:W-:Y:S01]  /*8a10*/  FSEL R172, R186, -INF , P2 ;  /* 0xff800000baac7808 */ /* 0x020fe20001000000 */
[----:B------:R-:W-:Y:S01]  /*8a20*/  FMUL.FTZ R186, R164, UR37 ;  /* 0x00000025a4ba7c20 */ /* 0x000fe20008410000 */
[----:B------:R-:W-:Y:S01]  /*8a30*/  ISETP.GT.AND P2, PT, R189, 0x11, PT ;  /* 0x00000011bd00780c */ /* 0x000fe20003f44270 */
[----:B------:R-:W3:Y:S01]  /*8a40*/  MUFU.TANH R179, R179 ;  /* 0x000000b300b37308 */ /* 0x000ee20000002400 */
[----:B--2---:R-:W-:-:S02]  /*8a50*/  FMNMX.FTZ R173, R161, R194, !PT ;  /* 0x000000c2a1ad7209 */ /* 0x004fc40007810000 */
[----:B-1----:R-:W-:Y:S02]  /*8a60*/  FSEL R164, R190, -INF , P1 ;  /* 0xff800000bea47808 */ /* 0x002fe40000800000 */
[----:B------:R-:W-:Y:S02]  /*8a70*/  FMNMX.FTZ R187, R172, R173, !PT ;  /* 0x000000adacbb7209 */ /* 0x000fe40007810000 */
[----:B------:R-:W-:Y:S01]  /*8a80*/  FSEL R173, R188, -INF , P2 ;  /* 0xff800000bcad7808 */ /* 0x000fe20001000000 */
[----:B------:R-:W1:Y:S01]  /*8a90*/  MUFU.TANH R181, R181 ;  /* 0x000000b500b57308 */ /* 0x000e620000002400 */
[----:B------:R-:W-:Y:S02]  /*8aa0*/  ISETP.GT.AND P1, PT, R189, 0x18, PT ;  /* 0x00000018bd00780c */ /* 0x000fe40003f24270 */
[----:B------:R-:W-:Y:S01]  /*8ab0*/  FMNMX.FTZ R188, R164, R187, !PT ;  /* 0x000000bba4bc7209 */ /* 0x000fe20007810000 */
[----:B------:R-:W-:Y:S01]  /*8ac0*/  FMUL.FTZ R187, R165, UR37 ;  /* 0x00000025a5bb7c20 */ /* 0x000fe20008410000 */
[----:B------:R-:W-:-:S02]  /*8ad0*/  ISETP.GT.AND P2, PT, R189, 0x19, PT ;  /* 0x00000019bd00780c */ /* 0x000fc40003f44270 */
[----:B----4-:R-:W-:Y:S01]  /*8ae0*/  FSEL R178, R178, -INF , P1 ;  /* 0xff800000b2b27808 */ /* 0x010fe20000800000 */
[----:B------:R-:W2:Y:S01]  /*8af0*/  MUFU.TANH R180, R180 ;  /* 0x000000b400b47308 */ /* 0x000ea20000002400 */
[----:B------:R-:W-:Y:S01]  /*8b00*/  FMNMX.FTZ R195, R173, R188, !PT ;  /* 0x000000bcadc37209 */ /* 0x000fe20007810000 */
[----:B------:R-:W-:Y:S01]  /*8b10*/  FMUL.FTZ R188, R152, UR37 ;  /* 0x0000002598bc7c20 */ /* 0x000fe20008410000 */
[----:B------:R-:W-:Y:S02]  /*8b20*/  ISETP.GT.AND P1, PT, R189, 0x20, PT ;  /* 0x00000020bd00780c */ /* 0x000fe40003f24270 */
[----:B0-----:R-:W-:Y:S02]  /*8b30*/  FSEL R165, R191, -INF , P2 ;  /* 0xff800000bfa57808 */ /* 0x001fe40001000000 */
[----:B------:R-:W-:Y:S01]  /*8b40*/  FMNMX.FTZ R190, R178, R195, !PT ;  /* 0x000000c3b2be7209 */ /* 0x000fe20007810000 */
[----:B------:R-:W0:Y:S01]  /*8b50*/  MUFU.TANH R193, R193 ;  /* 0x000000c100c17308 */ /* 0x000e220000002400 */
[----:B------:R-:W-:-:S02]  /*8b60*/  ISETP.GT.AND P2, PT, R189, 0x21, PT ;  /* 0x00000021bd00780c */ /* 0x000fc40003f44270 */
[----:B---3--:R-:W-:Y:S02]  /*8b70*/  FSEL R152, R179, -INF , P1 ;  /* 0xff800000b3987808 */ /* 0x008fe40000800000 */
[----:B------:R-:W-:Y:S01]  /*8b80*/  FMNMX.FTZ R191, R165, R190, !PT ;  /* 0x000000bea5bf7209 */ /* 0x000fe20007810000 */
[----:B------:R-:W-:Y:S01]  /*8b90*/  FMUL.FTZ R190, R153, UR37 ;  /* 0x0000002599be7c20 */ /* 0x000fe20008410000 */
[----:B------:R-:W-:Y:S01]  /*8ba0*/  ISETP.GT.AND P1, PT, R189, 0x28, PT ;  /* 0x00000028bd00780c */ /* 0x000fe20003f24270 */
[----:B------:R-:W3:Y:S01]  /*8bb0*/  MUFU.TANH R185, R185 ;  /* 0x000000b900b97308 */ /* 0x000ee20000002400 */
[----:B-1----:R-:W-:Y:S02]  /*8bc0*/  FSEL R179, R181, -INF , P2 ;  /* 0xff800000b5b37808 */ /* 0x002fe40001000000 */
[----:B------:R-:W-:Y:S01]  /*8bd0*/  FMNMX.FTZ R194, R152, R191, !PT ;  /* 0x000000bf98c27209 */ /* 0x000fe20007810000 */
[----:B------:R-:W-:Y:S01]  /*8be0*/  FMUL.FTZ R191, R156, UR37 ;  /* 0x000000259cbf7c20 */ /* 0x000fe20008410000 */
[----:B------:R-:W-:-:S02]  /*8bf0*/  ISETP.GT.AND P2, PT, R189, 0x29, PT ;  /* 0x00000029bd00780c */ /* 0x000fc40003f44270 */
[----:B--2---:R-:W-:Y:S01]  /*8c00*/  FSEL R153, R180, -INF , P1 ;  /* 0xff800000b4997808 */ /* 0x004fe20000800000 */
[----:B------:R-:W1:Y:S01]  /*8c10*/  MUFU.TANH R186, R186 ;  /* 0x000000ba00ba7308 */ /* 0x000e620000002400 */
[----:B------:R-:W-:Y:S02]  /*8c20*/  FMNMX.FTZ R194, R179, R194, !PT ;  /* 0x000000c2b3c27209 */ /* 0x000fe40007810000 */
[----:B------:R-:W-:Y:S02]  /*8c30*/  ISETP.GT.AND P1, PT, R189, 0x30, PT ;  /* 0x00000030bd00780c */ /* 0x000fe40003f24270 */
[----:B0-----:R-:W-:Y:S02]  /*8c40*/  FSEL R180, R193, -INF , P2 ;  /* 0xff800000c1b47808 */ /* 0x001fe40001000000 */
[----:B------:R-:W-:Y:S01]  /*8c50*/  FMNMX.FTZ R193, R153, R194, !PT ;  /* 0x000000c299c17209 */ /* 0x000fe20007810000 */
[----:B------:R-:W0:Y:S01]  /*8c60*/  MUFU.TANH R187, R187 ;  /* 0x000000bb00bb7308 */ /* 0x000e220000002400 */
[----:B------:R-:W-:-:S02]  /*8c70*/  ISETP.GT.AND P2, PT, R189, 0x31, PT ;  /* 0x00000031bd00780c */ /* 0x000fc40003f44270 */
[----:B------:R-:W-:Y:S02]  /*8c80*/  FSEL R181, R192, -INF , P1 ;  /* 0xff800000c0b57808 */ /* 0x000fe40000800000 */
[----:B------:R-:W-:Y:S01]  /*8c90*/  FMNMX.FTZ R192, R180, R193, !PT ;  /* 0x000000c1b4c07209 */ /* 0x000fe20007810000 */
[----:B------:R-:W-:Y:S01]  /*8ca0*/  FMUL.FTZ R193, R157, UR37 ;  /* 0x000000259dc17c20 */ /* 0x000fe20008410000 */
[----:B------:R-:W-:Y:S01]  /*8cb0*/  ISETP.GT.AND P1, PT, R189, 0x38, PT ;  /* 0x00000038bd00780c */ /* 0x000fe20003f24270 */
[----:B------:R-:W2:Y:S01]  /*8cc0*/  MUFU.TANH R188, R188 ;  /* 0x000000bc00bc7308 */ /* 0x000ea20000002400 */
[----:B---3--:R-:W-:Y:S02]  /*8cd0*/  FSEL R156, R185, -INF , P2 ;  /* 0xff800000b99c7808 */ /* 0x008fe40001000000 */
[----:B------:R-:W-:Y:S01]  /*8ce0*/  FMNMX.FTZ R185, R181, R192, !PT ;  /* 0x000000c0b5b97209 */ /* 0x000fe20007810000 */
[----:B------:R-:W-:Y:S01]  /*8cf0*/  FMUL.FTZ R192, R182, UR37 ;  /* 0x00000025b6c07c20 */ /* 0x000fe20008410000 */
[----:B-1----:R-:W-:-:S02]  /*8d00*/  FSEL R157, R186, -INF , P1 ;  /* 0xff800000ba9d7808 */ /* 0x002fc40000800000 */
[C---:B------:R-:W-:Y:S01]  /*8d10*/  ISETP.GT.AND P2, PT, R189.reuse, 0x39, PT ;  /* 0x00000039bd00780c */ /* 0x040fe20003f44270 */
[----:B------:R-:W1:Y:S01]  /*8d20*/  MUFU.TANH R190, R190 ;  /* 0x000000be00be7308 */ /* 0x000e620000002400 */
[----:B------:R-:W-:Y:S02]  /*8d30*/  FMNMX.FTZ R186, R156, R185, !PT ;  /* 0x000000b99cba7209 */ /* 0x000fe40007810000 */
[----:B------:R-:W-:Y:S02]  /*8d40*/  ISETP.GT.AND P1, PT, R189, 0x40, PT ;  /* 0x00000040bd00780c */ /* 0x000fe40003f24270 */
[----:B0-----:R-:W-:Y:S02]  /*8d50*/  FSEL R185, R187, -INF , P2 ;  /* 0xff800000bbb97808 */ /* 0x001fe40001000000 */
[----:B------:R-:W-:Y:S01]  /*8d60*/  FMNMX.FTZ R194, R157, R186, !PT ;  /* 0x000000ba9dc27209 */ /* 0x000fe20007810000 */
[----:B------:R-:W0:Y:S01]  /*8d70*/  MUFU.TANH R191, R191 ;  /* 0x000000bf00bf7308 */ /* 0x000e220000002400 */
[----:B------:R-:W-:-:S02]  /*8d80*/  ISETP.GT.AND P2, PT, R189, 0x41, PT ;  /* 0x00000041bd00780c */ /* 0x000fc40003f44270 */
[----:B--2---:R-:W-:Y:S02]  /*8d90*/  FSEL R186, R188, -INF , P1 ;  /* 0xff800000bcba7808 */ /* 0x004fe40000800000 */
[----:B------:R-:W-:Y:S02]  /*8da0*/  FMNMX.FTZ R195, R185, R194, !PT ;  /* 0x000000c2b9c37209 */ /* 0x000fe40007810000 */
[----:B------:R-:W-:Y:S01]  /*8db0*/  ISETP.GT.AND P1, PT, R189, 0x48, PT ;  /* 0x00000048bd00780c */ /* 0x000fe20003f24270 */
[----:B------:R-:W2:Y:S01]  /*8dc0*/  MUFU.TANH R193, R193 ;  /* 0x000000c100c17308 */ /* 0x000ea20000002400 */
[----:B-1----:R-:W-:Y:S01]  /*8dd0*/  FSEL R187, R190, -INF , P2 ;  /* 0xff800000bebb7808 */ /* 0x002fe20001000000 */
[----:B------:R-:W-:Y:S01]  /*8de0*/  FMUL.FTZ R190, R183, UR37 ;  /* 0x00000025b7be7c20 */ /* 0x000fe20008410000 */
[----:B------:R-:W-:Y:S02]  /*8df0*/  FMNMX.FTZ R182, R186, R195, !PT ;  /* 0x000000c3bab67209 */ /* 0x000fe40007810000 */
[----:B------:R-:W-:-:S02]  /*8e00*/  ISETP.GT.AND P2, PT, R189, 0x49, PT ;  /* 0x00000049bd00780c */ /* 0x000fc40003f44270 */
[----:B------:R-:W-:Y:S01]  /*8e10*/  FMNMX.FTZ R194, R187, R182, !PT ;  /* 0x000000b6bbc27209 */ /* 0x000fe20007810000 */
[----:B------:R1:W-:Y:S01]  /*8e20*/  MUFU.TANH R188, R192 ;  /* 0x000000c000bc7308 */ /* 0x0003e20000002400 */
[----:B0-----:R-:W-:-:S04]  /*8e30*/  FSEL R183, R191, -INF , P1 ;  /* 0xff800000bfb77808 */ /* 0x001fc80000800000 */
[----:B------:R-:W-:-:S03]  /*8e40*/  FMNMX.FTZ R191, R183, R194, !PT ;  /* 0x000000c2b7bf7209 */ /* 0x000fc60007810000 */
[----:B------:R-:W0:Y:S01]  /*8e50*/  MUFU.TANH R2, R2 ;  /* 0x0000000200027308 */ /* 0x000e220000002400 */
[----:B--2---:R-:W-:-:S04]  /*8e60*/  FSEL R182, R193, -INF , P2 ;  /* 0xff800000c1b67808 */ /* 0x004fc80001000000 */
[----:B-1----:R-:W-:Y:S02]  /*8e70*/  FMNMX.FTZ R192, R182, R191, !PT ;  /* 0x000000bfb6c07209 */ /* 0x002fe40007810000 */
[----:B------:R-:W1:Y:S01]  /*8e80*/  SHFL.IDX PT, R191, R4, 0x1, 0x1c1f ;  /* 0x003c1f0004bf7f89 */ /* 0x000e6200000e0000 */
[----:B------:R-:W2:Y:S03]  /*8e90*/  MUFU.TANH R0, R0 ;  /* 0x0000000000007308 */ /* 0x000ea60000002400 */
[----:B------:R-:W3:Y:S05]  /*8ea0*/  SHFL.BFLY PT, R193, R192, 0x2, 0x1f ;  /* 0x0c401f00c0c17f89 */ /* 0x000eea00000e0000 */
[----:B------:R3:W-:Y:S08]  /*8eb0*/  MUFU.TANH R189, R190 ;  /* 0x000000be00bd7308 */ /* 0x0007f00000002400 */
[----:B------:R-:W4:Y:S01]  /*8ec0*/  MUFU.TANH R20, R20 ;  /* 0x0000001400147308 */ /* 0x000f220000002400 */
[----:B-1----:R-:W-:-:S07]  /*8ed0*/  IADD3 R168, R191, -UR6, R168 ;  /* 0x80000006bfa87c10 */ /* 0x002fce000fffe0a8 */
[----:B------:R-:W1:Y:S01]  /*8ee0*/  MUFU.TANH R184, R184 ;  /* 0x000000b800b87308 */ /* 0x000e620000002400 */
[----:B------:R-:W-:Y:S02]  /*8ef0*/  R2UR UR6, R3 ;  /* 0x00000000030672ca */ /* 0x000fe400000e0000 */
[----:B---3--:R-:W-:Y:S02]  /*8f00*/  FMNMX.FTZ R190, R192, R193, !PT ;  /* 0x000000c1c0be7209 */ /* 0x008fe40007810000 */
[C---:B------:R-:W-:Y:S02]  /*8f10*/  ISETP.GT.AND P1, PT, R168.reuse, RZ, PT ;  /* 0x000000ffa800720c */ /* 0x040fe40003f24270 */
[----:B------:R-:W-:Y:S01]  /*8f20*/  ISETP.GT.AND P2, PT, R168, 0x1, PT ;  /* 0x00000001a800780c */ /* 0x000fe20003f44270 */
[----:B------:R-:W3:Y:S01]  /*8f30*/  SHFL.BFLY PT, R193, R190, 0x1, 0x1f ;  /* 0x0c201f00bec17f89 */ /* 0x000ee200000e0000 */
[----:B------:R-:W5:Y:S01]  /*8f40*/  MUFU.TANH R176, R176 ;  /* 0x000000b000b07308 */ /* 0x000f620000002400 */
[----:B0-----:R-:W-:-:S02]  /*8f50*/  FSEL R2, R2, -INF , P1 ;  /* 0xff80000002027808 */ /* 0x001fc40000800000 */
[----:B------:R-:W-:Y:S02]  /*8f60*/  ISETP.GT.AND P1, PT, R168, 0x8, PT ;  /* 0x00000008a800780c */ /* 0x000fe40003f24270 */
[----:B--2---:R-:W-:Y:S01]  /*8f70*/  FSEL R0, R0, -INF , P2 ;  /* 0xff80000000007808 */ /* 0x004fe20001000000 */
[----:B------:R-:W-:Y:S01]  /*8f80*/  UIADD3 UR6, UR6, 0x38840, URZ ;  /* 0x0003884006067890 */ /* 0x000fe2000fffe03f */
[----:B------:R-:W-:Y:S01]  /*8f90*/  FMNMX.FTZ R191, R2, R228, !PT ;  /* 0x000000e402bf7209 */ /* 0x000fe20007810000 */
[----:B------:R-:W0:Y:S01]  /*8fa0*/  MUFU.TANH R177, R177 ;  /* 0x000000b100b17308 */ /* 0x000e220000002400 */
[----:B------:R-:W-:Y:S01]  /*8fb0*/  ISETP.GT.AND P2, PT, R168, 0x9, PT ;  /* 0x00000009a800780c */ /* 0x000fe20003f44270 */
[----:B------:R-:W-:Y:S01]  /*8fc0*/  UPRMT UR6, UR7, 0x654, UR6 ;  /* 0x0000065407067896 */ /* 0x000fe20008000006 */
[----:B----4-:R-:W-:Y:S02]  /*8fd0*/  FSEL R20, R20, -INF , P1 ;  /* 0xff80000014147808 */ /* 0x010fe40000800000 */
[----:B------:R-:W-:-:S02]  /*8fe0*/  FMNMX.FTZ R191, R0, R191, !PT ;  /* 0x000000bf00bf7209 */ /* 0x000fc40007810000 */
[----:B------:R-:W-:Y:S01]  /*8ff0*/  ISETP.GT.AND P1, PT, R168, 0x10, PT ;  /* 0x00000010a800780c */ /* 0x000fe20003f24270 */
[----:B------:R-:W2:Y:S01]  /*9000*/  MUFU.TANH R170, R170 ;  /* 0x000000aa00aa7308 */ /* 0x000ea20000002400 */
[----:B-1----:R-:W-:Y:S02]  /*9010*/  FSEL R184, R184, -INF , P2 ;  /* 0xff800000b8b87808 */ /* 0x002fe40001000000 */
[----:B------:R-:W-:Y:S01]  /*9020*/  FMNMX.FTZ R191, R20, R191, !PT ;  /* 0x000000bf14bf7209 */ /* 0x000fe20007810000 */
[----:B------:R-:W-:Y:S01]  /*9030*/  SYNCS.ARRIVE.TRANS64.RED.A1T0 RZ, [UR6], RZ ;  /* 0x000000ffffff79a7 */ /* 0x000fe20008100406 */
[----:B------:R-:W-:Y:S02]  /*9040*/  ISETP.GT.AND P2, PT, R168, 0x11, PT ;  /* 0x00000011a800780c */ /* 0x000fe40003f44270 */
[----:B-----5:R-:W-:Y:S01]  /*9050*/  FSEL R176, R176, -INF , P1 ;  /* 0xff800000b0b07808 */ /* 0x020fe20000800000 */
[----:B------:R-:W1:Y:S01]  /*9060*/  MUFU.TANH R171, R171 ;  /* 0x000000ab00ab7308 */ /* 0x000e620000002400 */
[----:B------:R-:W-:-:S02]  /*9070*/  FMNMX.FTZ R191, R184, R191, !PT ;  /* 0x000000bfb8bf7209 */ /* 0x000fc40007810000 */
[----:B---3--:R-:W-:Y:S02]  /*9080*/  FMNMX.FTZ R4, R190, R193, !PT ;  /* 0x000000c1be047209 */ /* 0x008fe40007810000 */
[----:B------:R-:W-:Y:S02]  /*9090*/  ISETP.GT.AND P3, PT, R168, 0x18, PT ;  /* 0x00000018a800780c */ /* 0x000fe40003f64270 */
[----:B0-----:R-:W-:Y:S01]  /*90a0*/  FSEL R177, R177, -INF , P2 ;  /* 0xff800000b1b17808 */ /* 0x001fe20001000000 */
[----:B------:R-:W0:Y:S01]  /*90b0*/  MUFU.TANH R174, R174 ;  /* 0x000000ae00ae7308 */ /* 0x000e220000002400 */
[----:B------:R-:W-:Y:S01]  /*90c0*/  FMNMX.FTZ R190, R176, R191, !PT ;  /* 0x000000bfb0be7209 */ /* 0x000fe20007810000 */
[----:B------:R-:W-:Y:S01]  /*90d0*/  FMUL.FTZ R192, R4, UR5 ;  /* 0x0000000504c07c20 */ /* 0x000fe20008410000 */
[----:B------:R-:W-:Y:S02]  /*90e0*/  ISETP.GT.AND P4, PT, R168, 0x19, PT ;  /* 0x00000019a800780c */ /* 0x000fe40003f84270 */
[----:B------:R-:W-:-:S02]  /*90f0*/  FSEL R188, R188, -INF , P3 ;  /* 0xff800000bcbc7808 */ /* 0x000fc40001800000 */
[----:B------:R-:W-:Y:S01]  /*9100*/  FMNMX.FTZ R191, R177, R190, !PT ;  /* 0x000000beb1bf7209 */ /* 0x000fe20007810000 */
[----:B------:R-:W3:Y:S01]  /*9110*/  MUFU.TANH R175, R175 ;  /* 0x000000af00af7308 */ /* 0x000ee20000002400 */
[----:B------:R-:W-:Y:S02]  /*9120*/  FSETP.NEU.FTZ.AND P1, PT, R4, -INF , PT ;  /* 0xff8000000400780b */ /* 0x000fe40003f3d000 */
[----:B------:R-:W-:Y:S02]  /*9130*/  ISETP.GT.AND P2, PT, R168, 0x20, PT ;  /* 0x00000020a800780c */ /* 0x000fe40003f44270 */
[----:B------:R-:W-:Y:S02]  /*9140*/  FSEL R189, R189, -INF , P4 ;  /* 0xff800000bdbd7808 */ /* 0x000fe40002000000 */
[----:B------:R-:W-:Y:S01]  /*9150*/  FMNMX.FTZ R190, R188, R191, !PT ;  /* 0x000000bfbcbe7209 */ /* 0x000fe20007810000 */
[----:B------:R4:W-:Y:S01]  /*9160*/  MUFU.TANH R3, R159 ;  /* 0x0000009f00037308 */ /* 0x0009e20000002400 */
[----:B------:R-:W-:-:S02]  /*9170*/  ISETP.GT.AND P3, PT, R168, 0x21, PT ;  /* 0x00000021a800780c */ /* 0x000fc40003f64270 */
[----:B--2---:R-:W-:Y:S02]  /*9180*/  FSEL R170, R170, -INF , P2 ;  /* 0xff800000aaaa7808 */ /* 0x004fe40001000000 */
[----:B------:R-:W-:Y:S02]  /*9190*/  FMNMX.FTZ R191, R189, R190, !PT ;  /* 0x000000bebdbf7209 */ /* 0x000fe40007810000 */
[----:B------:R-:W-:Y:S01]  /*91a0*/  ISETP.GT.AND P2, PT, R168, 0x28, PT ;  /* 0x00000028a800780c */ /* 0x000fe20003f44270 */
[----:B------:R-:W2:Y:S01]  /*91b0*/  MUFU.TANH R162, R162 ;  /* 0x000000a200a27308 */ /* 0x000ea20000002400 */
[----:B----4-:R-:W-:Y:S02]  /*91c0*/  FSEL R159, R192, RZ, P1 ;  /* 0x000000ffc09f7208 */ /* 0x010fe40000800000 */
[----:B-1----:R-:W-:Y:S02]  /*91d0*/  FSEL R171, R171, -INF , P3 ;  /* 0xff800000abab7808 */ /* 0x002fe40001800000 */
[----:B------:R-:W-:Y:S01]  /*91e0*/  ISETP.GT.AND P3, PT, R168, 0x29, PT ;  /* 0x00000029a800780c */ /* 0x000fe20003f64270 */
[--C-:B------:R-:W-:Y:S01]  /*91f0*/  FFMA.FTZ R208, R160, UR5, -R159.reuse ;  /* 0x00000005a0d07c23 */ /* 0x100fe2000801089f */
[----:B------:R-:W-:Y:S01]  /*9200*/  FMNMX.FTZ R160, R170, R191, !PT ;  /* 0x000000bfaaa07209 */ /* 0x000fe20007810000 */
[----:B------:R-:W1:Y:S01]  /*9210*/  MUFU.TANH R163, R163 ;  /* 0x000000a300a37308 */ /* 0x000e620000002400 */
[--C-:B------:R-:W-:Y:S01]  /*9220*/  FFMA.FTZ R191, R169, UR5, -R159.reuse ;  /* 0x00000005a9bf7c23 */ /* 0x100fe2000801089f */
[----:B0-----:R-:W-:Y:S01]  /*9230*/  FSEL R174, R174, -INF , P2 ;  /* 0xff800000aeae7808 */ /* 0x001fe20001000000 */
[--C-:B------:R-:W-:Y:S01]  /*9240*/  FFMA.FTZ R210, R161, UR5, -R159.reuse ;  /* 0x00000005a1d27c23 */ /* 0x100fe2000801089f */
[----:B------:R-:W-:Y:S01]  /*9250*/  FMNMX.FTZ R169, R171, R160, !PT ;  /* 0x000000a0aba97209 */ /* 0x000fe20007810000 */
[--C-:B------:R-:W-:Y:S01]  /*9260*/  FFMA.FTZ R204, R164, UR5, -R159.reuse ;  /* 0x00000005a4cc7c23 */ /* 0x100fe2000801089f */
[----:B------:R-:W-:Y:S01]  /*9270*/  ISETP.GT.AND P2, PT, R168, 0x30, PT ;  /* 0x00000030a800780c */ /* 0x000fe20003f44270 */
[--C-:B------:R-:W-:Y:S01]  /*9280*/  FFMA.FTZ R206, R178, UR5, -R159.reuse ;  /* 0x00000005b2ce7c23 */ /* 0x100fe2000801089f */
[----:B------:R-:W0:Y:S01]  /*9290*/  MUFU.TANH R166, R166 ;  /* 0x000000a600a67308 */ /* 0x000e220000002400 */
[----:B---3--:R-:W-:Y:S01]  /*92a0*/  FSEL R175, R175, -INF , P3 ;  /* 0xff800000afaf7808 */ /* 0x008fe20001800000 */
[--C-:B------:R-:W-:Y:S01]  /*92b0*/  FFMA.FTZ R198, R157, UR5, -R159.reuse ;  /* 0x000000059dc67c23 */ /* 0x100fe2000801089f */
[----:B------:R-:W-:Y:S01]  /*92c0*/  FMNMX.FTZ R190, R174, R169, !PT ;  /* 0x000000a9aebe7209 */ /* 0x000fe20007810000 */
[--C-:B------:R-:W-:Y:S01]  /*92d0*/  FFMA.FTZ R200, R152, UR5, -R159.reuse ;  /* 0x0000000598c87c23 */ /* 0x100fe2000801089f */
[----:B------:R-:W-:Y:S01]  /*92e0*/  ISETP.GT.AND P3, PT, R168, 0x31, PT ;  /* 0x00000031a800780c */ /* 0x000fe20003f64270 */
[--C-:B------:R-:W-:Y:S01]  /*92f0*/  FFMA.FTZ R202, R153, UR5, -R159.reuse ;  /* 0x0000000599ca7c23 */ /* 0x100fe2000801089f */
[----:B--2---:R-:W-:Y:S01]  /*9300*/  FSEL R162, R162, -INF , P2 ;  /* 0xff800000a2a27808 */ /* 0x004fe20001000000 */
[----:B------:R-:W2:Y:S01]  /*9310*/  MUFU.TANH R167, R167 ;  /* 0x000000a700a77308 */ /* 0x000ea20000002400 */
[----:B------:R-:W-:Y:S01]  /*9320*/  FMNMX.FTZ R161, R175, R190, !PT ;  /* 0x000000beafa17209 */ /* 0x000fe20007810000 */
[--C-:B------:R-:W-:Y:S01]  /*9330*/  FFMA.FTZ R165, R165, UR5, -R159.reuse ;  /* 0x00000005a5a57c23 */ /* 0x100fe2000801089f */
[----:B------:R-:W-:Y:S01]  /*9340*/  ISETP.GT.AND P2, PT, R168, 0x38, PT ;  /* 0x00000038a800780c */ /* 0x000fe20003f44270 */
[--C-:B------:R-:W-:Y:S01]  /*9350*/  FFMA.FTZ R196, R181, UR5, -R159.reuse ;  /* 0x00000005b5c47c23 */ /* 0x100fe2000801089f */
[----:B-1----:R-:W-:Y:S01]  /*9360*/  FSEL R163, R163, -INF , P3 ;  /* 0xff800000a3a37808 */ /* 0x002fe20001800000 */
[--C-:B------:R-:W-:Y:S01]  /*9370*/  FFMA.FTZ R153, R185, UR5, -R159.reuse ;  /* 0x00000005b9997c23 */ /* 0x100fe2000801089f */
[----:B------:R-:W-:Y:S01]  /*9380*/  FMNMX.FTZ R190, R162, R161, !PT ;  /* 0x000000a1a2be7209 */ /* 0x000fe20007810000 */
[----:B------:R-:W1:Y:S01]  /*9390*/  MUFU.TANH R154, R154 ;  /* 0x0000009a009a7308 */ /* 0x000e620000002400 */
[----:B------:R-:W-:Y:S01]  /*93a0*/  ISETP.GT.AND P3, PT, R168, 0x39, PT ;  /* 0x00000039a800780c */ /* 0x000fe20003f64270 */
[--C-:B------:R-:W-:Y:S01]  /*93b0*/  FFMA.FTZ R161, R172, UR5, -R159.reuse ;  /* 0x00000005aca17c23 */ /* 0x100fe2000801089f */
[----:B0-----:R-:W-:Y:S01]  /*93c0*/  FSEL R166, R166, -INF , P2 ;  /* 0xff800000a6a67808 */ /* 0x001fe20001000000 */
[--C-:B------:R-:W-:Y:S01]  /*93d0*/  FFMA.FTZ R192, R186, UR5, -R159.reuse ;  /* 0x00000005bac07c23 */ /* 0x100fe2000801089f */
[----:B------:R-:W-:Y:S01]  /*93e0*/  FMNMX.FTZ R169, R163, R190, !PT ;  /* 0x000000bea3a97209 */ /* 0x000fe20007810000 */
[--C-:B------:R-:W-:Y:S01]  /*93f0*/  FFMA.FTZ R152, R187, UR5, -R159.reuse ;  /* 0x00000005bb987c23 */ /* 0x100fe2000801089f */
[----:B------:R-:W-:Y:S01]  /*9400*/  ISETP.GT.AND P2, PT, R168, 0x40, PT ;  /* 0x00000040a800780c */ /* 0x000fe20003f44270 */
[----:B------:R-:W0:Y:S01]  /*9410*/  MUFU.TANH R155, R155 ;  /* 0x0000009b009b7308 */ /* 0x000e220000002400 */
[----:B--2---:R-:W-:Y:S01]  /*9420*/  FSEL R167, R167, -INF , P3 ;  /* 0xff800000a7a77808 */ /* 0x004fe20001800000 */
[----:B------:R-:W-:Y:S01]  /*9430*/  FFMA.FTZ R194, R183, UR5, -R159 ;  /* 0x00000005b7c27c23 */ /* 0x000fe2000801089f */
[----:B------:R-:W-:-:S02]  /*9440*/  FMNMX.FTZ R172, R166, R169, !PT ;  /* 0x000000a9a6ac7209 */ /* 0x000fc40007810000 */
[----:B------:R-:W-:-:S03]  /*9450*/  ISETP.GT.AND P3, PT, R168, 0x41, PT ;  /* 0x00000041a800780c */ /* 0x000fc60003f64270 */
[----:B------:R-:W2:Y:S01]  /*9460*/  MUFU.TANH R158, R158 ;  /* 0x0000009e009e7308 */ /* 0x000ea20000002400 */
[----:B-1----:R-:W-:Y:S02]  /*9470*/  FSEL R154, R154, -INF , P2 ;  /* 0xff8000009a9a7808 */ /* 0x002fe40001000000 */
[----:B------:R-:W-:-:S05]  /*9480*/  ISETP.GT.AND P2, PT, R168, 0x48, PT ;  /* 0x00000048a800780c */ /* 0x000fca0003f44270 */
[----:B------:R1:W-:Y:S01]  /*9490*/  MUFU.EX2 R160, R191 ;  /* 0x000000bf00a07308 */ /* 0x0003e20000000800 */
[----:B0-----:R-:W-:Y:S02]  /*94a0*/  FSEL R169, R155, -INF , P3 ;  /* 0xff8000009ba97808 */ /* 0x001fe40001800000 */
[----:B------:R-:W-:Y:S01]  /*94b0*/  ISETP.GT.AND P3, PT, R168, 0x49, PT ;  /* 0x00000049a800780c */ /* 0x000fe20003f64270 */
[----:B------:R-:W-:-:S03]  /*94c0*/  FFMA.FTZ R168, R173, UR5, -R159 ;  /* 0x00000005ada87c23 */ /* 0x000fc6000801089f */
[----:B------:R-:W-:Y:S01]  /*94d0*/  FSEL R173, R3, -INF , P3 ;  /* 0xff80000003ad7808 */ /* 0x000fe20001800000 */
[----:B------:R-:W-:Y:S01]  /*94e0*/  MUFU.EX2 R208, R208 ;  /* 0x000000d000d07308 */ /* 0x000fe20000000800 */
[----:B-1----:R-:W-:Y:S02]  /*94f0*/  FMNMX.FTZ R191, R167, R172, !PT ;  /* 0x000000aca7bf7209 */ /* 0x002fe40007810000 */
[----:B--2---:R-:W-:Y:S02]  /*9500*/  FSEL R172, R158, -INF , P2 ;  /* 0xff8000009eac7808 */ /* 0x004fe40001000000 */
[----:B------:R-:W-:-:S03]  /*9510*/  FMNMX.FTZ R164, R154, R191, !PT ;  /* 0x000000bf9aa47209 */ /* 0x000fc60007810000 */
[----:B------:R-:W-:Y:S01]  /*9520*/  MUFU.EX2 R210, R210 ;  /* 0x000000d200d27308 */ /* 0x000fe20000000800 */
[----:B------:R-:W-:Y:S01]  /*9530*/  FMNMX.FTZ R155, R169, R164, !PT ;  /* 0x000000a4a99b7209 */ /* 0x000fe20007810000 */
[----:B------:R-:W-:-:S03]  /*9540*/  FFMA.FTZ R164, R179, UR5, -R159 ;  /* 0x00000005b3a47c23 */ /* 0x000fc6000801089f */
[----:B------:R-:W-:Y:S01]  /*9550*/  FMNMX.FTZ R158, R172, R155, !PT ;  /* 0x0000009bac9e7209 */ /* 0x000fe20007810000 */
[--C-:B------:R-:W-:Y:S01]  /*9560*/  FFMA.FTZ R155, R156, UR5, -R159.reuse ;  /* 0x000000059c9b7c23 */ /* 0x100fe2000801089f */
[--C-:B------:R-:W-:Y:S01]  /*9570*/  FFMA.FTZ R156, R182, UR5, -R159.reuse ;  /* 0x00000005b69c7c23 */ /* 0x100fe2000801089f */
[----:B------:R-:W-:Y:S01]  /*9580*/  MUFU.EX2 R161, R161 ;  /* 0x000000a100a17308 */ /* 0x000fe20000000800 */
[----:B------:R-:W-:Y:S01]  /*9590*/  FMNMX.FTZ R3, R173, R158, !PT ;  /* 0x0000009ead037209 */ /* 0x000fe20007810000 */
[----:B------:R-:W-:-:S04]  /*95a0*/  FFMA.FTZ R158, R180, UR5, -R159 ;  /* 0x00000005b49e7c23 */ /* 0x000fc8000801089f */
[----:B------:R-:W0:Y:S02]  /*95b0*/  SHFL.BFLY PT, R178, R3, 0x2, 0x1f ;  /* 0x0c401f0003b27f89 */ /* 0x000e2400000e0000 */
[----:B------:R-:W-:Y:S08]  /*95c0*/  MUFU.EX2 R204, R204 ;  /* 0x000000cc00cc7308 */ /* 0x000ff00000000800 */
[----:B------:R-:W-:Y:S08]  /*95d0*/  MUFU.EX2 R168, R168 ;  /* 0x000000a800a87308 */ /* 0x000ff00000000800 */
[----:B------:R-:W-:Y:S01]  /*95e0*/  MUFU.EX2 R206, R206 ;  /* 0x000000ce00ce7308 */ /* 0x000fe20000000800 */
[----:B0-----:R-:W-:-:S07]  /*95f0*/  FMNMX.FTZ R178, R3, R178, !PT ;  /* 0x000000b203b27209 */ /* 0x001fce0007810000 */
[----:B------:R-:W-:Y:S01]  /*9600*/  MUFU.EX2 R165, R165 ;  /* 0x000000a500a57308 */ /* 0x000fe20000000800 */
[----:B------:R-:W0:Y:S07]  /*9610*/  SHFL.BFLY PT, R3, R178, 0x1, 0x1f ;  /* 0x0c201f00b2037f89 */ /* 0x000e2e00000e0000 */
[----:B------:R-:W-:Y:S08]  /*9620*/  MUFU.EX2 R200, R200 ;  /* 0x000000c800c87308 */ /* 0x000ff00000000800 */
[----:B------:R-:W-:Y:S08]  /*9630*/  MUFU.EX2 R164, R164 ;  /* 0x000000a400a47308 */ /* 0x000ff00000000800 */
[----:B------:R-:W-:Y:S01]  /*9640*/  MUFU.EX2 R202, R202 ;  /* 0x000000ca00ca7308 */ /* 0x000fe20000000800 */
[----:B0-----:R-:W-:-:S04]  /*9650*/  FMNMX.FTZ R3, R178, R3, !PT ;  /* 0x00000003b2037209 */ /* 0x001fc80007810000 */
[C---:B------:R-:W-:Y:S01]  /*9660*/  FSETP.NEU.FTZ.AND P2, PT, R3.reuse, -INF , PT ;  /* 0xff8000000300780b */ /* 0x040fe20003f5d000 */
[----:B------:R-:W-:Y:S02]  /*9670*/  FMUL.FTZ R157, R3, UR5 ;  /* 0x00000005039d7c20 */ /* 0x000fe40008410000 */
[----:B------:R-:W-:Y:S03]  /*9680*/  MUFU.EX2 R158, R158 ;  /* 0x0000009e009e7308 */ /* 0x000fe60000000800 */
        /* <DEDUP_REMOVED lines=9> */
[----:B------:R-:W-:Y:S01]  /*9720*/  FSEL R21, R3, RZ, P2 ;  /* 0x000000ff03157208 */ /* 0x000fe20001000000 */
[----:B------:R-:W-:Y:S01]  /*9730*/  MUFU.EX2 R209, R209 ;  /* 0x000000d100d17308 */ /* 0x000fe20000000800 */
[--C-:B------:R-:W-:Y:S01]  /*9740*/  FFMA.FTZ R159, R177, UR5, -R157.reuse ;  /* 0x00000005b19f7c23 */ /* 0x100fe2000801089d */
[----:B------:R-:W-:Y:S01]  /*9750*/  FMUL.FTZ R0, R0, UR5 ;  /* 0x0000000500007c20 */ /* 0x000fe20008410000 */
[--C-:B------:R-:W-:Y:S01]  /*9760*/  FFMA.FTZ R201, R170, UR5, -R157.reuse ;  /* 0x00000005aac97c23 */ /* 0x100fe2000801089d */
[----:B------:R-:W-:Y:S01]  /*9770*/  FADD.FTZ R21, -R21, R228 ;  /* 0x000000e415157221 */ /* 0x000fe20000010100 */
[--C-:B------:R-:W-:Y:S01]  /*9780*/  FFMA.FTZ R170, R175, UR5, -R157.reuse ;  /* 0x00000005afaa7c23 */ /* 0x100fe2000801089d */
[--C-:B------:R-:W-:Y:S01]  /*9790*/  FFMA.FTZ R207, R188, UR5, -R157.reuse ;  /* 0x00000005bccf7c23 */ /* 0x100fe2000801089d */
[--C-:B------:R-:W-:Y:S01]  /*97a0*/  FFMA.FTZ R20, R189, UR5, -R157.reuse ;  /* 0x00000005bd147c23 */ /* 0x100fe2000801089d */
[----:B------:R-:W-:Y:S01]  /*97b0*/  FMUL.FTZ R21, R21, UR5 ;  /* 0x0000000515157c20 */ /* 0x000fe20008410000 */
[----:B------:R-:W0:Y:S01]  /*97c0*/  MUFU.EX2 R0, R0 ;  /* 0x0000000000007308 */ /* 0x000e220000000800 */
[--C-:B------:R-:W-:Y:S01]  /*97d0*/  FFMA.FTZ R197, R162, UR5, -R157.reuse ;  /* 0x00000005a2c57c23 */ /* 0x100fe2000801089d */
[--C-:B------:R-:W-:Y:S01]  /*97e0*/  FFMA.FTZ R171, R171, UR5, -R157.reuse ;  /* 0x00000005abab7c23 */ /* 0x100fe2000801089d */
[--C-:B------:R-:W-:Y:S01]  /*97f0*/  FFMA.FTZ R203, R174, UR5, -R157.reuse ;  /* 0x00000005aecb7c23 */ /* 0x100fe2000801089d */
[--C-:B------:R-:W-:Y:S01]  /*9800*/  FFMA.FTZ R199, R166, UR5, -R157.reuse ;  /* 0x00000005a6c77c23 */ /* 0x100fe2000801089d */
[--C-:B------:R-:W-:Y:S01]  /*9810*/  FFMA.FTZ R163, R163, UR5, -R157.reuse ;  /* 0x00000005a3a37c23 */ /* 0x100fe2000801089d */
[--C-:B------:R-:W-:Y:S01]  /*9820*/  FFMA.FTZ R193, R154, UR5, -R157.reuse ;  /* 0x000000059ac17c23 */ /* 0x100fe2000801089d */
[----:B------:R-:W-:Y:S01]  /*9830*/  FFMA.FTZ R195, R172, UR5, -R157 ;  /* 0x00000005acc37c23 */ /* 0x000fe2000801089d */
[----:B------:R-:W1:Y:S08]  /*9840*/  MUFU.EX2 R2, R21 ;  /* 0x0000001500027308 */ /* 0x000e700000000800 */
[----:B------:R-:W2:Y:S01]  /*9850*/  MUFU.EX2 R179, R179 ;  /* 0x000000b300b37308 */ /* 0x000ea20000000800 */
[----:B0-----:R-:W-:-:S04]  /*9860*/  FFMA.FTZ R175, R0, R18, R208 ;  /* 0x0000001200af7223 */ /* 0x001fc800000100d0 */
[----:B------:R-:W-:-:S03]  /*9870*/  FADD.FTZ R175, R160, R175 ;  /* 0x000000afa0af7221 */ /* 0x000fc60000010000 */
[----:B------:R-:W0:Y:S01]  /*9880*/  MUFU.EX2 R211, R211 ;  /* 0x000000d300d37308 */ /* 0x000e220000000800 */
[----:B-1----:R-:W-:Y:S01]  /*9890*/  FFMA.FTZ R18, R2, R5, R209 ;  /* 0x0000000502127223 */ /* 0x002fe200000100d1 */
[----:B------:R-:W-:-:S04]  /*98a0*/  FADD.FTZ R162, R210, R175 ;  /* 0x000000afd2a27221 */ /* 0x000fc80000010000 */
[----:B------:R-:W-:Y:S01]  /*98b0*/  FADD.FTZ R21, R161, R162 ;  /* 0x000000a2a1157221 */ /* 0x000fe20000010000 */
[----:B------:R-:W-:Y:S01]  /*98c0*/  FFMA.FTZ R162, R167, UR5, -R157 ;  /* 0x00000005a7a27c23 */ /* 0x000fe2000801089d */
        /* <DEDUP_REMOVED lines=19> */
[----:B------:R-:W-:Y:S01]  /*9a00*/  FADD.FTZ R5, R164, R21 ;  /* 0x00000015a4057221 */ /* 0x000fe20000010000 */
[----:B------:R-:W-:-:S03]  /*9a10*/  FFMA.FTZ R21, R169, UR5, -R157 ;  /* 0x00000005a9157c23 */ /* 0x000fc6000801089d */
        /* <DEDUP_REMOVED lines=42> */
.L_x_2220:
[----:B------:R-:W0:Y:S01]  /*9cc0*/  S2UR UR7, SR_CgaCtaId ;  /* 0x00000000000779c3 */ /* 0x000e220000008800 */
[----:B------:R-:W-:Y:S01]  /*9cd0*/  R2UR UR6, R229 ;  /* 0x00000000e50672ca */ /* 0x000fe200000e0000 */
[----:B------:R-:W-:Y:S01]  /*9ce0*/  UIADD3 UR4, UR4, 0x38860, URZ ;  /* 0x0003886004047890 */ /* 0x000fe2000fffe03f */
[----:B------:R-:W-:Y:S01]  /*9cf0*/  F2FP.BF16.F32.PACK_AB R207, R20, R207 ;  /* 0x000000cf14cf723e */ /* 0x000fe200000010ff */
[----:B------:R-:W-:Y:S01]  /*9d00*/  UMOV UR60, UR36 ;  /* 0x00000024003c7c82 */ /* 0x000fe20008000000 */
[----:B------:R-:W-:Y:S01]  /*9d10*/  F2FP.BF16.F32.PACK_AB R193, R21, R193 ;  /* 0x000000c115c1723e */ /* 0x000fe200000010ff */
[----:B------:R-:W-:Y:S01]  /*9d20*/  IMAD.MOV.U32 R228, RZ, RZ, R3 ;  /* 0x000000ffffe47224 */ /* 0x000fe200078e0003 */
[----:B------:R-:W-:Y:S02]  /*9d30*/  F2FP.BF16.F32.PACK_AB R208, R160, R208 ;  /* 0x000000d0a0d0723e */ /* 0x000fe400000010ff */
[----:B------:R-:W-:Y:S02]  /*9d40*/  F2FP.BF16.F32.PACK_AB R209, R179, R209 ;  /* 0x000000d1b3d1723e */ /* 0x000fe400000010ff */
[----:B------:R-:W-:-:S02]  /*9d50*/  F2FP.BF16.F32.PACK_AB R210, R161, R210 ;  /* 0x000000d2a1d2723e */ /* 0x000fc400000010ff */
[----:B------:R-:W-:Y:S01]  /*9d60*/  F2FP.BF16.F32.PACK_AB R211, R178, R211 ;  /* 0x000000d3b2d3723e */ /* 0x000fe200000010ff */
[----:B------:R-:W-:Y:S01]  /*9d70*/  UISETP.GT.AND UP0, UPT, UR61, UR6, UPT ;  /* 0x000000063d00728c */ /* 0x000fe2000bf04270 */
[----:B------:R-:W-:Y:S01]  /*9d80*/  F2FP.BF16.F32.PACK_AB R204, R168, R204 ;  /* 0x000000cca8cc723e */ /* 0x000fe200000010ff */
[----:B------:R-:W-:Y:S01]  /*9d90*/  UIADD3 UR61, UR61, -0x1, URZ ;  /* 0xffffffff3d3d7890 */ /* 0x000fe2000fffe03f */
[----:B------:R-:W-:Y:S02]  /*9da0*/  F2FP.BF16.F32.PACK_AB R205, R159, R205 ;  /* 0x000000cd9fcd723e */ /* 0x000fe400000010ff */
[----:B------:R-:W-:Y:S02]  /*9db0*/  F2FP.BF16.F32.PACK_AB R206, R165, R206 ;  /* 0x000000cea5ce723e */ /* 0x000fe400000010ff */
[----:B------:R-:W-:Y:S02]  /*9dc0*/  PLOP3.LUT P1, PT, PT, PT, UP0, 0x80, 0x0 ;  /* 0x000000000000781c */ /* 0x000fe40003f2f008 */
[----:B------:R-:W-:Y:S01]  /*9dd0*/  F2FP.BF16.F32.PACK_AB R200, R164, R200 ;  /* 0x000000c8a4c8723e */ /* 0x000fe200000010ff */
[----:B0-----:R-:W-:Y:S01]  /*9de0*/  UPRMT UR4, UR7, 0x654, UR4 ;  /* 0x0000065407047896 */ /* 0x001fe20008000004 */
[----:B------:R-:W-:-:S02]  /*9df0*/  F2FP.BF16.F32.PACK_AB R201, R171, R201 ;  /* 0x000000c9abc9723e */ /* 0x000fc400000010ff */
[----:B------:R-:W-:Y:S02]  /*9e00*/  F2FP.BF16.F32.PACK_AB R202, R158, R202 ;  /* 0x000000ca9eca723e */ /* 0x000fe400000010ff */
[----:B------:R-:W-:Y:S02]  /*9e10*/  F2FP.BF16.F32.PACK_AB R203, R170, R203 ;  /* 0x000000cbaacb723e */ /* 0x000fe400000010ff */
[----:B------:R-:W-:Y:S02]  /*9e20*/  F2FP.BF16.F32.PACK_AB R196, R155, R196 ;  /* 0x000000c49bc4723e */ /* 0x000fe400000010ff */
[----:B------:R-:W-:Y:S01]  /*9e30*/  SYNCS.ARRIVE.TRANS64.RED.A1T0 RZ, [UR4], RZ ;  /* 0x000000ffffff79a7 */ /* 0x000fe20008100404 */
[----:B------:R-:W-:Y:S02]  /*9e40*/  R2UR UR4, R17 ;  /* 0x00000000110472ca */ /* 0x000fe400000e0000 */
[----:B------:R-:W-:Y:S02]  /*9e50*/  F2FP.BF16.F32.PACK_AB R197, R163, R197 ;  /* 0x000000c5a3c5723e */ /* 0x000fe400000010ff */
[----:B------:R-:W-:-:S02]  /*9e60*/  F2FP.BF16.F32.PACK_AB R198, R153, R198 ;  /* 0x000000c699c6723e */ /* 0x000fc400000010ff */
[----:B------:R-:W-:Y:S02]  /*9e70*/  F2FP.BF16.F32.PACK_AB R199, R162, R199 ;  /* 0x000000c7a2c7723e */ /* 0x000fe400000010ff */
[----:B------:R-:W-:Y:S02]  /*9e80*/  F2FP.BF16.F32.PACK_AB R192, R152, R192 ;  /* 0x000000c098c0723e */ /* 0x000fe400000010ff */
[----:B------:R-:W-:Y:S02]  /*9e90*/  F2FP.BF16.F32.PACK_AB R194, R156, R194 ;  /* 0x000000c29cc2723e */ /* 0x000fe400000010ff */
[----:B------:R-:W-:Y:S01]  /*9ea0*/  F2FP.BF16.F32.PACK_AB R195, R154, R195 ;  /* 0x000000c39ac3723e */ /* 0x000fe200000010ff */
[----:B------:R-:W-:Y:S01]  /*9eb0*/  IMAD.U32 R20, RZ, RZ, UR4 ;  /* 0x00000004ff147e24 */ /* 0x000fe2000f8e00ff */
[----:B------:R-:W-:Y:S01]  /*9ec0*/  MOV R21, R4 ;  /* 0x0000000400157202 */ /* 0x000fe20000000f00 */
[----:B------:R-:W-:Y:S06]  /*9ed0*/  @P1 BRA `(.L_x_2221) ;  /* 0xffffffbc004c1947 */ /* 0x000fec000383ffff */
.L_x_2210:
[----:B------:R-:W-:-:S13]  /*9ee0*/  ISETP.LE.AND P1, PT, RZ, UR61, PT ;  /* 0x0000003dff007c0c */ /* 0x000fda000bf23270 */
[----:B------:R-:W-:Y:S05]  /*9ef0*/  @!P1 BRA `(.L_x_2222) ;  /* 0x0000004000089947 */ /* 0x000fea0003800000 */
[----:B------:R-:W-:Y:S01]  /*9f00*/  R2UR UR4, R17 ;  /* 0x00000000110472ca */ /* 0x000fe200000e0000 */
[----:B------:R-:W-:Y:S01]  /*9f10*/  IMAD.MOV.U32 R20, RZ, RZ, R3 ;  /* 0x000000ffff147224 */ /* 0x000fe200078e0003 */
[----:B------:R-:W-:Y:S01]  /*9f20*/  UMOV UR60, UR36 ;  /* 0x00000024003c7c82 */ /* 0x000fe20008000000 */
[----:B------:R-:W-:Y:S01]  /*9f30*/  IMAD.MOV.U32 R21, RZ, RZ, R4 ;  /* 0x000000ffff157224 */ /* 0x000fe200078e0004 */
[----:B------:R-:W-:-:S09]  /*9f40*/  ULDC UR37, c[0x0][0x9d8] ;  /* 0x0002760000257ab9 */ /* 0x000fd20000000800 */
[----:B------:R-:W-:-:S07]  /*9f50*/  IMAD.U32 R23, RZ, RZ, UR4 ;  /* 0x00000004ff177e24 */ /* 0x000fce000f8e00ff */
.L_x_2233:
[----:B------:R-:W-:Y:S01]  /*9f60*/  R2UR UR5, R23 ;  /* 0x00000000170572ca */ /* 0x000fe200000e0000 */
[----:B------:R-:W-:-:S04]  /*9f70*/  UIADD3 UR36, UR60, 0x1, URZ ;  /* 0x000000013c247890 */ /* 0x000fc8000fffe03f */
[----:B------:R-:W-:-:S04]  /*9f80*/  UISETP.NE.AND UP0, UPT, UR36, 0x2, UPT ;  /* 0x000000022400788c */ /* 0x000fc8000bf05270 */
[----:B------:R-:W-:Y:S02]  /*9f90*/  USEL UR4, URZ, 0x1, UP0 ;  /* 0x000000013f047887 */ /* 0x000fe40008000000 */
[----:B------:R-:W-:Y:S02]  /*9fa0*/  USEL UR36, UR36, URZ, UP0 ;  /* 0x0000003f24247287 */ /* 0x000fe40008000000 */
[----:B------:R-:W-:-:S06]  /*9fb0*/  ULOP3.LUT UR4, UR5, UR4, URZ, 0x3c, !UPT ;  /* 0x0000000405047292 */ /* 0x000fcc000f8e3c3f */
[----:B------:R-:W-:Y:S01]  /*9fc0*/  IMAD.U32 R17, RZ, RZ, UR4 ;  /* 0x00000004ff117e24 */ /* 0x000fe2000f8e00ff */
[----:B------:R-:W-:Y:S06]  /*9fd0*/  @!P0 BRA `(.L_x_2223) ;  /* 0x0000000000048947 */ /* 0x000fec0003800000 */
[----:B------:R-:W-:Y:S01]  /*9fe0*/  BPT.TRAP 0x1 ;  /* 0x000000040000795c */ /* 0x000fe20000300000 */
.L_x_2223:
[----:B------:R-:W-:Y:S02]  /*9ff0*/  R2UR UR4, R16 ;  /* 0x00000000100472ca */ /* 0x000fe400000e0000 */
[----:B------:R-:W-:-:S11]  /*a000*/  R2UR UR5, R17 ;  /* 0x00000000110572ca */ /* 0x000fd600000e0000 */
[----:B------:R-:W-:Y:S02]  /*a010*/  ULEA UR4, UR36, UR4, 0x3 ;  /* 0x0000000424047291 */ /* 0x000fe4000f8e183f */
[----:B------:R-:W-:-:S04]  /*a020*/  MOV R3, UR5 ;  /* 0x0000000500037c02 */ /* 0x000fc80008000f00 */
[----:B------:R-:W-:-:S04]  /*a030*/  SHF.L.U32 R3, R3, 0x1f, RZ ;  /* 0x0000001f03037819 */ /* 0x000fc800000006ff */
[----:B------:R0:W1:Y:S01]  /*a040*/  SYNCS.PHASECHK.TRANS64.TRYWAIT P1, [UR4+0x38830], R3 ;  /* 0x03883003ff0075a7 */ /* 0x0000620008020144 */
[----:B------:R-:W-:Y:S05]  /*a050*/  @!P0 BRA `(.L_x_2224) ;  /* 0x0000000000048947 */ /* 0x000fea0003800000 */
[----:B------:R-:W-:Y:S01]  /*a060*/  BPT.TRAP 0x1 ;  /* 0x000000040000795c */ /* 0x000fe20000300000 */
.L_x_2224:
[----:B-1----:R-:W-:Y:S05]  /*a070*/  @P1 BRA `(.L_x_2225) ;  /* 0x0000000000081947 */ /* 0x002fea0003800000 */
[----:B------:R-:W1:Y:S02]  /*a080*/  SYNCS.PHASECHK.TRANS64.TRYWAIT P1, [UR4+0x38830], R3 ;  /* 0x03883003ff0075a7 */ /* 0x000e640008020144 */
[----:B-1----:R-:W-:Y:S05]  /*a090*/  @!P1 BRA `(.L_x_2226) ;  /* 0x000000c400389947 */ /* 0x002fea0003800000 */
.L_x_2225:
        /* <DEDUP_REMOVED lines=655> */
.L_x_2227:
[----:B------:R-:W-:Y:S02]  /*c990*/  R2UR UR4, R16 ;  /* 0x00000000100472ca */ /* 0x000fe400000e0000 */
[----:B------:R-:W-:-:S11]  /*c9a0*/  R2UR UR5, R23 ;  /* 0x00000000170572ca */ /* 0x000fd600000e0000 */
[----:B------:R-:W-:Y:S02]  /*c9b0*/  ULEA UR4, UR60, UR4, 0x3 ;  /* 0x000000043c047291 */ /* 0x000fe4000f8e183f */
[----:B------:R-:W-:-:S05]  /*c9c0*/  IMAD.U32 R0, RZ, RZ, UR5 ;  /* 0x00000005ff007e24 */ /* 0x000fca000f8e00ff */
[----:B------:R-:W-:-:S04]  /*c9d0*/  SHF.L.U32 R0, R0, 0x1f, RZ ;  /* 0x0000001f00007819 */ /* 0x000fc800000006ff */
[----:B------:R2:W3:Y:S01]  /*c9e0*/  SYNCS.PHASECHK.TRANS64.TRYWAIT P1, [UR4+0x38850], R0 ;  /* 0x03885000ff0075a7 */ /* 0x0004e20008020144 */
[----:B------:R-:W-:Y:S05]  /*c9f0*/  @!P0 BRA `(.L_x_2228) ;  /* 0x0000000000048947 */ /* 0x000fea0003800000 */
[----:B------:R-:W-:Y:S01]  /*ca00*/  BPT.TRAP 0x1 ;  /* 0x000000040000795c */ /* 0x000fe20000300000 */
.L_x_2228:
[----:B---3--:R-:W-:Y:S05]  /*ca10*/  @P1 BRA `(.L_x_2229) ;  /* 0x0000000000081947 */ /* 0x008fea0003800000 */
[----:B------:R-:W3:Y:S02]  /*ca20*/  SYNCS.PHASECHK.TRANS64.TRYWAIT P1, [UR4+0x38850], R0 ;  /* 0x03885000ff0075a7 */ /* 0x000ee40008020144 */
[----:B---3--:R-:W-:Y:S05]  /*ca30*/  @!P1 BRA `(.L_x_2230) ;  /* 0x0000009800e89947 */ /* 0x008fea0003800000 */
.L_x_2229:
        /* <DEDUP_REMOVED lines=37> */
.L_x_2231:
[----:B------:R-:W-:Y:S01]  /*cc90*/  FMUL.FTZ R23, R184, UR37 ;  /* 0x00000025b8177c20 */ /* 0x000fe20008410000 */
        /* <DEDUP_REMOVED lines=23> */
[----:B01----:R-:W-:Y:S01]  /*ce10*/  FMNMX.FTZ R3, R23, R21, !PT ;  /* 0x0000001517037209 */ /* 0x003fe20007810000 */
[----:B------:R-:W-:Y:S01]  /*ce20*/  FMUL.FTZ R175, R175, UR37 ;  /* 0x00000025afaf7c20 */ /* 0x000fe20008410000 */
[----:B------:R-:W-:Y:S01]  /*ce30*/  FMUL.FTZ R172, R172, UR37 ;  /* 0x00000025acac7c20 */ /* 0x000fe20008410000 */
[----:B------:R-:W-:Y:S01]  /*ce40*/  FMUL.FTZ R162, R162, UR37 ;  /* 0x00000025a2a27c20 */ /* 0x000fe20008410000 */
[----:B------:R-:W-:Y:S01]  /*ce50*/  FMUL.FTZ R173, R173, UR37 ;  /* 0x00000025adad7c20 */ /* 0x000fe20008410000 */
[----:B------:R-:W-:Y:S01]  /*ce60*/  FMUL.FTZ R163, R163, UR37 ;  /* 0x00000025a3a37c20 */ /* 0x000fe20008410000 */
[----:B------:R-:W-:Y:S01]  /*ce70*/  FMUL.FTZ R160, R160, UR37 ;  /* 0x00000025a0a07c20 */ /* 0x000fe20008410000 */
[----:B------:R-:W0:Y:S01]  /*ce80*/  MUFU.TANH R189, R189 ;  /* 0x000000bd00bd7308 */ /* 0x000e220000002400 */
[----:B----4-:R-:W-:Y:S01]  /*ce90*/  FMNMX.FTZ R191, R185, R20, !PT ;  /* 0x00000014b9bf7209 */ /* 0x010fe20007810000 */
[----:B------:R-:W-:Y:S01]  /*cea0*/  FMUL.FTZ R166, R166, UR37 ;  /* 0x00000025a6a67c20 */ /* 0x000fe20008410000 */
[----:B------:R-:W-:Y:S01]  /*ceb0*/  FMUL.FTZ R161, R161, UR37 ;  /* 0x00000025a1a17c20 */ /* 0x000fe20008410000 */
[----:B------:R-:W-:Y:S01]  /*cec0*/  FMUL.FTZ R167, R167, UR37 ;  /* 0x00000025a7a77c20 */ /* 0x000fe20008410000 */
[----:B------:R-:W-:Y:S01]  /*ced0*/  FMUL.FTZ R164, R164, UR37 ;  /* 0x00000025a4a47c20 */ /* 0x000fe20008410000 */
[----:B------:R-:W-:Y:S01]  /*cee0*/  FMUL.FTZ R154, R154, UR37 ;  /* 0x000000259a9a7c20 */ /* 0x000fe20008410000 */
[----:B------:R-:W-:Y:S01]  /*cef0*/  FMUL.FTZ R165, R165, UR37 ;  /* 0x00000025a5a57c20 */ /* 0x000fe20008410000 */
[----:B------:R-:W2:Y:S01]  /*cf00*/  MUFU.TANH R184, R184 ;  /* 0x000000b800b87308 */ /* 0x000ea20000002400 */
[----:B---3--:R-:W-:Y:S01]  /*cf10*/  FMNMX.FTZ R2, R186, R191, !PT ;  /* 0x000000bfba027209 */ /* 0x008fe20007810000 */
[----:B------:R-:W-:Y:S01]  /*cf20*/  FMUL.FTZ R155, R155, UR37 ;  /* 0x000000259b9b7c20 */ /* 0x000fe20008410000 */
[----:B------:R-:W-:Y:S01]  /*cf30*/  FMUL.FTZ R152, R152, UR37 ;  /* 0x0000002598987c20 */ /* 0x000fe20008410000 */
[----:B------:R-:W-:Y:S01]  /*cf40*/  FMUL.FTZ R158, R158, UR37 ;  /* 0x000000259e9e7c20 */ /* 0x000fe20008410000 */
[----:B------:R-:W-:Y:S01]  /*cf50*/  FMUL.FTZ R153, R153, UR37 ;  /* 0x0000002599997c20 */ /* 0x000fe20008410000 */
[----:B------:R-:W-:Y:S01]  /*cf60*/  FMUL.FTZ R159, R159, UR37 ;  /* 0x000000259f9f7c20 */ /* 0x000fe20008410000 */
[----:B------:R-:W-:Y:S01]  /*cf70*/  FMUL.FTZ R156, R156, UR37 ;  /* 0x000000259c9c7c20 */ /* 0x000fe20008410000 */
[----:B------:R-:W1:Y:S01]  /*cf80*/  MUFU.TANH R190, R190 ;  /* 0x000000be00be7308 */ /* 0x000e620000002400 */
[----:B0-----:R-:W-:Y:S01]  /*cf90*/  FMNMX.FTZ R191, R189, R2, !PT ;  /* 0x00000002bdbf7209 */ /* 0x001fe20007810000 */
[----:B------:R-:W-:Y:S01]  /*cfa0*/  FMUL.FTZ R157, R157, UR37 ;  /* 0x000000259d9d7c20 */ /* 0x000fe20008410000 */
[----:B------:R-:W-:Y:S01]  /*cfb0*/  ULDC UR5, c[0x0][0x988] ;  /* 0x0002620000057ab9 */ /* 0x000fe20000000800 */
[----:B------:R-:W0:Y:S01]  /*cfc0*/  S2UR UR7, SR_CgaCtaId ;  /* 0x00000000000779c3 */ /* 0x000e220000008800 */
[----:B------:R-:W-:-:S03]  /*cfd0*/  R2UR UR6, R16 ;  /* 0x00000000100672ca */ /* 0x000fc600000e0000 */
[----:B------:R-:W3:Y:S01]  /*cfe0*/  MUFU.TANH R187, R187 ;  /* 0x000000bb00bb7308 */ /* 0x000ee20000002400 */
[----:B--2---:R-:W-:-:S07]  /*cff0*/  FMNMX.FTZ R0, R184, R3, !PT ;  /* 0x00000003b8007209 */ /* 0x004fce0007810000 */
[----:B------:R-:W2:Y:S01]  /*d000*/  MUFU.TANH R178, R178 ;  /* 0x000000b200b27308 */ /* 0x000ea20000002400 */
[----:B-1----:R-:W-:Y:S01]  /*d010*/  FMNMX.FTZ R191, R190, R191, !PT ;  /* 0x000000bfbebf7209 */ /* 0x002fe20007810000 */
[----:B------:R-:W-:-:S04]  /*d020*/  ULEA UR6, UR36, UR6, 0x3 ;  /* 0x0000000624067291 */ /* 0x000fc8000f8e183f */
[----:B------:R-:W-:Y:S02]  /*d030*/  UIADD3 UR6, UR6, 0x38840, URZ ;  /* 0x0003884006067890 */ /* 0x000fe4000fffe03f */
[----:B------:R-:W1:Y:S01]  /*d040*/  MUFU.TANH R188, R188 ;  /* 0x000000bc00bc7308 */ /* 0x000e620000002400 */
[----:B---3--:R-:W-:Y:S01]  /*d050*/  FMNMX.FTZ R3, R187, R0, !PT ;  /* 0x00000000bb037209 */ /* 0x008fe20007810000 */
[----:B0-----:R-:W-:-:S06]  /*d060*/  UPRMT UR6, UR7, 0x654, UR6 ;  /* 0x0000065407067896 */ /* 0x001fcc0008000006 */
[----:B------:R-:W0:Y:S01]  /*d070*/  MUFU.TANH R179, R179 ;  /* 0x000000b300b37308 */ /* 0x000e220000002400 */
[----:B--2---:R-:W-:Y:S02]  /*d080*/  FMNMX.FTZ R2, R178, R191, !PT ;  /* 0x000000bfb2027209 */ /* 0x004fe40007810000 */
[----:B------:R-:W-:Y:S05]  /*d090*/  SYNCS.ARRIVE.TRANS64.RED.A1T0 RZ, [UR6], RZ ;  /* 0x000000ffffff79a7 */ /* 0x000fea0008100406 */
[----:B------:R-:W2:Y:S01]  /*d0a0*/  MUFU.TANH R176, R176 ;  /* 0x000000b000b07308 */ /* 0x000ea20000002400 */
[----:B-1----:R-:W-:-:S07]  /*d0b0*/  FMNMX.FTZ R3, R188, R3, !PT ;  /* 0x00000003bc037209 */ /* 0x002fce0007810000 */
[----:B------:R-:W1:Y:S01]  /*d0c0*/  MUFU.TANH R182, R182 ;  /* 0x000000b600b67308 */ /* 0x000e620000002400 */
[----:B0-----:R-:W-:-:S07]  /*d0d0*/  FMNMX.FTZ R191, R179, R2, !PT ;  /* 0x00000002b3bf7209 */ /* 0x001fce0007810000 */
[----:B------:R-:W0:Y:S01]  /*d0e0*/  MUFU.TANH R177, R177 ;  /* 0x000000b100b17308 */ /* 0x000e220000002400 */
[----:B--2---:R-:W-:-:S07]  /*d0f0*/  FMNMX.FTZ R0, R176, R3, !PT ;  /* 0x00000003b0007209 */ /* 0x004fce0007810000 */
        /* <DEDUP_REMOVED lines=53> */
[----:B--2---:R-:W-:-:S05]  /*d450*/  FMNMX.FTZ R2, R159, R2, !PT ;  /* 0x000000029f027209 */ /* 0x004fca0007810000 */
[----:B------:R-:W2:Y:S01]  /*d460*/  SHFL.BFLY PT, R193, R2, 0x2, 0x1f ;  /* 0x0c401f0002c17f89 */ /* 0x000ea200000e0000 */
[----:B-1----:R-:W-:-:S04]  /*d470*/  FMNMX.FTZ R0, R156, R3, !PT ;  /* 0x000000039c007209 */ /* 0x002fc80007810000 */
[----:B0-----:R-:W-:-:S05]  /*d480*/  FMNMX.FTZ R0, R157, R0, !PT ;  /* 0x000000009d007209 */ /* 0x001fca0007810000 */
[----:B------:R-:W0:Y:S01]  /*d490*/  SHFL.BFLY PT, R3, R0, 0x2, 0x1f ;  /* 0x0c401f0000037f89 */ /* 0x000e2200000e0000 */
[----:B--2---:R-:W-:-:S05]  /*d4a0*/  FMNMX.FTZ R193, R2, R193, !PT ;  /* 0x000000c102c17209 */ /* 0x004fca0007810000 */
[----:B------:R-:W1:Y:S01]  /*d4b0*/  SHFL.BFLY PT, R192, R193, 0x1, 0x1f ;  /* 0x0c201f00c1c07f89 */ /* 0x000e6200000e0000 */
[----:B0-----:R-:W-:-:S05]  /*d4c0*/  FMNMX.FTZ R191, R0, R3, !PT ;  /* 0x0000000300bf7209 */ /* 0x001fca0007810000 */
[----:B------:R-:W0:Y:S01]  /*d4d0*/  SHFL.BFLY PT, R4, R191, 0x1, 0x1f ;  /* 0x0c201f00bf047f89 */ /* 0x000e2200000e0000 */
[----:B-1----:R-:W-:-:S05]  /*d4e0*/  FMNMX.FTZ R3, R193, R192, !PT ;  /* 0x000000c0c1037209 */ /* 0x002fca0007810000 */
[----:B------:R-:W-:-:S04]  /*d4f0*/  FADD.FTZ R20, -R3, R20 ;  /* 0x0000001403147221 */ /* 0x000fc80000010100 */
[----:B------:R-:W-:-:S06]  /*d500*/  FMUL.FTZ R2, R20, UR5 ;  /* 0x0000000514027c20 */ /* 0x000fcc0008410000 */
[----:B------:R-:W-:Y:S01]  /*d510*/  MUFU.EX2 R2, R2 ;  /* 0x0000000200027308 */ /* 0x000fe20000000800 */
[----:B0-----:R-:W-:-:S05]  /*d520*/  FMNMX.FTZ R4, R191, R4, !PT ;  /* 0x00000004bf047209 */ /* 0x001fca0007810000 */
[C---:B------:R-:W-:Y:S01]  /*d530*/  FMUL.FTZ R20, R4.reuse, UR5 ;  /* 0x0000000504147c20 */ /* 0x040fe20008410000 */
[----:B------:R-:W-:-:S03]  /*d540*/  FADD.FTZ R21, -R4, R21 ;  /* 0x0000001504157221 */ /* 0x000fc60000010100 */
[--C-:B------:R-:W-:Y:S01]  /*d550*/  FFMA.FTZ R192, R152, UR5, -R20.reuse ;  /* 0x0000000598c07c23 */ /* 0x100fe20008010814 */
[----:B------:R-:W-:Y:S01]  /*d560*/  FMUL.FTZ R152, R3, UR5 ;  /* 0x0000000503987c20 */ /* 0x000fe20008410000 */
[--C-:B------:R-:W-:Y:S01]  /*d570*/  FFMA.FTZ R208, R23, UR5, -R20.reuse ;  /* 0x0000000517d07c23 */ /* 0x100fe20008010814 */
[----:B------:R-:W-:Y:S01]  /*d580*/  FMUL.FTZ R21, R21, UR5 ;  /* 0x0000000515157c20 */ /* 0x000fe20008410000 */
[----:B------:R-:W-:Y:S01]  /*d590*/  FFMA.FTZ R191, R184, UR5, -R20 ;  /* 0x00000005b8bf7c23 */ /* 0x000fe20008010814 */
[----:B------:R-:W-:Y:S01]  /*d5a0*/  FFMA.FTZ R209, R185, UR5, -R152 ;  /* 0x00000005b9d17c23 */ /* 0x000fe20008010898 */
[----:B------:R-:W-:Y:S01]  /*d5b0*/  FFMA.FTZ R206, R180, UR5, -R20 ;  /* 0x00000005b4ce7c23 */ /* 0x000fe20008010814 */
[----:B------:R-:W-:Y:S01]  /*d5c0*/  FFMA.FTZ R180, R186, UR5, -R152 ;  /* 0x00000005bab47c23 */ /* 0x000fe20008010898 */
[----:B------:R0:W-:Y:S01]  /*d5d0*/  MUFU.EX2 R0, R21 ;  /* 0x0000001500007308 */ /* 0x0001e20000000800 */
[----:B------:R-:W-:Y:S01]  /*d5e0*/  FFMA.FTZ R210, R187, UR5, -R20 ;  /* 0x00000005bbd27c23 */ /* 0x000fe20008010814 */
[----:B------:R-:W-:Y:S01]  /*d5f0*/  FFMA.FTZ R211, R189, UR5, -R152 ;  /* 0x00000005bdd37c23 */ /* 0x000fe20008010898 */
[--C-:B------:R-:W-:Y:S01]  /*d600*/  FFMA.FTZ R200, R168, UR5, -R20.reuse ;  /* 0x00000005a8c87c23 */ /* 0x100fe20008010814 */
[--C-:B------:R-:W-:Y:S01]  /*d610*/  FFMA.FTZ R184, R188, UR5, -R20.reuse ;  /* 0x00000005bcb87c23 */ /* 0x100fe20008010814 */
[----:B------:R-:W-:Y:S01]  /*d620*/  FFMA.FTZ R168, R173, UR5, -R20 ;  /* 0x00000005ada87c23 */ /* 0x000fe20008010814 */
[----:B------:R-:W-:Y:S01]  /*d630*/  FFMA.FTZ R173, R190, UR5, -R152 ;  /* 0x00000005bead7c23 */ /* 0x000fe20008010898 */
[----:B------:R-:W-:Y:S01]  /*d640*/  FFMA.FTZ R204, R176, UR5, -R20 ;  /* 0x00000005b0cc7c23 */ /* 0x000fe20008010814 */
[----:B------:R-:W1:Y:S01]  /*d650*/  MUFU.EX2 R208, R208 ;  /* 0x000000d000d07308 */ /* 0x000e620000000800 */
[----:B------:R-:W-:Y:S01]  /*d660*/  FFMA.FTZ R205, R178, UR5, -R152 ;  /* 0x00000005b2cd7c23 */ /* 0x000fe20008010898 */
[--C-:B------:R-:W-:Y:S01]  /*d670*/  FFMA.FTZ R177, R177, UR5, -R20.reuse ;  /* 0x00000005b1b17c23 */ /* 0x100fe20008010814 */
[----:B------:R-:W-:Y:S01]  /*d680*/  FFMA.FTZ R202, R172, UR5, -R20 ;  /* 0x00000005acca7c23 */ /* 0x000fe20008010814 */
[--C-:B------:R-:W-:Y:S01]  /*d690*/  FFMA.FTZ R172, R179, UR5, -R152.reuse ;  /* 0x00000005b3ac7c23 */ /* 0x100fe20008010898 */
[----:B------:R-:W-:Y:S01]  /*d6a0*/  FFMA.FTZ R207, R182, UR5, -R152 ;  /* 0x00000005b6cf7c23 */ /* 0x000fe20008010898 */
[--C-:B0-----:R-:W-:Y:S01]  /*d6b0*/  FFMA.FTZ R21, R153, UR5, -R20.reuse ;  /* 0x0000000599157c23 */ /* 0x101fe20008010814 */
[--C-:B------:R-:W-:Y:S01]  /*d6c0*/  FFMA.FTZ R176, R181, UR5, -R20.reuse ;  /* 0x00000005b5b07c23 */ /* 0x100fe20008010814 */
[----:B------:R-:W0:Y:S01]  /*d6d0*/  MUFU.EX2 R209, R209 ;  /* 0x000000d100d17308 */ /* 0x000e220000000800 */
[----:B------:R-:W-:Y:S01]  /*d6e0*/  FFMA.FTZ R23, R165, UR5, -R20 ;  /* 0x00000005a5177c23 */ /* 0x000fe20008010814 */
[--C-:B------:R-:W-:Y:S01]  /*d6f0*/  FFMA.FTZ R165, R183, UR5, -R152.reuse ;  /* 0x00000005b7a57c23 */ /* 0x100fe20008010898 */
[----:B------:R-:W-:Y:S01]  /*d700*/  FFMA.FTZ R201, R170, UR5, -R152 ;  /* 0x00000005aac97c23 */ /* 0x000fe20008010898 */
[--C-:B------:R-:W-:Y:S01]  /*d710*/  FFMA.FTZ R169, R169, UR5, -R20.reuse ;  /* 0x00000005a9a97c23 */ /* 0x100fe20008010814 */
[----:B------:R-:W-:Y:S01]  /*d720*/  FFMA.FTZ R198, R164, UR5, -R20 ;  /* 0x00000005a4c67c23 */ /* 0x000fe20008010814 */
[----:B------:R-:W-:Y:S01]  /*d730*/  FFMA.FTZ R164, R171, UR5, -R152 ;  /* 0x00000005aba47c23 */ /* 0x000fe20008010898 */
[----:B------:R-:W-:Y:S01]  /*d740*/  FFMA.FTZ R194, R156, UR5, -R20 ;  /* 0x000000059cc27c23 */ /* 0x000fe20008010814 */
[----:B------:R-:W2:Y:S01]  /*d750*/  MUFU.EX2 R191, R191 ;  /* 0x000000bf00bf7308 */ /* 0x000ea20000000800 */
[----:B-1----:R-:W-:Y:S01]  /*d760*/  FFMA.FTZ R18, R0, R18, R208 ;  /* 0x0000001200127223 */ /* 0x002fe200000100d0 */
[----:B------:R-:W-:Y:S01]  /*d770*/  FFMA.FTZ R203, R174, UR5, -R152 ;  /* 0x00000005aecb7c23 */ /* 0x000fe20008010898 */
[--C-:B------:R-:W-:Y:S01]  /*d780*/  FFMA.FTZ R196, R160, UR5, -R20.reuse ;  /* 0x00000005a0c47c23 */ /* 0x100fe20008010814 */
[----:B------:R-:W-:Y:S01]  /*d790*/  FFMA.FTZ R160, R161, UR5, -R20 ;  /* 0x00000005a1a07c23 */ /* 0x000fe20008010814 */
[--C-:B------:R-:W-:Y:S01]  /*d7a0*/  FFMA.FTZ R161, R175, UR5, -R152.reuse ;  /* 0x00000005afa17c23 */ /* 0x100fe20008010898 */
[----:B------:R-:W-:Y:S01]  /*d7b0*/  FFMA.FTZ R197, R162, UR5, -R152 ;  /* 0x00000005a2c57c23 */ /* 0x000fe20008010898 */
[----:B------:R-:W-:Y:S01]  /*d7c0*/  FFMA.FTZ R20, R157, UR5, -R20 ;  /* 0x000000059d147c23 */ /* 0x000fe20008010814 */
[----:B------:R-:W1:Y:S01]  /*d7d0*/  MUFU.EX2 R180, R180 ;  /* 0x000000b400b47308 */ /* 0x000e620000000800 */
[----:B0-----:R-:W-:Y:S01]  /*d7e0*/  FFMA.FTZ R5, R2, R5, R209 ;  /* 0x0000000502057223 */ /* 0x001fe200000100d1 */
[--C-:B------:R-:W-:Y:S01]  /*d7f0*/  FFMA.FTZ R157, R163, UR5, -R152.reuse ;  /* 0x00000005a39d7c23 */ /* 0x100fe20008010898 */
[--C-:B------:R-:W-:Y:S01]  /*d800*/  FFMA.FTZ R193, R154, UR5, -R152.reuse ;  /* 0x000000059ac17c23 */ /* 0x100fe20008010898 */
[--C-:B------:R-:W-:Y:S01]  /*d810*/  FFMA.FTZ R199, R166, UR5, -R152.reuse ;  /* 0x00000005a6c77c23 */ /* 0x100fe20008010898 */
[----:B------:R-:W-:-:S03]  /*d820*/  FFMA.FTZ R195, R158, UR5, -R152 ;  /* 0x000000059ec37c23 */ /* 0x000fc60008010898 */
        /* <DEDUP_REMOVED lines=18> */
[----:B------:R-:W-:-:S06]  /*d950*/  FFMA.FTZ R156, R167, UR5, -R152 ;  /* 0x00000005a79c7c23 */ /* 0x000fcc0008010898 */
        /* <DEDUP_REMOVED lines=12> */
[--C-:B------:R-:W-:Y:S01]  /*da20*/  FFMA.FTZ R153, R155, UR5, -R152.reuse ;  /* 0x000000059b997c23 */ /* 0x100fe20008010898 */
[----:B------:R-:W-:-:S05]  /*da30*/  FFMA.FTZ R152, R159, UR5, -R152 ;  /* 0x000000059f987c23 */ /* 0x000fca0008010898 */
        /* <DEDUP_REMOVED lines=46> */
.L_x_2232:
[----:B------:R-:W0:Y:S01]  /*dd20*/  S2UR UR6, SR_CgaCtaId ;  /* 0x00000000000679c3 */ /* 0x000e220000008800 */
[----:B------:R-:W-:Y:S01]  /*dd30*/  UIADD3 UR4, UR4, 0x38860, URZ ;  /* 0x0003886004047890 */ /* 0x000fe2000fffe03f */
[----:B------:R-:W-:Y:S01]  /*dd40*/  ISETP.LT.AND P1, PT, RZ, UR61, PT ;  /* 0x0000003dff007c0c */ /* 0x000fe2000bf21270 */
[----:B------:R-:W-:Y:S01]  /*dd50*/  UIADD3 UR61, UR61, -0x1, URZ ;  /* 0xffffffff3d3d7890 */ /* 0x000fe2000fffe03f */
[----:B------:R-:W-:Y:S01]  /*dd60*/  F2FP.BF16.F32.PACK_AB R198, R23, R198 ;  /* 0x000000c617c6723e */ /* 0x000fe200000010ff */
[----:B------:R-:W-:Y:S01]  /*dd70*/  UMOV UR60, UR36 ;  /* 0x00000024003c7c82 */ /* 0x000fe20008000000 */
        /* <DEDUP_REMOVED lines=25> */
[----:B------:R-:W-:Y:S06]  /*df10*/  @P1 BRA `(.L_x_2233) ;  /* 0xffffffc000101947 */ /* 0x000fec000383ffff */
.L_x_2222:
        /* <DEDUP_REMOVED lines=131> */
.L_x_2234:
[----:B------:R-:W-:Y:S02]  /*e750*/  R2UR UR6, R16 ;  /* 0x00000000100672ca */ /* 0x000fe400000e0000 */
[----:B------:R-:W-:-:S11]  /*e760*/  R2UR UR4, R17 ;  /* 0x00000000110472ca */ /* 0x000fd600000e0000 */
[----:B------:R-:W-:Y:S02]  /*e770*/  ULEA UR7, UR36, UR6, 0x3 ;  /* 0x0000000624077291 */ /* 0x000fe4000f8e183f */
[----:B------:R-:W-:-:S05]  /*e780*/  IMAD.U32 R0, RZ, RZ, UR4 ;  /* 0x00000004ff007e24 */ /* 0x000fca000f8e00ff */
[----:B------:R-:W-:-:S04]  /*e790*/  SHF.L.U32 R0, R0, 0x1f, RZ ;  /* 0x0000001f00007819 */ /* 0x000fc800000006ff */
[----:B------:R0:W1:Y:S01]  /*e7a0*/  SYNCS.PHASECHK.TRANS64.TRYWAIT P1, [UR7+0x38850], R0 ;  /* 0x03885000ff0075a7 */ /* 0x0000620008020147 */
[----:B------:R-:W-:Y:S05]  /*e7b0*/  @!P0 BRA `(.L_x_2235) ;  /* 0x0000000000048947 */ /* 0x000fea0003800000 */
[----:B------:R-:W-:Y:S01]  /*e7c0*/  BPT.TRAP 0x1 ;  /* 0x000000040000795c */ /* 0x000fe20000300000 */
.L_x_2235:
[----:B-1----:R-:W-:Y:S05]  /*e7d0*/  @P1 BRA `(.L_x_2236) ;  /* 0x0000000000081947 */ /* 0x002fea0003800000 */
[----:B------:R-:W1:Y:S02]  /*e7e0*/  SYNCS.PHASECHK.TRANS64.TRYWAIT P1, [UR7+0x38850], R0 ;  /* 0x03885000ff0075a7 */ /* 0x000e640008020147 */
[----:B-1----:R-:W-:Y:S05]  /*e7f0*/  @!P1 BRA `(.L_x_2237) ;  /* 0x0000007c00909947 */ /* 0x002fea0003800000 */
.L_x_2236:
[----:B------:R-:W-:Y:S01]  /*e800*/  R2UR UR4, R16 ;  /* 0x00000000100472ca */ /* 0x000fe200000e0000 */
[----:B------:R-:W-:Y:S01]  /*e810*/  WARPGROUP.ARRIVE ;  /* 0x00000000000079c5 */ /* 0x000fe20000000000 */
[----:B------:R-:W-:Y:S01]  /*e820*/  UMOV UR11, 0x40000040 ;  /* 0x40000040000b7882 */ /* 0x000fe20000000000 */
[----:B-1----:R-:W1:Y:S01]  /*e830*/  SHFL.BFLY PT, R7, R18, 0x2, 0x1f ;  /* 0x0c401f0012077f89 */ /* 0x002e6200000e0000 */
[----:B------:R-:W-:Y:S01]  /*e840*/  MOV R6, RZ ;  /* 0x000000ff00067202 */ /* 0x000fe20000000f00 */
[----:B------:R-:W-:Y:S02]  /*e850*/  IMAD.U32 R13, RZ, RZ, UR5 ;  /* 0x00000005ff0d7e24 */ /* 0x000fe4000f8e00ff */
[----:B0-----:R-:W0:Y:S06]  /*e860*/  SHFL.BFLY PT, R0, R5, 0x2, 0x1f ;  /* 0x0c401f0005007f89 */ /* 0x001e2c00000e0000 */
[----:B------:R-:W-:-:S04]  /*e870*/  UIADD3 UR4, UR4, 0x400, URZ ;  /* 0x0000040004047890 */ /* 0x000fc8000fffe03f */
[----:B------:R-:W-:-:S04]  /*e880*/  USHF.R.U32.HI UR4, URZ, 0x4, UR4 ;  /* 0x000000043f047899 */ /* 0x000fc80008011604 */
[----:B------:R-:W-:-:S04]  /*e890*/  ULOP3.LUT UR4, UR4, 0x3fff, URZ, 0xc0, !UPT ;  /* 0x00003fff04047892 */ /* 0x000fc8000f8ec03f */
[----:B------:R-:W-:Y:S01]  /*e8a0*/  ULOP3.LUT UR4, UR4, 0x2800000, URZ, 0xfc, !UPT ;  /* 0x0280000004047892 */ /* 0x000fe2000f8efc3f */
[----:B-1----:R-:W-:-:S03]  /*e8b0*/  FADD.FTZ R7, R7, R18 ;  /* 0x0000001207077221 */ /* 0x002fc60000010000 */
[----:B------:R-:W-:Y:S01]  /*e8c0*/  UIMAD UR4, UR36, 0xa00, UR4 ;  /* 0x00000a00240478a4 */ /* 0x000fe2000f8e0204 */
[----:B0-----:R-:W-:Y:S01]  /*e8d0*/  FADD.FTZ R2, R0, R5 ;  /* 0x0000000500027221 */ /* 0x001fe20000010000 */
[----:B------:R-:W-:Y:S02]  /*e8e0*/  IMAD.MOV.U32 R5, RZ, RZ, RZ ;  /* 0x000000ffff057224 */ /* 0x000fe400078e00ff */
[----:B------:R-:W-:Y:S01]  /*e8f0*/  UIADD3 UR6, UR4, 0x80, URZ ;  /* 0x0000008004067890 */ /* 0x000fe2000fffe03f */
[----:B------:R-:W0:Y:S02]  /*e900*/  SHFL.BFLY PT, R0, R7, 0x1, 0x1f ;  /* 0x0c201f0007007f89 */ /* 0x000e2400000e0000 */
[----:B------:R-:W-:Y:S02]  /*e910*/  UMOV UR10, UR4 ;  /* 0x00000004000a7c82 */ /* 0x000fe40008000000 */
[----:B------:R-:W-:Y:S01]  /*e920*/  HGMMA.64x256x16.F32.BF16 R24, R208, gdesc[UR8].tnspB, R24, gsb0 ;  /* 0x43e00008d0187df0 */ /* 0x000fe20008001818 */
[----:B------:R-:W-:Y:S01]  /*e930*/  UMOV UR11, 0x40000040 ;  /* 0x40000040000b7882 */ /* 0x000fe20000000000 */
[----:B------:R-:W-:Y:S01]  /*e940*/  UMOV UR10, UR6 ;  /* 0x00000006000a7c82 */ /* 0x000fe20008000000 */
[----:B------:R-:W-:Y:S01]  /*e950*/  UIADD3 UR6, UR4, 0x100, URZ ;  /* 0x0000010004067890 */ /* 0x000fe2000fffe03f */
[----:B------:R-:W1:Y:S01]  /*e960*/  SHFL.BFLY PT, R9, R2, 0x1, 0x1f ;  /* 0x0c201f0002097f89 */ /* 0x000e6200000e0000 */
[----:B0-----:R-:W-:Y:S01]  /*e970*/  FADD.FTZ R11, R7, R0 ;  /* 0x00000000070b7221 */ /* 0x001fe20000010000 */
[----:B------:R-:W-:-:S02]  /*e980*/  IMAD.U32 R7, RZ, RZ, UR5 ;  /* 0x00000005ff077e24 */ /* 0x000fc4000f8e00ff */
[----:B------:R-:W-:Y:S02]  /*e990*/  IMAD.MOV.U32 R0, RZ, RZ, -0x800000 ;  /* 0xff800000ff007424 */ /* 0x000fe400078e00ff */
[----:B------:R-:W-:Y:S01]  /*e9a0*/  FSETP.NE.FTZ.AND P1, PT, R11, RZ, PT ;  /* 0x000000ff0b00720b */ /* 0x000fe20003f35000 */
[----:B-1----:R-:W-:Y:S01]  /*e9b0*/  FADD.FTZ R12, R2, R9 ;  /* 0x00000009020c7221 */ /* 0x002fe20000010000 */
[----:B------:R-:W-:-:S04]  /*e9c0*/  IMAD.MOV.U32 R2, RZ, RZ, -0x800000 ;  /* 0xff800000ff027424 */ /* 0x000fc800078e00ff */
[----:B------:R-:W-:-:S07]  /*e9d0*/  FSETP.NE.FTZ.AND P2, PT, R12, RZ, PT ;  /* 0x000000ff0c00720b */ /* 0x000fce0003f55000 */
[----:B------:R-:W0:Y:S01]  /*e9e0*/  @P1 MUFU.LG2 R8, R11 ;  /* 0x0000000b00081308 */ /* 0x000e220000000c00 */
[----:B------:R-:W-:-:S07]  /*e9f0*/  @P1 FMUL.FTZ R7, R7, 0.69314718246459960938 ;  /* 0x3f31721807071820 */ /* 0x000fce0000410000 */
[----:B------:R-:W1:Y:S01]  /*ea00*/  @P2 MUFU.LG2 R9, R12 ;  /* 0x0000000c00092308 */ /* 0x000e620000000c00 */
[----:B------:R-:W-:-:S07]  /*ea10*/  @P2 FMUL.FTZ R13, R13, 0.69314718246459960938 ;  /* 0x3f3172180d0d2820 */ /* 0x000fce0000410000 */
        /* <DEDUP_REMOVED lines=32> */
.L_x_2238:
[----:B------:R-:W0:Y:S01]  /*ec20*/  S2UR UR8, SR_CgaCtaId ;  /* 0x00000000000879c3 */ /* 0x000e220000008800 */
[----:B------:R-:W-:Y:S01]  /*ec30*/  UIADD3 UR4, UR7, 0x38860, URZ ;  /* 0x0003886007047890 */ /* 0x000fe2000fffe03f */
[----:B------:R-:W-:Y:S01]  /*ec40*/  R2UR UR6, R223 ;  /* 0x00000000df0672ca */ /* 0x000fe200000e0000 */
[----:B------:R-:W-:Y:S01]  /*ec50*/  UIADD3 UR36, UR36, 0x1, URZ ;  /* 0x0000000124247890 */ /* 0x000fe2000fffe03f */
[----:B------:R-:W-:Y:S01]  /*ec60*/  R2UR UR5, R17 ;  /* 0x00000000110572ca */ /* 0x000fe200000e0000 */
        /* <DEDUP_REMOVED lines=133> */
[----:B------:R-:W-:Y:S01]  /*f4c0*/  FMUL.FTZ R162, R147, R5 ;  /* 0x0000000593a27220 */ /* 0x000fe20000410000 */
[----:B------:R-:W-:-:S02]  /*f4d0*/  IMAD.U32 R17, RZ, RZ, UR5 ;  /* 0x00000005ff117e24 */ /* 0x000fc4000f8e00ff */
[-C--:B------:R-:W-:Y:S01]  /*f4e0*/  FMUL.FTZ R163, R150, R5.reuse ;  /* 0x0000000596a37220 */ /* 0x080fe20000410000 */
[----:B------:R-:W-:Y:S01]  /*f4f0*/  FMUL.FTZ R165, R151, R5 ;  /* 0x0000000597a57220 */ /* 0x000fe20000410000 */
[----:B------:R-:W-:-:S12]  /*f500*/  USEL UR36, UR36, URZ, UP0 ;  /* 0x0000003f24247287 */ /* 0x000fd80008000000 */
.L_x_2202:
[----:B------:R-:W0:Y:S08]  /*f510*/  S2UR UR5, SR_CgaCtaId ;  /* 0x00000000000579c3 */ /* 0x000e300000008800 */
[----:B------:R-:W-:Y:S06]  /*f520*/  BAR.SYNC.DEFER_BLOCKING 0x5, 0x180 ;  /* 0x0146000000007b1d */ /* 0x000fec0000010000 */
[----:B------:R-:W-:Y:S01]  /*f530*/  UMOV UR4, 0x400 ;  /* 0x0000040000047882 */ /* 0x000fe20000000000 */
[----:B------:R-:W-:Y:S01]  /*f540*/  BSSY B0, `(.L_x_2239) ;  /* 0x00002a5000007945 */ /* 0x000fe20003800000 */
[----:B0-----:R-:W-:-:S09]  /*f550*/  ULEA UR13, UR5, UR4, 0x18 ;  /* 0x00000004050d7291 */ /* 0x001fd2000f8ec03f */
[----:B------:R-:W0:Y:S02]  /*f560*/  LDS R4, [UR13+0x388d0] ;  /* 0x0388d00dff047984 */ /* 0x000e240008000800 */
[----:B0-----:R-:W-:Y:S01]  /*f570*/  R2UR UR4, R4 ;  /* 0x00000000040472ca */ /* 0x001fe200000e0000 */
[----:B------:R-:W-:Y:S06]  /*f580*/  BAR.ARV 0x4, 0x180 ;  /* 0x0106000000007b1d */ /* 0x000fec0000002000 */
[----:B------:R-:W-:Y:S08]  /*f590*/  @P0 BRA `(.L_x_2240) ;  /* 0x0000001c00700947 */ /* 0x000ff00003800000 */
[----:B------:R-:W0:Y:S01]  /*f5a0*/  S2UR UR5, SR_SWINHI ;  /* 0x00000000000579c3 */ /* 0x000e220000002f00 */
[----:B------:R-:W-:Y:S01]  /*f5b0*/  IMAD.MOV.U32 R18, RZ, RZ, 0x2 ;  /* 0x00000002ff127424 */ /* 0x000fe200078e00ff */
[----:B------:R-:W-:Y:S01]  /*f5c0*/  R2UR UR11, R220 ;  /* 0x00000000dc0b72ca */ /* 0x000fe200000e0000 */
[----:B------:R-:W-:Y:S01]  /*f5d0*/  IMAD R156, R222, 0x40, R22 ;  /* 0x00000040de9c7824 */ /* 0x000fe200078e0216 */
[----:B------:R-:W-:Y:S01]  /*f5e0*/  R2UR UR14, R213 ;  /* 0x00000000d50e72ca */ /* 0x000fe200000e0000 */
[----:B------:R-:W-:-:S03]  /*f5f0*/  IMAD.MOV.U32 R157, RZ, RZ, 0x2 ;  /* 0x00000002ff9d7424 */ /* 0x000fc600078e00ff */
[----:B------:R-:W-:Y:S01]  /*f600*/  BAR.SYNC.DEFER_BLOCKING 0x1, 0x100 ;  /* 0x0044000000007b1d */ /* 0x000fe20000010000 */
[----:B------:R-:W-:Y:S02]  /*f610*/  F2FP.BF16.F32.PACK_AB R24, R25, R24 ;  /* 0x000000181918723e */ /* 0x000fe400000010ff */
[----:B------:R-:W-:Y:S02]  /*f620*/  R2UR UR15, R221 ;  /* 0x00000000dd0f72ca */ /* 0x000fe400000e0000 */
[----:B------:R-:W-:Y:S01]  /*f630*/  F2FP.BF16.F32.PACK_AB R25, R27, R26 ;  /* 0x0000001a1b19723e */ /* 0x000fe200000010ff */
[----:B------:R-:W-:Y:S01]  /*f640*/  ULDC.64 UR8, c[0x0][0xb90] ;  /* 0x0002e40000087ab9 */ /* 0x000fe20000000a00 */
[----:B------:R-:W-:Y:S01]  /*f650*/  F2FP.BF16.F32.PACK_AB R27, R31, R30 ;  /* 0x0000001e1f1b723e */ /* 0x000fe200000010ff */
[----:B------:R-:W-:Y:S01]  /*f660*/  USHF.R.S32.HI UR10, URZ, 0x1f, UR11 ;  /* 0x0000001f3f0a7899 */ /* 0x000fe2000801140b */
[----:B------:R-:W-:Y:S02]  /*f670*/  F2FP.BF16.F32.PACK_AB R26, R29, R28 ;  /* 0x0000001c1d1a723e */ /* 0x000fe400000010ff */
[----:B------:R-:W-:-:S02]  /*f680*/  F2FP.BF16.F32.PACK_AB R161, R162, R161 ;  /* 0x000000a1a2a1723e */ /* 0x000fc400000010ff */
[----:B------:R-:W-:-:S03]  /*f690*/  F2FP.BF16.F32.PACK_AB R162, R149, R148 ;  /* 0x0000009495a2723e */ /* 0x000fc600000010ff */
[----:B------:R-:W-:Y:S01]  /*f6a0*/  USHF.R.S32.HI UR12, URZ, 0x1f, UR15 ;  /* 0x0000001f3f0c7899 */ /* 0x000fe2000801140f */
[----:B------:R-:W-:Y:S01]  /*f6b0*/  F2FP.BF16.F32.PACK_AB R163, R165, R163 ;  /* 0x000000a3a5a3723e */ /* 0x000fe200000010ff */
[----:B------:R-:W-:Y:S01]  /*f6c0*/  UMOV UR6, UR13 ;  /* 0x0000000d00067c82 */ /* 0x000fe20008000000 */
[----:B0-----:R-:W-:Y:S01]  /*f6d0*/  UMOV UR7, UR5 ;  /* 0x0000000500077c82 */ /* 0x001fe20008000000 */
[----:B------:R-:W-:Y:S01]  /*f6e0*/  UIMAD UR5, UR10, UR8, URZ ;  /* 0x000000080a0572a4 */ /* 0x000fe2000f8e023f */
[----:B------:R-:W-:-:S03]  /*f6f0*/  IMAD.WIDE R18, R227, R18, UR6 ;  /* 0x00000006e3127e25 */ /* 0x000fc6000f8e0212 */
[----:B------:R-:W-:Y:S01]  /*f700*/  UIMAD UR5, UR11, UR9, UR5 ;  /* 0x000000090b0572a4 */ /* 0x000fe2000f8e0205 */
[----:B------:R-:W-:Y:S01]  /*f710*/  IMAD.WIDE R156, R156, R157, UR6 ;  /* 0x000000069c9c7e25 */ /* 0x000fe2000f8e029d */
[C---:B------:R-:W-:Y:S01]  /*f720*/  IADD3 R109, P2, R18.reuse, 0x8020, RZ ;  /* 0x00008020126d7810 */ /* 0x040fe20007f5e0ff */
[----:B------:R-:W-:Y:S01]  /*f730*/  UIMAD.WIDE.U32 UR6, UR11, UR8, URZ ;  /* 0x000000080b0672a5 */ /* 0x000fe2000f8e003f */
[C---:B------:R-:W-:Y:S02]  /*f740*/  IADD3 R135, P4, R18.reuse, 0xc040, RZ ;  /* 0x0000c04012877810 */ /* 0x040fe40007f9e0ff */
[C---:B------:R-:W-:Y:S01]  /*f750*/  LOP3.LUT R159, R18.reuse, 0x380, RZ, 0xc0, !PT ;  /* 0x00000380129f7812 */ /* 0x040fe200078ec0ff */
[--C-:B------:R-:W-:Y:S01]  /*f760*/  IMAD.X R147, RZ, RZ, R19.reuse, P2 ;  /* 0x000000ffff937224 */ /* 0x100fe200010e0613 */
[C---:B------:R-:W-:Y:S01]  /*f770*/  IADD3 R15, P3, R18.reuse, 0xc060, RZ ;  /* 0x0000c060120f7810 */ /* 0x040fe20007f7e0ff */
[----:B------:R-:W-:Y:S01]  /*f780*/  ULDC.64 UR8, c[0x0][0xb98] ;  /* 0x0002e60000087ab9 */ /* 0x000fe20000000a00 */
[----:B------:R-:W-:Y:S01]  /*f790*/  LOP3.LUT R10, R109, 0x380, RZ, 0xc0, !PT ;  /* 0x000003806d0a7812 */ /* 0x000fe200078ec0ff */
[----:B------:R-:W-:Y:S01]  /*f7a0*/  UIADD3 UR7, UR7, UR5, URZ ;  /* 0x0000000507077290 */ /* 0x000fe2000fffe03f */
[----:B------:R-:W-:Y:S01]  /*f7b0*/  LOP3.LUT R134, R135, 0x380, RZ, 0xc0, !PT ;  /* 0x0000038087867812 */ /* 0x000fe200078ec0ff */
[----:B------:R-:W-:Y:S01]  /*f7c0*/  UIMAD UR5, UR12, UR8, URZ ;  /* 0x000000080c0572a4 */ /* 0x000fe2000f8e023f */
[C---:B------:R-:W-:Y:S01]  /*f7d0*/  IADD3 R4, P2, R18.reuse, 0x4000, RZ ;  /* 0x0000400012047810 */ /* 0x040fe20007f5e0ff */
[----:B------:R-:W-:Y:S01]  /*f7e0*/  UIMAD.WIDE.U32 UR6, UR15, UR8, UR6 ;  /* 0x000000080f0672a5 */ /* 0x000fe2000f8e0006 */
[----:B------:R-:W-:Y:S01]  /*f7f0*/  SHF.R.U64 R159, R159, 0x3, RZ ;  /* 0x000000039f9f7819 */ /* 0x000fe200000012ff */
[----:B------:R-:W-:Y:S01]  /*f800*/  UIMAD UR5, UR15, UR9, UR5 ;  /* 0x000000090f0572a4 */ /* 0x000fe2000f8e0205 */
[----:B------:R-:W-:Y:S01]  /*f810*/  LOP3.LUT R14, R15, 0x380, RZ, 0xc0, !PT ;  /* 0x000003800f0e7812 */ /* 0x000fe200078ec0ff */
[----:B------:R-:W-:Y:S01]  /*f820*/  IMAD.X R127, RZ, RZ, R19, P2 ;  /* 0x000000ffff7f7224 */ /* 0x000fe200010e0613 */
[----:B------:R-:W-:Y:S01]  /*f830*/  IADD3 R115, P6, R18, 0xc000, RZ ;  /* 0x0000c00012737810 */ /* 0x000fe20007fde0ff */
[----:B------:R-:W-:Y:S01]  /*f840*/  ULDC.64 UR8, c[0x0][0xae8] ;  /* 0x0002ba0000087ab9 */ /* 0x000fe20000000a00 */
[----:B------:R-:W-:-:S02]  /*f850*/  SHF.R.U64 R10, R10, 0x3, RZ ;  /* 0x000000030a0a7819 */ /* 0x000fc400000012ff */
[----:B------:R-:W-:Y:S02]  /*f860*/  IADD3 R113, P0, R18, 0x8060, RZ ;  /* 0x0000806012717810 */ /* 0x000fe40007f1e0ff */
[----:B------:R-:W-:Y:S02]  /*f870*/  SHF.R.U64 R134, R134, 0x3, RZ ;  /* 0x0000000386867819 */ /* 0x000fe400000012ff */
[----:B------:R-:W-:Y:S01]  /*f880*/  LOP3.LUT R158, R159, R18, RZ, 0x3c, !PT ;  /* 0x000000129f9e7212 */ /* 0x000fe200078e3cff */
[----:B------:R-:W-:Y:S01]  /*f890*/  IMAD.X R151, RZ, RZ, R19, P0 ;  /* 0x000000ffff977224 */ /* 0x000fe200000e0613 */
[----:B------:R-:W-:Y:S02]  /*f8a0*/  SHF.R.U64 R14, R14, 0x3, RZ ;  /* 0x000000030e0e7819 */ /* 0x000fe400000012ff */
[----:B------:R-:W-:Y:S02]  /*f8b0*/  LOP3.LUT R8, R115, 0x380, RZ, 0xc0, !PT ;  /* 0x0000038073087812 */ /* 0x000fe400078ec0ff */
[----:B------:R-:W-:-:S02]  /*f8c0*/  MOV R159, R19 ;  /* 0x00000013009f7202 */ /* 0x000fc40000000f00 */
[----:B------:R-:W-:Y:S02]  /*f8d0*/  LOP3.LUT R146, R10, R109, RZ, 0x3c, !PT ;  /* 0x0000006d0a927212 */ /* 0x000fe400078e3cff */
[----:B------:R-:W-:Y:S02]  /*f8e0*/  LOP3.LUT R6, R113, 0x380, RZ, 0xc0, !PT ;  /* 0x0000038071067812 */ /* 0x000fe400078ec0ff */
[----:B------:R-:W-:Y:S02]  /*f8f0*/  IADD3 R109, P2, R156, 0x7000, RZ ;  /* 0x000070009c6d7810 */ /* 0x000fe40007f5e0ff */
[----:B------:R-:W-:Y:S01]  /*f900*/  LOP3.LUT R134, R134, R135, RZ, 0x3c, !PT ;  /* 0x0000008786867212 */ /* 0x000fe200078e3cff */
[--C-:B------:R-:W-:Y:S01]  /*f910*/  IMAD.X R135, RZ, RZ, R19.reuse, P4 ;  /* 0x000000ffff877224 */ /* 0x100fe200020e0613 */
[----:B------:R-:W-:Y:S01]  /*f920*/  LOP3.LUT R14, R14, R15, RZ, 0x3c, !PT ;  /* 0x0000000f0e0e7212 */ /* 0x000fe200078e3cff */
[----:B------:R-:W-:Y:S01]  /*f930*/  IMAD.X R15, RZ, RZ, R19, P3 ;  /* 0x000000ffff0f7224 */ /* 0x000fe200018e0613 */
[----:B------:R-:W-:-:S02]  /*f940*/  SHF.R.U64 R8, R8, 0x3, RZ ;  /* 0x0000000308087819 */ /* 0x000fc400000012ff */
[----:B------:R-:W-:Y:S02]  /*f950*/  MOV R159, R158 ;  /* 0x0000009e009f7202 */ /* 0x000fe40000000f00 */
[----:B------:R-:W-:Y:S01]  /*f960*/  IADD3 R107, P4, R18, 0x8000, RZ ;  /* 0x00008000126b7810 */ /* 0x000fe20007f9e0ff */
[----:B------:R-:W0:Y:S01]  /*f970*/  LDC R158, c[0x0][0xbe8] ;  /* 0x0002fa00ff9e7b82 */ /* 0x000e220000000800 */
[----:B------:R-:W-:Y:S01]  /*f980*/  SHF.R.U64 R6, R6, 0x3, RZ ;  /* 0x0000000306067819 */ /* 0x000fe200000012ff */
[----:B------:R1:W-:Y:S01]  /*f990*/  STSM.16.M88.4 [R159], R24 ;  /* 0x000000189f007844 */ /* 0x0003e20000000200 */
[----:B------:R-:W-:Y:S01]  /*f9a0*/  LOP3.LUT R108, R109, 0x380, RZ, 0xc0, !PT ;  /* 0x000003806d6c7812 */ /* 0x000fe200078ec0ff */
[----:B------:R-:W-:Y:S01]  /*f9b0*/  IMAD.X R155, RZ, RZ, R19, P4 ;  /* 0x000000ffff9b7224 */ /* 0x000fe200020e0613 */
[----:B------:R-:W-:Y:S02]  /*f9c0*/  IADD3 R21, P3, R18, 0x20, RZ ;  /* 0x0000002012157810 */ /* 0x000fe40007f7e0ff */
[----:B------:R-:W-:-:S02]  /*f9d0*/  LOP3.LUT R142, R8, R115, RZ, 0x3c, !PT ;  /* 0x00000073088e7212 */ /* 0x000fc400078e3cff */
[----:B------:R-:W-:Y:S01]  /*f9e0*/  IADD3 R111, P1, R18, 0x8040, RZ ;  /* 0x00008040126f7810 */ /* 0x000fe20007f3e0ff */
[--C-:B------:R-:W-:Y:S01]  /*f9f0*/  IMAD.X R153, RZ, RZ, R19.reuse, P3 ;  /* 0x000000ffff997224 */ /* 0x100fe200018e0613 */
[----:B------:R-:W-:Y:S02]  /*fa00*/  LOP3.LUT R150, R6, R113, RZ, 0x3c, !PT ;  /* 0x0000007106967212 */ /* 0x000fe400078e3cff */
[----:B------:R-:W-:Y:S01]  /*fa10*/  LOP3.LUT R8, R107, 0x380, RZ, 0xc0, !PT ;  /* 0x000003806b087812 */ /* 0x000fe200078ec0ff */
[----:B------:R-:W-:Y:S01]  /*fa20*/  IMAD.X R131, RZ, RZ, R19, P1 ;  /* 0x000000ffff837224 */ /* 0x000fe200008e0613 */
[----:B------:R-:W-:Y:S02]  /*fa30*/  SHF.R.U64 R108, R108, 0x3, RZ ;  /* 0x000000036c6c7819 */ /* 0x000fe400000012ff */
[----:B------:R-:W-:Y:S02]  /*fa40*/  IADD3 R139, P5, R18, 0xc020, RZ ;  /* 0x0000c020128b7810 */ /* 0x000fe40007fbe0ff */
[----:B------:R-:W-:-:S02]  /*fa50*/  LOP3.LUT R6, R21, 0x380, RZ, 0xc0, !PT ;  /* 0x0000038015067812 */ /* 0x000fc400078ec0ff */
[----:B------:R-:W-:Y:S02]  /*fa60*/  SHF.R.U64 R8, R8, 0x3, RZ ;  /* 0x0000000308087819 */ /* 0x000fe400000012ff */
[----:B------:R-:W-:Y:S01]  /*fa70*/  LOP3.LUT R108, R108, R109, RZ, 0x3c, !PT ;  /* 0x0000006d6c6c7212 */ /* 0x000fe200078e3cff */
[----:B------:R-:W-:Y:S01]  /*fa80*/  IMAD.X R109, RZ, RZ, R157, P2 ;  /* 0x000000ffff6d7224 */ /* 0x000fe200010e069d */
[----:B------:R-:W-:Y:S02]  /*fa90*/  LOP3.LUT R138, R139, 0x380, RZ, 0xc0, !PT ;  /* 0x000003808b8a7812 */ /* 0x000fe400078ec0ff */
[----:B------:R-:W-:Y:S02]  /*faa0*/  IADD3 R101, P0, R18, 0x4020, RZ ;  /* 0x0000402012657810 */ /* 0x000fe40007f1e0ff */
[----:B------:R-:W-:Y:S02]  /*fab0*/  SHF.R.U64 R6, R6, 0x3, RZ ;  /* 0x0000000306067819 */ /* 0x000fe400000012ff */
[----:B------:R-:W-:Y:S01]  /*fac0*/  IADD3 R23, P1, R18, 0x40, RZ ;  /* 0x0000004012177810 */ /* 0x000fe20007f3e0ff */
[----:B------:R-:W-:Y:S01]  /*fad0*/  IMAD.X R9, RZ, RZ, R19, P0 ;  /* 0x000000ffff097224 */ /* 0x000fe200000e0613 */
[----:B------:R-:W-:-:S02]  /*fae0*/  IADD3 R123, P2, R156, 0xe000, RZ ;  /* 0x0000e0009c7b7810 */ /* 0x000fc40007f5e0ff */
[----:B------:R-:W-:Y:S01]  /*faf0*/  LOP3.LUT R154, R8, R107, RZ, 0x3c, !PT ;  /* 0x0000006b089a7212 */ /* 0x000fe200078e3cff */
[----:B------:R-:W-:Y:S01]  /*fb00*/  IMAD.X R7, RZ, RZ, R19, P1 ;  /* 0x000000ffff077224 */ /* 0x000fe200008e0613 */
[----:B------:R-:W-:Y:S02]  /*fb10*/  SHF.R.U64 R138, R138, 0x3, RZ ;  /* 0x000000038a8a7819 */ /* 0x000fe400000012ff */
[----:B------:R-:W-:Y:S02]  /*fb20*/  LOP3.LUT R152, R6, R21, RZ, 0x3c, !PT ;  /* 0x0000001506987212 */ /* 0x000fe400078e3cff */
[----:B------:R-:W-:Y:S02]  /*fb30*/  LOP3.LUT R8, R101, 0x380, RZ, 0xc0, !PT ;  /* 0x0000038065087812 */ /* 0x000fe400078ec0ff */
[----:B------:R-:W-:Y:S02]  /*fb40*/  LOP3.LUT R6, R23, 0x380, RZ, 0xc0, !PT ;  /* 0x0000038017067812 */ /* 0x000fe400078ec0ff */
[----:B------:R-:W-:-:S02]  /*fb50*/  LOP3.LUT R122, R123, 0x380, RZ, 0xc0, !PT ;  /* 0x000003807b7a7812 */ /* 0x000fc400078ec0ff */
[----:B------:R-:W-:Y:S01]  /*fb60*/  LOP3.LUT R138, R138, R139, RZ, 0x3c, !PT ;  /* 0x0000008b8a8a7212 */ /* 0x000fe200078e3cff */
[--C-:B------:R-:W-:Y:S01]  /*fb70*/  IMAD.X R139, RZ, RZ, R19.reuse, P5 ;  /* 0x000000ffff8b7224 */ /* 0x100fe200028e0613 */
[----:B------:R-:W-:Y:S02]  /*fb80*/  IADD3.X R143, RZ, R19, RZ, P6, !PT ;  /* 0x00000013ff8f7210 */ /* 0x000fe400037fe4ff */
[----:B------:R-:W-:Y:S02]  /*fb90*/  SHF.R.U64 R8, R8, 0x3, RZ ;  /* 0x0000000308087819 */ /* 0x000fe400000012ff */
[C---:B------:R-:W-:Y:S02]  /*fba0*/  IADD3 R103, P6, R18.reuse, 0x4040, RZ ;  /* 0x0000404012677810 */ /* 0x040fe40007fde0ff */
[----:B------:R-:W-:Y:S02]  /*fbb0*/  IADD3 R20, P3, R18, 0x60, RZ ;  /* 0x0000006012147810 */ /* 0x000fe40007f7e0ff */
[----:B------:R-:W-:Y:S01]  /*fbc0*/  SHF.R.U64 R6, R6, 0x3, RZ ;  /* 0x0000000306067819 */ /* 0x000fe200000012ff */
[--C-:B------:R-:W-:Y:S01]  /*fbd0*/  IMAD.X R11, RZ, RZ, R19.reuse, P6 ;  /* 0x000000ffff0b7224 */ /* 0x100fe200030e0613 */
[----:B------:R-:W-:Y:S01]  /*fbe0*/  SHF.R.U64 R122, R122, 0x3, RZ ;  /* 0x000000037a7a7819 */ /* 0x000fe200000012ff */
[----:B------:R-:W-:Y:S01]  /*fbf0*/  IMAD.X R5, RZ, RZ, R19, P3 ;  /* 0x000000ffff057224 */ /* 0x000fe200018e0613 */
[----:B------:R-:W-:-:S02]  /*fc00*/  IADD3 R105, P5, R18, 0x4060, RZ ;  /* 0x0000406012697810 */ /* 0x000fc40007fbe0ff */
[----:B------:R-:W-:Y:S02]  /*fc10*/  LOP3.LUT R8, R8, R101, RZ, 0x3c, !PT ;  /* 0x0000006508087212 */ /* 0x000fe400078e3cff */
[----:B------:R-:W-:Y:S02]  /*fc20*/  LOP3.LUT R6, R6, R23, RZ, 0x3c, !PT ;  /* 0x0000001706067212 */ /* 0x000fe400078e3cff */
[----:B------:R-:W-:Y:S02]  /*fc30*/  LOP3.LUT R101, R4, 0x380, RZ, 0xc0, !PT ;  /* 0x0000038004657812 */ /* 0x000fe400078ec0ff */
[----:B------:R-:W-:Y:S01]  /*fc40*/  LOP3.LUT R122, R122, R123, RZ, 0x3c, !PT ;  /* 0x0000007b7a7a7212 */ /* 0x000fe200078e3cff */
[----:B------:R-:W-:Y:S01]  /*fc50*/  IMAD.X R123, RZ, RZ, R157, P2 ;  /* 0x000000ffff7b7224 */ /* 0x000fe200010e069d */
[----:B------:R-:W-:Y:S02]  /*fc60*/  IADD3.X R13, RZ, R19, RZ, P5, !PT ;  /* 0x00000013ff0d7210 */ /* 0x000fe40002ffe4ff */
[----:B------:R-:W-:-:S02]  /*fc70*/  LOP3.LUT R23, R20, 0x380, RZ, 0xc0, !PT ;  /* 0x0000038014177812 */ /* 0x000fc400078ec0ff */
[----:B------:R-:W-:Y:S02]  /*fc80*/  IADD3 R19, P3, R156, 0x1000, RZ ;  /* 0x000010009c137810 */ /* 0x000fe40007f7e0ff */
[----:B0-----:R-:W-:Y:S02]  /*fc90*/  ISETP.NE.AND P2, PT, R158, 0x1, PT ;  /* 0x000000019e00780c */ /* 0x001fe40003f45270 */
[----:B------:R-:W-:Y:S02]  /*fca0*/  SHF.R.U64 R101, R101, 0x3, RZ ;  /* 0x0000000365657819 */ /* 0x000fe400000012ff */
[----:B------:R-:W-:Y:S02]  /*fcb0*/  SHF.R.U64 R23, R23, 0x3, RZ ;  /* 0x0000000317177819 */ /* 0x000fe400000012ff */
[----:B------:R-:W-:Y:S02]  /*fcc0*/  LOP3.LUT R18, R19, 0x380, RZ, 0xc0, !PT ;  /* 0x0000038013127812 */ /* 0x000fe400078ec0ff */
[----:B------:R-:W-:-:S02]  /*fcd0*/  LOP3.LUT R12, R111, 0x380, RZ, 0xc0, !PT ;  /* 0x000003806f0c7812 */ /* 0x000fc400078ec0ff */
[----:B------:R-:W-:Y:S02]  /*fce0*/  LOP3.LUT R126, R101, R4, RZ, 0x3c, !PT ;  /* 0x00000004657e7212 */ /* 0x000fe400078e3cff */
[----:B------:R-:W-:Y:S02]  /*fcf0*/  LOP3.LUT R4, R23, R20, RZ, 0x3c, !PT ;  /* 0x0000001417047212 */ /* 0x000fe400078e3cff */
[----:B------:R-:W-:Y:S02]  /*fd00*/  SHF.R.U64 R18, R18, 0x3, RZ ;  /* 0x0000000312127819 */ /* 0x000fe400000012ff */
[----:B------:R-:W-:Y:S02]  /*fd10*/  SHF.R.U64 R12, R12, 0x3, RZ ;  /* 0x000000030c0c7819 */ /* 0x000fe400000012ff */
[----:B------:R-:W-:Y:S02]  /*fd20*/  MOV R142, R142 ;  /* 0x0000008e008e7202 */ /* 0x000fe40000000f00 */
[----:B------:R-:W-:-:S02]  /*fd30*/  MOV R143, R4 ;  /* 0x00000004008f7202 */ /* 0x000fc40000000f00 */
[----:B------:R-:W-:Y:S01]  /*fd40*/  LOP3.LUT R18, R18, R19, RZ, 0x3c, !PT ;  /* 0x0000001312127212 */ /* 0x000fe200078e3cff */
[----:B------:R-:W-:Y:S01]  /*fd50*/  IMAD.X R19, RZ, RZ, R157, P3 ;  /* 0x000000ffff137224 */ /* 0x000fe200018e069d */
[----:B------:R-:W-:Y:S02]  /*fd60*/  F2FP.BF16.F32.PACK_AB R5, R35, R34 ;  /* 0x000000222305723e */ /* 0x000fe400000010ff */
[----:B------:R-:W-:Y:S01]  /*fd70*/  LOP3.LUT R130, R12, R111, RZ, 0x3c, !PT ;  /* 0x0000006f0c827212 */ /* 0x000fe200078e3cff */
[----:B------:R-:W0:Y:S01]  /*fd80*/  @P2 LDC R34, c[0x0][0xbec] ;  /* 0x0002fb00ff222b82 */ /* 0x000e220000000800 */
[----:B------:R-:W-:Y:S02]  /*fd90*/  IADD3 R111, P3, R156, 0x8000, RZ ;  /* 0x000080009c6f7810 */ /* 0x000fe40007f7e0ff */
[----:B------:R-:W-:Y:S02]  /*fda0*/  LOP3.LUT R12, R105, 0x380, RZ, 0xc0, !PT ;  /* 0x00000380690c7812 */ /* 0x000fe400078ec0ff */
[----:B------:R-:W-:-:S02]  /*fdb0*/  LOP3.LUT R110, R111, 0x380, RZ, 0xc0, !PT ;  /* 0x000003806f6e7812 */ /* 0x000fc400078ec0ff */
[----:B------:R-:W-:Y:S01]  /*fdc0*/  SHF.R.U64 R12, R12, 0x3, RZ ;  /* 0x000000030c0c7819 */ /* 0x000fe200000012ff */
[----:B------:R-:W2:Y:S01]  /*fdd0*/  @P2 LDC R35, c[0x0][0xbf0] ;  /* 0x0002fc00ff232b82 */ /* 0x000ea20000000800 */
[----:B------:R-:W-:Y:S02]  /*fde0*/  SHF.R.U64 R110, R110, 0x3, RZ ;  /* 0x000000036e6e7819 */ /* 0x000fe400000012ff */
[----:B------:R-:W-:Y:S02]  /*fdf0*/  LOP3.LUT R12, R12, R105, RZ, 0x3c, !PT ;  /* 0x000000690c0c7212 */ /* 0x000fe400078e3cff */
[----:B------:R-:W-:Y:S02]  /*fe00*/  IADD3 R105, P0, R156, 0x5000, RZ ;  /* 0x000050009c697810 */ /* 0x000fe40007f1e0ff */
[----:B------:R-:W-:Y:S01]  /*fe10*/  LOP3.LUT R110, R110, R111, RZ, 0x3c, !PT ;  /* 0x0000006f6e6e7212 */ /* 0x000fe200078e3cff */
[----:B------:R-:W-:Y:S01]  /*fe20*/  IMAD.X R111, RZ, RZ, R157, P3 ;  /* 0x000000ffff6f7224 */ /* 0x000fe200018e069d */
[----:B------:R-:W-:-:S02]  /*fe30*/  LOP3.LUT R10, R103, 0x380, RZ, 0xc0, !PT ;  /* 0x00000380670a7812 */ /* 0x000fc400078ec0ff */
[----:B------:R-:W-:Y:S02]  /*fe40*/  IADD3 R30, P3, R156, 0xf000, RZ ;  /* 0x0000f0009c1e7810 */ /* 0x000fe40007f7e0ff */
[----:B------:R-:W-:Y:S02]  /*fe50*/  LOP3.LUT R104, R105, 0x380, RZ, 0xc0, !PT ;  /* 0x0000038069687812 */ /* 0x000fe400078ec0ff */
[----:B------:R-:W-:Y:S01]  /*fe60*/  MOV R146, R146 ;  /* 0x0000009200927202 */ /* 0x000fe20000000f00 */
[----:B------:R-:W-:Y:S01]  /*fe70*/  IMAD.X R31, RZ, RZ, R157, P3 ;  /* 0x000000ffff1f7224 */ /* 0x000fe200018e069d */
[----:B------:R-:W-:Y:S02]  /*fe80*/  MOV R147, R6 ;  /* 0x0000000600937202 */ /* 0x000fe40000000f00 */
[----:B------:R-:W-:Y:S02]  /*fe90*/  SHF.R.U64 R10, R10, 0x3, RZ ;  /* 0x000000030a0a7819 */ /* 0x000fe400000012ff */
[----:B------:R-:W-:-:S02]  /*fea0*/  LOP3.LUT R23, R30, 0x380, RZ, 0xc0, !PT ;  /* 0x000003801e177812 */ /* 0x000fc400078ec0ff */
[----:B------:R-:W-:Y:S01]  /*feb0*/  F2FP.BF16.F32.PACK_AB R6, R37, R172 ;  /* 0x000000ac2506723e */ /* 0x000fe200000010ff */
[----:B------:R-:W-:Y:S01]  /*fec0*/  VIADD R37, R215, UR14 ;  /* 0x0000000ed7257c36 */ /* 0x000fe20008000000 */
[----:B------:R-:W-:Y:S02]  /*fed0*/  SHF.R.U64 R104, R104, 0x3, RZ ;  /* 0x0000000368687819 */ /* 0x000fe400000012ff */
[----:B------:R-:W-:Y:S01]  /*fee0*/  LOP3.LUT R10, R10, R103, RZ, 0x3c, !PT ;  /* 0x000000670a0a7212 */ /* 0x000fe200078e3cff */
[----:B0-----:R-:W-:Y:S01]  /*fef0*/  @P2 IMAD.HI.U32 R34, R37, R34, RZ ;  /* 0x0000002225222227 */ /* 0x001fe200078e00ff */
[----:B------:R-:W-:Y:S02]  /*ff00*/  SHF.R.U64 R23, R23, 0x3, RZ ;  /* 0x0000000317177819 */ /* 0x000fe400000012ff */
[----:B------:R-:W-:Y:S01]  /*ff10*/  LOP3.LUT R104, R104, R105, RZ, 0x3c, !PT ;  /* 0x0000006968687212 */ /* 0x000fe200078e3cff */
[----:B------:R-:W-:Y:S01]  /*ff20*/  IMAD.X R105, RZ, RZ, R157, P0 ;  /* 0x000000ffff697224 */ /* 0x000fe200000e069d */
[----:B------:R-:W-:-:S02]  /*ff30*/  MOV R134, R134 ;  /* 0x0000008600867202 */ /* 0x000fc40000000f00 */
[----:B------:R-:W-:Y:S02]  /*ff40*/  MOV R138, R138 ;  /* 0x0000008a008a7202 */ /* 0x000fe40000000f00 */
[----:B------:R-:W-:Y:S02]  /*ff50*/  IADD3 R119, P0, R156, 0xc000, RZ ;  /* 0x0000c0009c777810 */ /* 0x000fe40007f1e0ff */
[----:B------:R-:W-:Y:S02]  /*ff60*/  LOP3.LUT R30, R23, R30, RZ, 0x3c, !PT ;  /* 0x0000001e171e7212 */ /* 0x000fe400078e3cff */
[----:B------:R-:W-:Y:S02]  /*ff70*/  MOV R130, R130 ;  /* 0x0000008200827202 */ /* 0x000fe40000000f00 */
[----:B------:R-:W-:Y:S02]  /*ff80*/  MOV R152, R152 ;  /* 0x0000009800987202 */ /* 0x000fe40000000f00 */
[----:B------:R-:W-:-:S02]  /*ff90*/  MOV R135, R10 ;  /* 0x0000000a00877202 */ /* 0x000fc40000000f00 */
[----:B------:R-:W-:Y:S02]  /*ffa0*/  MOV R139, R8 ;  /* 0x00000008008b7202 */ /* 0x000fe40000000f00 */
[----:B------:R-:W-:Y:S01]  /*ffb0*/  F2FP.BF16.F32.PACK_AB R4, R33, R171 ;  /* 0x000000ab2104723e */ /* 0x000fe200000010ff */
[----:B------:R-:W-:Y:S01]  /*ffc0*/  IMAD.MOV.U32 R33, RZ, RZ, R37 ;  /* 0x000000ffff217224 */ /* 0x000fe200078e0025 */
[----:B------:R-:W-:Y:S02]  /*ffd0*/  F2FP.BF16.F32.PACK_AB R7, R39, R38 ;  /* 0x000000262707723e */ /* 0x000fe400000010ff */
[----:B------:R-:W-:Y:S02]  /*ffe0*/  MOV R23, R14 ;  /* 0x0000000e00177202 */ /* 0x000fe40000000f00 */
[----:B------:R-:W-:Y:S01]  /*fff0*/  MOV R131, R12 ;  /* 0x0000000c00837202 */ /* 0x000fe20000000f00 */
[----:B------:R0:W-:Y:S01]  /*10000*/  STSM.16.M88.4 [R152], R4 ;  /* 0x0000000498007844 */ /* 0x0001e20000000200 */
[----:B------:R-:W-:-:S02]  /*10010*/  F2FP.BF16.F32.PACK_AB R8, R41, R173 ;  /* 0x000000ad2908723e */ /* 0x000fc400000010ff */
[----:B------:R-:W-:Y:S02]  /*10020*/  F2FP.BF16.F32.PACK_AB R9, R43, R42 ;  /* 0x0000002a2b09723e */ /* 0x000fe400000010ff */
[----:B------:R-:W-:Y:S02]  /*10030*/  F2FP.BF16.F32.PACK_AB R10, R45, R174 ;  /* 0x000000ae2d0a723e */ /* 0x000fe400000010ff */
[----:B------:R-:W-:Y:S02]  /*10040*/  F2FP.BF16.F32.PACK_AB R11, R47, R46 ;  /* 0x0000002e2f0b723e */ /* 0x000fe400000010ff */
[----:B------:R-:W-:Y:S02]  /*10050*/  F2FP.BF16.F32.PACK_AB R12, R49, R175 ;  /* 0x000000af310c723e */ /* 0x000fe400000010ff */
[----:B------:R-:W-:Y:S01]  /*10060*/  F2FP.BF16.F32.PACK_AB R13, R51, R50 ;  /* 0x00000032330d723e */ /* 0x000fe200000010ff */
[----:B------:R3:W-:Y:S01]  /*10070*/  STSM.16.M88.4 [R147], R8 ;  /* 0x0000000893007844 */ /* 0x0007e20000000200 */
[----:B------:R-:W-:-:S02]  /*10080*/  F2FP.BF16.F32.PACK_AB R14, R53, R176 ;  /* 0x000000b0350e723e */ /* 0x000fc400000010ff */
[----:B------:R-:W-:Y:S02]  /*10090*/  F2FP.BF16.F32.PACK_AB R15, R55, R54 ;  /* 0x00000036370f723e */ /* 0x000fe400000010ff */
[----:B--2---:R-:W-:Y:S02]  /*100a0*/  @P2 SHF.R.U32.HI R33, RZ, R35, R34 ;  /* 0x00000023ff212219 */ /* 0x004fe40000011622 */
[----:B------:R-:W-:Y:S01]  /*100b0*/  LOP3.LUT R118, R119, 0x380, RZ, 0xc0, !PT ;  /* 0x0000038077767812 */ /* 0x000fe200078ec0ff */
[----:B------:R2:W-:Y:S01]  /*100c0*/  STSM.16.M88.4 [R143], R12 ;  /* 0x0000000c8f007844 */ /* 0x0005e20000000200 */
[----:B------:R-:W-:Y:S01]  /*100d0*/  MOV R126, R126 ;  /* 0x0000007e007e7202 */ /* 0x000fe20000000f00 */
[----:B------:R-:W-:Y:S01]  /*100e0*/  IMAD.MOV R35, RZ, RZ, -R33 ;  /* 0x000000ffff237224 */ /* 0x000fe200078e0a21 */
[----:B-1----:R-:W-:Y:S02]  /*100f0*/  F2FP.BF16.F32.PACK_AB R24, R57, R177 ;  /* 0x000000b13918723e */ /* 0x002fe400000010ff */
[----:B------:R-:W-:Y:S01]  /*10100*/  F2FP.BF16.F32.PACK_AB R25, R59, R58 ;  /* 0x0000003a3b19723e */ /* 0x000fe200000010ff */
[----:B------:R-:W-:Y:S01]  /*10110*/  IMAD R35, R158, R35, R37 ;  /* 0x000000239e237224 */ /* 0x000fe200078e0225 */
[----:B------:R-:W-:-:S02]  /*10120*/  F2FP.BF16.F32.PACK_AB R26, R61, R178 ;  /* 0x000000b23d1a723e */ /* 0x000fc400000010ff */
[----:B------:R-:W-:Y:S02]  /*10130*/  F2FP.BF16.F32.PACK_AB R27, R63, R62 ;  /* 0x0000003e3f1b723e */ /* 0x000fe400000010ff */
[----:B0-----:R-:W-:Y:S02]  /*10140*/  F2FP.BF16.F32.PACK_AB R4, R65, R179 ;  /* 0x000000b34104723e */ /* 0x001fe400000010ff */
[----:B------:R-:W-:Y:S01]  /*10150*/  F2FP.BF16.F32.PACK_AB R5, R67, R66 ;  /* 0x000000424305723e */ /* 0x000fe200000010ff */
[----:B------:R-:W-:Y:S01]  /*10160*/  STSM.16.M88.4 [R126], R24 ;  /* 0x000000187e007844 */ /* 0x000fe20000000200 */
[----:B------:R-:W-:Y:S02]  /*10170*/  F2FP.BF16.F32.PACK_AB R6, R69, R180 ;  /* 0x000000b44506723e */ /* 0x000fe400000010ff */
[----:B------:R-:W-:Y:S02]  /*10180*/  F2FP.BF16.F32.PACK_AB R7, R71, R70 ;  /* 0x000000464707723e */ /* 0x000fe400000010ff */
[----:B------:R-:W-:-:S02]  /*10190*/  IADD3 R107, P1, R156, 0x6000, RZ ;  /* 0x000060009c6b7810 */ /* 0x000fc40007f3e0ff */
[----:B---3--:R-:W-:Y:S01]  /*101a0*/  F2FP.BF16.F32.PACK_AB R8, R73, R181 ;  /* 0x000000b54908723e */ /* 0x008fe200000010ff */
[----:B------:R-:W-:Y:S01]  /*101b0*/  STSM.16.M88.4 [R139], R4 ;  /* 0x000000048b007844 */ /* 0x000fe20000000200 */
[----:B------:R-:W-:Y:S02]  /*101c0*/  F2FP.BF16.F32.PACK_AB R9, R75, R74 ;  /* 0x0000004a4b09723e */ /* 0x000fe400000010ff */
[----:B------:R-:W-:Y:S02]  /*101d0*/  F2FP.BF16.F32.PACK_AB R10, R77, R182 ;  /* 0x000000b64d0a723e */ /* 0x000fe400000010ff */
[----:B------:R-:W-:Y:S02]  /*101e0*/  F2FP.BF16.F32.PACK_AB R11, R79, R78 ;  /* 0x0000004e4f0b723e */ /* 0x000fe400000010ff */
[----:B------:R-:W-:Y:S02]  /*101f0*/  SHF.R.U64 R118, R118, 0x3, RZ ;  /* 0x0000000376767819 */ /* 0x000fe400000012ff */
[----:B--2---:R-:W-:Y:S01]  /*10200*/  F2FP.BF16.F32.PACK_AB R12, R81, R183 ;  /* 0x000000b7510c723e */ /* 0x004fe200000010ff */
[----:B------:R0:W-:Y:S01]  /*10210*/  STSM.16.M88.4 [R135], R8 ;  /* 0x0000000887007844 */ /* 0x0001e20000000200 */
[----:B------:R-:W-:-:S02]  /*10220*/  F2FP.BF16.F32.PACK_AB R13, R83, R82 ;  /* 0x00000052530d723e */ /* 0x000fc400000010ff */
[----:B------:R-:W-:Y:S02]  /*10230*/  F2FP.BF16.F32.PACK_AB R14, R85, R184 ;  /* 0x000000b8550e723e */ /* 0x000fe400000010ff */
[----:B------:R-:W-:Y:S02]  /*10240*/  F2FP.BF16.F32.PACK_AB R15, R87, R86 ;  /* 0x00000056570f723e */ /* 0x000fe400000010ff */
[----:B------:R-:W-:Y:S02]  /*10250*/  LOP3.LUT R106, R107, 0x380, RZ, 0xc0, !PT ;  /* 0x000003806b6a7812 */ /* 0x000fe400078ec0ff */
[----:B------:R-:W-:Y:S01]  /*10260*/  LOP3.LUT R118, R118, R119, RZ, 0x3c, !PT ;  /* 0x0000007776767212 */ /* 0x000fe200078e3cff */
[----:B------:R-:W-:Y:S01]  /*10270*/  IMAD.X R119, RZ, RZ, R157, P0 ;  /* 0x000000ffff777224 */ /* 0x000fe200000e069d */
[----:B------:R1:W-:Y:S01]  /*10280*/  STSM.16.M88.4 [R131], R12 ;  /* 0x0000000c83007844 */ /* 0x0003e20000000200 */
[----:B------:R-:W-:Y:S02]  /*10290*/  SHF.R.U64 R106, R106, 0x3, RZ ;  /* 0x000000036a6a7819 */ /* 0x000fe400000012ff */
[----:B------:R-:W-:Y:S01]  /*102a0*/  MOV R154, R154 ;  /* 0x0000009a009a7202 */ /* 0x000fe20000000f00 */
[----:B0-----:R-:W-:Y:S01]  /*102b0*/  IMAD.U32 R10, RZ, RZ, UR5 ;  /* 0x00000005ff0a7e24 */ /* 0x001fe2000f8e00ff */
[----:B------:R-:W-:Y:S01]  /*102c0*/  SHF.R.S32.HI R9, RZ, 0x1f, R33 ;  /* 0x0000001fff097819 */ /* 0x000fe20000011421 */
[----:B------:R-:W-:Y:S01]  /*102d0*/  ULDC UR5, c[0x0][0xa88] ;  /* 0x0002a20000057ab9 */ /* 0x000fe20000000800 */
[----:B------:R-:W-:-:S02]  /*102e0*/  SHF.R.S32.HI R8, RZ, 0x1f, R35 ;  /* 0x0000001fff087819 */ /* 0x000fc40000011423 */
[----:B------:R-:W-:Y:S01]  /*102f0*/  LOP3.LUT R106, R106, R107, RZ, 0x3c, !PT ;  /* 0x0000006b6a6a7212 */ /* 0x000fe200078e3cff */
[----:B------:R-:W-:Y:S01]  /*10300*/  IMAD.X R107, RZ, RZ, R157, P1 ;  /* 0x000000ffff6b7224 */ /* 0x000fe200008e069d */
[----:B------:R-:W-:Y:S02]  /*10310*/  IADD3 R121, P1, R156, 0xd000, RZ ;  /* 0x0000d0009c797810 */ /* 0x000fe40007f3e0ff */
[----:B------:R-:W-:Y:S02]  /*10320*/  F2FP.BF16.F32.PACK_AB R24, R89, R185 ;  /* 0x000000b95918723e */ /* 0x000fe400000010ff */
[----:B-1----:R-:W-:Y:S01]  /*10330*/  IADD3 R12, P0, R33, UR6, RZ ;  /* 0x00000006210c7c10 */ /* 0x002fe2000ff1e0ff */
[----:B------:R-:W-:Y:S01]  /*10340*/  VIADD R14, R226, UR14 ;  /* 0x0000000ee20e7c36 */ /* 0x000fe20008000000 */
[----:B------:R-:W-:Y:S02]  /*10350*/  F2FP.BF16.F32.PACK_AB R25, R91, R90 ;  /* 0x0000005a5b19723e */ /* 0x000fe400000010ff */
[----:B------:R-:W-:Y:S01]  /*10360*/  IADD3.X R13, R9, UR7, R10, P0, !PT ;  /* 0x00000007090d7c10 */ /* 0x000fe200087fe40a */
[----:B------:R-:W-:Y:S01]  /*10370*/  ULDC.64 UR6, c[0x0][0xb88] ;  /* 0x0002e20000067ab9 */ /* 0x000fe20000000a00 */
[----:B------:R-:W-:Y:S01]  /*10380*/  F2FP.BF16.F32.PACK_AB R26, R93, R186 ;  /* 0x000000ba5d1a723e */ /* 0x000fe200000010ff */
[----:B------:R-:W-:Y:S01]  /*10390*/  IMAD R8, R8, UR6, RZ ;  /* 0x0000000608087c24 */ /* 0x000fe2000f8e02ff */
[----:B------:R-:W-:Y:S01]  /*103a0*/  F2FP.BF16.F32.PACK_AB R27, R95, R94 ;  /* 0x0000005e5f1b723e */ /* 0x000fe200000010ff */
[----:B------:R-:W-:Y:S01]  /*103b0*/  IMAD.WIDE.U32 R12, R35, UR6, R12 ;  /* 0x00000006230c7c25 */ /* 0x000fe2000f8e000c */
[----:B------:R-:W-:-:S02]  /*103c0*/  F2FP.BF16.F32.PACK_AB R4, R97, R187 ;  /* 0x000000bb6104723e */ /* 0x000fc400000010ff */
[----:B------:R-:W-:Y:S01]  /*103d0*/  F2FP.BF16.F32.PACK_AB R5, R99, R98 ;  /* 0x000000626305723e */ /* 0x000fe200000010ff */
[----:B------:R-:W-:Y:S01]  /*103e0*/  IMAD R35, R35, UR7, R8 ;  /* 0x0000000723237c24 */ /* 0x000fe2000f8e0208 */
[----:B------:R-:W-:Y:S01]  /*103f0*/  F2FP.BF16.F32.PACK_AB R6, R164, R188 ;  /* 0x000000bca406723e */ /* 0x000fe200000010ff */
[----:B------:R-:W-:Y:S01]  /*10400*/  STSM.16.M88.4 [R154], R24 ;  /* 0x000000189a007844 */ /* 0x000fe20000000200 */
[----:B------:R-:W-:Y:S01]  /*10410*/  F2FP.BF16.F32.PACK_AB R7, R16, R3 ;  /* 0x000000031007723e */ /* 0x000fe200000010ff */
[----:B------:R-:W-:Y:S01]  /*10420*/  ULDC.64 UR6, c[0x0][0xb50] ;  /* 0x0002d40000067ab9 */ /* 0x000fe20000000a00 */
[----:B------:R-:W-:Y:S01]  /*10430*/  LOP3.LUT R120, R121, 0x380, RZ, 0xc0, !PT ;  /* 0x0000038079787812 */ /* 0x000fe200078ec0ff */
[----:B------:R-:W-:Y:S01]  /*10440*/  IMAD R3, R158, UR5, RZ ;  /* 0x000000059e037c24 */ /* 0x000fe2000f8e02ff */
[----:B------:R-:W-:Y:S01]  /*10450*/  LEA R16, P3, R12, UR6, 0x2 ;  /* 0x000000060c107c11 */ /* 0x000fe2000f8610ff */
[----:B------:R0:W-:Y:S01]  /*10460*/  STSM.16.M88.4 [R146], R4 ;  /* 0x0000000492007844 */ /* 0x0001e20000000200 */
[----:B------:R-:W-:-:S02]  /*10470*/  SHF.R.U64 R120, R120, 0x3, RZ ;  /* 0x0000000378787819 */ /* 0x000fc400000012ff */
[----:B------:R-:W-:Y:S02]  /*10480*/  LOP3.LUT P0, RZ, R224, 0x3, RZ, 0xc0, !PT ;  /* 0x00000003e0ff7812 */ /* 0x000fe4000780c0ff */
[----:B------:R-:W-:Y:S02]  /*10490*/  F2FP.BF16.F32.PACK_AB R8, R166, R189 ;  /* 0x000000bda608723e */ /* 0x000fe400000010ff */
[----:B------:R-:W-:Y:S02]  /*104a0*/  F2FP.BF16.F32.PACK_AB R9, R36, R32 ;  /* 0x000000202409723e */ /* 0x000fe400000010ff */
[----:B------:R-:W-:Y:S02]  /*104b0*/  F2FP.BF16.F32.PACK_AB R10, R167, R190 ;  /* 0x000000bea70a723e */ /* 0x000fe400000010ff */
[----:B------:R-:W-:Y:S02]  /*104c0*/  F2FP.BF16.F32.PACK_AB R11, R44, R40 ;  /* 0x000000282c0b723e */ /* 0x000fe400000010ff */
[----:B------:R-:W-:Y:S01]  /*104d0*/  LOP3.LUT R120, R120, R121, RZ, 0x3c, !PT ;  /* 0x0000007978787212 */ /* 0x000fe200078e3cff */
[----:B------:R-:W-:Y:S01]  /*104e0*/  IMAD.X R121, RZ, RZ, R157, P1 ;  /* 0x000000ffff797224 */ /* 0x000fe200008e069d */
[C---:B------:R-:W-:Y:S01]  /*104f0*/  ISETP.GE.OR P1, PT, R14.reuse, R3, P0 ;  /* 0x000000030e00720c */ /* 0x040fe20000726670 */
[----:B0-----:R-:W-:Y:S01]  /*10500*/  IMAD.IADD R5, R13, 0x1, R35 ;  /* 0x000000010d057824 */ /* 0x001fe200078e0223 */
[----:B------:R-:W-:Y:S01]  /*10510*/  IADD3 R4, R14, 0x8, RZ ;  /* 0x000000080e047810 */ /* 0x000fe20007ffe0ff */
[----:B------:R0:W-:Y:S01]  /*10520*/  STSM.16.M88.4 [R130], R8 ;  /* 0x0000000882007844 */ /* 0x0001e20000000200 */
[----:B------:R-:W-:-:S02]  /*10530*/  MOV R150, R150 ;  /* 0x0000009600967202 */ /* 0x000fc40000000f00 */
[----:B------:R-:W-:Y:S02]  /*10540*/  LEA.HI.X R27, R12, UR7, R5, 0x2, P3 ;  /* 0x000000070c1b7c11 */ /* 0x000fe400098f1405 */
[----:B------:R-:W-:Y:S02]  /*10550*/  ISETP.GE.OR P0, PT, R4, R3, P0 ;  /* 0x000000030400720c */ /* 0x000fe40000706670 */
[----:B------:R-:W-:Y:S01]  /*10560*/  F2FP.BF16.F32.PACK_AB R4, R168, R191 ;  /* 0x000000bfa804723e */ /* 0x000fe200000010ff */
[----:B------:R-:W-:Y:S01]  /*10570*/  SHFL.IDX PT, R49, R27, RZ, 0x1c1f ;  /* 0x001c1fff1b317589 */ /* 0x000fe200000e0000 */
[----:B------:R-:W-:Y:S02]  /*10580*/  F2FP.BF16.F32.PACK_AB R5, R52, R48 ;  /* 0x000000303405723e */ /* 0x000fe400000010ff */
[----:B------:R-:W-:Y:S01]  /*10590*/  F2FP.BF16.F32.PACK_AB R6, R169, R192 ;  /* 0x000000c0a906723e */ /* 0x000fe200000010ff */
[----:B------:R1:W-:Y:S01]  /*105a0*/  SHFL.IDX PT, R53, R27, 0x1, 0x1c1f ;  /* 0x003c1f001b357f89 */ /* 0x0003e200000e0000 */
[----:B------:R-:W-:-:S02]  /*105b0*/  F2FP.BF16.F32.PACK_AB R7, R60, R56 ;  /* 0x000000383c07723e */ /* 0x000fc400000010ff */
[----:B------:R-:W-:Y:S01]  /*105c0*/  F2FP.BF16.F32.PACK_AB R12, R129, R195 ;  /* 0x000000c3810c723e */ /* 0x000fe200000010ff */
[----:B------:R-:W2:Y:S01]  /*105d0*/  SHFL.IDX PT, R48, R16, RZ, 0x1c1f ;  /* 0x001c1fff10307589 */ /* 0x000ea200000e0000 */
[----:B0-----:R-:W-:Y:S02]  /*105e0*/  F2FP.BF16.F32.PACK_AB R8, R170, R193 ;  /* 0x000000c1aa08723e */ /* 0x001fe400000010ff */
[----:B------:R-:W-:Y:S01]  /*105f0*/  F2FP.BF16.F32.PACK_AB R9, R68, R64 ;  /* 0x000000404409723e */ /* 0x000fe200000010ff */
[----:B------:R-:W-:Y:S01]  /*10600*/  STSM.16.M88.4 [R150], R4 ;  /* 0x0000000496007844 */ /* 0x000fe20000000200 */
[----:B------:R-:W-:Y:S02]  /*10610*/  F2FP.BF16.F32.PACK_AB R10, R125, R194 ;  /* 0x000000c27d0a723e */ /* 0x000fe400000010ff */
[----:B------:R-:W-:Y:S01]  /*10620*/  F2FP.BF16.F32.PACK_AB R11, R76, R72 ;  /* 0x000000484c0b723e */ /* 0x000fe200000010ff */
[----:B------:R-:W0:Y:S01]  /*10630*/  SHFL.IDX PT, R52, R16, 0x1, 0x1c1f ;  /* 0x003c1f0010347f89 */ /* 0x000e2200000e0000 */
[----:B------:R-:W-:-:S02]  /*10640*/  F2FP.BF16.F32.PACK_AB R13, R84, R80 ;  /* 0x00000050540d723e */ /* 0x000fc400000010ff */
[----:B------:R-:W-:Y:S01]  /*10650*/  F2FP.BF16.F32.PACK_AB R14, R133, R132 ;  /* 0x00000084850e723e */ /* 0x000fe200000010ff */
[----:B------:R-:W-:Y:S01]  /*10660*/  STSM.16.M88.4 [R142], R8 ;  /* 0x000000088e007844 */ /* 0x000fe20000000200 */
[----:B------:R-:W-:Y:S02]  /*10670*/  F2FP.BF16.F32.PACK_AB R15, R92, R88 ;  /* 0x000000585c0f723e */ /* 0x000fe400000010ff */
[----:B------:R-:W-:Y:S02]  /*10680*/  F2FP.BF16.F32.PACK_AB R24, R137, R136 ;  /* 0x000000888918723e */ /* 0x000fe400000010ff */
[----:B------:R-:W-:Y:S01]  /*10690*/  F2FP.BF16.F32.PACK_AB R25, R124, R96 ;  /* 0x000000607c19723e */ /* 0x000fe200000010ff */
[----:B------:R-:W-:Y:S01]  /*106a0*/  STSM.16.M88.4 [R138], R12 ;  /* 0x0000000c8a007844 */ /* 0x000fe20000000200 */
[----:B------:R-:W-:Y:S02]  /*106b0*/  F2FP.BF16.F32.PACK_AB R26, R141, R140 ;  /* 0x0000008c8d1a723e */ /* 0x000fe400000010ff */
[----:B-1----:R-:W-:-:S02]  /*106c0*/  F2FP.BF16.F32.PACK_AB R27, R160, R128 ;  /* 0x00000080a01b723e */ /* 0x002fc400000010ff */
[----:B------:R-:W-:Y:S02]  /*106d0*/  F2FP.BF16.F32.PACK_AB R160, R145, R144 ;  /* 0x0000009091a0723e */ /* 0x000fe400000010ff */
[C---:B------:R-:W-:Y:S01]  /*106e0*/  IADD3 R100, P4, R156.reuse, 0x2000, RZ ;  /* 0x000020009c647810 */ /* 0x040fe20007f9e0ff */
[----:B------:R-:W-:Y:S01]  /*106f0*/  STSM.16.M88.4 [R134], R24 ;  /* 0x0000001886007844 */ /* 0x000fe20000000200 */
[----:B------:R-:W-:Y:S02]  /*10700*/  IADD3 R101, P5, R156, 0x3000, RZ ;  /* 0x000030009c657810 */ /* 0x000fe40007fbe0ff */
[----:B------:R-:W-:Y:S01]  /*10710*/  LOP3.LUT R21, R100, 0x380, RZ, 0xc0, !PT ;  /* 0x0000038064157812 */ /* 0x000fe200078ec0ff */
[----:B------:R1:W-:Y:S01]  /*10720*/  STSM.16.M88.4 [R23], R160 ;  /* 0x000000a017007844 */ /* 0x0003e20000000200 */
[----:B------:R-:W-:Y:S02]  /*10730*/  IADD3 R103, P6, R156, 0x4000, RZ ;  /* 0x000040009c677810 */ /* 0x000fe40007fde0ff */
[----:B------:R-:W-:Y:S01]  /*10740*/  SHF.R.U64 R21, R21, 0x3, RZ ;  /* 0x0000000315157819 */ /* 0x000fe200000012ff */
[----:B------:R-:W-:Y:S01]  /*10750*/  BAR.SYNC.DEFER_BLOCKING 0x1, 0x100 ;  /* 0x0044000000007b1d */ /* 0x000fe20000010000 */
[----:B------:R-:W-:-:S02]  /*10760*/  LOP3.LUT R102, R103, 0x380, RZ, 0xc0, !PT ;  /* 0x0000038067667812 */ /* 0x000fc400078ec0ff */
[----:B------:R-:W-:Y:S01]  /*10770*/  LOP3.LUT R20, R21, R100, RZ, 0x3c, !PT ;  /* 0x0000006415147212 */ /* 0x000fe200078e3cff */
[----:B------:R-:W-:Y:S01]  /*10780*/  UIMAD UR5, UR10, UR8, URZ ;  /* 0x000000080a0572a4 */ /* 0x000fe2000f8e023f */
[----:B------:R-:W-:Y:S01]  /*10790*/  LOP3.LUT R100, R101, 0x380, RZ, 0xc0, !PT ;  /* 0x0000038065647812 */ /* 0x000fe200078ec0ff */
[--C-:B------:R-:W-:Y:S01]  /*107a0*/  IMAD.X R21, RZ, RZ, R157.reuse, P4 ;  /* 0x000000ffff157224 */ /* 0x100fe200020e069d */
[----:B------:R-:W-:Y:S02]  /*107b0*/  SHF.R.U64 R102, R102, 0x3, RZ ;  /* 0x0000000366667819 */ /* 0x000fe400000012ff */
[----:B------:R-:W-:Y:S02]  /*107c0*/  SHF.R.U64 R100, R100, 0x3, RZ ;  /* 0x0000000364647819 */ /* 0x000fe400000012ff */
[----:B------:R-:W-:Y:S01]  /*107d0*/  LOP3.LUT R29, R156, 0x380, RZ, 0xc0, !PT ;  /* 0x000003809c1d7812 */ /* 0x000fe200078ec0ff */
[----:B-1----:R-:W1:Y:S01]  /*107e0*/  @P2 LDC R23, c[0x0][0xbf0] ;  /* 0x0002fc00ff172b82 */ /* 0x002e620000000800 */
[----:B------:R-:W-:Y:S01]  /*107f0*/  LOP3.LUT R100, R100, R101, RZ, 0x3c, !PT ;  /* 0x0000006564647212 */ /* 0x000fe200078e3cff */
[----:B------:R-:W-:Y:S01]  /*10800*/  IMAD.X R101, RZ, RZ, R157, P5 ;  /* 0x000000ffff657224 */ /* 0x000fe200028e069d */
[----:B------:R-:W-:Y:S01]  /*10810*/  LOP3.LUT R102, R102, R103, RZ, 0x3c, !PT ;  /* 0x0000006766667212 */ /* 0x000fe200078e3cff */
[----:B--2---:R2:W-:Y:S01]  /*10820*/  @!P1 ST.E desc[UR38][R48.64], R0 ;  /* 0x0000000030009985 */ /* 0x0045e2000c101926 */
[----:B------:R-:W-:Y:S01]  /*10830*/  IADD3.X R103, RZ, R157, RZ, P6, !PT ;  /* 0x0000009dff677210 */ /* 0x000fe200037fe4ff */
[----:B------:R-:W-:Y:S01]  /*10840*/  UIMAD.WIDE.U32 UR6, UR11, UR8, URZ ;  /* 0x000000080b0672a5 */ /* 0x000fe2000f8e003f */
[C---:B------:R-:W-:Y:S01]  /*10850*/  IADD3 R113, P4, R156.reuse, 0x9000, RZ ;  /* 0x000090009c717810 */ /* 0x040fe20007f9e0ff */
[----:B0-----:R0:W-:Y:S01]  /*10860*/  @!P0 ST.E desc[UR38][R52.64], R2 ;  /* 0x0000000234008985 */ /* 0x0011e2000c101926 */
[----:B------:R-:W-:Y:S01]  /*10870*/  UIMAD UR5, UR11, UR9, UR5 ;  /* 0x000000090b0572a4 */ /* 0x000fe2000f8e0205 */
[----:B------:R-:W-:-:S02]  /*10880*/  IADD3 R115, P5, R156, 0xa000, RZ ;  /* 0x0000a0009c737810 */ /* 0x000fc40007fbe0ff */
[----:B------:R3:W5:Y:S01]  /*10890*/  LD.E.128 R36, desc[UR38][R18.64] ;  /* 0x0000002612247980 */ /* 0x000762000c101d00 */
[----:B------:R-:W-:Y:S01]  /*108a0*/  IADD3 R117, P6, R156, 0xb000, RZ ;  /* 0x0000b0009c757810 */ /* 0x000fe20007fde0ff */
[----:B------:R-:W-:Y:S01]  /*108b0*/  ULDC.64 UR10, c[0x0][0xaf0] ;  /* 0x0002bc00000a7ab9 */ /* 0x000fe20000000a00 */
[----:B------:R-:W-:Y:S01]  /*108c0*/  SHF.R.U64 R29, R29, 0x3, RZ ;  /* 0x000000031d1d7819 */ /* 0x000fe200000012ff */
[----:B--2---:R-:W-:Y:S01]  /*108d0*/  IMAD R0, R219, 0x20, R222 ;  /* 0x00000020db007824 */ /* 0x004fe200078e02de */
[----:B------:R-:W-:Y:S01]  /*108e0*/  UIADD3 UR7, UR7, UR5, URZ ;  /* 0x0000000507077290 */ /* 0x000fe2000fffe03f */
[----:B------:R-:W-:Y:S01]  /*108f0*/  LOP3.LUT R112, R113, 0x380, RZ, 0xc0, !PT ;  /* 0x0000038071707812 */ /* 0x000fe200078ec0ff */
[----:B------:R2:W5:Y:S01]  /*10900*/  LD.E.128 R40, desc[UR38][R20.64] ;  /* 0x0000002614287980 */ /* 0x000562000c101d00 */
[----:B------:R-:W-:Y:S01]  /*10910*/  LOP3.LUT R114, R115, 0x380, RZ, 0xc0, !PT ;  /* 0x0000038073727812 */ /* 0x000fe200078ec0ff */
[----:B---3--:R-:W3:Y:S01]  /*10920*/  @P2 LDC R19, c[0x0][0xbec] ;  /* 0x0002fb00ff132b82 */ /* 0x008ee20000000800 */
[----:B0-----:R-:W-:Y:S01]  /*10930*/  VIADD R2, R0, UR14 ;  /* 0x0000000e00027c36 */ /* 0x001fe20008000000 */
[----:B------:R-:W-:Y:S01]  /*10940*/  UIMAD UR8, UR12, UR10, URZ ;  /* 0x0000000a0c0872a4 */ /* 0x000fe2000f8e023f */
[----:B------:R-:W-:Y:S01]  /*10950*/  LOP3.LUT R116, R117, 0x380, RZ, 0xc0, !PT ;  /* 0x0000038075747812 */ /* 0x000fe200078ec0ff */
[----:B------:R-:W-:Y:S01]  /*10960*/  UIMAD.WIDE.U32 UR6, UR15, UR10, UR6 ;  /* 0x0000000a0f0672a5 */ /* 0x000fe2000f8e0006 */
[----:B------:R-:W-:Y:S01]  /*10970*/  SHF.R.U64 R112, R112, 0x3, RZ ;  /* 0x0000000370707819 */ /* 0x000fe200000012ff */
[----:B------:R0:W5:Y:S01]  /*10980*/  LD.E.128 R4, desc[UR38][R100.64] ;  /* 0x0000002664047980 */ /* 0x000162000c101d00 */
[----:B--2---:R-:W-:Y:S01]  /*10990*/  IMAD.MOV.U32 R21, RZ, RZ, R2 ;  /* 0x000000ffff157224 */ /* 0x004fe200078e0002 */
[----:B------:R-:W-:Y:S01]  /*109a0*/  UIMAD UR5, UR15, UR11, UR8 ;  /* 0x0000000b0f0572a4 */ /* 0x000fe2000f8e0208 */
[----:B------:R-:W-:Y:S01]  /*109b0*/  SHF.R.U64 R114, R114, 0x3, RZ ;  /* 0x0000000372727819 */ /* 0x000fe200000012ff */
[----:B------:R0:W5:Y:S01]  /*109c0*/  LD.E.128 R8, desc[UR38][R102.64] ;  /* 0x0000002666087980 */ /* 0x000162000c101d00 */
[----:B------:R-:W-:Y:S01]  /*109d0*/  SHF.R.U64 R116, R116, 0x3, RZ ;  /* 0x0000000374747819 */ /* 0x000fe200000012ff */
[----:B------:R-:W-:Y:S01]  /*109e0*/  UIADD3 UR5, UR7, UR5, URZ ;  /* 0x0000000507057290 */ /* 0x000fe2000fffe03f */
[----:B------:R-:W-:Y:S01]  /*109f0*/  LOP3.LUT R28, R29, R156, RZ, 0x3c, !PT ;  /* 0x0000009c1d1c7212 */ /* 0x000fe200078e3cff */
[----:B------:R-:W-:Y:S01]  /*10a00*/  ULDC.64 UR8, c[0x0][0xae0] ;  /* 0x0002b80000087ab9 */ /* 0x000fe20000000a00 */
[----:B------:R-:W-:Y:S01]  /*10a10*/  LOP3.LUT R112, R112, R113, RZ, 0x3c, !PT ;  /* 0x0000007170707212 */ /* 0x000fe200078e3cff */
[--C-:B------:R-:W-:Y:S01]  /*10a20*/  IMAD.X R113, RZ, RZ, R157.reuse, P4 ;  /* 0x000000ffff717224 */ /* 0x100fe200020e069d */
[----:B------:R-:W-:Y:S01]  /*10a30*/  LOP3.LUT R114, R114, R115, RZ, 0x3c, !PT ;  /* 0x0000007372727212 */ /* 0x000fe200078e3cff */
[----:B------:R0:W5:Y:S01]  /*10a40*/  LD.E.128 R12, desc[UR38][R104.64] ;  /* 0x00000026680c7980 */ /* 0x000162000c101d00 */
[----:B------:R-:W-:Y:S01]  /*10a50*/  LOP3.LUT R116, R116, R117, RZ, 0x3c, !PT ;  /* 0x0000007574747212 */ /* 0x000fe200078e3cff */
[----:B------:R-:W-:Y:S01]  /*10a60*/  IMAD.X R117, RZ, RZ, R157, P6 ;  /* 0x000000ffff757224 */ /* 0x000fe200030e069d */
[-C--:B------:R-:W-:Y:S01]  /*10a70*/  MOV R29, R157.reuse ;  /* 0x0000009d001d7202 */ /* 0x080fe20000000f00 */
[----:B------:R0:W5:Y:S01]  /*10a80*/  LD.E.128 R24, desc[UR38][R106.64] ;  /* 0x000000266a187980 */ /* 0x000162000c101d00 */
[----:B------:R-:W-:Y:S01]  /*10a90*/  IADD3.X R115, RZ, R157, RZ, P5, !PT ;  /* 0x0000009dff737210 */ /* 0x000fe20002ffe4ff */
[----:B---3--:R-:W-:Y:S01]  /*10aa0*/  @P2 IMAD.HI.U32 R0, R2, R19, RZ ;  /* 0x0000001302002227 */ /* 0x008fe200078e00ff */
[----:B------:R-:W-:Y:S01]  /*10ab0*/  MOV R18, UR6 ;  /* 0x0000000600127c02 */ /* 0x000fe20008000f00 */
[----:B------:R0:W5:Y:S03]  /*10ac0*/  LD.E.128 R32, desc[UR38][R28.64] ;  /* 0x000000261c207980 */ /* 0x000166000c101d00 */
[----:B-1----:R-:W-:Y:S01]  /*10ad0*/  @P2 SHF.R.U32.HI R21, RZ, R23, R0 ;  /* 0x00000017ff152219 */ /* 0x002fe20000011600 */
[----:B------:R0:W5:Y:S03]  /*10ae0*/  LD.E.128 R44, desc[UR38][R108.64] ;  /* 0x000000266c2c7980 */ /* 0x000166000c101d00 */
[--C-:B------:R-:W-:Y:S01]  /*10af0*/  SHF.R.S32.HI R0, RZ, 0x1f, R21.reuse ;  /* 0x0000001fff007819 */ /* 0x100fe20000011415 */
[----:B------:R-:W-:Y:S01]  /*10b00*/  IMAD.MOV R23, RZ, RZ, -R21 ;  /* 0x000000ffff177224 */ /* 0x000fe200078e0a15 */
[----:B------:R0:W5:Y:S01]  /*10b10*/  LD.E.128 R64, desc[UR38][R110.64] ;  /* 0x000000266e407980 */ /* 0x000162000c101d00 */
[----:B------:R-:W-:Y:S01]  /*10b20*/  IMAD.U32 R19, RZ, RZ, UR7 ;  /* 0x00000007ff137e24 */ /* 0x000fe2000f8e00ff */
[----:B------:R-:W-:Y:S01]  /*10b30*/  ULDC.64 UR6, c[0x0][0xad8] ;  /* 0x0002b60000067ab9 */ /* 0x000fe20000000a00 */
[----:B------:R-:W-:Y:S01]  /*10b40*/  IMAD R0, R0, UR8, RZ ;  /* 0x0000000800007c24 */ /* 0x000fe2000f8e02ff */
[----:B------:R0:W5:Y:S01]  /*10b50*/  LD.E.128 R48, desc[UR38][R112.64] ;  /* 0x0000002670307980 */ /* 0x000162000c101d00 */
[----:B------:R-:W-:-:S02]  /*10b60*/  IMAD R23, R158, R23, R2 ;  /* 0x000000179e177224 */ /* 0x000fc400078e0202 */
[----:B------:R-:W-:Y:S01]  /*10b70*/  IMAD.U32 R19, RZ, RZ, UR5 ;  /* 0x00000005ff137e24 */ /* 0x000fe2000f8e00ff */
[----:B------:R0:W5:Y:S01]  /*10b80*/  LD.E.128 R52, desc[UR38][R114.64] ;  /* 0x0000002672347980 */ /* 0x000162000c101d00 */
[C---:B------:R-:W-:Y:S01]  /*10b90*/  IMAD R77, R21.reuse, UR9, R0 ;  /* 0x00000009154d7c24 */ /* 0x040fe2000f8e0200 */
[----:B------:R-:W-:Y:S02]  /*10ba0*/  SHF.R.S32.HI R0, RZ, 0x1f, R23 ;  /* 0x0000001fff007819 */ /* 0x000fe40000011417 */
[----:B------:R0:W5:Y:S01]  /*10bb0*/  LD.E.128 R56, desc[UR38][R116.64] ;  /* 0x0000002674387980 */ /* 0x000162000c101d00 */
[----:B------:R-:W-:-:S03]  /*10bc0*/  IMAD.WIDE.U32 R18, R21, UR8, R18 ;  /* 0x0000000815127c25 */ /* 0x000fc6000f8e0012 */
[----:B------:R0:W5:Y:S04]  /*10bd0*/  LD.E.128 R72, desc[UR38][R118.64] ;  /* 0x0000002676487980 */ /* 0x000168000c101d00 */
[----:B------:R0:W5:Y:S04]  /*10be0*/  LD.E.128 R68, desc[UR38][R120.64] ;  /* 0x0000002678447980 */ /* 0x000168000c101d00 */
[----:B------:R0:W5:Y:S04]  /*10bf0*/  LD.E.128 R60, desc[UR38][R122.64] ;  /* 0x000000267a3c7980 */ /* 0x000168000c101d00 */
[----:B------:R-:W5:Y:S01]  /*10c00*/  LD.E.128 R28, desc[UR38][R30.64] ;  /* 0x000000261e1c7980 */ /* 0x000f62000c101d00 */
[----:B------:R-:W-:Y:S01]  /*10c10*/  @!PT LDS RZ, [RZ] ;  /* 0x00000000fffff984 */ /* 0x000fe20000000800 */
[----:B------:R-:W-:Y:S01]  /*10c20*/  @!PT LDS RZ, [RZ] ;  /* 0x00000000fffff984 */ /* 0x000fe20000000800 */
[----:B------:R-:W-:Y:S01]  /*10c30*/  @!PT LDS RZ, [RZ] ;  /* 0x00000000fffff984 */ /* 0x000fe20000000800 */
[----:B------:R-:W-:Y:S01]  /*10c40*/  @!PT LDS RZ, [RZ] ;  /* 0x00000000fffff984 */ /* 0x000fe20000000800 */
[----:B------:R1:W-:Y:S06]  /*10c50*/  MEMBAR.ALL.CTA ;  /* 0x0000000000007992 */ /* 0x0003ec0000008000 */
[----:B-1----:R-:W1:Y:S01]  /*10c60*/  FENCE.VIEW.ASYNC.S ;  /* 0x00000000000073c6 */ /* 0x002e620000000000 */
[----:B------:R-:W-:-:S02]  /*10c70*/  IMAD.IADD R19, R19, 0x1, R77 ;  /* 0x0000000113137824 */ /* 0x000fc400078e024d */
[----:B------:R-:W-:Y:S02]  /*10c80*/  IMAD R2, R0, UR6, RZ ;  /* 0x0000000600027c24 */ /* 0x000fe4000f8e02ff */
[----:B------:R-:W-:Y:S01]  /*10c90*/  VIADD R80, R222, UR14 ;  /* 0x0000000ede507c36 */ /* 0x000fe20008000000 */
[----:B------:R-:W-:Y:S01]  /*10ca0*/  UIADD3 UR5, UR13, 0x38820, URZ ;  /* 0x000388200d057890 */ /* 0x000fe2000fffe03f */
[C---:B------:R-:W-:Y:S02]  /*10cb0*/  IMAD R21, R23.reuse, UR7, R2 ;  /* 0x0000000717157c24 */ /* 0x040fe4000f8e0202 */
[----:B------:R-:W-:Y:S01]  /*10cc0*/  IMAD.WIDE.U32 R18, R23, UR6, R18 ;  /* 0x0000000617127c25 */ /* 0x000fe2000f8e0012 */
[----:B------:R-:W-:Y:S01]  /*10cd0*/  ISETP.GE.AND P2, PT, R80, R3, PT ;  /* 0x000000035000720c */ /* 0x000fe20003f46270 */
[----:B------:R-:W-:Y:S01]  /*10ce0*/  ULDC.64 UR6, c[0x0][0xa80] ;  /* 0x0002a00000067ab9 */ /* 0x000fe20000000a00 */
[----:B------:R-:W-:Y:S01]  /*10cf0*/  UPRMT UR5, URZ, 0x654, UR5 ;  /* 0x000006543f057896 */ /* 0x000fe20008000005 */
[----:B------:R-:W-:Y:S01]  /*10d00*/  IMAD.IADD R19, R19, 0x1, R21 ;  /* 0x0000000113137824 */ /* 0x000fe200078e0215 */
[----:B------:R-:W-:Y:S01]  /*10d10*/  LEA R2, P3, R18, UR6, 0x1 ;  /* 0x0000000612027c11 */ /* 0x000fe2000f8608ff */
[----:B------:R-:W-:-:S03]  /*10d20*/  VIADD R0, R80, 0x20 ;  /* 0x0000002050007836 */ /* 0x000fc60000000000 */
[----:B------:R-:W-:Y:S02]  /*10d30*/  LEA.HI.X R16, R18, UR7, R19, 0x1, P3 ;  /* 0x0000000712107c11 */ /* 0x000fe400098f0c13 */
[-C--:B------:R-:W-:Y:S01]  /*10d40*/  ISETP.GE.AND P1, PT, R0, R3.reuse, PT ;  /* 0x000000030000720c */ /* 0x080fe20003f26270 */
[----:B-1----:R0:W1:Y:S01]  /*10d50*/  SHFL.IDX PT, R79, R2, RZ, 0x181f ;  /* 0x00181fff024f7589 */ /* 0x00206200000e0000 */
[----:B------:R-:W-:Y:S01]  /*10d60*/  IADD3 R0, R80, 0x40, RZ ;  /* 0x0000004050007810 */ /* 0x000fe20007ffe0ff */
[----:B------:R-:W-:Y:S01]  /*10d70*/  BSSY B1, `(.L_x_2241) ;  /* 0x000001a000017945 */ /* 0x000fe20003800000 */
[----:B------:R-:W-:Y:S01]  /*10d80*/  SYNCS.ARRIVE.TRANS64.RED.A1T0 RZ, [UR5], RZ ;  /* 0x000000ffffff79a7 */ /* 0x000fe20008100405 */
[----:B------:R0:W2:Y:S01]  /*10d90*/  SHFL.IDX PT, R23, R16, RZ, 0x181f ;  /* 0x00181fff10177589 */ /* 0x0000a200000e0000 */
[----:B------:R-:W-:Y:S02]  /*10da0*/  ISETP.GE.AND P0, PT, R0, R3, PT ;  /* 0x000000030000720c */ /* 0x000fe40003f06270 */
[----:B------:R-:W-:-:S02]  /*10db0*/  SHF.R.S32.HI R196, RZ, 0x1f, R218 ;  /* 0x0000001fffc47819 */ /* 0x000fc400000114da */
[----:B------:R-:W-:Y:S02]  /*10dc0*/  SHF.R.S32.HI R197, RZ, 0x1f, R216 ;  /* 0x0000001fffc57819 */ /* 0x000fe400000114d8 */
[----:B------:R-:W-:Y:S02]  /*10dd0*/  SHF.R.S32.HI R198, RZ, 0x1f, R217 ;  /* 0x0000001fffc67819 */ /* 0x000fe400000114d9 */
[----:B------:R-:W-:Y:S01]  /*10de0*/  SHF.R.S32.HI R199, RZ, 0x1f, R22 ;  /* 0x0000001fffc77819 */ /* 0x000fe20000011416 */
[----:B0-----:R-:W-:Y:S06]  /*10df0*/  @P2 BRA `(.L_x_2242) ;  /* 0x0000000000442947 */ /* 0x001fec0003800000 */
        /* <DEDUP_REMOVED lines=17> */
.L_x_2242:
[----:B------:R-:W-:Y:S05]  /*10f10*/  BSYNC B1 ;  /* 0x0000000000017941 */ /* 0x000fea0003800000 */
.L_x_2241:
[----:B0-----:R0:W3:Y:S01]  /*10f20*/  SHFL.IDX PT, R21, R16, 0x1, 0x181f ;  /* 0x00381f0010157f89 */ /* 0x0010e200000e0000 */
[----:B------:R-:W-:Y:S03]  /*10f30*/  BSSY B1, `(.L_x_2243) ;  /* 0x0000014000017945 */ /* 0x000fe60003800000 */
[----:B------:R0:W4:Y:S01]  /*10f40*/  SHFL.IDX PT, R19, R2, 0x1, 0x181f ;  /* 0x00381f0002137f89 */ /* 0x00012200000e0000 */
[----:B------:R-:W-:Y:S05]  /*10f50*/  @P1 BRA `(.L_x_2244) ;  /* 0x0000000000441947 */ /* 0x000fea0003800000 */
[----:B------:R-:W-:Y:S02]  /*10f60*/  ULDC UR5, c[0x0][0xac8] ;  /* 0x0002b20000057ab9 */ /* 0x000fe40000000800 */
[----:B------:R-:W-:Y:S02]  /*10f70*/  ISETP.GE.AND P4, PT, R22, UR5, PT ;  /* 0x0000000516007c0c */ /* 0x000fe4000bf86270 */
[----:B------:R-:W-:Y:S02]  /*10f80*/  ISETP.GE.AND P3, PT, R217, UR5, PT ;  /* 0x00000005d9007c0c */ /* 0x000fe4000bf66270 */
[----:B------:R-:W-:Y:S02]  /*10f90*/  ISETP.GE.AND P2, PT, R216, UR5, PT ;  /* 0x00000005d8007c0c */ /* 0x000fe4000bf46270 */
[----:B------:R-:W-:-:S07]  /*10fa0*/  ISETP.GE.AND P1, PT, R218, UR5, PT ;  /* 0x00000005da007c0c */ /* 0x000fce000bf26270 */
[CC--:B----45:R-:W-:Y:S02]  /*10fb0*/  @!P4 LEA R8, P6, R22.reuse, R19.reuse, 0x1 ;  /* 0x000000131608c211 */ /* 0x0f0fe400078c08ff */
[C---:B------:R-:W-:Y:S02]  /*10fc0*/  @!P3 LEA R10, P5, R217.reuse, R19, 0x1 ;  /* 0x00000013d90ab211 */ /* 0x040fe400078a08ff */
        /* <DEDUP_REMOVED lines=10> */
.L_x_2244:
[----:B------:R-:W-:Y:S05]  /*11070*/  BSYNC B1 ;  /* 0x0000000000017941 */ /* 0x000fea0003800000 */
.L_x_2243:
[----:B---3-5:R3:W0:Y:S01]  /*11080*/  SHFL.IDX PT, R15, R16, 0x2, 0x181f ;  /* 0x00581f00100f7f89 */ /* 0x02862200000e0000 */
        /* <DEDUP_REMOVED lines=8> */
[-C--:B0-----:R-:W-:Y:S02]  /*11110*/  @!P3 LEA R8, P6, R22, R11.reuse, 0x1 ;  /* 0x0000000b1608b211 */ /* 0x081fe400078c08ff */
[CC--:B------:R-:W-:Y:S02]  /*11120*/  @!P2 LEA R10, P5, R217.reuse, R11.reuse, 0x1 ;  /* 0x0000000bd90aa211 */ /* 0x0c0fe400078a08ff */
[----:B------:R-:W-:Y:S02]  /*11130*/  @!P1 LEA R12, P4, R216, R11, 0x1 ;  /* 0x0000000bd80c9211 */ /* 0x000fe400078808ff */
[----:B------:R-:W-:Y:S02]  /*11140*/  @!P3 LEA.HI.X R9, R22, R15, R199, 0x1, P6 ;  /* 0x0000000f1609b211 */ /* 0x000fe400030f0cc7 */
        /* <DEDUP_REMOVED lines=8> */
.L_x_2246:
[----:B------:R-:W-:Y:S05]  /*111d0*/  BSYNC B1 ;  /* 0x0000000000017941 */ /* 0x000fea0003800000 */
.L_x_2245:
[----:B------:R-:W-:Y:S01]  /*111e0*/  VIADD R0, R80, 0x60 ;  /* 0x0000006050007836 */ /* 0x000fe20000000000 */
[----:B0-----:R0:W0:Y:S04]  /*111f0*/  SHFL.IDX PT, R13, R16, 0x3, 0x181f ;  /* 0x00781f00100d7f89 */ /* 0x00102800000e0000 */
[----:B------:R-:W-:Y:S01]  /*11200*/  ISETP.GE.AND P0, PT, R0, R3, PT ;  /* 0x000000030000720c */ /* 0x000fe20003f06270 */
[----:B------:R0:W0:-:S12]  /*11210*/  SHFL.IDX PT, R15, R2, 0x3, 0x181f ;  /* 0x00781f00020f7f89 */ /* 0x00001800000e0000 */
[----:B------:R-:W-:Y:S05]  /*11220*/  @P0 BRA `(.L_x_2247) ;  /* 0x0000000c00580947 */ /* 0x000fea0003800000 */
[----:B------:R-:W-:Y:S02]  /*11230*/  ULDC UR5, c[0x0][0xac8] ;  /* 0x0002b20000057ab9 */ /* 0x000fe40000000800 */
[----:B------:R-:W-:Y:S02]  /*11240*/  ISETP.GE.AND P3, PT, R22, UR5, PT ;  /* 0x0000000516007c0c */ /* 0x000fe4000bf66270 */
[----:B------:R-:W-:Y:S02]  /*11250*/  ISETP.GE.AND P4, PT, R217, UR5, PT ;  /* 0x00000005d9007c0c */ /* 0x000fe4000bf86270 */
[----:B------:R-:W-:-:S09]  /*11260*/  ISETP.GE.AND P5, PT, R216, UR5, PT ;  /* 0x00000005d8007c0c */ /* 0x000fd2000bfa6270 */
[-C--:B0--3--:R-:W-:Y:S02]  /*11270*/  @!P3 LEA R2, P0, R22, R15.reuse, 0x1 ;  /* 0x0000000f1602b211 */ /* 0x089fe400078008ff */
[CC--:B------:R-:W-:Y:S02]  /*11280*/  @!P4 LEA R8, P1, R217.reuse, R15.reuse, 0x1 ;  /* 0x0000000fd908c211 */ /* 0x0c0fe400078208ff */
[----:B------:R-:W-:Y:S02]  /*11290*/  @!P5 LEA R10, P2, R216, R15, 0x1 ;  /* 0x0000000fd80ad211 */ /* 0x000fe400078408ff */
[-C--:B------:R-:W-:Y:S02]  /*112a0*/  @!P3 LEA.HI.X R3, R22, R13.reuse, R199, 0x1, P0 ;  /* 0x0000000d1603b211 */ /* 0x080fe400000f0cc7 */
        /* <DEDUP_REMOVED lines=11> */
.L_x_2240:
[----:B------:R-:W0:Y:S01]  /*11360*/  LDC R8, c[0x0][0xbe8] ;  /* 0x0002fa00ff087b82 */ /* 0x000e220000000800 */
[----:B------:R-:W1:Y:S01]  /*11370*/  S2R R0, SR_TID.X ;  /* 0x0000000000007919 */ /* 0x000e620000002100 */
[----:B------:R-:W-:Y:S01]  /*11380*/  R2UR UR6, R220 ;  /* 0x00000000dc0672ca */ /* 0x000fe200000e0000 */
[----:B------:R-:W-:Y:S01]  /*11390*/  BSSY B1, `(.L_x_2248) ;  /* 0x0000036000017945 */ /* 0x000fe20003800000 */
[----:B------:R-:W-:Y:S01]  /*113a0*/  R2UR UR5, R221 ;  /* 0x00000000dd0572ca */ /* 0x000fe200000e0000 */
[----:B------:R-:W-:-:S10]  /*113b0*/  IMAD R6, R219, 0x20, R222 ;  /* 0x00000020db067824 */ /* 0x000fd400078e02de */
[----:B------:R-:W-:Y:S02]  /*113c0*/  USHF.R.S32.HI UR8, URZ, 0x1f, UR6 ;  /* 0x0000001f3f087899 */ /* 0x000fe40008011406 */
[----:B------:R-:W-:Y:S01]  /*113d0*/  USHF.R.S32.HI UR9, URZ, 0x1f, UR5 ;  /* 0x0000001f3f097899 */ /* 0x000fe20008011405 */
[----:B0-----:R-:W-:Y:S01]  /*113e0*/  ISETP.NE.AND P1, PT, R8, 0x1, PT ;  /* 0x000000010800780c */ /* 0x001fe20003f25270 */
[----:B-1----:R-:W-:-:S12]  /*113f0*/  VIADD R0, R0, 0xffffff80 ;  /* 0xffffff8000007836 */ /* 0x002fd80000000000 */
[----:B------:R-:W0:Y:S01]  /*11400*/  @P1 LDC R9, c[0x0][0xbec] ;  /* 0x0002fb00ff091b82 */ /* 0x000e220000000800 */
[----:B------:R-:W-:-:S07]  /*11410*/  ISETP.GE.AND P0, PT, R0, 0x80, PT ;  /* 0x000000800000780c */ /* 0x000fce0003f06270 */
[----:B------:R-:W1:Y:S06]  /*11420*/  @P1 LDC R11, c[0x0][0xbf0] ;  /* 0x0002fc00ff0b1b82 */ /* 0x000e6c0000000800 */
[----:B------:R-:W-:Y:S05]  /*11430*/  @P0 BRA `(.L_x_2249) ;  /* 0x0000000000ac0947 */ /* 0x000fea0003800000 */
[----:B------:R-:W2:Y:S01]  /*11440*/  S2R R0, SR_TID.X ;  /* 0x0000000000007919 */ /* 0x000ea20000002100 */
[----:B------:R-:W3:Y:S01]  /*11450*/  LDC R3, c[0x0][0xbe8] ;  /* 0x0002fa00ff037b82 */ /* 0x000ee20000000800 */
[----:B------:R-:W-:-:S13]  /*11460*/  R2UR UR5, R213 ;  /* 0x00000000d50572ca */ /* 0x000fda00000e0000 */
[----:B------:R-:W-:Y:S01]  /*11470*/  IMAD.U32 R4, RZ, RZ, UR5 ;  /* 0x00000005ff047e24 */ /* 0x000fe2000f8e00ff */
[----:B------:R-:W-:Y:S02]  /*11480*/  ULDC UR5, c[0x0][0xa88] ;  /* 0x0002a20000057ab9 */ /* 0x000fe40000000800 */
[----:B---3--:R-:W-:Y:S02]  /*11490*/  IMAD R5, R3, UR5, RZ ;  /* 0x0000000503057c24 */ /* 0x008fe4000f8e02ff */
[----:B--2---:R-:W-:-:S04]  /*114a0*/  IADD3 R4, R4, -0x80, R0 ;  /* 0xffffff8004047810 */ /* 0x004fc80007ffe000 */
[----:B------:R-:W-:-:S13]  /*114b0*/  ISETP.GE.AND P0, PT, R4, R5, PT ;  /* 0x000000050400720c */ /* 0x000fda0003f06270 */
[----:B------:R-:W-:Y:S05]  /*114c0*/  @P0 BRA `(.L_x_2249) ;  /* 0x0000000000880947 */ /* 0x000fea0003800000 */
[----:B------:R-:W-:Y:S01]  /*114d0*/  ISETP.NE.AND P0, PT, R3, 0x1, PT ;  /* 0x000000010300780c */ /* 0x000fe20003f05270 */
[----:B------:R-:W-:Y:S01]  /*114e0*/  ULDC.64 UR10, c[0x0][0xb90] ;  /* 0x0002e400000a7ab9 */ /* 0x000fe20000000a00 */
[----:B------:R-:W-:Y:S01]  /*114f0*/  R2UR UR13, R220 ;  /* 0x00000000dc0d72ca */ /* 0x000fe200000e0000 */
[----:B------:R-:W-:Y:S01]  /*11500*/  UIMAD UR5, UR8, UR10, URZ ;  /* 0x0000000a080572a4 */ /* 0x000fe2000f8e023f */
[----:B------:R-:W-:Y:S02]  /*11510*/  R2UR UR12, R221 ;  /* 0x00000000dd0c72ca */ /* 0x000fe400000e0000 */
[----:B------:R-:W-:-:S07]  /*11520*/  MOV R2, R4 ;  /* 0x0000000400027202 */ /* 0x000fce0000000f00 */
        /* <DEDUP_REMOVED lines=28> */
.L_x_2249:
[----:B------:R-:W-:Y:S05]  /*116f0*/  BSYNC B1 ;  /* 0x0000000000017941 */ /* 0x000fea0003800000 */
.L_x_2248:
[----:B------:R-:W-:Y:S01]  /*11700*/  R2UR UR12, R213 ;  /* 0x00000000d50c72ca */ /* 0x000fe200000e0000 */
[----:B------:R-:W-:Y:S01]  /*11710*/  ULDC.64 UR10, c[0x0][0xae8] ;  /* 0x0002ba00000a7ab9 */ /* 0x000fe20000000a00 */
[----:B------:R-:W-:Y:S01]  /*11720*/  R2UR UR14, R220 ;  /* 0x00000000dc0e72ca */ /* 0x000fe200000e0000 */
[----:B------:R-:W-:Y:S01]  /*11730*/  UIMAD UR5, UR8, UR10, URZ ;  /* 0x0000000a080572a4 */ /* 0x000fe2000f8e023f */
[----:B------:R-:W-:Y:S01]  /*11740*/  R2UR UR13, R221 ;  /* 0x00000000dd0d72ca */ /* 0x000fe200000e0000 */
[----:B------:R-:W-:Y:S01]  /*11750*/  BSSY B1, `(.L_x_2250) ;  /* 0x0000041000017945 */ /* 0x000fe20003800000 */
[----:B------:R-:W-:Y:S02]  /*11760*/  SHF.R.S32.HI R16, RZ, 0x1f, R218 ;  /* 0x0000001fff107819 */ /* 0x000fe400000114da */
[----:B------:R-:W-:Y:S02]  /*11770*/  SHF.R.S32.HI R18, RZ, 0x1f, R216 ;  /* 0x0000001fff127819 */ /* 0x000fe400000114d8 */
[----:B------:R-:W-:-:S02]  /*11780*/  SHF.R.S32.HI R19, RZ, 0x1f, R217 ;  /* 0x0000001fff137819 */ /* 0x000fc400000114d9 */
[----:B------:R-:W-:Y:S01]  /*11790*/  SHF.R.S32.HI R20, RZ, 0x1f, R22 ;  /* 0x0000001fff147819 */ /* 0x000fe20000011416 */
[----:B------:R-:W-:Y:S02]  /*117a0*/  VIADD R6, R6, UR12 ;  /* 0x0000000c06067c36 */ /* 0x000fe40008000000 */
[----:B------:R-:W-:Y:S02]  /*117b0*/  UIMAD.WIDE.U32 UR6, UR14, UR10, URZ ;  /* 0x0000000a0e0672a5 */ /* 0x000fe4000f8e003f */
[----:B------:R-:W-:Y:S01]  /*117c0*/  UIMAD UR5, UR14, UR11, UR5 ;  /* 0x0000000b0e0572a4 */ /* 0x000fe2000f8e0205 */
[----:B0-----:R-:W-:Y:S01]  /*117d0*/  @P1 IMAD.HI.U32 R0, R6, R9, RZ ;  /* 0x0000000906001227 */ /* 0x001fe200078e00ff */
[----:B--2---:R-:W-:Y:S01]  /*117e0*/  MOV R5, R6 ;  /* 0x0000000600057202 */ /* 0x004fe20000000f00 */
[----:B------:R-:W-:Y:S01]  /*117f0*/  ULDC.64 UR10, c[0x0][0xaf0] ;  /* 0x0002bc00000a7ab9 */ /* 0x000fe20000000a00 */
[----:B------:R-:W-:Y:S02]  /*11800*/  UIADD3 UR7, UR7, UR5, URZ ;  /* 0x0000000507077290 */ /* 0x000fe4000fffe03f */
[----:B------:R-:W-:Y:S01]  /*11810*/  UIMAD UR5, UR9, UR10, URZ ;  /* 0x0000000a090572a4 */ /* 0x000fe2000f8e023f */
[----:B-1----:R-:W-:Y:S01]  /*11820*/  @P1 SHF.R.U32.HI R5, RZ, R11, R0 ;  /* 0x0000000bff051219 */ /* 0x002fe20000011600 */
        /* <DEDUP_REMOVED lines=9> */
[----:B------:R-:W-:Y:S01]  /*118c0*/  IADD3 R6, R222, UR12, RZ ;  /* 0x0000000cde067c10 */ /* 0x000fe2000fffe0ff */
        /* <DEDUP_REMOVED lines=8> */
[----:B------:R-:W-:Y:S02]  /*11950*/  IMAD R4, R0, UR6, RZ ;  /* 0x0000000600047c24 */ /* 0x000fe4000f8e02ff */
[----:B------:R-:W-:Y:S02]  /*11960*/  IMAD R9, R8, UR5, RZ ;  /* 0x0000000508097c24 */ /* 0x000fe4000f8e02ff */
[C---:B------:R-:W-:Y:S02]  /*11970*/  IMAD R5, R7.reuse, UR7, R4 ;  /* 0x0000000707057c24 */ /* 0x040fe4000f8e0204 */
[----:B------:R-:W-:Y:S01]  /*11980*/  IMAD.WIDE.U32 R2, R7, UR6, R2 ;  /* 0x0000000607027c25 */ /* 0x000fe2000f8e0002 */
[----:B------:R-:W-:Y:S01]  /*11990*/  ISETP.GE.AND P2, PT, R6, R9, PT ;  /* 0x000000090600720c */ /* 0x000fe20003f46270 */
[----:B------:R-:W-:-:S02]  /*119a0*/  ULDC.64 UR6, c[0x0][0xa80] ;  /* 0x0002a00000067ab9 */ /* 0x000fc40000000a00 */
[----:B------:R-:W-:Y:S01]  /*119b0*/  IMAD.IADD R3, R3, 0x1, R5 ;  /* 0x0000000103037824 */ /* 0x000fe200078e0205 */
[----:B------:R-:W-:Y:S01]  /*119c0*/  LEA R4, P3, R2, UR6, 0x1 ;  /* 0x0000000602047c11 */ /* 0x000fe2000f8608ff */
[----:B------:R-:W-:-:S03]  /*119d0*/  VIADD R0, R6, 0x20 ;  /* 0x0000002006007836 */ /* 0x000fc60000000000 */
[----:B------:R-:W-:Y:S01]  /*119e0*/  LEA.HI.X R5, R2, UR7, R3, 0x1, P3 ;  /* 0x0000000702057c11 */ /* 0x000fe200098f0c03 */
[----:B------:R0:W1:Y:S01]  /*119f0*/  SHFL.IDX PT, R7, R4, RZ, 0x181f ;  /* 0x00181fff04077589 */ /* 0x00006200000e0000 */
[-C--:B------:R-:W-:Y:S01]  /*11a00*/  ISETP.GE.AND P1, PT, R0, R9.reuse, PT ;  /* 0x000000090000720c */ /* 0x080fe20003f26270 */
[----:B------:R-:W-:Y:S02]  /*11a10*/  VIADD R0, R6, 0x40 ;  /* 0x0000004006007836 */ /* 0x000fe40000000000 */
[----:B------:R0:W2:Y:S03]  /*11a20*/  SHFL.IDX PT, R3, R5, RZ, 0x181f ;  /* 0x00181fff05037589 */ /* 0x0000a600000e0000 */
[----:B------:R-:W-:Y:S01]  /*11a30*/  ISETP.GE.AND P0, PT, R0, R9, PT ;  /* 0x000000090000720c */ /* 0x000fe20003f06270 */
[----:B------:R-:W-:-:S12]  /*11a40*/  @P2 BRA `(.L_x_2251) ;  /* 0x0000000000442947 */ /* 0x000fd80003800000 */
        /* <DEDUP_REMOVED lines=17> */
.L_x_2251:
[----:B------:R-:W-:Y:S05]  /*11b60*/  BSYNC B1 ;  /* 0x0000000000017941 */ /* 0x000fea0003800000 */
.L_x_2250:
[----:B--23--:R2:W3:Y:S01]  /*11b70*/  SHFL.IDX PT, R3, R5, 0x1, 0x181f ;  /* 0x00381f0005037f89 */ /* 0x00c4e200000e0000 */
[----:B------:R-:W-:Y:S03]  /*11b80*/  BSSY B1, `(.L_x_2252) ;  /* 0x0000014000017945 */ /* 0x000fe60003800000 */
[----:B-1----:R2:W1:Y:S01]  /*11b90*/  SHFL.IDX PT, R7, R4, 0x1, 0x181f ;  /* 0x00381f0004077f89 */ /* 0x00246200000e0000 */
[----:B------:R-:W-:Y:S05]  /*11ba0*/  @P1 BRA `(.L_x_2253) ;  /* 0x0000000000441947 */ /* 0x000fea0003800000 */
[----:B------:R-:W-:Y:S02]  /*11bb0*/  ULDC UR5, c[0x0][0xac8] ;  /* 0x0002b20000057ab9 */ /* 0x000fe40000000800 */
[----:B------:R-:W-:Y:S02]  /*11bc0*/  ISETP.GE.AND P4, PT, R22, UR5, PT ;  /* 0x0000000516007c0c */ /* 0x000fe4000bf86270 */
[----:B------:R-:W-:Y:S02]  /*11bd0*/  ISETP.GE.AND P3, PT, R217, UR5, PT ;  /* 0x00000005d9007c0c */ /* 0x000fe4000bf66270 */
[----:B------:R-:W-:Y:S02]  /*11be0*/  ISETP.GE.AND P2, PT, R216, UR5, PT ;  /* 0x00000005d8007c0c */ /* 0x000fe4000bf46270 */
[----:B------:R-:W-:-:S07]  /*11bf0*/  ISETP.GE.AND P1, PT, R218, UR5, PT ;  /* 0x00000005da007c0c */ /* 0x000fce000bf26270 */
[CC--:B-1----:R-:W-:Y:S02]  /*11c00*/  @!P4 LEA R10, P6, R22.reuse, R7.reuse, 0x1 ;  /* 0x00000007160ac211 */ /* 0x0c2fe400078c08ff */
[C---:B------:R-:W-:Y:S02]  /*11c10*/  @!P3 LEA R12, P5, R217.reuse, R7, 0x1 ;  /* 0x00000007d90cb211 */ /* 0x040fe400078a08ff */
[----:B---3--:R-:W-:Y:S02]  /*11c20*/  @!P4 LEA.HI.X R11, R22, R3, R20, 0x1, P6 ;  /* 0x00000003160bc211 */ /* 0x008fe400030f0c14 */
        /* <DEDUP_REMOVED lines=9> */
.L_x_2253:
[----:B------:R-:W-:Y:S05]  /*11cc0*/  BSYNC B1 ;  /* 0x0000000000017941 */ /* 0x000fea0003800000 */
.L_x_2252:
[----:B---34-:R3:W4:Y:S01]  /*11cd0*/  SHFL.IDX PT, R3, R5, 0x2, 0x181f ;  /* 0x00581f0005037f89 */ /* 0x01872200000e0000 */
        /* <DEDUP_REMOVED lines=8> */
[-C--:B-1----:R-:W-:Y:S02]  /*11d60*/  @!P3 LEA R10, P6, R22, R7.reuse, 0x1 ;  /* 0x00000007160ab211 */ /* 0x082fe400078c08ff */
[CC--:B------:R-:W-:Y:S02]  /*11d70*/  @!P2 LEA R12, P5, R217.reuse, R7.reuse, 0x1 ;  /* 0x00000007d90ca211 */ /* 0x0c0fe400078a08ff */
[----:B------:R-:W-:Y:S02]  /*11d80*/  @!P1 LEA R14, P4, R216, R7, 0x1 ;  /* 0x00000007d80e9211 */ /* 0x000fe400078808ff */
[----:B----4-:R-:W-:Y:S02]  /*11d90*/  @!P3 LEA.HI.X R11, R22, R3, R20, 0x1, P6 ;  /* 0x00000003160bb211 */ /* 0x010fe400030f0c14 */
        /* <DEDUP_REMOVED lines=8> */
.L_x_2255:
[----:B------:R-:W-:Y:S05]  /*11e20*/  BSYNC B1 ;  /* 0x0000000000017941 */ /* 0x000fea0003800000 */
.L_x_2254:
[----:B------:R-:W-:Y:S01]  /*11e30*/  VIADD R0, R6, 0x60 ;  /* 0x0000006006007836 */ /* 0x000fe20000000000 */
[----:B0-23--:R-:W0:Y:S04]  /*11e40*/  SHFL.IDX PT, R5, R5, 0x3, 0x181f ;  /* 0x00781f0005057f89 */ /* 0x00de2800000e0000 */
[----:B------:R-:W-:Y:S01]  /*11e50*/  ISETP.GE.AND P0, PT, R0, R9, PT ;  /* 0x000000090000720c */ /* 0x000fe20003f06270 */
[----:B-1--4-:R1:W2:-:S12]  /*11e60*/  SHFL.IDX PT, R3, R4, 0x3, 0x181f ;  /* 0x00781f0004037f89 */ /* 0x01229800000e0000 */
[----:B-1----:R-:W-:Y:S05]  /*11e70*/  @P0 BRA `(.L_x_2247) ;  /* 0x0000000000440947 */ /* 0x002fea0003800000 */
[----:B------:R-:W-:Y:S02]  /*11e80*/  ULDC UR5, c[0x0][0xac8] ;  /* 0x0002b20000057ab9 */ /* 0x000fe40000000800 */
[----:B------:R-:W-:Y:S02]  /*11e90*/  ISETP.GE.AND P3, PT, R22, UR5, PT ;  /* 0x0000000516007c0c */ /* 0x000fe4000bf66270 */
[----:B------:R-:W-:Y:S02]  /*11ea0*/  ISETP.GE.AND P2, PT, R217, UR5, PT ;  /* 0x00000005d9007c0c */ /* 0x000fe4000bf46270 */
[----:B------:R-:W-:Y:S02]  /*11eb0*/  ISETP.GE.AND P1, PT, R216, UR5, PT ;  /* 0x00000005d8007c0c */ /* 0x000fe4000bf26270 */
[----:B------:R-:W-:-:S07]  /*11ec0*/  ISETP.GE.AND P0, PT, R218, UR5, PT ;  /* 0x00000005da007c0c */ /* 0x000fce000bf06270 */
[-C--:B--2---:R-:W-:Y:S02]  /*11ed0*/  @!P3 LEA R6, P6, R22, R3.reuse, 0x1 ;  /* 0x000000031606b211 */ /* 0x084fe400078c08ff */
[CC--:B------:R-:W-:Y:S02]  /*11ee0*/  @!P2 LEA R8, P5, R217.reuse, R3.reuse, 0x1 ;  /* 0x00000003d908a211 */ /* 0x0c0fe400078a08ff */
        /* <DEDUP_REMOVED lines=10> */
.L_x_2247:
[----:B------:R-:W-:Y:S05]  /*11f90*/  BSYNC B0 ;  /* 0x0000000000007941 */ /* 0x000fea0003800000 */
.L_x_2239:
[----:B------:R-:W-:Y:S02]  /*11fa0*/  ULDC UR5, c[0x0][0xc38] ;  /* 0x00030e0000057ab9 */ /* 0x000fe40000000800 */
[----:B------:R-:W-:-:S06]  /*11fb0*/  UISETP.GE.AND UP0, UPT, UR4, UR5, UPT ;  /* 0x000000050400728c */ /* 0x000fcc000bf06270 */
[----:B------:R-:W-:-:S13]  /*11fc0*/  PLOP3.LUT P0, PT, PT, PT, UP0, 0x80, 0x0 ;  /* 0x000000000000781c */ /* 0x000fda0003f0f008 */
[----:B------:R-:W-:Y:S05]  /*11fd0*/  @!P0 BRA `(.L_x_2256) ;  /* 0xfffffeec005c8947 */ /* 0x000fea000383ffff */
[----:B------:R-:W-:Y:S05]  /*11fe0*/  EXIT ;  /* 0x000000000000794d */ /* 0x000fea0003800000 */
.L_x_2198:
[----:B------:R-:W-:-:S08]  /*11ff0*/  NOP ;  /* 0x0000000000007918 */ /* 0x000fd00000000000 */
[----:B0-----:R-:W0:-:S00]  /*12000*/  USETMAXREG.DEALLOC.CTAPOOL 0x28 ;  /* 0x00000028000079c8 */ /* 0x001e0000080e0500 */
[----:B0-----:R-:W-:-:S06]  /*12010*/  LOP3.LUT R0, R0, 0x3, RZ, 0xc0, !PT ;  /* 0x0000000300007812 */ /* 0x001fcc00078ec0ff */
[----:B------:R-:W0:Y:S01]  /*12020*/  S2UR UR10, SR_CTAID.X ;  /* 0x00000000000a79c3 */ /* 0x000e220000002500 */
[----:B------:R-:W-:Y:S01]  /*12030*/  LOP3.LUT R16, R16, 0xffff7fff, RZ, 0xc0, !PT ;  /* 0xffff7fff10107812 */ /* 0x000fe200078ec0ff */
[----:B------:R-:W-:Y:S01]  /*12040*/  STL [R1], RZ ;  /* 0x000000ff01007387 */ /* 0x000fe20000100800 */
[----:B------:R-:W-:Y:S01]  /*12050*/  IMAD.MOV.U32 R26, RZ, RZ, 0x1 ;  /* 0x00000001ff1a7424 */ /* 0x000fe200078e00ff */
[----:B------:R-:W-:Y:S02]  /*12060*/  MOV R23, RZ ;  /* 0x000000ff00177202 */ /* 0x000fe40000000f00 */
        /* <DEDUP_REMOVED lines=8> */
[----:B------:R-:W-:Y:S01]  /*120f0*/  ULDC UR9, c[0x0][0x2b8] ;  /* 0x0000ae0000097ab9 */ /* 0x000fe20000000800 */
[----:B------:R-:W-:Y:S01]  /*12100*/  LOP3.LUT R16, R16, 0xfffffff7, RZ, 0xc0, !PT ;  /* 0xfffffff710107812 */ /* 0x000fe200078ec0ff */
[----:B------:R-:W0:Y:S01]  /*12110*/  S2UR UR8, SR_CgaCtaId ;  /* 0x00000000000879c3 */ /* 0x000e220000008800 */
[----:B------:R-:W1:Y:S01]  /*12120*/  S2R R3, SR_TID.X ;  /* 0x0000000000037919 */ /* 0x000e620000002100 */
[----:B------:R-:W-:Y:S01]  /*12130*/  ULDC.64 UR4, c[0x0][0x418] ;  /* 0x0001060000047ab9 */ /* 0x000fe20000000a00 */
[----:B------:R-:W-:Y:S01]  /*12140*/  ULDC UR40, c[0x0][0x288] ;  /* 0x0000a20000287ab9 */ /* 0x000fe20000000800 */
[----:B------:R-:W-:Y:S01]  /*12150*/  UISETP.NE.U32.AND UP0, UPT, UR4, URZ, UPT ;  /* 0x0000003f0400728c */ /* 0x000fe2000bf05070 */
[----:B------:R3:W-:Y:S01]  /*12160*/  STL [R1], RZ ;  /* 0x000000ff01007387 */ /* 0x0007e20000100800 */
[----:B------:R-:W-:Y:S01]  /*12170*/  ULDC UR37, c[0x0][0x448] ;  /* 0x0001120000257ab9 */ /* 0x000fe20000000800 */
[----:B------:R-:W-:Y:S01]  /*12180*/  ULDC UR4, c[0x0][0x424] ;  /* 0x0001090000047ab9 */ /* 0x000fe20000000800 */
[----:B------:R-:W-:Y:S01]  /*12190*/  UISETP.NE.AND.EX UP0, UPT, UR5, URZ, UPT, UP0 ;  /* 0x0000003f0500728c */ /* 0x000fe2000bf05300 */
[----:B------:R-:W-:Y:S01]  /*121a0*/  IMAD.U32 R34, RZ, RZ, UR10 ;  /* 0x0000000aff227e24 */ /* 0x000fe2000f8e00ff */
[----:B------:R-:W-:Y:S01]  /*121b0*/  UIMAD UR37, UR37, UR40, URZ ;  /* 0x00000028252572a4 */ /* 0x000fe2000f8e023f */
[----:B------:R-:W-:Y:S01]  /*121c0*/  IMAD.MOV.U32 R26, RZ, RZ, 0x1 ;  /* 0x00000001ff1a7424 */ /* 0x000fe200078e00ff */
[----:B------:R-:W-:Y:S01]  /*121d0*/  USEL UR4, UR4, 0x1, UP0 ;  /* 0x0000000104047887 */ /* 0x000fe20008000000 */
[----:B------:R-:W-:Y:S01]  /*121e0*/  IMAD.MOV.U32 R23, RZ, RZ, RZ ;  /* 0x000000ffff177224 */ /* 0x000fe200078e00ff */
[----:B------:R-:W-:Y:S01]  /*121f0*/  UMOV UR5, 0x400 ;  /* 0x0000040000057882 */ /* 0x000fe20000000000 */
[----:B------:R-:W-:Y:S01]  /*12200*/  ULDC UR46, c[0x0][0xc] ;  /* 0x00000300002e7ab9 */ /* 0x000fe20000000800 */
[----:B0-----:R-:W-:-:S06]  /*12210*/  ULEA UR8, UR8, UR5, 0x18 ;  /* 0x0000000508087291 */ /* 0x001fcc000f8ec03f */
[----:B------:R-:W-:Y:S01]  /*12220*/  MOV R17, UR8 ;  /* 0x0000000800117c02 */ /* 0x000fe20008000f00 */
[----:B-1----:R-:W-:-:S05]  /*12230*/  IMAD.SHL.U32 R37, R3, 0x8, RZ ;  /* 0x0000000803257824 */ /* 0x002fca00078e00ff */
[----:B------:R-:W-:-:S04]  /*12240*/  LOP3.LUT R0, R37, 0x1f8, RZ, 0xc0, !PT ;  /* 0x000001f825007812 */ /* 0x000fc800078ec0ff */
[----:B------:R-:W-:-:S04]  /*12250*/  LOP3.LUT R0, R0, 0x38, R3, 0x78, !PT ;  /* 0x0000003800007812 */ /* 0x000fc800078e7803 */
[----:B------:R-:W-:Y:S02]  /*12260*/  LOP3.LUT R30, R0, 0x200, R37, 0xf8, !PT ;  /* 0x00000200001e7812 */ /* 0x000fe400078ef825 */
[----:B------:R-:W-:-:S03]  /*12270*/  LOP3.LUT R37, R37, 0x38, RZ, 0xc0, !PT ;  /* 0x0000003825257812 */ /* 0x000fc600078ec0ff */
[----:B------:R-:W-:Y:S01]  /*12280*/  IMAD R31, R30, 0x2, R17 ;  /* 0x000000021e1f7824 */ /* 0x000fe200078e0211 */
[C---:B------:R-:W-:Y:S02]  /*12290*/  LOP3.LUT R0, R37.reuse, 0x40, RZ, 0xfc, !PT ;  /* 0x0000004025007812 */ /* 0x040fe400078efcff */
[----:B------:R-:W-:Y:S02]  /*122a0*/  LOP3.LUT R2, R37, 0x80, RZ, 0xfc, !PT ;  /* 0x0000008025027812 */ /* 0x000fe400078efcff */
[----:B------:R-:W-:Y:S02]  /*122b0*/  ISETP.GE.AND P1, PT, R0, UR9, PT ;  /* 0x0000000900007c0c */ /* 0x000fe4000bf26270 */
[----:B--2---:R-:W-:Y:S02]  /*122c0*/  R2UR UR6, R4 ;  /* 0x00000000040672ca */ /* 0x004fe400000e0000 */
[C---:B------:R-:W-:Y:S01]  /*122d0*/  LOP3.LUT R4, R3.reuse, 0x7f, RZ, 0xc0, !PT ;  /* 0x0000007f03047812 */ /* 0x040fe200078ec0ff */
[----:B------:R-:W-:-:S03]  /*122e0*/  IMAD.SHL.U32 R3, R3, 0x10, RZ ;  /* 0x0000001003037824 */ /* 0x000fc600078e00ff */
[----:B------:R-:W-:-:S07]  /*122f0*/  SHF.R.U32.HI R36, RZ, 0x3, R4 ;  /* 0x00000003ff247819 */ /* 0x000fce0000011604 */
[----:B------:R-:W-:-:S03]  /*12300*/  ULOP3.LUT UR47, UR6, 0x2, URZ, 0xfc, !UPT ;  /* 0x00000002062f7892 */ /* 0x000fc6000f8efc3f */
[----:B------:R-:W-:Y:S02]  /*12310*/  ULDC.64 UR6, c[0x0][0x2f0] ;  /* 0x0000bc0000067ab9 */ /* 0x000fe40000000a00 */
[C---:B------:R-:W-:Y:S01]  /*12320*/  ISETP.GE.AND P2, PT, R0.reuse, UR7, PT ;  /* 0x0000000700007c0c */ /* 0x040fe2000bf46270 */
[----:B------:R-:W-:Y:S01]  /*12330*/  UIMAD UR36, UR4, UR6, URZ ;  /* 0x00000006042472a4 */ /* 0x000fe2000f8e023f */
[----:B------:R-:W-:Y:S02]  /*12340*/  ISETP.GE.AND P0, PT, R0, UR7, PT ;  /* 0x0000000700007c0c */ /* 0x000fe4000bf06270 */
[----:B------:R-:W-:Y:S01]  /*12350*/  LOP3.LUT R0, R36, 0x70, R3, 0xf8, !PT ;  /* 0x0000007024007812 */ /* 0x000fe200078ef803 */
[----:B------:R-:W-:Y:S01]  /*12360*/  UIADD3 UR4, UR36, 0x4f, URZ ;  /* 0x0000004f24047890 */ /* 0x000fe2000fffe03f */
[----:B------:R-:W-:Y:S01]  /*12370*/  LOP3.LUT R0, R37, 0xc0, RZ, 0xfc, !PT ;  /* 0x000000c025007812 */ /* 0x000fe200078efcff */
[----:B------:R-:W-:Y:S02]  /*12380*/  UIADD3 UR40, UR36, 0x50, -UR40 ;  /* 0x0000005024287890 */ /* 0x000fe4000fffe828 */
[----:B------:R-:W-:-:S04]  /*12390*/  UIMAD.WIDE UR4, UR4, 0x66666667, URZ ;  /* 0x66666667040478a5 */ /* 0x000fc8000f8e023f */
[----:B------:R-:W-:Y:S01]  /*123a0*/  @P2 LOP3.LUT R16, R16, 0x8, RZ, 0xfc, !PT ;  /* 0x0000000810102812 */ /* 0x000fe200078efcff */
[----:B------:R-:W-:Y:S01]  /*123b0*/  USHF.R.U32.HI UR41, URZ, 0x1f, UR5 ;  /* 0x0000001f3f297899 */ /* 0x000fe20008011605 */
[----:B------:R-:W-:Y:S02]  /*123c0*/  ISETP.GE.AND P2, PT, R2, UR7, PT ;  /* 0x0000000702007c0c */ /* 0x000fe4000bf46270 */
[----:B------:R-:W-:Y:S01]  /*123d0*/  LOP3.LUT R16, R16, 0xffffdfff, RZ, 0xc0, !PT ;  /* 0xffffdfff10107812 */ /* 0x000fe200078ec0ff */
[----:B------:R-:W-:-:S03]  /*123e0*/  ULEA.HI.SX32 UR41, UR5, UR41, 0x1b ;  /* 0x0000002905297291 */ /* 0x000fc6000f8fda3f */
        /* <DEDUP_REMOVED lines=28> */
[----:B---3--:R-:W-:-:S07]  /*125b0*/  @P0 LOP3.LUT R16, R16, 0x4000, RZ, 0xfc, !PT ;  /* 0x0000400010100812 */ /* 0x008fce00078efcff */
.L_x_2308:
        /* <DEDUP_REMOVED lines=22> */
.L_x_2258:
[----:B------:R-:W-:Y:S01]  /*12720*/  ULDC UR8, c[0x0][0xc54] ;  /* 0x0003150000087ab9 */ /* 0x000fe20000000800 */
[----:B------:R-:W-:Y:S01]  /*12730*/  UMOV UR6, UR7 ;  /* 0x0000000700067c82 */ /* 0x000fe20008000000 */
[----:B------:R-:W-:-:S11]  /*12740*/  UISETP.NE.AND UP0, UPT, UR8, 0x1, UPT ;  /* 0x000000010800788c */ /* 0x000fd6000bf05270 */
[----:B------:R-:W-:Y:S02]  /*12750*/  @UP0 ULDC.64 UR10, c[0x0][0xc58] ;  /* 0x00031600000a0ab9 */ /* 0x000fe40000000a00 */
[----:B------:R-:W-:-:S04]  /*12760*/  UIMAD.WIDE.U32 UR4, UR7, UR10, URZ ;  /* 0x0000000a070472a5 */ /* 0x000fc8000f8e003f */
[----:B------:R-:W-:-:S04]  /*12770*/  @UP0 USHF.R.U32.HI UR6, URZ, UR11, UR5 ;  /* 0x0000000b3f060299 */ /* 0x000fc80008011605 */
[----:B------:R-:W-:-:S12]  /*12780*/  UIMAD UR4, UR6, UR8, URZ ;  /* 0x00000008060472a4 */ /* 0x000fd8000f8e023f */
.L_x_2259:
[----:B------:R-:W-:Y:S01]  /*12790*/  ULDC UR5, c[0x0][0xc48] ;  /* 0x0003120000057ab9 */ /* 0x000fe20000000800 */
[----:B------:R-:W-:Y:S01]  /*127a0*/  ULDC.64 UR8, c[0x0][0xa28] ;  /* 0x00028a0000087ab9 */ /* 0x000fe20000000a00 */
[----:B------:R-:W-:Y:S01]  /*127b0*/  UISETP.NE.AND UP1, UPT, UR5, 0x1, UPT ;  /* 0x000000010500788c */ /* 0x000fe2000bf25270 */
[----:B------:R-:W-:Y:S01]  /*127c0*/  IMAD.MOV.U32 R32, RZ, RZ, RZ ;  /* 0x000000ffff207224 */ /* 0x000fe200078e00ff */
        /* <DEDUP_REMOVED lines=21> */
[----:B------:R-:W-:Y:S01]  /*12920*/  UP2UR UR48, UPR, URZ, 0x4 ;  /* 0x000000043f307883 */ /* 0x000fe20008000000 */
[----:B------:R-:W-:Y:S01]  /*12930*/  BSSY B7, `(.L_x_2260) ;  /* 0x0000356000077945 */ /* 0x000fe20003800000 */
[----:B------:R-:W-:-:S04]  /*12940*/  USHF.L.U32 UR6, UR44, 0x7, URZ ;  /* 0x000000072c067899 */ /* 0x000fc8000800063f */
[----:B------:R-:W-:Y:S01]  /*12950*/  UIADD3 UR6, UR6, 0x7f, URZ ;  /* 0x0000007f06067890 */ /* 0x000fe2000fffe03f */
[----:B------:R-:W-:Y:S01]  /*12960*/  @UP2 ULDC UR4, c[0x0][0x44c] ;  /* 0x0001130000042ab9 */ /* 0x000fe20000000800 */
[----:B------:R-:W-:Y:S02]  /*12970*/  @UP2 ULDC UR7, c[0x0][0x450] ;  /* 0x0001140000072ab9 */ /* 0x000fe40000000800 */
[----:B------:R-:W-:-:S04]  /*12980*/  UIMAD.WIDE.U32 UR4, UR6, UR4, URZ ;  /* 0x00000004060472a5 */ /* 0x000fc8000f8e003f */
[----:B------:R-:W-:-:S04]  /*12990*/  @UP2 USHF.R.U32.HI UR6, URZ, UR7, UR5 ;  /* 0x000000073f062299 */ /* 0x000fc80008011605 */
[----:B------:R-:W-:-:S04]  /*129a0*/  UIADD3 UR4, UR40, UR6, URZ ;  /* 0x0000000628047290 */ /* 0x000fc8000fffe03f */
[----:B------:R-:W-:-:S04]  /*129b0*/  UIMAD.WIDE UR4, UR4, 0x66666667, URZ ;  /* 0x66666667040478a5 */ /* 0x000fc8000f8e023f */
[----:B------:R-:W-:-:S04]  /*129c0*/  USHF.R.U32.HI UR4, URZ, 0x1f, UR5 ;  /* 0x0000001f3f047899 */ /* 0x000fc80008011605 */
[----:B------:R-:W-:-:S04]  /*129d0*/  ULEA.HI.SX32 UR4, UR5, UR4, 0x1b ;  /* 0x0000000405047291 */ /* 0x000fc8000f8fda3f */
[----:B------:R-:W-:-:S04]  /*129e0*/  UISETP.LT.AND UP0, UPT, UR41, UR4, UPT ;  /* 0x000000042900728c */ /* 0x000fc8000bf01270 */
[----:B------:R-:W-:-:S06]  /*129f0*/  USEL UR45, UR41, UR4, UP0 ;  /* 0x00000004292d7287 */ /* 0x000fcc0008000000 */
[----:B------:R-:W-:-:S13]  /*12a00*/  ISETP.LT.AND P0, PT, RZ, UR45, PT ;  /* 0x0000002dff007c0c */ /* 0x000fda000bf01270 */
[----:B0-----:R-:W-:Y:S05]  /*12a10*/  @P0 BRA `(.L_x_2261) ;  /* 0x0000000000440947 */ /* 0x001fea0003800000 */
        /* <DEDUP_REMOVED lines=17> */
.L_x_2261:
[----:B------:R-:W-:Y:S01]  /*12b30*/  VIADD R0, R17, 0x24400 ;  /* 0x0002440011007836 */ /* 0x000fe20000000000 */
[----:B------:R-:W-:Y:S04]  /*12b40*/  BSSY B6, `(.L_x_2263) ;  /* 0x0000013000067945 */ /* 0x000fe80003800000 */
[----:B------:R-:W-:-:S13]  /*12b50*/  LOP3.LUT P0, RZ, R0, 0x3ff, RZ, 0xc0, !PT ;  /* 0x000003ff00ff7812 */ /* 0x000fda000780c0ff */
[----:B------:R-:W-:Y:S05]  /*12b60*/  @!P0 BRA `(.L_x_2264) ;  /* 0x0000000000408947 */ /* 0x000fea0003800000 */
[----:B------:R-:W-:Y:S01]  /*12b70*/  MOV R2, 0x0 ;  /* 0x0000000000027802 */ /* 0x000fe20000000f00 */
[----:B------:R-:W-:Y:S01]  /*12b80*/  ULDC.64 UR4, c[0x4][0xa8] ;  /* 0x01002a0000047ab9 */ /* 0x000fe20000000a00 */
[----:B------:R-:W-:Y:S01]  /*12b90*/  ULDC.64 UR6, c[0x4][0xb0] ;  /* 0x01002c0000067ab9 */ /* 0x000fe20000000a00 */
[----:B------:R-:W-:Y:S01]  /*12ba0*/  MOV R4, UR4 ;  /* 0x0000000400047c02 */ /* 0x000fe20008000f00 */
[----:B------:R-:W-:Y:S01]  /*12bb0*/  IMAD.U32 R5, RZ, RZ, UR5 ;  /* 0x00000005ff057e24 */ /* 0x000fe2000f8e00ff */
[----:B------:R-:W-:Y:S01]  /*12bc0*/  ULDC.64 UR4, c[0x4][0x8] ;  /* 0x0100020000047ab9 */ /* 0x000fe20000000a00 */
[----:B------:R-:W0:Y:S01]  /*12bd0*/  LDC.64 R2, c[0x4][R2] ;  /* 0x0100000002027b82 */ /* 0x000e220000000a00 */
[----:B------:R-:W-:Y:S01]  /*12be0*/  IMAD.U32 R6, RZ, RZ, UR6 ;  /* 0x00000006ff067e24 */ /* 0x000fe2000f8e00ff */
[----:B------:R-:W-:Y:S01]  /*12bf0*/  MOV R8, 0x70 ;  /* 0x0000007000087802 */ /* 0x000fe20000000f00 */
[----:B------:R-:W-:Y:S02]  /*12c00*/  IMAD.U32 R7, RZ, RZ, UR7 ;  /* 0x00000007ff077e24 */ /* 0x000fe4000f8e00ff */
[----:B------:R-:W-:-:S02]  /*12c10*/  IMAD.U32 R10, RZ, RZ, UR4 ;  /* 0x00000004ff0a7e24 */ /* 0x000fc4000f8e00ff */
[----:B------:R-:W-:Y:S02]  /*12c20*/  IMAD.U32 R11, RZ, RZ, UR5 ;  /* 0x00000005ff0b7e24 */ /* 0x000fe4000f8e00ff */
[----:B------:R-:W-:Y:S02]  /*12c30*/  IMAD.MOV.U32 R12, RZ, RZ, 0x1 ;  /* 0x00000001ff0c7424 */ /* 0x000fe400078e00ff */
[----:B------:R-:W-:-:S07]  /*12c40*/  IMAD.MOV.U32 R13, RZ, RZ, RZ ;  /* 0x000000ffff0d7224 */ /* 0x000fce00078e00ff */
[----:B------:R-:W-:-:S07]  /*12c50*/  LEPC R20, `(.L_x_2264) ;  /* 0x000000001014794e */ /* 0x000fce0000000000 */
[----:B0----5:R-:W-:Y:S05]  /*12c60*/  CALL.ABS.NOINC R2 ;  /* 0x0000000002007343 */ /* 0x021fea0003c00000 */
.L_x_2264:
[----:B------:R-:W-:Y:S05]  /*12c70*/  BSYNC B6 ;  /* 0x0000000000067941 */ /* 0x000fea0003800000 */
.L_x_2263:
        /* <DEDUP_REMOVED lines=11> */
[----:B------:R-:W-:Y:S01]  /*12d30*/  MOV R6, UR6 ;  /* 0x0000000600067c02 */ /* 0x000fe20008000f00 */
[----:B------:R-:W-:Y:S01]  /*12d40*/  IMAD.U32 R7, RZ, RZ, UR7 ;  /* 0x00000007ff077e24 */ /* 0x000fe2000f8e00ff */
[----:B------:R-:W-:Y:S01]  /*12d50*/  MOV R13, RZ ;  /* 0x000000ff000d7202 */ /* 0x000fe20000000f00 */
[----:B------:R-:W-:-:S02]  /*12d60*/  IMAD.U32 R10, RZ, RZ, UR4 ;  /* 0x00000004ff0a7e24 */ /* 0x000fc4000f8e00ff */
[----:B------:R-:W-:Y:S02]  /*12d70*/  IMAD.U32 R11, RZ, RZ, UR5 ;  /* 0x00000005ff0b7e24 */ /* 0x000fe4000f8e00ff */
[----:B------:R-:W-:Y:S02]  /*12d80*/  IMAD.MOV.U32 R8, RZ, RZ, 0x70 ;  /* 0x00000070ff087424 */ /* 0x000fe400078e00ff */
[----:B0-----:R-:W-:-:S07]  /*12d90*/  IMAD.MOV.U32 R12, RZ, RZ, 0x1 ;  /* 0x00000001ff0c7424 */ /* 0x001fce00078e00ff */
[----:B------:R-:W-:-:S07]  /*12da0*/  LEPC R20, `(.L_x_2267) ;  /* 0x000000001014794e */ /* 0x000fce0000000000 */
[----:B-1---5:R-:W-:Y:S05]  /*12db0*/  CALL.ABS.NOINC R2 ;  /* 0x0000000002007343 */ /* 0x022fea0003c00000 */
.L_x_2267:
[----:B------:R0:W1:Y:S01]  /*12dc0*/  LDC.64 R2, c[0x4][R18] ;  /* 0x0100000012027b82 */ /* 0x0000620000000a00 */
[----:B------:R-:W-:Y:S01]  /*12dd0*/  ULDC.64 UR4, c[0x4][0xa8] ;  /* 0x01002a0000047ab9 */ /* 0x000fe20000000a00 */
[----:B------:R-:W-:Y:S01]  /*12de0*/  ULDC.64 UR6, c[0x4][0xb0] ;  /* 0x01002c0000067ab9 */ /* 0x000fe20000000a00 */
[----:B------:R-:W-:Y:S02]  /*12df0*/  IMAD.U32 R4, RZ, RZ, UR4 ;  /* 0x00000004ff047e24 */ /* 0x000fe4000f8e00ff */
        /* <DEDUP_REMOVED lines=11> */
.L_x_2266:
[----:B------:R-:W-:Y:S05]  /*12eb0*/  BSYNC B6 ;  /* 0x0000000000067941 */ /* 0x000fea0003800000 */
.L_x_2265:
        /* <DEDUP_REMOVED lines=9> */
[----:B------:R-:W-:Y:S01]  /*12f50*/  MOV R3, UR5 ;  /* 0x0000000500037c02 */ /* 0x000fe20008000f00 */
[----:B------:R-:W-:-:S04]  /*12f60*/  ULDC UR4, c[0x0][0xc48] ;  /* 0x0003120000047ab9 */ /* 0x000fc80000000800 */
[----:B------:R1:W5:Y:S01]  /*12f70*/  @P0 LDG.E R29, desc[UR38][R2.64] ;  /* 0x00000026021d0981 */ /* 0x000362000c1e1900 */
[----:B------:R-:W-:Y:S01]  /*12f80*/  UMOV UR5, 0xffffffff ;  /* 0xffffffff00057882 */ /* 0x000fe20000000000 */
[----:B------:R-:W-:Y:S02]  /*12f90*/  IMAD.U32 R22, RZ, RZ, UR4 ;  /* 0x00000004ff167e24 */ /* 0x000fe4000f8e00ff */
[----:B------:R-:W-:Y:S05]  /*12fa0*/  BRA.DIV UR5, `(.L_x_2268) ;  /* 0x0000003605bc7947 */ /* 0x000fea000b800000 */
.L_x_2324:
[----:B------:R-:W2:Y:S01]  /*12fb0*/  S2R R0, SR_TID.X ;  /* 0x0000000000007919 */ /* 0x000ea20000002100 */
[----:B------:R-:W-:Y:S01]  /*12fc0*/  UIADD3 UR4, UR45, -0x1, URZ ;  /* 0xffffffff2d047890 */ /* 0x000fe2000fffe03f */
[----:B0-----:R-:W-:Y:S02]  /*12fd0*/  ISETP.NE.AND P1, PT, R10, 0x1, PT ;  /* 0x000000010a00780c */ /* 0x001fe40003f25270 */
[----:B-----5:R-:W-:Y:S02]  /*12fe0*/  SHF.R.S32.HI R33, RZ, 0x1f, R29 ;  /* 0x0000001fff217819 */ /* 0x020fe4000001141d */
[----:B------:R-:W-:Y:S01]  /*12ff0*/  LOP3.LUT R16, R16, 0xfffffbff, RZ, 0xc0, !PT ;  /* 0xfffffbff10107812 */ /* 0x000fe200078ec0ff */
[----:B------:R-:W-:-:S08]  /*13000*/  IMAD.U32 R7, RZ, RZ, UR4 ;  /* 0x00000004ff077e24 */ /* 0x000fd0000f8e00ff */
[----:B-1----:R-:W0:Y:S01]  /*13010*/  @P1 LDC R3, c[0x0][0x434] ;  /* 0x00010d00ff031b82 */ /* 0x002e220000000800 */
[----:B------:R-:W-:-:S07]  /*13020*/  @P1 LOP3.LUT R16, R16, 0x400, RZ, 0xfc, !PT ;  /* 0x0000040010101812 */ /* 0x000fce00078efcff */
[----:B------:R-:W1:Y:S01]  /*13030*/  @P1 LDC R5, c[0x0][0x438] ;  /* 0x00010e00ff051b82 */ /* 0x000e620000000800 */
[----:B--2---:R-:W-:-:S05]  /*13040*/  IMAD.SHL.U32 R8, R0, 0x10, RZ ;  /* 0x0000001000087824 */ /* 0x004fca00078e00ff */
[----:B------:R-:W-:-:S05]  /*13050*/  LOP3.LUT R8, R36, 0x70, R8, 0xf8, !PT ;  /* 0x0000007024087812 */ /* 0x000fca00078ef808 */
[----:B------:R-:W-:-:S04]  /*13060*/  IMAD R7, R7, 0x50, R8 ;  /* 0x0000005007077824 */ /* 0x000fc800078e0208 */
[C---:B------:R-:W-:Y:S01]  /*13070*/  IMAD.IADD R0, R7.reuse, 0x1, R32 ;  /* 0x0000000107007824 */ /* 0x040fe200078e0220 */
[----:B------:R-:W-:-:S03]  /*13080*/  ISETP.GE.AND P0, PT, R7, UR36, PT ;  /* 0x0000002407007c0c */ /* 0x000fc6000bf06270 */
[----:B0-----:R-:W-:Y:S01]  /*13090*/  @P1 IMAD.HI.U32 R2, R0, R3, RZ ;  /* 0x0000000300021227 */ /* 0x001fe200078e00ff */
[----:B------:R-:W-:-:S03]  /*130a0*/  ISETP.GT.U32.OR P0, PT, R8, 0x4f, P0 ;  /* 0x0000004f0800780c */ /* 0x000fc60000704470 */
[----:B------:R-:W-:Y:S01]  /*130b0*/  IMAD.MOV.U32 R9, RZ, RZ, R0 ;  /* 0x000000ffff097224 */ /* 0x000fe200078e0000 */
[----:B-1----:R-:W-:-:S09]  /*130c0*/  @P1 SHF.R.U32.HI R9, RZ, R5, R2 ;  /* 0x00000005ff091219 */ /* 0x002fd20000011602 */
[----:B------:R-:W0:Y:S01]  /*130d0*/  @!P0 LDC.64 R6, c[0x0][0x428] ;  /* 0x00010a00ff068b82 */ /* 0x000e220000000a00 */
[----:B------:R-:W-:-:S07]  /*130e0*/  @!P0 SHF.R.S32.HI R3, RZ, 0x1f, R9 ;  /* 0x0000001fff038819 */ /* 0x000fce0000011409 */
[----:B------:R-:W1:Y:S01]  /*130f0*/  @!P0 LDC.64 R4, c[0x0][0x418] ;  /* 0x00010600ff048b82 */ /* 0x000e620000000a00 */
[----:B0-----:R-:W-:-:S04]  /*13100*/  @!P0 IMAD R2, R33, R6, RZ ;  /* 0x0000000621028224 */ /* 0x001fc800078e02ff */
[----:B------:R-:W-:Y:S01]  /*13110*/  @!P0 IMAD R7, R29, R7, R2 ;  /* 0x000000071d078224 */ /* 0x000fe200078e0202 */
[----:B------:R-:W-:-:S05]  /*13120*/  @!P0 MOV R2, R9 ;  /* 0x0000000900028202 */ /* 0x000fca0000000f00 */
[----:B------:R-:W-:-:S04]  /*13130*/  @!P0 IMAD.WIDE.U32 R2, R29, R6, R2 ;  /* 0x000000061d028225 */ /* 0x000fc800078e0002 */
[----:B------:R-:W-:Y:S01]  /*13140*/  @!P0 IMAD.IADD R3, R3, 0x1, R7 ;  /* 0x0000000103038824 */ /* 0x000fe200078e0207 */
[----:B-1----:R-:W-:Y:S01]  /*13150*/  @!P0 LEA R4, P1, R2, R4, 0x2 ;  /* 0x0000000402048211 */ /* 0x002fe200078210ff */
[----:B------:R-:W-:-:S03]  /*13160*/  IMAD.MOV.U32 R6, RZ, RZ, RZ ;  /* 0x000000ffff067224 */ /* 0x000fc600078e00ff */
[----:B------:R-:W-:Y:S01]  /*13170*/  @!P0 LEA.HI.X R5, R2, R5, R3, 0x2, P1 ;  /* 0x0000000502058211 */ /* 0x000fe200008f1403 */
[----:B------:R-:W-:-:S04]  /*13180*/  IMAD.MOV R7, RZ, RZ, -R9 ;  /* 0x000000ffff077224 */ /* 0x000fc800078e0a09 */
[----:B------:R0:W5:Y:S01]  /*13190*/  @!P0 LDG.E R6, desc[UR38][R4.64] ;  /* 0x0000002604068981 */ /* 0x000162000c1e1900 */
[----:B------:R-:W-:Y:S01]  /*131a0*/  ISETP.GT.U32.AND P0, PT, R8, 0x4f, PT ;  /* 0x0000004f0800780c */ /* 0x000fe20003f04070 */
[----:B------:R-:W-:Y:S01]  /*131b0*/  IMAD R3, RZ, RZ, -UR43 ;  /* 0x8000002bff037e24 */ /* 0x000fe2000f8e02ff */
[----:B------:R-:W-:Y:S02]  /*131c0*/  LOP3.LUT R16, R16, 0xfffffdff, RZ, 0xc0, !PT ;  /* 0xfffffdff10107812 */ /* 0x000fe400078ec0ff */
[----:B------:R-:W-:Y:S01]  /*131d0*/  MOV R24, UR4 ;  /* 0x0000000400187c02 */ /* 0x000fe20008000f00 */
[----:B------:R-:W-:Y:S02]  /*131e0*/  IMAD R22, R22, R3, UR42 ;  /* 0x0000002a16167e24 */ /* 0x000fe4000f8e0203 */
[----:B0-----:R-:W-:-:S03]  /*131f0*/  IMAD R5, R10, R7, R0 ;  /* 0x000000070a057224 */ /* 0x001fc600078e0200 */
[----:B------:R-:W-:Y:S01]  /*13200*/  SHF.R.S32.HI R28, RZ, 0x1f, R22 ;  /* 0x0000001fff1c7819 */ /* 0x000fe20000011416 */
[----:B------:R-:W-:-:S05]  /*13210*/  IMAD.U32 R0, RZ, RZ, UR47 ;  /* 0x0000002fff007e24 */ /* 0x000fca000f8e00ff */
[----:B------:R-:W-:-:S13]  /*13220*/  ISETP.NE.AND P2, PT, R0, 0x3, PT ;  /* 0x000000030000780c */ /* 0x000fda0003f45270 */
[----:B------:R-:W-:-:S04]  /*13230*/  @P2 LOP3.LUT R16, R16, 0x200, RZ, 0xfc, !PT ;  /* 0x0000020010102812 */ /* 0x000fc800078efcff */
[----:B------:R-:W-:-:S04]  /*13240*/  LOP3.LUT R16, R16, 0xfffffffe, RZ, 0xc0, !PT ;  /* 0xfffffffe10107812 */ /* 0x000fc800078ec0ff */
[----:B------:R-:W-:Y:S01]  /*13250*/  @P0 LOP3.LUT R16, R16, 0x1, RZ, 0xfc, !PT ;  /* 0x0000000110100812 */ /* 0x000fe200078efcff */
[----:B------:R-:W-:Y:S06]  /*13260*/  @!P2 BRA `(.L_x_2269) ;  /* 0x000000000004a947 */ /* 0x000fec0003800000 */
[----:B------:R-:W-:Y:S01]  /*13270*/  BPT.TRAP 0x1 ;  /* 0x000000040000795c */ /* 0x000fe20000300000 */
.L_x_2269:
[----:B------:R-:W-:Y:S01]  /*13280*/  SHF.R.S32.HI R7, RZ, 0x1f, R5 ;  /* 0x0000001fff077819 */ /* 0x000fe20000011405 */
[----:B------:R-:W-:Y:S01]  /*13290*/  ULDC.64 UR4, c[0x0][0x328] ;  /* 0x0000ca0000047ab9 */ /* 0x000fe20000000a00 */
[----:B-----5:R-:W-:Y:S01]  /*132a0*/  SHF.R.S32.HI R4, RZ, 0x1f, R6 ;  /* 0x0000001fff047819 */ /* 0x020fe20000011406 */
[----:B------:R-:W-:Y:S01]  /*132b0*/  IMAD.WIDE.U32 R2, R5, UR4, RZ ;  /* 0x0000000405027c25 */ /* 0x000fe2000f8e00ff */
[----:B------:R-:W-:Y:S03]  /*132c0*/  BSSY B0, `(.L_x_2270) ;  /* 0x0000015000007945 */ /* 0x000fe60003800000 */
[----:B------:R-:W-:-:S04]  /*132d0*/  IMAD R0, R7, UR4, RZ ;  /* 0x0000000407007c24 */ /* 0x000fc8000f8e02ff */
[----:B------:R-:W-:Y:S01]  /*132e0*/  IMAD R9, R5, UR5, R0 ;  /* 0x0000000505097c24 */ /* 0x000fe2000f8e0200 */
[----:B------:R-:W-:Y:S01]  /*132f0*/  ULDC.64 UR4, c[0x0][0x338] ;  /* 0x0000ce0000047ab9 */ /* 0x000fe20000000a00 */
[----:B------:R-:W-:Y:S02]  /*13300*/  IMAD R0, R23, 0x8, R17 ;  /* 0x0000000817007824 */ /* 0x000fe400078e0211 */
        /* <DEDUP_REMOVED lines=16> */
.L_x_2325:
[----:B------:R-:W-:Y:S05]  /*13410*/  BSYNC B0 ;  /* 0x0000000000007941 */ /* 0x000fea0003800000 */
.L_x_2270:
        /* <DEDUP_REMOVED lines=9> */
[----:B------:R-:W-:Y:S01]  /*134b0*/  ULDC.64 UR4, c[0x0][0x308] ;  /* 0x0000c20000047ab9 */ /* 0x000fe20000000a00 */
[----:B------:R-:W-:-:S03]  /*134c0*/  IMAD.MOV.U32 R7, RZ, RZ, -0x50 ;  /* 0xffffffb0ff077424 */ /* 0x000fc600078e00ff */
[----:B------:R-:W-:Y:S01]  /*134d0*/  IADD3 R3, R3, R5, RZ ;  /* 0x0000000503037210 */ /* 0x000fe20007ffe0ff */
[----:B------:R-:W-:Y:S02]  /*134e0*/  IMAD R5, R28, UR4, RZ ;  /* 0x000000041c057c24 */ /* 0x000fe4000f8e02ff */
[----:B------:R-:W-:Y:S02]  /*134f0*/  IMAD R7, R24, R7, UR36 ;  /* 0x0000002418077e24 */ /* 0x000fe4000f8e0207 */
[C---:B------:R-:W-:Y:S02]  /*13500*/  IMAD R5, R22.reuse, UR5, R5 ;  /* 0x0000000516057c24 */ /* 0x040fe4000f8e0205 */
[----:B------:R-:W-:Y:S01]  /*13510*/  IMAD.WIDE.U32 R2, R22, UR4, R2 ;  /* 0x0000000416027c25 */ /* 0x000fe2000f8e0002 */
[----:B------:R-:W-:-:S03]  /*13520*/  ULDC.64 UR4, c[0x0][0x2e8] ;  /* 0x0000ba0000047ab9 */ /* 0x000fc60000000a00 */
[----:B------:R-:W-:Y:S01]  /*13530*/  IMAD.IADD R3, R3, 0x1, R5 ;  /* 0x0000000103037824 */ /* 0x000fe200078e0205 */
[C---:B------:R-:W-:Y:S01]  /*13540*/  LEA R4, P0, R2.reuse, UR4, 0x1 ;  /* 0x0000000402047c11 */ /* 0x040fe2000f8008ff */
[----:B------:R-:W-:Y:S01]  /*13550*/  IMAD.IADD R7, R7, 0x1, -R36 ;  /* 0x0000000107077824 */ /* 0x000fe200078e0a24 */
[----:B------:R-:W-:Y:S01]  /*13560*/  UMOV UR4, 0xffffffff ;  /* 0xffffffff00047882 */ /* 0x000fe20000000000 */
[----:B------:R-:W-:Y:S01]  /*13570*/  IMAD R5, R23, 0x5000, R30 ;  /* 0x0000500017057824 */ /* 0x000fe200078e021e */
[----:B------:R-:W-:Y:S02]  /*13580*/  LEA.HI.X R6, R2, UR5, R3, 0x1, P0 ;  /* 0x0000000502067c11 */ /* 0x000fe400080f0c03 */
[----:B------:R-:W-:Y:S01]  /*13590*/  ISETP.GE.AND P0, PT, R7, 0x1, PT ;  /* 0x000000010700780c */ /* 0x000fe20003f06270 */
[----:B------:R-:W-:-:S12]  /*135a0*/  BRA.DIV UR4, `(.L_x_2272) ;  /* 0x00000032047c7947 */ /* 0x000fd8000b800000 */
[----:B------:R-:W0:Y:S01]  /*135b0*/  SHFL.IDX PT, R14, R4, RZ, 0x181f ;  /* 0x00181fff040e7589 */ /* 0x000e2200000e0000 */
[C---:B------:R-:W-:Y:S01]  /*135c0*/  LOP3.LUT P5, RZ, R16.reuse, 0x10, RZ, 0xc0, !PT ;  /* 0x0000001010ff7812 */ /* 0x040fe200078ac0ff */
[----:B------:R-:W-:Y:S01]  /*135d0*/  @P0 IMAD R9, R5, 0x2, R17 ;  /* 0x0000000205090824 */ /* 0x000fe200078e0211 */
[C---:B------:R-:W-:Y:S01]  /*135e0*/  LOP3.LUT P4, RZ, R16.reuse, 0x8, RZ, 0xc0, !PT ;  /* 0x0000000810ff7812 */ /* 0x040fe2000788c0ff */
[----:B------:R-:W1:Y:S01]  /*135f0*/  SHFL.IDX PT, R2, R6, RZ, 0x181f ;  /* 0x00181fff06027589 */ /* 0x000e6200000e0000 */
[C---:B------:R-:W-:Y:S02]  /*13600*/  LOP3.LUT P3, RZ, R16.reuse, 0x4, RZ, 0xc0, !PT ;  /* 0x0000000410ff7812 */ /* 0x040fe4000786c0ff */
[----:B------:R-:W-:Y:S01]  /*13610*/  LOP3.LUT P2, RZ, R16, 0x2, RZ, 0xc0, !PT ;  /* 0x0000000210ff7812 */ /* 0x000fe2000784c0ff */
[----:B------:R-:W-:Y:S01]  /*13620*/  SHFL.IDX PT, R8, R6, 0x1, 0x181f ;  /* 0x00381f0006087f89 */ /* 0x000fe200000e0000 */
        /* <DEDUP_REMOVED lines=21> */
[----:B0-----:R-:W-:Y:S02]  /*13780*/  @P0 LEA R14, P1, R37, R14, 0x1 ;  /* 0x0000000e250e0211 */ /* 0x001fe400078208ff */
[----:B------:R-:W-:-:S03]  /*13790*/  @P0 LEA R21, R5, R17, 0x1 ;  /* 0x0000001105150211 */ /* 0x000fc600078e08ff */
        /* <DEDUP_REMOVED lines=14> */
[----:B------:R0:W1:Y:S02]  /*13880*/  SHFL.IDX PT, R8, R6, 0x4, 0x181f ;  /* 0x00981f0006087f89 */ /* 0x00006400000e0000 */
[----:B------:R-:W-:Y:S02]  /*13890*/  @P0 MOV R3, R9 ;  /* 0x0000000900030202 */ /* 0x000fe40000000f00 */
[----:B------:R0:W2:Y:S04]  /*138a0*/  SHFL.IDX PT, R14, R4, 0x4, 0x181f ;  /* 0x00981f00040e7f89 */ /* 0x0000a800000e0000 */
[----:B------:R0:W-:Y:S04]  /*138b0*/  @P0 LDGSTS.E.BYPASS.LTC128B.128 [R25+0x25c00], desc[UR38][R2.64], !P5 ;  /* 0x25c0000002190fae */ /* 0x0001e8000e901d66 */
[----:B------:R0:W-:Y:S04]  /*138c0*/  @P0 LDGSTS.E.BYPASS.LTC128B.128 [R25+0x28400], desc[UR38][R2.64+0x80], !P4 ;  /* 0x2840008002190fae */ /* 0x0001e8000e101d66 */
[----:B------:R0:W-:Y:S04]  /*138d0*/  @P0 LDGSTS.E.BYPASS.LTC128B.128 [R25+0x2ac00], desc[UR38][R2.64+0x100], !P3 ;  /* 0x2ac0010002190fae */ /* 0x0001e8000d901d66 */
[----:B------:R0:W-:Y:S02]  /*138e0*/  @P0 LDGSTS.E.BYPASS.LTC128B.128 [R25+0x2d400], desc[UR38][R2.64+0x180], !P2 ;  /* 0x2d40018002190fae */ /* 0x0001e4000d101d66 */
.L_x_2337:
[----:B------:R-:W-:Y:S01]  /*138f0*/  ISETP.GE.AND P0, PT, R7, 0x41, PT ;  /* 0x000000410700780c */ /* 0x000fe20003f06270 */
[----:B------:R-:W-:-:S12]  /*13900*/  BSSY B0, `(.L_x_2273) ;  /* 0x0000010000007945 */ /* 0x000fd80003800000 */
[----:B------:R-:W-:Y:S05]  /*13910*/  @!P0 BRA `(.L_x_2274) ;  /* 0x0000000000388947 */ /* 0x000fea0003800000 */
[C---:B------:R-:W-:Y:S01]  /*13920*/  LOP3.LUT P4, RZ, R16.reuse, 0x10, RZ, 0xc0, !PT ;  /* 0x0000001010ff7812 */ /* 0x040fe2000788c0ff */
[----:B------:R-:W-:Y:S01]  /*13930*/  IMAD R5, R5, 0x2, R17 ;  /* 0x0000000205057824 */ /* 0x000fe200078e0211 */
[C---:B------:R-:W-:Y:S02]  /*13940*/  LOP3.LUT P3, RZ, R16.reuse, 0x8, RZ, 0xc0, !PT ;  /* 0x0000000810ff7812 */ /* 0x040fe4000786c0ff */
[C---:B------:R-:W-:Y:S02]  /*13950*/  LOP3.LUT P2, RZ, R16.reuse, 0x4, RZ, 0xc0, !PT ;  /* 0x0000000410ff7812 */ /* 0x040fe4000784c0ff */
[----:B------:R-:W-:Y:S02]  /*13960*/  LOP3.LUT P1, RZ, R16, 0x2, RZ, 0xc0, !PT ;  /* 0x0000000210ff7812 */ /* 0x000fe4000782c0ff */
[----:B0-2---:R-:W-:-:S05]  /*13970*/  LEA R2, P0, R37, R14, 0x1 ;  /* 0x0000000e25027211 */ /* 0x005fca00078008ff */
        /* <DEDUP_REMOVED lines=8> */
.L_x_2274:
[----:B------:R-:W-:Y:S05]  /*13a00*/  BSYNC B0 ;  /* 0x0000000000007941 */ /* 0x000fea0003800000 */
.L_x_2273:
[----:B------:R-:W-:Y:S01]  /*13a10*/  NOP ;  /* 0x0000000000007918 */ /* 0x000fe20000000000 */
[----:B------:R-:W-:-:S13]  /*13a20*/  PLOP3.LUT P0, PT, PT, PT, PT, 0x80, 0x0 ;  /* 0x000000000000781c */ /* 0x000fda0003f0f070 */
.L_x_2275:
        /* <DEDUP_REMOVED lines=10> */
.L_x_2276:
[----:B------:R4:W-:Y:S02]  /*13ad0*/  SYNCS.ARRIVE.TRANS64.A1T0 RZ, [R0+URZ+0x38830], RZ ;  /* 0x038830ff00ff79a7 */ /* 0x0009e4000810003f */
[----:B------:R-:W-:Y:S05]  /*13ae0*/  WARPSYNC.ALL ;  /* 0x0000000000007948 */ /* 0x000fea0003800000 */
[----:B------:R-:W-:Y:S01]  /*13af0*/  BSSY B6, `(.L_x_2277) ;  /* 0x0000015000067945 */ /* 0x000fe20003800000 */
[----:B----4-:R-:W-:Y:S01]  /*13b00*/  VIADD R0, R17, 0x14400 ;  /* 0x0001440011007836 */ /* 0x010fe20000000000 */
[----:B------:R-:W-:Y:S04]  /*13b10*/  BAR.SYNC.DEFER_BLOCKING 0x8, 0x180 ;  /* 0x0206000000007b1d */ /* 0x000fe80000010000 */
[----:B------:R-:W-:-:S13]  /*13b20*/  LOP3.LUT P0, RZ, R0, 0x3ff, RZ, 0xc0, !PT ;  /* 0x000003ff00ff7812 */ /* 0x000fda000780c0ff */
        /* <DEDUP_REMOVED lines=9> */
[----:B------:R-:W-:Y:S01]  /*13bc0*/  MOV R13, RZ ;  /* 0x000000ff000d7202 */ /* 0x000fe20000000f00 */
[----:B------:R-:W-:Y:S02]  /*13bd0*/  IMAD.U32 R7, RZ, RZ, UR9 ;  /* 0x00000009ff077e24 */ /* 0x000fe4000f8e00ff */
[----:B------:R-:W-:-:S02]  /*13be0*/  IMAD.U32 R10, RZ, RZ, UR4 ;  /* 0x00000004ff0a7e24 */ /* 0x000fc4000f8e00ff */
[----:B------:R-:W-:Y:S02]  /*13bf0*/  IMAD.U32 R11, RZ, RZ, UR5 ;  /* 0x00000005ff0b7e24 */ /* 0x000fe4000f8e00ff */
[----:B-1----:R-:W-:Y:S02]  /*13c00*/  IMAD.MOV.U32 R8, RZ, RZ, 0x70 ;  /* 0x00000070ff087424 */ /* 0x002fe400078e00ff */
[----:B------:R-:W-:-:S07]  /*13c10*/  IMAD.MOV.U32 R12, RZ, RZ, 0x1 ;  /* 0x00000001ff0c7424 */ /* 0x000fce00078e00ff */
[----:B------:R-:W-:-:S07]  /*13c20*/  LEPC R20, `(.L_x_2278) ;  /* 0x000000001014794e */ /* 0x000fce0000000000 */
[----:B0-2---:R-:W-:Y:S05]  /*13c30*/  CALL.ABS.NOINC R2 ;  /* 0x0000000002007343 */ /* 0x005fea0003c00000 */
.L_x_2278:
[----:B------:R-:W-:Y:S05]  /*13c40*/  BSYNC B6 ;  /* 0x0000000000067941 */ /* 0x000fea0003800000 */
.L_x_2277:
[----:B0--3--:R-:W0:Y:S01]  /*13c50*/  S2R R2, SR_TID.X ;  /* 0x0000000000027919 */ /* 0x009e220000002100 */
[----:B------:R-:W-:Y:S01]  /*13c60*/  UISETP.NE.AND UP0, UPT, UR48, URZ, UPT ;  /* 0x0000003f3000728c */ /* 0x000fe2000bf05270 */
[----:B------:R-:W-:Y:S01]  /*13c70*/  IMAD.U32 R0, RZ, RZ, UR44 ;  /* 0x0000002cff007e24 */ /* 0x000fe2000f8e00ff */
[----:B------:R-:W-:Y:S01]  /*13c80*/  R2UR UR6, R28 ;  /* 0x000000001c0672ca */ /* 0x000fe200000e0000 */
[----:B------:R-:W-:Y:S01]  /*13c90*/  ULDC.64 UR8, c[0x0][0x2d8] ;  /* 0x0000b60000087ab9 */ /* 0x000fe20000000a00 */
[----:B------:R-:W-:Y:S02]  /*13ca0*/  R2UR UR7, R22 ;  /* 0x00000000160772ca */ /* 0x000fe400000e0000 */
[----:B------:R-:W-:Y:S02]  /*13cb0*/  PLOP3.LUT P0, PT, PT, PT, UP0, 0x80, 0x0 ;  /* 0x000000000000781c */ /* 0x000fe40003f0f008 */
[C---:B------:R-:W-:Y:S02]  /*13cc0*/  LOP3.LUT P2, RZ, R16.reuse, 0x4000, RZ, 0xc0, !PT ;  /* 0x0000400010ff7812 */ /* 0x040fe4000784c0ff */
[C---:B------:R-:W-:Y:S01]  /*13cd0*/  LOP3.LUT P3, RZ, R16.reuse, 0x2000, RZ, 0xc0, !PT ;  /* 0x0000200010ff7812 */ /* 0x040fe2000786c0ff */
[----:B------:R-:W-:Y:S01]  /*13ce0*/  @UP0 ULDC UR4, c[0x0][0x44c] ;  /* 0x0001130000040ab9 */ /* 0x000fe20000000800 */
[----:B------:R-:W-:-:S02]  /*13cf0*/  LOP3.LUT P4, RZ, R16, 0x1000, RZ, 0xc0, !PT ;  /* 0x0000100010ff7812 */ /* 0x000fc4000788c0ff */
[----:B------:R-:W-:Y:S01]  /*13d00*/  LOP3.LUT P5, RZ, R16, 0x800, RZ, 0xc0, !PT ;  /* 0x0000080010ff7812 */ /* 0x000fe200078ac0ff */
[----:B------:R-:W-:-:S04]  /*13d10*/  UIMAD UR6, UR6, UR8, URZ ;  /* 0x00000008060672a4 */ /* 0x000fc8000f8e023f */
[----:B------:R-:W-:Y:S02]  /*13d20*/  UIMAD UR7, UR7, UR9, UR6 ;  /* 0x00000009070772a4 */ /* 0x000fe4000f8e0206 */
[----:B------:R-:W-:Y:S01]  /*13d30*/  USHF.R.S32.HI UR6, URZ, 0x1f, UR43 ;  /* 0x0000001f3f067899 */ /* 0x000fe2000801142b */
[----:B0-----:R-:W-:-:S05]  /*13d40*/  IMAD.SHL.U32 R2, R2, 0x10, RZ ;  /* 0x0000001002027824 */ /* 0x001fca00078e00ff */
[----:B------:R-:W-:-:S05]  /*13d50*/  LOP3.LUT R2, R36, 0x70, R2, 0xf8, !PT ;  /* 0x0000007024027812 */ /* 0x000fca00078ef802 */
[----:B------:R-:W-:-:S04]  /*13d60*/  IMAD R0, R0, 0x80, R2 ;  /* 0x0000008000007824 */ /* 0x000fc800078e0202 */
[----:B------:R-:W-:Y:S01]  /*13d70*/  @P0 IMAD.HI.U32 R3, R0, UR4, RZ ;  /* 0x0000000400030c27 */ /* 0x000fe2000f8e00ff */
[----:B------:R-:W-:Y:S01]  /*13d80*/  PLOP3.LUT P0, PT, PT, PT, UP0, 0x80, 0x0 ;  /* 0x000000000000781c */ /* 0x000fe20003f0f008 */
[----:B------:R-:W-:Y:S02]  /*13d90*/  @UP0 ULDC UR4, c[0x0][0x450] ;  /* 0x0001140000040ab9 */ /* 0x000fe40000000800 */
[----:B------:R-:W-:-:S10]  /*13da0*/  IMAD.MOV.U32 R2, RZ, RZ, R0 ;  /* 0x000000ffff027224 */ /* 0x000fd400078e0000 */
        /* <DEDUP_REMOVED lines=14> */
[----:B------:R-:W-:Y:S01]  /*13e90*/  MOV R9, UR8 ;  /* 0x0000000800097c02 */ /* 0x000fe20008000f00 */
        /* <DEDUP_REMOVED lines=15> */
[----:B--2---:R-:W0:Y:S01]  /*13f90*/  SHFL.IDX PT, R14, R5, RZ, 0x181f ;  /* 0x00181fff050e7589 */ /* 0x004e2200000e0000 */
[----:B------:R-:W-:-:S03]  /*13fa0*/  IMAD.U32 R3, RZ, RZ, UR44 ;  /* 0x0000002cff037e24 */ /* 0x000fc6000f8e00ff */
[----:B------:R-:W2:Y:S01]  /*13fb0*/  SHFL.IDX PT, R2, R4, RZ, 0x181f ;  /* 0x00181fff04027589 */ /* 0x000ea200000e0000 */
[----:B------:R-:W-:-:S03]  /*13fc0*/  IMAD R0, R3, 0x80, R36 ;  /* 0x0000008003007824 */ /* 0x000fc600078e0224 */
[----:B------:R-:W-:Y:S01]  /*13fd0*/  SHFL.IDX PT, R6, R4, 0x1, 0x181f ;  /* 0x00381f0004067f89 */ /* 0x000fe200000e0000 */
[C---:B------:R-:W-:Y:S01]  /*13fe0*/  VIADD R7, R0.reuse, 0x10 ;  /* 0x0000001000077836 */ /* 0x040fe20000000000 */
[----:B------:R-:W-:-:S13]  /*13ff0*/  ISETP.GE.AND P0, PT, R0, UR37, PT ;  /* 0x0000002500007c0c */ /* 0x000fda000bf06270 */
[----:B0-----:R-:W-:-:S05]  /*14000*/  @!P0 LEA R14, P1, R37, R14, 0x1 ;  /* 0x0000000e250e8211 */ /* 0x001fca00078208ff */
[----:B--2---:R-:W-:Y:S01]  /*14010*/  @!P0 IMAD.X R3, RZ, RZ, R2, P1 ;  /* 0x000000ffff038224 */ /* 0x004fe200008e0602 */
[----:B------:R-:W-:Y:S02]  /*14020*/  @!P0 MOV R2, R14 ;  /* 0x0000000e00028202 */ /* 0x000fe40000000f00 */
        /* <DEDUP_REMOVED lines=8> */
[----:B--2---:R-:W-:Y:S01]  /*140b0*/  @!P0 IMAD.MOV.U32 R2, RZ, RZ, R14 ;  /* 0x000000ffff028224 */ /* 0x004fe200078e000e */
        /* <DEDUP_REMOVED lines=10> */
[----:B------:R-:W-:Y:S01]  /*14160*/  @!P0 IADD3.X R7, RZ, R6, RZ, P1, !PT ;  /* 0x00000006ff078210 */ /* 0x000fe20000ffe4ff */
[----:B--2---:R-:W-:Y:S01]  /*14170*/  @!P0 IMAD.MOV.U32 R2, RZ, RZ, R14 ;  /* 0x000000ffff028224 */ /* 0x004fe200078e000e */
[----:B------:R-:W-:Y:S03]  /*14180*/  SHFL.IDX PT, R6, R4, 0x3, 0x181f ;  /* 0x00781f0004067f89 */ /* 0x000fe600000e0000 */
[----:B------:R-:W-:Y:S01]  /*14190*/  @!P0 IMAD.MOV.U32 R3, RZ, RZ, R7 ;  /* 0x000000ffff038224 */ /* 0x000fe200078e0007 */
[----:B------:R-:W0:Y:S01]  /*141a0*/  SHFL.IDX PT, R14, R5, 0x3, 0x181f ;  /* 0x00781f00050e7f89 */ /* 0x000e2200000e0000 */
[----:B------:R-:W-:-:S03]  /*141b0*/  VIADD R7, R0, 0x30 ;  /* 0x0000003000077836 */ /* 0x000fc60000000000 */
        /* <DEDUP_REMOVED lines=44> */
[----:B------:R0:W2:Y:S02]  /*14480*/  SHFL.IDX PT, R6, R4, 0x7, 0x181f ;  /* 0x00f81f0004067f89 */ /* 0x0000a400000e0000 */
[----:B------:R-:W-:Y:S02]  /*14490*/  @!P0 MOV R3, R7 ;  /* 0x0000000700038202 */ /* 0x000fe40000000f00 */
[----:B------:R0:W3:Y:S04]  /*144a0*/  SHFL.IDX PT, R14, R5, 0x7, 0x181f ;  /* 0x00f81f00050e7f89 */ /* 0x0000e800000e0000 */
[----:B------:R0:W-:Y:S04]  /*144b0*/  @!P0 LDGSTS.E.BYPASS.LTC128B.128 [R31+0x17400], desc[UR38][R2.64], !P2 ;  /* 0x17400000021f8fae */ /* 0x0001e8000d101d66 */
[----:B------:R0:W-:Y:S04]  /*144c0*/  @!P0 LDGSTS.E.BYPASS.LTC128B.128 [R31+0x1b400], desc[UR38][R2.64+0x80], !P3 ;  /* 0x1b400080021f8fae */ /* 0x0001e8000d901d66 */
[----:B------:R0:W-:Y:S04]  /*144d0*/  @!P0 LDGSTS.E.BYPASS.LTC128B.128 [R31+0x1f400], desc[UR38][R2.64+0x100], !P4 ;  /* 0x1f400100021f8fae */ /* 0x0001e8000e101d66 */
[----:B------:R0:W-:Y:S02]  /*144e0*/  @!P0 LDGSTS.E.BYPASS.LTC128B.128 [R31+0x23400], desc[UR38][R2.64+0x180], !P5 ;  /* 0x23400180021f8fae */ /* 0x0001e4000e901d66 */
.L_x_2354:
[----:B------:R-:W-:-:S05]  /*144f0*/  VIADD R0, R0, 0x70 ;  /* 0x0000007000007836 */ /* 0x000fca0000000000 */
[----:B------:R-:W-:-:S13]  /*14500*/  ISETP.GE.AND P0, PT, R0, UR37, PT ;  /* 0x0000002500007c0c */ /* 0x000fda000bf06270 */
[----:B0--3--:R-:W-:-:S05]  /*14510*/  @!P0 LEA R2, P1, R37, R14, 0x1 ;  /* 0x0000000e25028211 */ /* 0x009fca00078208ff */
        /* <DEDUP_REMOVED lines=10> */
.L_x_2280:
        /* <DEDUP_REMOVED lines=18> */
.L_x_2355:
[----:B------:R-:W-:Y:S05]  /*146e0*/  BSYNC B0 ;  /* 0x0000000000007941 */ /* 0x000fea0003800000 */
.L_x_2281:
[----:B------:R-:W-:-:S06]  /*146f0*/  UISETP.GE.AND UP0, UPT, UR45, 0x2, UPT ;  /* 0x000000022d00788c */ /* 0x000fcc000bf06270 */
[----:B------:R-:W-:-:S13]  /*14700*/  PLOP3.LUT P0, PT, PT, PT, UP0, 0x40, 0x0 ;  /* 0x000000000000781c */ /* 0x000fda0003f0e808 */
[----:B------:R-:W-:Y:S05]  /*14710*/  @P0 BRA `(.L_x_2283) ;  /* 0x0000000c00fc0947 */ /* 0x000fea0003800000 */
[----:B------:R-:W-:Y:S01]  /*14720*/  UIADD3 UR4, UR45, -0x2, URZ ;  /* 0xfffffffe2d047890 */ /* 0x000fe2000fffe03f */
[----:B------:R-:W-:Y:S01]  /*14730*/  BSSY B0, `(.L_x_2283) ;  /* 0x00000fd000007945 */ /* 0x000fe20003800000 */
[----:B------:R-:W-:Y:S01]  /*14740*/  IMAD.MOV.U32 R10, RZ, RZ, R26 ;  /* 0x000000ffff0a7224 */ /* 0x000fe200078e001a */
[----:B------:R-:W-:Y:S01]  /*14750*/  MOV R7, R23 ;  /* 0x0000001700077202 */ /* 0x000fe20000000f00 */
[----:B------:R-:W-:Y:S02]  /*14760*/  IMAD.MOV.U32 R27, RZ, RZ, R24 ;  /* 0x000000ffff1b7224 */ /* 0x000fe400078e0018 */
[----:B0-----:R-:W-:-:S07]  /*14770*/  IMAD.U32 R0, RZ, RZ, UR4 ;  /* 0x00000004ff007e24 */ /* 0x001fce000f8e00ff */
.L_x_2296:
[----:B------:R-:W0:Y:S01]  /*14780*/  S2R R2, SR_TID.X ;  /* 0x0000000000027919 */ /* 0x000e220000002100 */
[----:B------:R-:W2:Y:S01]  /*14790*/  LDC R3, c[0x0][0x430] ;  /* 0x00010c00ff037b82 */ /* 0x000ea20000000800 */
[----:B------:R-:W-:Y:S01]  /*147a0*/  IMAD R6, R0, 0x50, R32 ;  /* 0x0000005000067824 */ /* 0x000fe200078e0220 */
[----:B------:R-:W-:Y:S01]  /*147b0*/  LOP3.LUT P1, RZ, R16, 0x200, RZ, 0xc0, !PT ;  /* 0x0000020010ff7812 */ /* 0x000fe2000782c0ff */
[----:B------:R-:W-:Y:S01]  /*147c0*/  VIADD R23, R7, 0x1 ;  /* 0x0000000107177836 */ /* 0x000fe20000000000 */
[----:B--2---:R-:W-:Y:S01]  /*147d0*/  ISETP.NE.AND P0, PT, R3, 0x1, PT ;  /* 0x000000010300780c */ /* 0x004fe20003f05270 */
[----:B0-----:R-:W-:-:S05]  /*147e0*/  IMAD.SHL.U32 R2, R2, 0x10, RZ ;  /* 0x0000001002027824 */ /* 0x001fca00078e00ff */
[----:B------:R-:W-:-:S07]  /*147f0*/  LOP3.LUT R2, R36, 0x70, R2, 0xf8, !PT ;  /* 0x0000007024027812 */ /* 0x000fce00078ef802 */
[----:B------:R-:W0:Y:S01]  /*14800*/  @P0 LDC R3, c[0x0][0x434] ;  /* 0x00010d00ff030b82 */ /* 0x000e220000000800 */
[C---:B------:R-:W-:Y:S01]  /*14810*/  ISETP.GT.U32.AND P2, PT, R2.reuse, 0x4f, PT ;  /* 0x0000004f0200780c */ /* 0x040fe20003f44070 */
[----:B------:R-:W-:-:S06]  /*14820*/  IMAD.IADD R6, R2, 0x1, R6 ;  /* 0x0000000102067824 */ /* 0x000fcc00078e0206 */
[----:B------:R-:W2:Y:S01]  /*14830*/  @P0 LDC R9, c[0x0][0x438] ;  /* 0x00010e00ff090b82 */ /* 0x000ea20000000800 */
[----:B------:R-:W-:-:S07]  /*14840*/  IMAD.MOV.U32 R11, RZ, RZ, R6 ;  /* 0x000000ffff0b7224 */ /* 0x000fce00078e0006 */
[----:B------:R-:W3:Y:S01]  /*14850*/  @!P2 LDC.64 R4, c[0x0][0x428] ;  /* 0x00010a00ff04ab82 */ /* 0x000ee20000000a00 */
[----:B0-----:R-:W-:-:S05]  /*14860*/  @P0 IMAD.HI.U32 R2, R6, R3, RZ ;  /* 0x0000000306020227 */ /* 0x001fca00078e00ff */
[----:B--2---:R-:W-:Y:S02]  /*14870*/  @P0 SHF.R.U32.HI R11, RZ, R9, R2 ;  /* 0x00000009ff0b0219 */ /* 0x004fe40000011602 */
[----:B-1----:R-:W0:Y:S02]  /*14880*/  @!P2 LDC.64 R8, c[0x0][0x418] ;  /* 0x00010600ff08ab82 */ /* 0x002e240000000a00 */
[----:B------:R-:W-:Y:S01]  /*14890*/  @!P2 SHF.R.S32.HI R3, RZ, 0x1f, R11 ;  /* 0x0000001fff03a819 */ /* 0x000fe2000001140b */
[----:B---3--:R-:W-:-:S04]  /*148a0*/  @!P2 IMAD R2, R33, R4, RZ ;  /* 0x000000042102a224 */ /* 0x008fc800078e02ff */
[----:B------:R-:W-:Y:S01]  /*148b0*/  @!P2 IMAD R5, R29, R5, R2 ;  /* 0x000000051d05a224 */ /* 0x000fe200078e0202 */
[----:B------:R-:W-:-:S05]  /*148c0*/  @!P2 MOV R2, R11 ;  /* 0x0000000b0002a202 */ /* 0x000fca0000000f00 */
[----:B------:R-:W-:-:S04]  /*148d0*/  @!P2 IMAD.WIDE.U32 R2, R29, R4, R2 ;  /* 0x000000041d02a225 */ /* 0x000fc800078e0002 */
[----:B------:R-:W-:Y:S02]  /*148e0*/  @!P2 IMAD.IADD R3, R5, 0x1, R3 ;  /* 0x000000010503a824 */ /* 0x000fe400078e0203 */
[----:B------:R-:W-:Y:S01]  /*148f0*/  IMAD.MOV.U32 R4, RZ, RZ, RZ ;  /* 0x000000ffff047224 */ /* 0x000fe200078e00ff */
[----:B0-----:R-:W-:-:S04]  /*14900*/  @!P2 LEA R8, P0, R2, R8, 0x2 ;  /* 0x000000080208a211 */ /* 0x001fc800078010ff */
[----:B------:R-:W-:Y:S01]  /*14910*/  @!P2 LEA.HI.X R9, R2, R9, R3, 0x2, P0 ;  /* 0x000000090209a211 */ /* 0x000fe200000f1403 */
[----:B------:R-:W-:Y:S01]  /*14920*/  IMAD.MOV R5, RZ, RZ, -R11 ;  /* 0x000000ffff057224 */ /* 0x000fe200078e0a0b */
[----:B------:R-:W-:-:S03]  /*14930*/  ISETP.NE.AND P0, PT, R23, 0x2, PT ;  /* 0x000000021700780c */ /* 0x000fc60003f05270 */
[----:B------:R0:W5:Y:S01]  /*14940*/  @!P2 LDG.E R4, desc[UR38][R8.64] ;  /* 0x000000260804a981 */ /* 0x000162000c1e1900 */
[----:B------:R-:W-:Y:S05]  /*14950*/  YIELD ;  /* 0x0000000000007946 */ /* 0x000fea0003800000 */
[----:B------:R-:W-:Y:S01]  /*14960*/  ULDC UR4, c[0x0][0x430] ;  /* 0x00010c0000047ab9 */ /* 0x000fe20000000800 */
[----:B------:R-:W-:Y:S01]  /*14970*/  SEL R3, RZ, 0x1, P0 ;  /* 0x00000001ff037807 */ /* 0x000fe20000000000 */
[----:B------:R-:W-:Y:S01]  /*14980*/  IMAD R5, R5, UR4, R6 ;  /* 0x0000000405057c24 */ /* 0x000fe2000f8e0206 */
[----:B------:R-:W-:Y:S01]  /*14990*/  SEL R23, R23, RZ, P0 ;  /* 0x000000ff17177207 */ /* 0x000fe20000000000 */
[----:B------:R-:W-:Y:S01]  /*149a0*/  IMAD.MOV.U32 R24, RZ, RZ, R0 ;  /* 0x000000ffff187224 */ /* 0x000fe200078e0000 */
[----:B------:R-:W-:Y:S01]  /*149b0*/  LOP3.LUT R26, R10, R3, RZ, 0x3c, !PT ;  /* 0x000000030a1a7212 */ /* 0x000fe200078e3cff */
[----:B------:R-:W-:Y:S06]  /*149c0*/  @!P1 BRA `(.L_x_2284) ;  /* 0x0000000000049947 */ /* 0x000fec0003800000 */
[----:B------:R-:W-:Y:S01]  /*149d0*/  BPT.TRAP 0x1 ;  /* 0x000000040000795c */ /* 0x000fe20000300000 */
.L_x_2284:
[----:B------:R-:W-:Y:S01]  /*149e0*/  LEA R6, R23, R17, 0x3 ;  /* 0x0000001117067211 */ /* 0x000fe200078e18ff */
[----:B------:R-:W-:Y:S01]  /*149f0*/  BSSY B1, `(.L_x_2285) ;  /* 0x0000004000017945 */ /* 0x000fe20003800000 */
[----:B------:R-:W-:-:S04]  /*14a00*/  SHF.L.U32 R3, R26, 0x1f, RZ ;  /* 0x0000001f1a037819 */ /* 0x000fc800000006ff */
[----:B------:R-:W1:Y:S02]  /*14a10*/  SYNCS.PHASECHK.TRANS64.TRYWAIT P0, [R6+URZ+0x38840], R3 ;  /* 0x03884003060075a7 */ /* 0x000e64000800017f */
[----:B-1----:R-:W-:Y:S05]  /*14a20*/  @!P0 BRA `(.L_x_2286) ;  /* 0x0000002c00e88947 */ /* 0x002fea0003800000 */
.L_x_2356:
[----:B------:R-:W-:Y:S05]  /*14a30*/  BSYNC B1 ;  /* 0x0000000000017941 */ /* 0x000fea0003800000 */
.L_x_2285:
[----:B------:R-:W-:Y:S01]  /*14a40*/  SHF.R.S32.HI R21, RZ, 0x1f, R5 ;  /* 0x0000001fff157819 */ /* 0x000fe20000011405 */
[----:B------:R-:W-:Y:S01]  /*14a50*/  ULDC.64 UR4, c[0x0][0x300] ;  /* 0x0000c00000047ab9 */ /* 0x000fe20000000a00 */
[----:B-----5:R-:W-:Y:S01]  /*14a60*/  SHF.R.S32.HI R25, RZ, 0x1f, R4 ;  /* 0x0000001fff197819 */ /* 0x020fe20000011404 */
[----:B-1----:R-:W-:Y:S01]  /*14a70*/  IMAD.WIDE.U32 R2, R5, UR4, RZ ;  /* 0x0000000405027c25 */ /* 0x002fe2000f8e00ff */
[C---:B------:R-:W-:Y:S02]  /*14a80*/  LOP3.LUT P4, RZ, R16.reuse, 0x10, RZ, 0xc0, !PT ;  /* 0x0000001010ff7812 */ /* 0x040fe4000788c0ff */
[C---:B------:R-:W-:Y:S01]  /*14a90*/  LOP3.LUT P3, RZ, R16.reuse, 0x8, RZ, 0xc0, !PT ;  /* 0x0000000810ff7812 */ /* 0x040fe2000786c0ff */
[----:B------:R-:W-:Y:S01]  /*14aa0*/  IMAD R0, R21, UR4, RZ ;  /* 0x0000000415007c24 */ /* 0x000fe2000f8e02ff */
[C---:B------:R-:W-:Y:S02]  /*14ab0*/  LOP3.LUT P2, RZ, R16.reuse, 0x4, RZ, 0xc0, !PT ;  /* 0x0000000410ff7812 */ /* 0x040fe4000784c0ff */
[----:B------:R-:W-:Y:S01]  /*14ac0*/  LOP3.LUT P1, RZ, R16, 0x2, RZ, 0xc0, !PT ;  /* 0x0000000210ff7812 */ /* 0x000fe2000782c0ff */
[----:B0-----:R-:W-:Y:S01]  /*14ad0*/  IMAD R9, R5, UR5, R0 ;  /* 0x0000000505097c24 */ /* 0x001fe2000f8e0200 */
        /* <DEDUP_REMOVED lines=13> */
[----:B------:R-:W-:Y:S01]  /*14bb0*/  UMOV UR4, 0xffffffff ;  /* 0xffffffff00047882 */ /* 0x000fe20000000000 */
[----:B------:R-:W-:-:S03]  /*14bc0*/  IMAD R9, R23, 0x5000, R30 ;  /* 0x0000500017097824 */ /* 0x000fc600078e021e */
[----:B------:R-:W-:Y:S01]  /*14bd0*/  LEA.HI.X R20, R2, UR5, R3, 0x1, P0 ;  /* 0x0000000502147c11 */ /* 0x000fe200080f0c03 */
[----:B------:R-:W-:Y:S06]  /*14be0*/  BRA.DIV UR4, `(.L_x_2287) ;  /* 0x0000002e048c7947 */ /* 0x000fec000b800000 */
[----:B------:R-:W0:Y:S01]  /*14bf0*/  SHFL.IDX PT, R14, R8, RZ, 0x181f ;  /* 0x00181fff080e7589 */ /* 0x000e2200000e0000 */
[----:B------:R-:W-:Y:S01]  /*14c00*/  IMAD.SHL.U32 R0, R37, 0x2, RZ ;  /* 0x0000000225007824 */ /* 0x000fe200078e00ff */
[----:B------:R-:W-:Y:S02]  /*14c10*/  LEA R9, R9, R17, 0x1 ;  /* 0x0000001109097211 */ /* 0x000fe400078e08ff */
        /* <DEDUP_REMOVED lines=33> */
.L_x_2368:
[----:B0-2---:R-:W-:-:S05]  /*14e30*/  IADD3 R2, P0, R14, R0, RZ ;  /* 0x000000000e027210 */ /* 0x005fca0007f1e0ff */
[----:B-1----:R-:W-:Y:S01]  /*14e40*/  IMAD.X R3, RZ, RZ, R35, P0 ;  /* 0x000000ffff037224 */ /* 0x002fe200000e0623 */
[----:B------:R-:W-:-:S04]  /*14e50*/  PLOP3.LUT P0, PT, PT, PT, PT, 0x80, 0x0 ;  /* 0x000000000000781c */ /* 0x000fc80003f0f070 */
        /* <DEDUP_REMOVED lines=8> */
.L_x_2288:
        /* <DEDUP_REMOVED lines=10> */
.L_x_2289:
[----:B------:R1:W-:Y:S01]  /*14f80*/  SYNCS.ARRIVE.TRANS64.A1T0 RZ, [R6+URZ+0x38830], RZ ;  /* 0x038830ff06ff79a7 */ /* 0x0003e2000810003f */
[----:B------:R-:W-:Y:S05]  /*14f90*/  @!P2 BRA `(.L_x_2290) ;  /* 0x000000000004a947 */ /* 0x000fea0003800000 */
[----:B------:R-:W-:Y:S01]  /*14fa0*/  BPT.TRAP 0x1 ;  /* 0x000000040000795c */ /* 0x000fe20000300000 */
.L_x_2290:
[----:B0-----:R-:W-:Y:S01]  /*14fb0*/  SHF.L.U32 R3, R10, 0x1f, RZ ;  /* 0x0000001f0a037819 */ /* 0x001fe200000006ff */
[----:B-1----:R-:W-:Y:S01]  /*14fc0*/  IMAD R6, R7, 0x8, R17 ;  /* 0x0000000807067824 */ /* 0x002fe200078e0211 */
[----:B------:R-:W-:Y:S03]  /*14fd0*/  BSSY B1, `(.L_x_2291) ;  /* 0x0000003000017945 */ /* 0x000fe60003800000 */
[----:B------:R-:W0:Y:S02]  /*14fe0*/  SYNCS.PHASECHK.TRANS64.TRYWAIT P0, [R6+URZ+0x38860], R3 ;  /* 0x03886003060075a7 */ /* 0x000e24000800017f */
[----:B0-----:R-:W-:Y:S05]  /*14ff0*/  @!P0 BRA `(.L_x_2292) ;  /* 0x0000003000088947 */ /* 0x001fea0003800000 */
.L_x_2369:
[----:B------:R-:W-:Y:S05]  /*15000*/  BSYNC B1 ;  /* 0x0000000000017941 */ /* 0x000fea0003800000 */
.L_x_2291:
[----:B------:R-:W-:Y:S01]  /*15010*/  MOV R2, 0xffffffb0 ;  /* 0xffffffb000027802 */ /* 0x000fe20000000f00 */
[----:B------:R-:W-:Y:S01]  /*15020*/  UMOV UR4, 0xffffffff ;  /* 0xffffffff00047882 */ /* 0x000fe20000000000 */
[C---:B------:R-:W-:Y:S01]  /*15030*/  LOP3.LUT P4, RZ, R16.reuse, 0x100, RZ, 0xc0, !PT ;  /* 0x0000010010ff7812 */ /* 0x040fe2000788c0ff */
[----:B------:R-:W-:Y:S01]  /*15040*/  IMAD R7, R7, 0x5000, R30 ;  /* 0x0000500007077824 */ /* 0x000fe200078e021e */
[C---:B------:R-:W-:Y:S01]  /*15050*/  LOP3.LUT P3, RZ, R16.reuse, 0x80, RZ, 0xc0, !PT ;  /* 0x0000008010ff7812 */ /* 0x040fe2000786c0ff */
[----:B0-----:R-:W-:Y:S01]  /*15060*/  IMAD R3, R27, R2, UR36 ;  /* 0x000000241b037e24 */ /* 0x001fe2000f8e0202 */
[C---:B------:R-:W-:Y:S02]  /*15070*/  LOP3.LUT P2, RZ, R16.reuse, 0x40, RZ, 0xc0, !PT ;  /* 0x0000004010ff7812 */ /* 0x040fe4000784c0ff */
[----:B------:R-:W-:Y:S01]  /*15080*/  LOP3.LUT P1, RZ, R16, 0x20, RZ, 0xc0, !PT ;  /* 0x0000002010ff7812 */ /* 0x000fe2000782c0ff */
[----:B------:R-:W-:Y:S01]  /*15090*/  IMAD.IADD R8, R3, 0x1, -R36 ;  /* 0x0000000103087824 */ /* 0x000fe200078e0a24 */
[----:B------:R-:W-:Y:S11]  /*150a0*/  BRA.DIV UR4, `(.L_x_2293) ;  /* 0x0000002e04f07947 */ /* 0x000ff6000b800000 */
[----:B------:R-:W0:Y:S01]  /*150b0*/  SHFL.IDX PT, R14, R18, RZ, 0x181f ;  /* 0x00181fff120e7589 */ /* 0x000e2200000e0000 */
[----:B------:R-:W-:-:S03]  /*150c0*/  IMAD R7, R7, 0x2, R17 ;  /* 0x0000000207077824 */ /* 0x000fc600078e0211 */
        /* <DEDUP_REMOVED lines=49> */
.L_x_2381:
        /* <DEDUP_REMOVED lines=30> */
[----:B------:R-:W-:-:S04]  /*155c0*/  LEA R18, P0, R2, UR4, 0x1 ;  /* 0x0000000402127c11 */ /* 0x000fc8000f8008ff */
[----:B------:R-:W-:Y:S02]  /*155d0*/  LEA.HI.X R19, R2, UR5, R3, 0x1, P0 ;  /* 0x0000000502137c11 */ /* 0x000fe400080f0c03 */
[----:B------:R-:W-:-:S13]  /*155e0*/  PLOP3.LUT P0, PT, PT, PT, PT, 0x80, 0x0 ;  /* 0x000000000000781c */ /* 0x000fda0003f0f070 */
.L_x_2294:
        /* <DEDUP_REMOVED lines=10> */
.L_x_2295:
        /* <DEDUP_REMOVED lines=8> */
.L_x_2283:
[----:B0-----:R-:W0:Y:S01]  /*15710*/  S2R R0, SR_TID.X ;  /* 0x0000000000007919 */ /* 0x001e220000002100 */
[----:B------:R-:W-:Y:S01]  /*15720*/  BSSY B0, `(.L_x_2297) ;  /* 0x0000010000007945 */ /* 0x000fe20003800000 */
[----:B0-----:R-:W-:-:S04]  /*15730*/  LOP3.LUT R0, R0, 0x7f, RZ, 0xc0, !PT ;  /* 0x0000007f00007812 */ /* 0x001fc800078ec0ff */
[----:B------:R-:W-:-:S13]  /*15740*/  ISETP.NE.AND P2, PT, R0, RZ, PT ;  /* 0x000000ff0000720c */ /* 0x000fda0003f45270 */
[----:B------:R-:W-:Y:S05]  /*15750*/  @P2 BRA `(.L_x_2298) ;  /* 0x0000000000302947 */ /* 0x000fea0003800000 */
[----:B------:R-:W0:Y:S01]  /*15760*/  S2R R7, SR_LANEID ;  /* 0x0000000000077919 */ /* 0x000e220000000000 */
[----:B------:R-:W-:Y:S01]  /*15770*/  VOTEU.ANY UR4, UPT, PT ;  /* 0x0000000000047886 */ /* 0x000fe200038e0100 */
[----:B------:R-:W2:Y:S01]  /*15780*/  LDC.64 R2, c[0x0][0xc80] ;  /* 0x00032000ff027b82 */ /* 0x000ea20000000a00 */
[----:B------:R-:W0:Y:S08]  /*15790*/  FLO.U32 R0, UR4 ;  /* 0x0000000400007d00 */ /* 0x000e3000080e0000 */
[----:B------:R-:W2:Y:S01]  /*157a0*/  POPC R5, UR4 ;  /* 0x0000000400057d09 */ /* 0x000ea20008000000 */
[----:B0-----:R-:W-:-:S13]  /*157b0*/  ISETP.EQ.U32.AND P0, PT, R0, R7, PT ;  /* 0x000000070000720c */ /* 0x001fda0003f02070 */
[----:B--2---:R-:W2:Y:S01]  /*157c0*/  @P0 ATOMG.E.ADD.STRONG.GPU PT, R3, desc[UR38][R2.64], R5 ;  /* 0x00000005020309a8 */ /* 0x004ea200081ee1e6 */
[----:B------:R-:W0:Y:S02]  /*157d0*/  S2R R4, SR_LTMASK ;  /* 0x0000000000047919 */ /* 0x000e240000003900 */
[----:B0-----:R-:W-:-:S04]  /*157e0*/  LOP3.LUT R4, R4, UR4, RZ, 0xc0, !PT ;  /* 0x0000000404047c12 */ /* 0x001fc8000f8ec0ff */
[----:B------:R-:W0:Y:S01]  /*157f0*/  POPC R7, R4 ;  /* 0x0000000400077309 */ /* 0x000e220000000000 */
[----:B--2---:R-:W0:Y:S02]  /*15800*/  SHFL.IDX PT, R0, R3, R0, 0x1f ;  /* 0x00001f0003007589 */ /* 0x004e2400000e0000 */
[----:B0-----:R-:W-:-:S07]  /*15810*/  IADD3 R34, R0, UR46, R7 ;  /* 0x0000002e00227c10 */ /* 0x001fce000fffe007 */
.L_x_2298:
[----:B------:R-:W-:Y:S05]  /*15820*/  BSYNC B0 ;  /* 0x0000000000007941 */ /* 0x000fea0003800000 */
.L_x_2297:
[----:B------:R-:W-:-:S13]  /*15830*/  LOP3.LUT P0, RZ, R16, 0x200, RZ, 0xc0, !PT ;  /* 0x0000020010ff7812 */ /* 0x000fda000780c0ff */
[----:B------:R-:W-:Y:S05]  /*15840*/  @!P0 BRA `(.L_x_2299) ;  /* 0x0000000000048947 */ /* 0x000fea0003800000 */
[----:B------:R-:W-:Y:S01]  /*15850*/  BPT.TRAP 0x1 ;  /* 0x000000040000795c */ /* 0x000fe20000300000 */
.L_x_2299:
[----:B------:R-:W-:Y:S01]  /*15860*/  IMAD R4, R23, 0x8, R17 ;  /* 0x0000000817047824 */ /* 0x000fe200078e0211 */
[----:B------:R-:W-:Y:S01]  /*15870*/  SHF.L.U32 R3, R26, 0x1f, RZ ;  /* 0x0000001f1a037819 */ /* 0x000fe200000006ff */
[----:B------:R-:W-:Y:S01]  /*15880*/  IMAD.MOV.U32 R5, RZ, RZ, -0x50 ;  /* 0xffffffb0ff057424 */ /* 0x000fe200078e00ff */
[----:B------:R-:W-:Y:S02]  /*15890*/  BSSY B0, `(.L_x_2300) ;  /* 0x0000004000007945 */ /* 0x000fe40003800000 */
[----:B------:R-:W0:Y:S01]  /*158a0*/  SYNCS.PHASECHK.TRANS64.TRYWAIT P0, [R4+URZ+0x38860], R3 ;  /* 0x03886003040075a7 */ /* 0x000e22000800017f */
[----:B------:R-:W-:Y:S01]  /*158b0*/  IMAD R5, R24, R5, UR36 ;  /* 0x0000002418057e24 */ /* 0x000fe2000f8e0205 */
[----:B0-----:R-:W-:Y:S06]  /*158c0*/  @!P0 BRA `(.L_x_2301) ;  /* 0x0000002c00b08947 */ /* 0x001fec0003800000 */
.L_x_2382:
[----:B------:R-:W-:Y:S05]  /*158d0*/  BSYNC B0 ;  /* 0x0000000000007941 */ /* 0x000fea0003800000 */
.L_x_2300:
[----:B------:R-:W-:Y:S01]  /*158e0*/  UMOV UR4, 0xffffffff ;  /* 0xffffffff00047882 */ /* 0x000fe20000000000 */
[C---:B------:R-:W-:Y:S01]  /*158f0*/  LOP3.LUT P5, RZ, R16.reuse, 0x100, RZ, 0xc0, !PT ;  /* 0x0000010010ff7812 */ /* 0x040fe200078ac0ff */
[----:B-1----:R-:W-:Y:S01]  /*15900*/  IMAD R8, R23, 0x5000, R30 ;  /* 0x0000500017087824 */ /* 0x002fe200078e021e */
[C---:B------:R-:W-:Y:S01]  /*15910*/  LOP3.LUT P4, RZ, R16.reuse, 0x80, RZ, 0xc0, !PT ;  /* 0x0000008010ff7812 */ /* 0x040fe2000788c0ff */
[----:B------:R-:W-:Y:S01]  /*15920*/  IMAD.IADD R5, R5, 0x1, -R36 ;  /* 0x0000000105057824 */ /* 0x000fe200078e0a24 */
[C---:B------:R-:W-:Y:S02]  /*15930*/  LOP3.LUT P3, RZ, R16.reuse, 0x40, RZ, 0xc0, !PT ;  /* 0x0000004010ff7812 */ /* 0x040fe4000786c0ff */
[----:B------:R-:W-:Y:S01]  /*15940*/  LOP3.LUT P1, RZ, R16, 0x20, RZ, 0xc0, !PT ;  /* 0x0000002010ff7812 */ /* 0x000fe2000782c0ff */
[----:B------:R-:W-:-:S12]  /*15950*/  BRA.DIV UR4, `(.L_x_2302) ;  /* 0x0000002e04a07947 */ /* 0x000fd8000b800000 */
[----:B------:R-:W1:Y:S01]  /*15960*/  SHFL.IDX PT, R14, R18, RZ, 0x181f ;  /* 0x00181fff120e7589 */ /* 0x000e6200000e0000 */
[----:B------:R-:W-:-:S03]  /*15970*/  SHF.L.U32 R6, R37, 0x1, RZ ;  /* 0x0000000125067819 */ /* 0x000fc600000006ff */
        /* <DEDUP_REMOVED lines=15> */
[----:B------:R-:W0:Y:S03]  /*15a70*/  SHFL.IDX PT, R14, R18, 0x2, 0x181f ;  /* 0x00581f00120e7f89 */ /* 0x000e2600000e0000 */
[----:B------:R-:W-:Y:S01]  /*15a80*/  IMAD.X R3, RZ, RZ, R7, P0 ;  /* 0x000000ffff037224 */ /* 0x000fe200000e0607 */
[----:B------:R-:W-:Y:S01]  /*15a90*/  ISETP.LT.OR P0, PT, R5, 0x11, P5 ;  /* 0x000000110500780c */ /* 0x000fe20002f01670 */
[----:B------:R-:W1:-:S12]  /*15aa0*/  SHFL.IDX PT, R7, R19, 0x2, 0x181f ;  /* 0x00581f0013077f89 */ /* 0x000e5800000e0000 */
        /* <DEDUP_REMOVED lines=8> */
[----:B------:R-:W0:Y:S03]  /*15b30*/  SHFL.IDX PT, R14, R18, 0x3, 0x181f ;  /* 0x00781f00120e7f89 */ /* 0x000e2600000e0000 */
[----:B-1----:R-:W-:Y:S01]  /*15b40*/  IMAD.X R3, RZ, RZ, R7, P0 ;  /* 0x000000ffff037224 */ /* 0x002fe200000e0607 */
        /* <DEDUP_REMOVED lines=21> */
.L_x_2394:
[----:B0--3--:R-:W-:-:S04]  /*15ca0*/  IADD3 R2, P0, R14, R6, RZ ;  /* 0x000000060e027210 */ /* 0x009fc80007f1e0ff */
[----:B------:R-:W-:Y:S02]  /*15cb0*/  IADD3.X R3, RZ, R19, RZ, P0, !PT ;  /* 0x00000013ff037210 */ /* 0x000fe400007fe4ff */
        /* <DEDUP_REMOVED lines=13> */
.L_x_2303:
        /* <DEDUP_REMOVED lines=10> */
.L_x_2304:
[----:B------:R1:W-:Y:S01]  /*15e30*/  SYNCS.ARRIVE.TRANS64.A1T0 RZ, [R4+URZ+0x38850], RZ ;  /* 0x038850ff04ff79a7 */ /* 0x0003e2000810003f */
[----:B------:R-:W-:-:S05]  /*15e40*/  VIADD R23, R23, 0x1 ;  /* 0x0000000117177836 */ /* 0x000fca0000000000 */
[----:B------:R-:W-:-:S04]  /*15e50*/  ISETP.NE.AND P0, PT, R23, 0x2, PT ;  /* 0x000000021700780c */ /* 0x000fc80003f05270 */
[----:B0-----:R-:W-:Y:S02]  /*15e60*/  SEL R3, RZ, 0x1, P0 ;  /* 0x00000001ff037807 */ /* 0x001fe40000000000 */
[----:B------:R-:W-:Y:S02]  /*15e70*/  SEL R23, R23, RZ, P0 ;  /* 0x000000ff17177207 */ /* 0x000fe40000000000 */
[----:B-1----:R-:W-:-:S07]  /*15e80*/  LOP3.LUT R26, R26, R3, RZ, 0x3c, !PT ;  /* 0x000000031a1a7212 */ /* 0x002fce00078e3cff */
.L_x_2262:
[----:B------:R-:W-:Y:S05]  /*15e90*/  BSYNC B7 ;  /* 0x0000000000077941 */ /* 0x000fea0003800000 */
.L_x_2260:
        /* <DEDUP_REMOVED lines=11> */
.L_x_2305:
[----:B------:R-:W-:-:S03]  /*15f50*/  UMOV UR4, 0xffffffff ;  /* 0xffffffff00047882 */ /* 0x000fc60000000000 */
[----:B------:R-:W-:Y:S05]  /*15f60*/  BRA.DIV UR4, `(.L_x_2307) ;  /* 0x00000032040c7947 */ /* 0x000fea000b800000 */
[----:B------:R0:W1:Y:S02]  /*15f70*/  SHFL.IDX PT, R14, R34, RZ, 0x1f ;  /* 0x00001fff220e7589 */ /* 0x00006400000e0000 */
.L_x_2397:
        /* <DEDUP_REMOVED lines=8> */
.L_x_2306:
[----:B------:R-:W-:Y:S02]  /*16000*/  ULDC UR4, c[0x0][0xc38] ;  /* 0x00030e0000047ab9 */ /* 0x000fe40000000800 */
[----:B-1----:R-:W-:-:S13]  /*16010*/  ISETP.GE.AND P0, PT, R34, UR4, PT ;  /* 0x0000000422007c0c */ /* 0x002fda000bf06270 */
[----:B------:R-:W-:Y:S05]  /*16020*/  @!P0 BRA `(.L_x_2308) ;  /* 0xffffffc400648947 */ /* 0x000fea000383ffff */
.L_x_2257:
[----:B------:R-:W2:Y:S01]  /*16030*/  LDL.LU R0, [R1] ;  /* 0x0000000001007983 */ /* 0x000ea20000300800 */
[----:B------:R-:W-:Y:S01]  /*16040*/  BSSY B0, `(.L_x_2309) ;  /* 0x000000b000007945 */ /* 0x000fe20003800000 */
[----:B------:R-:W1:Y:S01]  /*16050*/  S2R R5, SR_CgaCtaId ;  /* 0x0000000000057919 */ /* 0x000e620000008800 */
[----:B--2---:R-:W-:-:S05]  /*16060*/  VIADD R0, R0, 0x1 ;  /* 0x0000000100007836 */ /* 0x004fca0000000000 */
        /* <DEDUP_REMOVED lines=8> */
.L_x_2398:
[----:B------:R-:W-:Y:S05]  /*160f0*/  BSYNC B0 ;  /* 0x0000000000007941 */ /* 0x000fea0003800000 */
.L_x_2309:
[----:B------:R-:W-:-:S03]  /*16100*/  UMOV UR4, 0xffffffff ;  /* 0xffffffff00047882 */ /* 0x000fc60000000000 */
[----:B------:R-:W-:Y:S05]  /*16110*/  BRA.DIV UR4, `(.L_x_2311) ;  /* 0x0000002e04dc7947 */ /* 0x000fea000b800000 */
[----:B-1----:R-:W1:Y:S02]  /*16120*/  S2R R0, SR_TID.X ;  /* 0x0000000000007919 */ /* 0x002e640000002100 */
[----:B-1----:R-:W-:-:S04]  /*16130*/  SHF.R.U32.HI R0, RZ, 0x5, R0 ;  /* 0x00000005ff007819 */ /* 0x002fc80000011600 */
[----:B------:R-:W-:-:S05]  /*16140*/  LOP3.LUT R0, R0, 0x3, RZ, 0xc0, !PT ;  /* 0x0000000300007812 */ /* 0x000fca00078ec0ff */
[----:B------:R1:W2:Y:S02]  /*16150*/  SHFL.IDX PT, R14, R0, RZ, 0x1f ;  /* 0x00001fff000e7589 */ /* 0x0002a400000e0000 */
.L_x_2401:
[----:B--2---:R-:W-:Y:S01]  /*16160*/  ISETP.NE.AND P0, PT, R14, RZ, PT ;  /* 0x000000ff0e00720c */ /* 0x004fe20003f05270 */
[----:B------:R-:W-:-:S12]  /*16170*/  BSSY B0, `(.L_x_2312) ;  /* 0x0000026000007945 */ /* 0x000fd80003800000 */
[----:B------:R-:W-:Y:S05]  /*16180*/  @P0 BRA `(.L_x_2313) ;  /* 0x0000000000900947 */ /* 0x000fea0003800000 */
[----:B------:R-:W-:-:S03]  /*16190*/  UMOV UR4, 0xffffffff ;  /* 0xffffffff00047882 */ /* 0x000fc60000000000 */
[----:B------:R-:W-:Y:S05]  /*161a0*/  BRA.DIV UR4, `(.L_x_2314) ;  /* 0x0000002e04ec7947 */ /* 0x000fea000b800000 */
[----:B------:R-:W-:-:S13]  /*161b0*/  ELECT P6, URZ, PT ;  /* 0x00000000003f782f */ /* 0x000fda00038c0000 */
.L_x_2404:
[----:B------:R-:W-:Y:S05]  /*161c0*/  @!P6 BRA `(.L_x_2313) ;  /* 0x000000000080e947 */ /* 0x000fea0003800000 */
[----:B-1----:R-:W2:Y:S02]  /*161d0*/  LDL R0, [R1+0x4] ;  /* 0x0000040001007983 */ /* 0x002ea40000100800 */
[----:B--2---:R-:W-:-:S13]  /*161e0*/  R2UR UR4, R0 ;  /* 0x00000000000472ca */ /* 0x004fda00000e0000 */
[----:B------:R-:W-:-:S06]  /*161f0*/  ULOP3.LUT UR4, UR4, 0x2, URZ, 0xfc, !UPT ;  /* 0x0000000204047892 */ /* 0x000fcc000f8efc3f */
[----:B------:R-:W-:-:S04]  /*16200*/  MOV R0, UR4 ;  /* 0x0000000400007c02 */ /* 0x000fc80008000f00 */
[----:B------:R-:W-:-:S13]  /*16210*/  ISETP.NE.AND P0, PT, R0, 0x3, PT ;  /* 0x000000030000780c */ /* 0x000fda0003f05270 */
[----:B------:R-:W-:Y:S05]  /*16220*/  @!P0 BRA `(.L_x_2315) ;  /* 0x0000000000048947 */ /* 0x000fea0003800000 */
[----:B------:R-:W-:Y:S01]  /*16230*/  BPT.TRAP 0x1 ;  /* 0x000000040000795c */ /* 0x000fe20000300000 */
.L_x_2315:
[C---:B------:R-:W-:Y:S01]  /*16240*/  IMAD R5, R23.reuse, 0x8, R4 ;  /* 0x0000000817057824 */ /* 0x040fe200078e0204 */
[----:B------:R-:W-:Y:S01]  /*16250*/  SHF.L.U32 R0, R26, 0x1f, RZ ;  /* 0x0000001f1a007819 */ /* 0x000fe200000006ff */
[----:B------:R-:W-:-:S03]  /*16260*/  VIADD R23, R23, 0x1 ;  /* 0x0000000117177836 */ /* 0x000fc60000000000 */
[----:B------:R-:W1:Y:S02]  /*16270*/  SYNCS.PHASECHK.TRANS64.TRYWAIT P1, [R5+URZ+0x38840], R0 ;  /* 0x03884000050075a7 */ /* 0x000e64000802017f */
[----:B------:R-:W-:-:S04]  /*16280*/  ISETP.NE.AND P2, PT, R23, 0x2, PT ;  /* 0x000000021700780c */ /* 0x000fc80003f45270 */
[----:B------:R-:W-:Y:S01]  /*16290*/  SEL R3, RZ, 0x1, P2 ;  /* 0x00000001ff037807 */ /* 0x000fe20001000000 */
[----:B-1----:R-:W-:Y:S08]  /*162a0*/  @!P1 BRA `(.L_x_2316) ;  /* 0x0000002c00cc9947 */ /* 0x002ff00003800000 */
.L_x_2405:
[----:B------:R-:W-:Y:S02]  /*162b0*/  SEL R23, R23, RZ, P2 ;  /* 0x000000ff17177207 */ /* 0x000fe40001000000 */
[----:B------:R-:W-:Y:S01]  /*162c0*/  LOP3.LUT R2, R26, R3, RZ, 0x3c, !PT ;  /* 0x000000031a027212 */ /* 0x000fe200078e3cff */
[----:B------:R-:W-:Y:S06]  /*162d0*/  @!P0 BRA `(.L_x_2317) ;  /* 0x0000000000048947 */ /* 0x000fec0003800000 */
[----:B------:R-:W-:Y:S01]  /*162e0*/  BPT.TRAP 0x1 ;  /* 0x000000040000795c */ /* 0x000fe20000300000 */
.L_x_2317:
[----:B------:R-:W-:Y:S01]  /*162f0*/  IMAD R23, R23, 0x8, R4 ;  /* 0x0000000817177824 */ /* 0x000fe200078e0204 */
[----:B------:R-:W-:-:S04]  /*16300*/  SHF.L.U32 R2, R2, 0x1f, RZ ;  /* 0x0000001f02027819 */ /* 0x000fc800000006ff */
[----:B------:R-:W2:Y:S02]  /*16310*/  SYNCS.PHASECHK.TRANS64.TRYWAIT P1, [R23+URZ+0x38840], R2 ;  /* 0x03884002170075a7 */ /* 0x000ea4000802017f */
[----:B--2---:R-:W-:Y:S05]  /*16320*/  @!P1 BRA `(.L_x_2318) ;  /* 0x0000002c00c09947 */ /* 0x004fea0003800000 */
.L_x_2406:
[----:B------:R-:W-:Y:S05]  /*16330*/  @!P0 BRA `(.L_x_2319) ;  /* 0x0000000000048947 */ /* 0x000fea0003800000 */
[----:B------:R-:W-:Y:S01]  /*16340*/  BPT.TRAP 0x1 ;  /* 0x000000040000795c */ /* 0x000fe20000300000 */
.L_x_2319:
[----:B------:R-:W3:Y:S02]  /*16350*/  SYNCS.PHASECHK.TRANS64.TRYWAIT P1, [R5+URZ+0x38860], R0 ;  /* 0x03886000050075a7 */ /* 0x000ee4000802017f */
[----:B---3--:R-:W-:Y:S05]  /*16360*/  @!P1 BRA `(.L_x_2320) ;  /* 0x0000002c00c49947 */ /* 0x008fea0003800000 */
.L_x_2407:
[----:B------:R-:W-:Y:S05]  /*16370*/  @!P0 BRA `(.L_x_2321) ;  /* 0x0000000000048947 */ /* 0x000fea0003800000 */
[----:B------:R-:W-:Y:S01]  /*16380*/  BPT.TRAP 0x1 ;  /* 0x000000040000795c */ /* 0x000fe20000300000 */
.L_x_2321:
[----:B----4-:R4:W0:Y:S02]  /*16390*/  SYNCS.PHASECHK.TRANS64.TRYWAIT P0, [R23+URZ+0x38860], R2 ;  /* 0x03886002170075a7 */ /* 0x010824000800017f */
[----:B0-----:R-:W-:Y:S05]  /*163a0*/  @!P0 NANOSLEEP.SYNCS 0x989680 ;  /* 0x009896800000895d */ /* 0x001fea0003900000 */
[----:B------:R-:W0:Y:S02]  /*163b0*/  @!P0 SYNCS.PHASECHK.TRANS64 P0, [R23+URZ+0x38860], R2 ;  /* 0x03886002170085a7 */ /* 0x000e24000800007f */
[----:B0-----:R-:W-:Y:S05]  /*163c0*/  @!P0 BRA `(.L_x_2321) ;  /* 0xfffffffc00f08947 */ /* 0x001fea000383ffff */
.L_x_2313:
[----:B------:R-:W-:Y:S05]  /*163d0*/  BSYNC B0 ;  /* 0x0000000000007941 */ /* 0x000fea0003800000 */
.L_x_2312:
[----:B------:R-:W-:Y:S05]  /*163e0*/  EXIT ;  /* 0x000000000000794d */ /* 0x000fea0003800000 */
.L_x_2204:
[----:B------:R-:W-:-:S13]  /*163f0*/  R2UR UR4, R16 ;  /* 0x00000000100472ca */ /* 0x000fda00000e0000 */
[----:B0-----:R-:W-:-:S04]  /*16400*/  IMAD.U32 R3, RZ, RZ, UR4 ;  /* 0x00000004ff037e24 */ /* 0x001fc8000f8e00ff */
[----:B------:R0:W1:Y:S03]  /*16410*/  SYNCS.PHASECHK.TRANS64.TRYWAIT P1, [R3+URZ+0x38800], R0 ;  /* 0x03880000030075a7 */ /* 0x000066000802017f */
[----:B-1----:R-:W-:Y:S05]  /*16420*/  @!P1 NANOSLEEP.SYNCS 0x989680 ;  /* 0x009896800000995d */ /* 0x002fea0003900000 */
[----:B------:R-:W1:Y:S02]  /*16430*/  @!P1 SYNCS.PHASECHK.TRANS64 P1, [R3+URZ+0x38800], R0 ;  /* 0x03880000030095a7 */ /* 0x000e64000802007f */
[----:B-1----:R-:W-:Y:S05]  /*16440*/  @!P1 BRA `(.L_x_2204) ;  /* 0xfffffffc00e89947 */ /* 0x002fea000383ffff */
[----:B------:R-:W-:Y:S05]  /*16450*/  BRA `(.L_x_2322) ;  /* 0xfffffeb400387947 */ /* 0x000fea000383ffff */
.L_x_2208:
[----:B-1----:R1:W2:Y:S02]  /*16460*/  SYNCS.PHASECHK.TRANS64.TRYWAIT P1, [R0+URZ+0x38830], R3 ;  /* 0x03883003000075a7 */ /* 0x0022a4000802017f */
[----:B--2---:R-:W-:Y:S05]  /*16470*/  @!P1 NANOSLEEP.SYNCS 0x989680 ;  /* 0x009896800000995d */ /* 0x004fea0003900000 */
[----:B------:R-:W2:Y:S02]  /*16480*/  @!P1 SYNCS.PHASECHK.TRANS64 P1, [R0+URZ+0x38830], R3 ;  /* 0x03883003000095a7 */ /* 0x000ea4000802007f */
[----:B--2---:R-:W-:Y:S05]  /*16490*/  @!P1 BRA `(.L_x_2208) ;  /* 0xfffffffc00f09947 */ /* 0x004fea000383ffff */
[----:B------:R-:W-:Y:S05]  /*164a0*/  BRA `(.L_x_2207) ;  /* 0xfffffeb4005c7947 */ /* 0x000fea000383ffff */
.L_x_2214:
[----:B------:R-:W-:-:S13]  /*164b0*/  R2UR UR4, R3 ;  /* 0x00000000030472ca */ /* 0x000fda00000e0000 */
[----:B-1----:R-:W-:-:S04]  /*164c0*/  IMAD.U32 R153, RZ, RZ, UR4 ;  /* 0x00000004ff997e24 */ /* 0x002fc8000f8e00ff */
[----:B------:R1:W2:Y:S03]  /*164d0*/  SYNCS.PHASECHK.TRANS64.TRYWAIT P1, [R153+URZ+0x38830], R4 ;  /* 0x03883004990075a7 */ /* 0x0002a6000802017f */
[----:B--2---:R-:W-:Y:S05]  /*164e0*/  @!P1 NANOSLEEP.SYNCS 0x989680 ;  /* 0x009896800000995d */ /* 0x004fea0003900000 */
[----:B------:R-:W2:Y:S02]  /*164f0*/  @!P1 SYNCS.PHASECHK.TRANS64 P1, [R153+URZ+0x38830], R4 ;  /* 0x03883004990095a7 */ /* 0x000ea4000802007f */
[----:B--2---:R-:W-:Y:S05]  /*16500*/  @!P1 BRA `(.L_x_2214) ;  /* 0xfffffffc00e89947 */ /* 0x004fea000383ffff */
[----:B------:R-:W-:Y:S05]  /*16510*/  BRA `(.L_x_2213) ;  /* 0xfffffef800187947 */ /* 0x000fea000383ffff */
.L_x_2218:
[----:B--2---:R-:W-:-:S04]  /*16520*/  MOV R2, UR4 ;  /* 0x0000000400027c02 */ /* 0x004fc80008000f00 */
[----:B------:R2:W3:Y:S03]  /*16530*/  SYNCS.PHASECHK.TRANS64.TRYWAIT P1, [R2+URZ+0x38850], R0 ;  /* 0x03885000020075a7 */ /* 0x0004e6000802017f */
[----:B---3--:R-:W-:Y:S05]  /*16540*/  @!P1 NANOSLEEP.SYNCS 0x989680 ;  /* 0x009896800000995d */ /* 0x008fea0003900000 */
[----:B------:R-:W3:Y:S02]  /*16550*/  @!P1 SYNCS.PHASECHK.TRANS64 P1, [R2+URZ+0x38850], R0 ;  /* 0x03885000020095a7 */ /* 0x000ee4000802007f */
[----:B---3--:R-:W-:Y:S05]  /*16560*/  @!P1 BRA `(.L_x_2218) ;  /* 0xfffffffc00ec9947 */ /* 0x008fea000383ffff */
[----:B------:R-:W-:Y:S05]  /*16570*/  BRA `(.L_x_2217) ;  /* 0xffffff1c006c7947 */ /* 0x000fea000383ffff */
.L_x_2226:
[----:B-1----:R-:W-:-:S04]  /*16580*/  IMAD.U32 R4, RZ, RZ, UR4 ;  /* 0x00000004ff047e24 */ /* 0x002fc8000f8e00ff */
[----:B------:R1:W2:Y:S03]  /*16590*/  SYNCS.PHASECHK.TRANS64.TRYWAIT P1, [R4+URZ+0x38830], R3 ;  /* 0x03883003040075a7 */ /* 0x0002a6000802017f */
[----:B--2---:R-:W-:Y:S05]  /*165a0*/  @!P1 NANOSLEEP.SYNCS 0x989680 ;  /* 0x009896800000995d */ /* 0x004fea0003900000 */
[----:B------:R-:W2:Y:S02]  /*165b0*/  @!P1 SYNCS.PHASECHK.TRANS64 P1, [R4+URZ+0x38830], R3 ;  /* 0x03883003040095a7 */ /* 0x000ea4000802007f */
[----:B--2---:R-:W-:Y:S05]  /*165c0*/  @!P1 BRA `(.L_x_2226) ;  /* 0xfffffffc00ec9947 */ /* 0x004fea000383ffff */
[----:B------:R-:W-:Y:S05]  /*165d0*/  BRA `(.L_x_2225) ;  /* 0xffffff3800b07947 */ /* 0x000fea000383ffff */
.L_x_2230:
[----:B---3--:R-:W-:-:S04]  /*165e0*/  IMAD.U32 R2, RZ, RZ, UR4 ;  /* 0x00000004ff027e24 */ /* 0x008fc8000f8e00ff */
[----:B------:R3:W4:Y:S03]  /*165f0*/  SYNCS.PHASECHK.TRANS64.TRYWAIT P1, [R2+URZ+0x38850], R0 ;  /* 0x03885000020075a7 */ /* 0x000726000802017f */
[----:B----4-:R-:W-:Y:S05]  /*16600*/  @!P1 NANOSLEEP.SYNCS 0x989680 ;  /* 0x009896800000995d */ /* 0x010fea0003900000 */
[----:B------:R-:W4:Y:S02]  /*16610*/  @!P1 SYNCS.PHASECHK.TRANS64 P1, [R2+URZ+0x38850], R0 ;  /* 0x03885000020095a7 */ /* 0x000f24000802007f */
[----:B----4-:R-:W-:Y:S05]  /*16620*/  @!P1 BRA `(.L_x_2230) ;  /* 0xfffffffc00ec9947 */ /* 0x010fea000383ffff */
[----:B------:R-:W-:Y:S05]  /*16630*/  BRA `(.L_x_2229) ;  /* 0xffffff6400007947 */ /* 0x000fea000383ffff */
.L_x_2237:
[----:B-1----:R-:W-:-:S04]  /*16640*/  IMAD.U32 R7, RZ, RZ, UR7 ;  /* 0x00000007ff077e24 */ /* 0x002fc8000f8e00ff */
[----:B------:R1:W2:Y:S03]  /*16650*/  SYNCS.PHASECHK.TRANS64.TRYWAIT P1, [R7+URZ+0x38850], R0 ;  /* 0x03885000070075a7 */ /* 0x0002a6000802017f */
[----:B--2---:R-:W-:Y:S05]  /*16660*/  @!P1 NANOSLEEP.SYNCS 0x989680 ;  /* 0x009896800000995d */ /* 0x004fea0003900000 */
[----:B------:R-:W2:Y:S02]  /*16670*/  @!P1 SYNCS.PHASECHK.TRANS64 P1, [R7+URZ+0x38850], R0 ;  /* 0x03885000070095a7 */ /* 0x000ea4000802007f */
[----:B--2---:R-:W-:Y:S05]  /*16680*/  @!P1 BRA `(.L_x_2237) ;  /* 0xfffffffc00ec9947 */ /* 0x004fea000383ffff */
[----:B------:R-:W-:Y:S05]  /*16690*/  BRA `(.L_x_2236) ;  /* 0xffffff8000587947 */ /* 0x000fea000383ffff */
.L_x_2268:
[----:B------:R-:W2:Y:S01]  /*166a0*/  S2R R18, SR_TID.X ;  /* 0x0000000000127919 */ /* 0x000ea20000002100 */
[----:B------:R-:W-:Y:S01]  /*166b0*/  IMAD.MOV.U32 R12, RZ, RZ, RZ ;  /* 0x000000ffff0c7224 */ /* 0x000fe200078e00ff */
[----:B------:R-:W-:Y:S01]  /*166c0*/  MOV R11, 0x1f ;  /* 0x0000001f000b7802 */ /* 0x000fe20000000f00 */
[----:B------:R-:W-:Y:S01]  /*166d0*/  IMAD.MOV.U32 R15, RZ, RZ, -0x1 ;  /* 0xffffffffff0f7424 */ /* 0x000fe200078e00ff */
[----:B--2---:R-:W-:-:S04]  /*166e0*/  SHF.R.U32.HI R18, RZ, 0x5, R18 ;  /* 0x00000005ff127819 */ /* 0x004fc80000011612 */
[----:B------:R-:W-:-:S05]  /*166f0*/  LOP3.LUT R18, R18, 0x3, RZ, 0xc0, !PT ;  /* 0x0000000312127812 */ /* 0x000fca00078ec0ff */
[----:B------:R-:W-:-:S07]  /*16700*/  IMAD.MOV.U32 R13, RZ, RZ, R18 ;  /* 0x000000ffff0d7224 */ /* 0x000fce00078e0012 */
[----:B01---5:R-:W-:Y:S05]  /*16710*/  WARPSYNC.COLLECTIVE R15, `(.L_x_2323) ;  /* 0x000000000f087348 */ /* 0x023fea0003c00000 */
[----:B------:R2:W3:Y:S02]  /*16720*/  SHFL.IDX P6, R14, R13, R12, R11 ;  /* 0x0000000c0d0e7389 */ /* 0x0004e400000c000b */
[----:B0123-5:R-:W-:Y:S01]  /*16730*/  ENDCOLLECTIVE ;  /* 0x000000000000791b */ /* 0x02ffe20003800000 */
.L_x_2323:
[----:B------:R-:W-:Y:S05]  /*16740*/  BRA `(.L_x_2324) ;  /* 0xffffffc800187947 */ /* 0x000fea000383ffff */
.L_x_2271:
[----:B0-----:R0:W1:Y:S02]  /*16750*/  SYNCS.PHASECHK.TRANS64.TRYWAIT P0, [R0+URZ+0x38840], R3 ;  /* 0x03884003000075a7 */ /* 0x001064000800017f */
[----:B-1----:R-:W-:Y:S05]  /*16760*/  @!P0 NANOSLEEP.SYNCS 0x989680 ;  /* 0x009896800000895d */ /* 0x002fea0003900000 */
[----:B------:R-:W1:Y:S02]  /*16770*/  @!P0 SYNCS.PHASECHK.TRANS64 P0, [R0+URZ+0x38840], R3 ;  /* 0x03884003000085a7 */ /* 0x000e64000800007f */
[----:B-1----:R-:W-:Y:S05]  /*16780*/  @!P0 BRA `(.L_x_2271) ;  /* 0xfffffffc00f08947 */ /* 0x002fea000383ffff */
[----:B------:R-:W-:Y:S05]  /*16790*/  BRA `(.L_x_2325) ;  /* 0xffffffcc001c7947 */ /* 0x000fea000383ffff */
.L_x_2272:
        /* <DEDUP_REMOVED lines=8> */
.L_x_2327:
[----:B------:R-:W-:Y:S05]  /*16820*/  BSYNC B0 ;  /* 0x0000000000007941 */ /* 0x000fea0003800000 */
.L_x_2326:
[----:B------:R-:W-:Y:S01]  /*16830*/  IMAD.MOV.U32 R13, RZ, RZ, R4 ;  /* 0x000000ffff0d7224 */ /* 0x000fe200078e0004 */
[----:B------:R-:W-:Y:S01]  /*16840*/  MOV R2, R14 ;  /* 0x0000000e00027202 */ /* 0x000fe20000000f00 */
[----:B------:R-:W-:Y:S01]  /*16850*/  IMAD.MOV.U32 R12, RZ, RZ, RZ ;  /* 0x000000ffff0c7224 */ /* 0x000fe200078e00ff */
[C---:B------:R-:W-:Y:S01]  /*16860*/  LOP3.LUT P5, RZ, R16.reuse, 0x10, RZ, 0xc0, !PT ;  /* 0x0000001010ff7812 */ /* 0x040fe200078ac0ff */
[----:B------:R-:W-:Y:S01]  /*16870*/  IMAD.MOV.U32 R11, RZ, RZ, 0x181f ;  /* 0x0000181fff0b7424 */ /* 0x000fe200078e00ff */
[C---:B------:R-:W-:Y:S01]  /*16880*/  LOP3.LUT P4, RZ, R16.reuse, 0x8, RZ, 0xc0, !PT ;  /* 0x0000000810ff7812 */ /* 0x040fe2000788c0ff */
[----:B------:R-:W-:Y:S01]  /*16890*/  IMAD.MOV.U32 R15, RZ, RZ, -0x1 ;  /* 0xffffffffff0f7424 */ /* 0x000fe200078e00ff */
[C---:B------:R-:W-:Y:S02]  /*168a0*/  LOP3.LUT P3, RZ, R16.reuse, 0x4, RZ, 0xc0, !PT ;  /* 0x0000000410ff7812 */ /* 0x040fe4000786c0ff */
[----:B------:R-:W-:-:S13]  /*168b0*/  LOP3.LUT P2, RZ, R16, 0x2, RZ, 0xc0, !PT ;  /* 0x0000000210ff7812 */ /* 0x000fda000784c0ff */
[----:B------:R-:W-:Y:S05]  /*168c0*/  WARPSYNC.COLLECTIVE R15, `(.L_x_2328) ;  /* 0x000000000f087348 */ /* 0x000fea0003c00000 */
[----:B------:R0:W1:Y:S02]  /*168d0*/  SHFL.IDX P6, R14, R13, R12, R11 ;  /* 0x0000000c0d0e7389 */ /* 0x00006400000c000b */
[----:B01----:R-:W-:Y:S01]  /*168e0*/  ENDCOLLECTIVE ;  /* 0x000000000000791b */ /* 0x003fe20003800000 */
.L_x_2328:
[----:B------:R-:W-:Y:S01]  /*168f0*/  @P0 LEA R9, R5, R17, 0x1 ;  /* 0x0000001105090211 */ /* 0x000fe200078e08ff */
[----:B------:R-:W-:Y:S02]  /*16900*/  IMAD.MOV.U32 R13, RZ, RZ, R6 ;  /* 0x000000ffff0d7224 */ /* 0x000fe400078e0006 */
[----:B------:R-:W-:Y:S01]  /*16910*/  IMAD.MOV.U32 R12, RZ, RZ, 0x1 ;  /* 0x00000001ff0c7424 */ /* 0x000fe200078e00ff */
[----:B------:R-:W-:-:S05]  /*16920*/  @P0 LEA R14, P1, R37, R14, 0x1 ;  /* 0x0000000e250e0211 */ /* 0x000fca00078208ff */
[----:B------:R-:W-:Y:S02]  /*16930*/  @P0 IMAD.X R3, RZ, RZ, R2, P1 ;  /* 0x000000ffff030224 */ /* 0x000fe400008e0602 */
[----:B------:R-:W-:-:S07]  /*16940*/  @P0 IMAD.MOV.U32 R2, RZ, RZ, R14 ;  /* 0x000000ffff020224 */ /* 0x000fce00078e000e */
[----:B------:R-:W-:Y:S05]  /*16950*/  WARPSYNC.COLLECTIVE R15, `(.L_x_2329) ;  /* 0x000000000f087348 */ /* 0x000fea0003c00000 */
[----:B------:R0:W1:Y:S02]  /*16960*/  SHFL.IDX P6, R14, R13, R12, R11 ;  /* 0x0000000c0d0e7389 */ /* 0x00006400000c000b */
[----:B01----:R-:W-:Y:S01]  /*16970*/  ENDCOLLECTIVE ;  /* 0x000000000000791b */ /* 0x003fe20003800000 */
.L_x_2329:
        /* <DEDUP_REMOVED lines=13> */
.L_x_2330:
        /* <DEDUP_REMOVED lines=9> */
.L_x_2331:
        /* <DEDUP_REMOVED lines=9> */
[----:B------:R-:W-:Y:S02]  /*16b70*/  ISETP.GE.AND P0, PT, R7, 0x21, PT ;  /* 0x000000210700780c */ /* 0x000fe40003f06270 */
[----:B------:R-:W-:-:S11]  /*16b80*/  MOV R8, R14 ;  /* 0x0000000e00087202 */ /* 0x000fd60000000f00 */
[----:B0-----:R-:W-:Y:S05]  /*16b90*/  WARPSYNC.COLLECTIVE R15, `(.L_x_2332) ;  /* 0x000000000f087348 */ /* 0x001fea0003c00000 */
[----:B------:R1:W2:Y:S02]  /*16ba0*/  SHFL.IDX P6, R14, R13, R12, R11 ;  /* 0x0000000c0d0e7389 */ /* 0x0002a400000c000b */
[----:B012---:R-:W-:Y:S01]  /*16bb0*/  ENDCOLLECTIVE ;  /* 0x000000000000791b */ /* 0x007fe20003800000 */
.L_x_2332:
[----:B------:R-:W-:Y:S01]  /*16bc0*/  @P0 IMAD R21, R5, 0x2, R17 ;  /* 0x0000000205150824 */ /* 0x000fe200078e0211 */
[----:B------:R-:W-:Y:S01]  /*16bd0*/  MOV R13, R6 ;  /* 0x00000006000d7202 */ /* 0x000fe20000000f00 */
[----:B------:R-:W-:Y:S01]  /*16be0*/  IMAD.MOV.U32 R12, RZ, RZ, 0x3 ;  /* 0x00000003ff0c7424 */ /* 0x000fe200078e00ff */
[----:B------:R-:W-:-:S05]  /*16bf0*/  @P0 LEA R14, P1, R37, R14, 0x1 ;  /* 0x0000000e250e0211 */ /* 0x000fca00078208ff */
[----:B------:R-:W-:-:S08]  /*16c00*/  @P0 IMAD.MOV.U32 R2, RZ, RZ, R14 ;  /* 0x000000ffff020224 */ /* 0x000fd000078e000e */
[----:B------:R-:W-:Y:S05]  /*16c10*/  WARPSYNC.COLLECTIVE R15, `(.L_x_2333) ;  /* 0x000000000f087348 */ /* 0x000fea0003c00000 */
[----:B------:R0:W1:Y:S02]  /*16c20*/  SHFL.IDX P6, R14, R13, R12, R11 ;  /* 0x0000000c0d0e7389 */ /* 0x00006400000c000b */
[----:B01----:R-:W-:Y:S01]  /*16c30*/  ENDCOLLECTIVE ;  /* 0x000000000000791b */ /* 0x003fe20003800000 */
.L_x_2333:
[----:B------:R-:W-:-:S04]  /*16c40*/  @P0 IMAD.X R9, RZ, RZ, R8, P1 ;  /* 0x000000ffff090224 */ /* 0x000fc800008e0608 */
[----:B------:R-:W-:-:S05]  /*16c50*/  @P0 IMAD.MOV.U32 R3, RZ, RZ, R9 ;  /* 0x000000ffff030224 */ /* 0x000fca00078e0009 */
        /* <DEDUP_REMOVED lines=8> */
[----:B------:R-:W-:Y:S01]  /*16ce0*/  IMAD.MOV.U32 R8, RZ, RZ, R14 ;  /* 0x000000ffff087224 */ /* 0x000fe200078e000e */
[----:B------:R-:W-:-:S13]  /*16cf0*/  ISETP.GE.AND P0, PT, R7, 0x31, PT ;  /* 0x000000310700780c */ /* 0x000fda0003f06270 */
[----:B0-----:R-:W-:Y:S05]  /*16d00*/  WARPSYNC.COLLECTIVE R15, `(.L_x_2334) ;  /* 0x000000000f087348 */ /* 0x001fea0003c00000 */
[----:B------:R1:W2:Y:S02]  /*16d10*/  SHFL.IDX P6, R14, R13, R12, R11 ;  /* 0x0000000c0d0e7389 */ /* 0x0002a400000c000b */
[----:B012---:R-:W-:Y:S01]  /*16d20*/  ENDCOLLECTIVE ;  /* 0x000000000000791b */ /* 0x007fe20003800000 */
.L_x_2334:
        /* <DEDUP_REMOVED lines=9> */
.L_x_2335:
        /* <DEDUP_REMOVED lines=9> */
[----:B------:R-:W-:-:S07]  /*16e50*/  IMAD.MOV.U32 R8, RZ, RZ, R14 ;  /* 0x000000ffff087224 */ /* 0x000fce00078e000e */
[----:B0-----:R-:W-:Y:S05]  /*16e60*/  WARPSYNC.COLLECTIVE R15, `(.L_x_2336) ;  /* 0x000000000f087348 */ /* 0x001fea0003c00000 */
[----:B------:R1:W2:Y:S02]  /*16e70*/  SHFL.IDX P6, R14, R13, R12, R11 ;  /* 0x0000000c0d0e7389 */ /* 0x0002a400000c000b */
[----:B012---:R-:W-:Y:S01]  /*16e80*/  ENDCOLLECTIVE ;  /* 0x000000000000791b */ /* 0x007fe20003800000 */
.L_x_2336:
[----:B------:R-:W-:Y:S05]  /*16e90*/  BRA `(.L_x_2337) ;  /* 0xffffffc800947947 */ /* 0x000fea000383ffff */
.L_x_2279:
[----:B------:R-:W-:Y:S01]  /*16ea0*/  MOV R13, R4 ;  /* 0x00000004000d7202 */ /* 0x000fe20000000f00 */
[----:B------:R-:W-:Y:S01]  /*16eb0*/  IMAD.MOV.U32 R12, RZ, RZ, RZ ;  /* 0x000000ffff0c7224 */ /* 0x000fe200078e00ff */
[----:B------:R-:W-:Y:S01]  /*16ec0*/  MOV R3, UR44 ;  /* 0x0000002c00037c02 */ /* 0x000fe20008000f00 */
[----:B------:R-:W-:Y:S02]  /*16ed0*/  IMAD.MOV.U32 R11, RZ, RZ, 0x181f ;  /* 0x0000181fff0b7424 */ /* 0x000fe400078e00ff */
[----:B------:R-:W-:Y:S02]  /*16ee0*/  IMAD.MOV.U32 R15, RZ, RZ, -0x1 ;  /* 0xffffffffff0f7424 */ /* 0x000fe400078e00ff */
[----:B------:R-:W-:-:S07]  /*16ef0*/  IMAD R0, R3, 0x80, R36 ;  /* 0x0000008003007824 */ /* 0x000fce00078e0224 */
[----:B-12---:R-:W-:Y:S05]  /*16f00*/  WARPSYNC.COLLECTIVE R15, `(.L_x_2338) ;  /* 0x000000000f087348 */ /* 0x006fea0003c00000 */
[----:B--2---:R0:W2:Y:S02]  /*16f10*/  SHFL.IDX P6, R14, R13, R12, R11 ;  /* 0x0000000c0d0e7389 */ /* 0x0040a400000c000b */
[----:B012---:R-:W-:Y:S01]  /*16f20*/  ENDCOLLECTIVE ;  /* 0x000000000000791b */ /* 0x007fe20003800000 */
.L_x_2338:
[C---:B------:R-:W-:Y:S01]  /*16f30*/  VIADD R6, R0.reuse, 0x10 ;  /* 0x0000001000067836 */ /* 0x040fe20000000000 */
[----:B------:R-:W-:Y:S01]  /*16f40*/  ISETP.GE.AND P0, PT, R0, UR37, PT ;  /* 0x0000002500007c0c */ /* 0x000fe2000bf06270 */
[----:B------:R-:W-:Y:S02]  /*16f50*/  IMAD.MOV.U32 R13, RZ, RZ, R5 ;  /* 0x000000ffff0d7224 */ /* 0x000fe400078e0005 */
[----:B------:R-:W-:-:S10]  /*16f60*/  IMAD.MOV.U32 R2, RZ, RZ, R14 ;  /* 0x000000ffff027224 */ /* 0x000fd400078e000e */
[----:B------:R-:W-:Y:S05]  /*16f70*/  WARPSYNC.COLLECTIVE R15, `(.L_x_2339) ;  /* 0x000000000f087348 */ /* 0x000fea0003c00000 */
[----:B------:R0:W1:Y:S02]  /*16f80*/  SHFL.IDX P6, R14, R13, R12, R11 ;  /* 0x0000000c0d0e7389 */ /* 0x00006400000c000b */
[----:B01----:R-:W-:Y:S01]  /*16f90*/  ENDCOLLECTIVE ;  /* 0x000000000000791b */ /* 0x003fe20003800000 */
.L_x_2339:
[----:B------:R-:W-:Y:S01]  /*16fa0*/  IMAD.MOV.U32 R13, RZ, RZ, R4 ;  /* 0x000000ffff0d7224 */ /* 0x000fe200078e0004 */
[----:B------:R-:W-:Y:S02]  /*16fb0*/  MOV R12, 0x1 ;  /* 0x00000001000c7802 */ /* 0x000fe40000000f00 */
[----:B------:R-:W-:-:S05]  /*16fc0*/  @!P0 LEA R14, P1, R37, R14, 0x1 ;  /* 0x0000000e250e8211 */ /* 0x000fca00078208ff */
[----:B------:R-:W-:Y:S02]  /*16fd0*/  @!P0 IMAD.X R3, RZ, RZ, R2, P1 ;  /* 0x000000ffff038224 */ /* 0x000fe400008e0602 */
[----:B------:R-:W-:-:S07]  /*16fe0*/  @!P0 IMAD.MOV.U32 R2, RZ, RZ, R14 ;  /* 0x000000ffff028224 */ /* 0x000fce00078e000e */
[----:B------:R-:W-:Y:S05]  /*16ff0*/  WARPSYNC.COLLECTIVE R15, `(.L_x_2340) ;  /* 0x000000000f087348 */ /* 0x000fea0003c00000 */
[----:B------:R0:W1:Y:S02]  /*17000*/  SHFL.IDX P6, R14, R13, R12, R11 ;  /* 0x0000000c0d0e7389 */ /* 0x00006400000c000b */
[----:B01----:R-:W-:Y:S01]  /*17010*/  ENDCOLLECTIVE ;  /* 0x000000000000791b */ /* 0x003fe20003800000 */
.L_x_2340:
        /* <DEDUP_REMOVED lines=13> */
.L_x_2341:
[----:B------:R-:W-:Y:S02]  /*170f0*/  IMAD.MOV.U32 R13, RZ, RZ, R4 ;  /* 0x000000ffff0d7224 */ /* 0x000fe400078e0004 */
[----:B------:R-:W-:Y:S01]  /*17100*/  IMAD.MOV.U32 R12, RZ, RZ, 0x2 ;  /* 0x00000002ff0c7424 */ /* 0x000fe200078e00ff */
[----:B------:R-:W-:-:S05]  /*17110*/  @!P0 LEA R14, P1, R37, R14, 0x1 ;  /* 0x0000000e250e8211 */ /* 0x000fca00078208ff */
[----:B------:R-:W-:-:S08]  /*17120*/  @!P0 IMAD.MOV.U32 R2, RZ, RZ, R14 ;  /* 0x000000ffff028224 */ /* 0x000fd000078e000e */
[----:B------:R-:W-:Y:S05]  /*17130*/  WARPSYNC.COLLECTIVE R15, `(.L_x_2342) ;  /* 0x000000000f087348 */ /* 0x000fea0003c00000 */
[----:B------:R0:W1:Y:S02]  /*17140*/  SHFL.IDX P6, R14, R13, R12, R11 ;  /* 0x0000000c0d0e7389 */ /* 0x00006400000c000b */
[----:B01----:R-:W-:Y:S01]  /*17150*/  ENDCOLLECTIVE ;  /* 0x000000000000791b */ /* 0x003fe20003800000 */
.L_x_2342:
[----:B------:R-:W-:Y:S01]  /*17160*/  @!P0 IMAD.X R7, RZ, RZ, R6, P1 ;  /* 0x000000ffff078224 */ /* 0x000fe200008e0606 */
[----:B------:R-:W-:-:S03]  /*17170*/  IADD3 R6, R0, 0x20, RZ ;  /* 0x0000002000067810 */ /* 0x000fc60007ffe0ff */
        /* <DEDUP_REMOVED lines=14> */
.L_x_2343:
[----:B------:R-:W-:Y:S02]  /*17260*/  IMAD.MOV.U32 R13, RZ, RZ, R4 ;  /* 0x000000ffff0d7224 */ /* 0x000fe400078e0004 */
[----:B------:R-:W-:Y:S01]  /*17270*/  IMAD.MOV.U32 R12, RZ, RZ, 0x3 ;  /* 0x00000003ff0c7424 */ /* 0x000fe200078e00ff */
[----:B------:R-:W-:-:S04]  /*17280*/  @!P0 LEA R14, P1, R37, R14, 0x1 ;  /* 0x0000000e250e8211 */ /* 0x000fc800078208ff */
[----:B------:R-:W-:Y:S01]  /*17290*/  @!P0 MOV R2, R14 ;  /* 0x0000000e00028202 */ /* 0x000fe20000000f00 */
[----:B------:R-:W-:-:S08]  /*172a0*/  @!P0 IMAD.X R7, RZ, RZ, R6, P1 ;  /* 0x000000ffff078224 */ /* 0x000fd000008e0606 */
[----:B------:R-:W-:Y:S05]  /*172b0*/  WARPSYNC.COLLECTIVE R15, `(.L_x_2344) ;  /* 0x000000000f087348 */ /* 0x000fea0003c00000 */
[----:B------:R0:W1:Y:S02]  /*172c0*/  SHFL.IDX P6, R14, R13, R12, R11 ;  /* 0x0000000c0d0e7389 */ /* 0x00006400000c000b */
[----:B01----:R-:W-:Y:S01]  /*172d0*/  ENDCOLLECTIVE ;  /* 0x000000000000791b */ /* 0x003fe20003800000 */
.L_x_2344:
        /* <DEDUP_REMOVED lines=15> */
.L_x_2345:
[----:B------:R-:W-:Y:S02]  /*173d0*/  IMAD.MOV.U32 R13, RZ, RZ, R4 ;  /* 0x000000ffff0d7224 */ /* 0x000fe400078e0004 */
[----:B------:R-:W-:Y:S01]  /*173e0*/  IMAD.MOV.U32 R12, RZ, RZ, 0x4 ;  /* 0x00000004ff0c7424 */ /* 0x000fe200078e00ff */
[----:B------:R-:W-:-:S05]  /*173f0*/  @!P0 LEA R14, P1, R37, R14, 0x1 ;  /* 0x0000000e250e8211 */ /* 0x000fca00078208ff */
[----:B------:R-:W-:-:S08]  /*17400*/  @!P0 IMAD.MOV.U32 R2, RZ, RZ, R14 ;  /* 0x000000ffff028224 */ /* 0x000fd000078e000e */
[----:B------:R-:W-:Y:S05]  /*17410*/  WARPSYNC.COLLECTIVE R15, `(.L_x_2346) ;  /* 0x000000000f087348 */ /* 0x000fea0003c00000 */
[----:B------:R0:W1:Y:S02]  /*17420*/  SHFL.IDX P6, R14, R13, R12, R11 ;  /* 0x0000000c0d0e7389 */ /* 0x00006400000c000b */
[----:B01----:R-:W-:Y:S01]  /*17430*/  ENDCOLLECTIVE ;  /* 0x000000000000791b */ /* 0x003fe20003800000 */
.L_x_2346:
        /* <DEDUP_REMOVED lines=16> */
.L_x_2347:
        /* <DEDUP_REMOVED lines=8> */
.L_x_2348:
        /* <DEDUP_REMOVED lines=15> */
.L_x_2349:
[----:B------:R-:W-:Y:S02]  /*176b0*/  IMAD.MOV.U32 R13, RZ, RZ, R4 ;  /* 0x000000ffff0d7224 */ /* 0x000fe400078e0004 */
[----:B------:R-:W-:Y:S01]  /*176c0*/  IMAD.MOV.U32 R12, RZ, RZ, 0x6 ;  /* 0x00000006ff0c7424 */ /* 0x000fe200078e00ff */
[----:B------:R-:W-:-:S05]  /*176d0*/  @!P0 LEA R14, P1, R37, R14, 0x1 ;  /* 0x0000000e250e8211 */ /* 0x000fca00078208ff */
[----:B------:R-:W-:-:S08]  /*176e0*/  @!P0 IMAD.MOV.U32 R2, RZ, RZ, R14 ;  /* 0x000000ffff028224 */ /* 0x000fd000078e000e */
[----:B------:R-:W-:Y:S05]  /*176f0*/  WARPSYNC.COLLECTIVE R15, `(.L_x_2350) ;  /* 0x000000000f087348 */ /* 0x000fea0003c00000 */
[----:B------:R0:W1:Y:S02]  /*17700*/  SHFL.IDX P6, R14, R13, R12, R11 ;  /* 0x0000000c0d0e7389 */ /* 0x00006400000c000b */
[----:B01----:R-:W-:Y:S01]  /*17710*/  ENDCOLLECTIVE ;  /* 0x000000000000791b */ /* 0x003fe20003800000 */
.L_x_2350:
[----:B------:R-:W-:Y:S02]  /*17720*/  @!P0 IMAD.X R7, RZ, RZ, R6, P1 ;  /* 0x000000ffff078224 */ /* 0x000fe400008e0606 */
[----:B------:R-:W-:-:S03]  /*17730*/  VIADD R6, R0, 0x60 ;  /* 0x0000006000067836 */ /* 0x000fc60000000000 */
[----:B------:R-:W-:-:S05]  /*17740*/  @!P0 MOV R3, R7 ;  /* 0x0000000700038202 */ /* 0x000fca0000000f00 */
[----:B------:R-:W-:Y:S01]  /*17750*/  @!PT LDS RZ, [RZ] ;  /* 0x00000000fffff984 */ /* 0x000fe20000000800 */
[----:B------:R-:W-:Y:S01]  /*17760*/  @!PT LDS RZ, [RZ] ;  /* 0x00000000fffff984 */ /* 0x000fe20000000800 */
[----:B------:R-:W-:Y:S01]  /*17770*/  @!PT LDS RZ, [RZ] ;  /* 0x00000000fffff984 */ /* 0x000fe20000000800 */
[----:B------:R0:W-:Y:S01]  /*17780*/  @!P0 LDGSTS.E.BYPASS.LTC128B.128 [R31+0x16c00], desc[UR38][R2.64], !P2 ;  /* 0x16c00000021f8fae */ /* 0x0001e2000d101d66 */
[----:B------:R-:W-:-:S03]  /*17790*/  MOV R13, R5 ;  /* 0x00000005000d7202 */ /* 0x000fc60000000f00 */
        /* <DEDUP_REMOVED lines=8> */
.L_x_2351:
[----:B------:R-:W-:Y:S01]  /*17820*/  IMAD.MOV.U32 R13, RZ, RZ, R4 ;  /* 0x000000ffff0d7224 */ /* 0x000fe200078e0004 */
[----:B------:R-:W-:Y:S02]  /*17830*/  MOV R12, 0x7 ;  /* 0x00000007000c7802 */ /* 0x000fe40000000f00 */
[----:B------:R-:W-:-:S05]  /*17840*/  @!P0 LEA R14, P1, R37, R14, 0x1 ;  /* 0x0000000e250e8211 */ /* 0x000fca00078208ff */
[----:B------:R-:W-:-:S08]  /*17850*/  @!P0 IMAD.MOV.U32 R2, RZ, RZ, R14 ;  /* 0x000000ffff028224 */ /* 0x000fd000078e000e */
[----:B------:R-:W-:Y:S05]  /*17860*/  WARPSYNC.COLLECTIVE R15, `(.L_x_2352) ;  /* 0x000000000f087348 */ /* 0x000fea0003c00000 */
[----:B------:R0:W1:Y:S02]  /*17870*/  SHFL.IDX P6, R14, R13, R12, R11 ;  /* 0x0000000c0d0e7389 */ /* 0x00006400000c000b */
[----:B01----:R-:W-:Y:S01]  /*17880*/  ENDCOLLECTIVE ;  /* 0x000000000000791b */ /* 0x003fe20003800000 */
.L_x_2352:
        /* <DEDUP_REMOVED lines=14> */
.L_x_2353:
[----:B------:R-:W-:Y:S05]  /*17970*/  BRA `(.L_x_2354) ;  /* 0xffffffc800dc7947 */ /* 0x000fea000383ffff */
.L_x_2282:
[----:B0-----:R0:W2:Y:S02]  /*17980*/  SYNCS.PHASECHK.TRANS64.TRYWAIT P0, [R17+URZ+0x38820], R0 ;  /* 0x03882000110075a7 */ /* 0x0010a4000800017f */
[----:B--2---:R-:W-:Y:S05]  /*17990*/  @!P0 NANOSLEEP.SYNCS 0x989680 ;  /* 0x009896800000895d */ /* 0x004fea0003900000 */
[----:B------:R-:W2:Y:S02]  /*179a0*/  @!P0 SYNCS.PHASECHK.TRANS64 P0, [R17+URZ+0x38820], R0 ;  /* 0x03882000110085a7 */ /* 0x000ea4000800007f */
[----:B--2---:R-:W-:Y:S05]  /*179b0*/  @!P0 BRA `(.L_x_2282) ;  /* 0xfffffffc00f08947 */ /* 0x004fea000383ffff */
[----:B------:R-:W-:Y:S05]  /*179c0*/  BRA `(.L_x_2355) ;  /* 0xffffffcc00447947 */ /* 0x000fea000383ffff */
.L_x_2286:
[----:B-1----:R1:W2:Y:S02]  /*179d0*/  SYNCS.PHASECHK.TRANS64.TRYWAIT P0, [R6+URZ+0x38840], R3 ;  /* 0x03884003060075a7 */ /* 0x0022a4000800017f */
[----:B--2---:R-:W-:Y:S05]  /*179e0*/  @!P0 NANOSLEEP.SYNCS 0x989680 ;  /* 0x009896800000895d */ /* 0x004fea0003900000 */
[----:B------:R-:W2:Y:S02]  /*179f0*/  @!P0 SYNCS.PHASECHK.TRANS64 P0, [R6+URZ+0x38840], R3 ;  /* 0x03884003060085a7 */ /* 0x000ea4000800007f */
[----:B--2---:R-:W-:Y:S05]  /*17a00*/  @!P0 BRA `(.L_x_2286) ;  /* 0xfffffffc00f08947 */ /* 0x004fea000383ffff */
[----:B------:R-:W-:Y:S05]  /*17a10*/  BRA `(.L_x_2356) ;  /* 0xffffffd000047947 */ /* 0x000fea000383ffff */
.L_x_2287:
        /* <DEDUP_REMOVED lines=8> */
.L_x_2358:
[----:B------:R-:W-:Y:S05]  /*17aa0*/  BSYNC B1 ;  /* 0x0000000000017941 */ /* 0x000fea0003800000 */
.L_x_2357:
[----:B------:R-:W-:Y:S01]  /*17ab0*/  IMAD.MOV.U32 R13, RZ, RZ, R8 ;  /* 0x000000ffff0d7224 */ /* 0x000fe200078e0008 */
[----:B------:R-:W-:Y:S01]  /*17ac0*/  MOV R11, 0x181f ;  /* 0x0000181f000b7802 */ /* 0x000fe20000000f00 */
[----:B------:R-:W-:Y:S02]  /*17ad0*/  IMAD.MOV.U32 R12, RZ, RZ, RZ ;  /* 0x000000ffff0c7224 */ /* 0x000fe400078e00ff */
[----:B------:R-:W-:Y:S02]  /*17ae0*/  IMAD.MOV.U32 R15, RZ, RZ, -0x1 ;  /* 0xffffffffff0f7424 */ /* 0x000fe400078e00ff */
[----:B------:R-:W-:Y:S02]  /*17af0*/  IMAD.MOV.U32 R3, RZ, RZ, R14 ;  /* 0x000000ffff037224 */ /* 0x000fe400078e000e */
[----:B------:R-:W-:-:S07]  /*17b00*/  IMAD.SHL.U32 R0, R37, 0x2, RZ ;  /* 0x0000000225007824 */ /* 0x000fce00078e00ff */
[----:B------:R-:W-:Y:S05]  /*17b10*/  WARPSYNC.COLLECTIVE R15, `(.L_x_2359) ;  /* 0x000000000f087348 */ /* 0x000fea0003c00000 */
[----:B------:R0:W1:Y:S02]  /*17b20*/  SHFL.IDX P6, R14, R13, R12, R11 ;  /* 0x0000000c0d0e7389 */ /* 0x00006400000c000b */
[----:B01----:R-:W-:Y:S01]  /*17b30*/  ENDCOLLECTIVE ;  /* 0x000000000000791b */ /* 0x003fe20003800000 */
.L_x_2359:
[----:B------:R-:W-:Y:S01]  /*17b40*/  IMAD R9, R9, 0x2, R17 ;  /* 0x0000000209097824 */ /* 0x000fe200078e0211 */
[----:B------:R-:W-:Y:S01]  /*17b50*/  MOV R13, R20 ;  /* 0x00000014000d7202 */ /* 0x000fe20000000f00 */
[----:B------:R-:W-:Y:S01]  /*17b60*/  IMAD.MOV.U32 R12, RZ, RZ, 0x1 ;  /* 0x00000001ff0c7424 */ /* 0x000fe200078e00ff */
[----:B------:R-:W-:-:S13]  /*17b70*/  IADD3 R2, P0, R14, R0, RZ ;  /* 0x000000000e027210 */ /* 0x000fda0007f1e0ff */
[----:B------:R-:W-:Y:S05]  /*17b80*/  WARPSYNC.COLLECTIVE R15, `(.L_x_2360) ;  /* 0x000000000f087348 */ /* 0x000fea0003c00000 */
[----:B------:R0:W1:Y:S02]  /*17b90*/  SHFL.IDX P6, R14, R13, R12, R11 ;  /* 0x0000000c0d0e7389 */ /* 0x00006400000c000b */
[----:B01----:R-:W-:Y:S01]  /*17ba0*/  ENDCOLLECTIVE ;  /* 0x000000000000791b */ /* 0x003fe20003800000 */
.L_x_2360:
        /* <DEDUP_REMOVED lines=13> */
.L_x_2361:
[----:B------:R-:W-:Y:S01]  /*17c80*/  MOV R13, R20 ;  /* 0x00000014000d7202 */ /* 0x000fe20000000f00 */
[----:B------:R-:W-:Y:S01]  /*17c90*/  IMAD.MOV.U32 R12, RZ, RZ, 0x2 ;  /* 0x00000002ff0c7424 */ /* 0x000fe200078e00ff */
[----:B------:R-:W-:-:S13]  /*17ca0*/  IADD3 R2, P0, R14, R0, RZ ;  /* 0x000000000e027210 */ /* 0x000fda0007f1e0ff */
[----:B------:R-:W-:Y:S05]  /*17cb0*/  WARPSYNC.COLLECTIVE R15, `(.L_x_2362) ;  /* 0x000000000f087348 */ /* 0x000fea0003c00000 */
[----:B------:R0:W1:Y:S02]  /*17cc0*/  SHFL.IDX P6, R14, R13, R12, R11 ;  /* 0x0000000c0d0e7389 */ /* 0x00006400000c000b */
[----:B01----:R-:W-:Y:S01]  /*17cd0*/  ENDCOLLECTIVE ;  /* 0x000000000000791b */ /* 0x003fe20003800000 */
.L_x_2362:
        /* <DEDUP_REMOVED lines=13> */
.L_x_2363:
[----:B------:R-:W-:Y:S01]  /*17db0*/  MOV R13, R20 ;  /* 0x00000014000d7202 */ /* 0x000fe20000000f00 */
[----:B------:R-:W-:Y:S01]  /*17dc0*/  IMAD.MOV.U32 R12, RZ, RZ, 0x3 ;  /* 0x00000003ff0c7424 */ /* 0x000fe200078e00ff */
[----:B------:R-:W-:-:S13]  /*17dd0*/  IADD3 R2, P0, R14, R0, RZ ;  /* 0x000000000e027210 */ /* 0x000fda0007f1e0ff */
[----:B------:R-:W-:Y:S05]  /*17de0*/  WARPSYNC.COLLECTIVE R15, `(.L_x_2364) ;  /* 0x000000000f087348 */ /* 0x000fea0003c00000 */
[----:B------:R0:W1:Y:S02]  /*17df0*/  SHFL.IDX P6, R14, R13, R12, R11 ;  /* 0x0000000c0d0e7389 */ /* 0x00006400000c000b */
[----:B01----:R-:W-:Y:S01]  /*17e00*/  ENDCOLLECTIVE ;  /* 0x000000000000791b */ /* 0x003fe20003800000 */
.L_x_2364:
        /* <DEDUP_REMOVED lines=13> */
.L_x_2365:
[----:B------:R-:W-:Y:S01]  /*17ee0*/  MOV R13, R20 ;  /* 0x00000014000d7202 */ /* 0x000fe20000000f00 */
[----:B------:R-:W-:Y:S01]  /*17ef0*/  IMAD.MOV.U32 R12, RZ, RZ, 0x4 ;  /* 0x00000004ff0c7424 */ /* 0x000fe200078e00ff */
[----:B------:R-:W-:-:S13]  /*17f00*/  IADD3 R2, P0, R14, R0, RZ ;  /* 0x000000000e027210 */ /* 0x000fda0007f1e0ff */
[----:B------:R-:W-:Y:S05]  /*17f10*/  WARPSYNC.COLLECTIVE R15, `(.L_x_2366) ;  /* 0x000000000f087348 */ /* 0x000fea0003c00000 */
[----:B------:R0:W1:Y:S02]  /*17f20*/  SHFL.IDX P6, R14, R13, R12, R11 ;  /* 0x0000000c0d0e7389 */ /* 0x00006400000c000b */
[----:B01----:R-:W-:Y:S01]  /*17f30*/  ENDCOLLECTIVE ;  /* 0x000000000000791b */ /* 0x003fe20003800000 */
.L_x_2366:
        /* <DEDUP_REMOVED lines=13> */
.L_x_2367:
[----:B------:R-:W-:Y:S05]  /*18010*/  BRA `(.L_x_2368) ;  /* 0xffffffcc00847947 */ /* 0x000fea000383ffff */
.L_x_2292:
[----:B0-----:R0:W1:Y:S02]  /*18020*/  SYNCS.PHASECHK.TRANS64.TRYWAIT P0, [R6+URZ+0x38860], R3 ;  /* 0x03886003060075a7 */ /* 0x001064000800017f */
[----:B-1----:R-:W-:Y:S05]  /*18030*/  @!P0 NANOSLEEP.SYNCS 0x989680 ;  /* 0x009896800000895d */ /* 0x002fea0003900000 */
[----:B------:R-:W1:Y:S02]  /*18040*/  @!P0 SYNCS.PHASECHK.TRANS64 P0, [R6+URZ+0x38860], R3 ;  /* 0x03886003060085a7 */ /* 0x000e64000800007f */
[----:B-1----:R-:W-:Y:S05]  /*18050*/  @!P0 BRA `(.L_x_2292) ;  /* 0xfffffffc00f08947 */ /* 0x002fea000383ffff */
[----:B------:R-:W-:Y:S05]  /*18060*/  BRA `(.L_x_2369) ;  /* 0xffffffcc00e47947 */ /* 0x000fea000383ffff */
.L_x_2293:
        /* <DEDUP_REMOVED lines=8> */
.L_x_2371:
[----:B------:R-:W-:Y:S05]  /*180f0*/  BSYNC B1 ;  /* 0x0000000000017941 */ /* 0x000fea0003800000 */
.L_x_2370:
[----:B------:R-:W-:Y:S01]  /*18100*/  IMAD.MOV.U32 R13, RZ, RZ, R18 ;  /* 0x000000ffff0d7224 */ /* 0x000fe200078e0012 */
[----:B------:R-:W-:Y:S01]  /*18110*/  MOV R12, RZ ;  /* 0x000000ff000c7202 */ /* 0x000fe20000000f00 */
[----:B------:R-:W-:Y:S02]  /*18120*/  IMAD.MOV.U32 R11, RZ, RZ, 0x181f ;  /* 0x0000181fff0b7424 */ /* 0x000fe400078e00ff */
[----:B------:R-:W-:Y:S02]  /*18130*/  IMAD.MOV.U32 R15, RZ, RZ, -0x1 ;  /* 0xffffffffff0f7424 */ /* 0x000fe400078e00ff */
[----:B------:R-:W-:Y:S02]  /*18140*/  IMAD.MOV.U32 R3, RZ, RZ, R14 ;  /* 0x000000ffff037224 */ /* 0x000fe400078e000e */
[----:B------:R-:W-:-:S07]  /*18150*/  IMAD R7, R7, 0x2, R17 ;  /* 0x0000000207077824 */ /* 0x000fce00078e0211 */
[----:B------:R-:W-:Y:S05]  /*18160*/  WARPSYNC.COLLECTIVE R15, `(.L_x_2372) ;  /* 0x000000000f087348 */ /* 0x000fea0003c00000 */
[----:B------:R0:W1:Y:S02]  /*18170*/  SHFL.IDX P6, R14, R13, R12, R11 ;  /* 0x0000000c0d0e7389 */ /* 0x00006400000c000b */
[----:B01----:R-:W-:Y:S01]  /*18180*/  ENDCOLLECTIVE ;  /* 0x000000000000791b */ /* 0x003fe20003800000 */
.L_x_2372:
[----:B------:R-:W-:Y:S01]  /*18190*/  MOV R13, R19 ;  /* 0x00000013000d7202 */ /* 0x000fe20000000f00 */
[----:B------:R-:W-:Y:S01]  /*181a0*/  IMAD.MOV.U32 R12, RZ, RZ, 0x1 ;  /* 0x00000001ff0c7424 */ /* 0x000fe200078e00ff */
[----:B------:R-:W-:-:S13]  /*181b0*/  IADD3 R2, P0, R14, R0, RZ ;  /* 0x000000000e027210 */ /* 0x000fda0007f1e0ff */
[----:B------:R-:W-:Y:S05]  /*181c0*/  WARPSYNC.COLLECTIVE R15, `(.L_x_2373) ;  /* 0x000000000f087348 */ /* 0x000fea0003c00000 */
[----:B------:R0:W1:Y:S02]  /*181d0*/  SHFL.IDX P6, R14, R13, R12, R11 ;  /* 0x0000000c0d0e7389 */ /* 0x00006400000c000b */
[----:B01----:R-:W-:Y:S01]  /*181e0*/  ENDCOLLECTIVE ;  /* 0x000000000000791b */ /* 0x003fe20003800000 */
.L_x_2373:
        /* <DEDUP_REMOVED lines=17> */
.L_x_2374:
[----:B------:R-:W-:Y:S01]  /*18300*/  MOV R13, R19 ;  /* 0x00000013000d7202 */ /* 0x000fe20000000f00 */
[----:B------:R-:W-:Y:S01]  /*18310*/  IMAD.MOV.U32 R12, RZ, RZ, 0x2 ;  /* 0x00000002ff0c7424 */ /* 0x000fe200078e00ff */
[----:B------:R-:W-:-:S13]  /*18320*/  IADD3 R2, P0, R14, R0, RZ ;  /* 0x000000000e027210 */ /* 0x000fda0007f1e0ff */
[----:B------:R-:W-:Y:S05]  /*18330*/  WARPSYNC.COLLECTIVE R15, `(.L_x_2375) ;  /* 0x000000000f087348 */ /* 0x000fea0003c00000 */
[----:B------:R0:W1:Y:S02]  /*18340*/  SHFL.IDX P6, R14, R13, R12, R11 ;  /* 0x0000000c0d0e7389 */ /* 0x00006400000c000b */
[----:B01----:R-:W-:Y:S01]  /*18350*/  ENDCOLLECTIVE ;  /* 0x000000000000791b */ /* 0x003fe20003800000 */
.L_x_2375:
        /* <DEDUP_REMOVED lines=17> */
.L_x_2376:
[----:B------:R-:W-:Y:S01]  /*18470*/  MOV R13, R19 ;  /* 0x00000013000d7202 */ /* 0x000fe20000000f00 */
[----:B------:R-:W-:Y:S01]  /*18480*/  IMAD.MOV.U32 R12, RZ, RZ, 0x3 ;  /* 0x00000003ff0c7424 */ /* 0x000fe200078e00ff */
[----:B------:R-:W-:-:S13]  /*18490*/  IADD3 R2, P0, R14, R0, RZ ;  /* 0x000000000e027210 */ /* 0x000fda0007f1e0ff */
[----:B------:R-:W-:Y:S05]  /*184a0*/  WARPSYNC.COLLECTIVE R15, `(.L_x_2377) ;  /* 0x000000000f087348 */ /* 0x000fea0003c00000 */
[----:B------:R0:W1:Y:S02]  /*184b0*/  SHFL.IDX P6, R14, R13, R12, R11 ;  /* 0x0000000c0d0e7389 */ /* 0x00006400000c000b */
[----:B01----:R-:W-:Y:S01]  /*184c0*/  ENDCOLLECTIVE ;  /* 0x000000000000791b */ /* 0x003fe20003800000 */
.L_x_2377:
        /* <DEDUP_REMOVED lines=17> */
.L_x_2378:
[----:B------:R-:W-:Y:S01]  /*185e0*/  MOV R13, R19 ;  /* 0x00000013000d7202 */ /* 0x000fe20000000f00 */
[----:B------:R-:W-:Y:S01]  /*185f0*/  IMAD.MOV.U32 R12, RZ, RZ, 0x4 ;  /* 0x00000004ff0c7424 */ /* 0x000fe200078e00ff */
[----:B------:R-:W-:-:S13]  /*18600*/  IADD3 R2, P0, R14, R0, RZ ;  /* 0x000000000e027210 */ /* 0x000fda0007f1e0ff */
[----:B------:R-:W-:Y:S05]  /*18610*/  WARPSYNC.COLLECTIVE R15, `(.L_x_2379) ;  /* 0x000000000f087348 */ /* 0x000fea0003c00000 */
[----:B------:R0:W1:Y:S02]  /*18620*/  SHFL.IDX P6, R14, R13, R12, R11 ;  /* 0x0000000c0d0e7389 */ /* 0x00006400000c000b */
[----:B01----:R-:W-:Y:S01]  /*18630*/  ENDCOLLECTIVE ;  /* 0x000000000000791b */ /* 0x003fe20003800000 */
.L_x_2379:
        /* <DEDUP_REMOVED lines=12> */
.L_x_2380:
        /* <DEDUP_REMOVED lines=9> */
.L_x_2301:
[----:B0-----:R0:W2:Y:S02]  /*18790*/  SYNCS.PHASECHK.TRANS64.TRYWAIT P0, [R4+URZ+0x38860], R3 ;  /* 0x03886003040075a7 */ /* 0x0010a4000800017f */
[----:B--2---:R-:W-:Y:S05]  /*187a0*/  @!P0 NANOSLEEP.SYNCS 0x989680 ;  /* 0x009896800000895d */ /* 0x004fea0003900000 */
[----:B------:R-:W2:Y:S02]  /*187b0*/  @!P0 SYNCS.PHASECHK.TRANS64 P0, [R4+URZ+0x38860], R3 ;  /* 0x03886003040085a7 */ /* 0x000ea4000800007f */
[----:B--2---:R-:W-:Y:S05]  /*187c0*/  @!P0 BRA `(.L_x_2301) ;  /* 0xfffffffc00f08947 */ /* 0x004fea000383ffff */
[----:B------:R-:W-:Y:S05]  /*187d0*/  BRA `(.L_x_2382) ;  /* 0xffffffd0003c7947 */ /* 0x000fea000383ffff */
.L_x_2302:
        /* <DEDUP_REMOVED lines=8> */
.L_x_2384:
[----:B------:R-:W-:Y:S05]  /*18860*/  BSYNC B0 ;  /* 0x0000000000007941 */ /* 0x000fea0003800000 */
.L_x_2383:
        /* <DEDUP_REMOVED lines=9> */
.L_x_2385:
[----:B------:R-:W-:Y:S02]  /*18900*/  IMAD.MOV.U32 R13, RZ, RZ, R19 ;  /* 0x000000ffff0d7224 */ /* 0x000fe400078e0013 */
[----:B------:R-:W-:Y:S01]  /*18910*/  IMAD.MOV.U32 R12, RZ, RZ, 0x1 ;  /* 0x00000001ff0c7424 */ /* 0x000fe200078e00ff */
[----:B------:R-:W-:-:S13]  /*18920*/  IADD3 R2, P0, R14, R6, RZ ;  /* 0x000000060e027210 */ /* 0x000fda0007f1e0ff */
[----:B------:R-:W-:Y:S05]  /*18930*/  WARPSYNC.COLLECTIVE R15, `(.L_x_2386) ;  /* 0x000000000f087348 */ /* 0x000fea0003c00000 */
[----:B------:R0:W1:Y:S02]  /*18940*/  SHFL.IDX P6, R14, R13, R12, R11 ;  /* 0x0000000c0d0e7389 */ /* 0x00006400000c000b */
[----:B01----:R-:W-:Y:S01]  /*18950*/  ENDCOLLECTIVE ;  /* 0x000000000000791b */ /* 0x003fe20003800000 */
.L_x_2386:
[----:B------:R-:W-:Y:S01]  /*18960*/  IMAD.X R3, RZ, RZ, R0, P0 ;  /* 0x000000ffff037224 */ /* 0x000fe200000e0600 */
[----:B------:R-:W-:Y:S02]  /*18970*/  ISETP.LT.OR P0, PT, R5, 0x1, P5 ;  /* 0x000000010500780c */ /* 0x000fe40002f01670 */
[----:B------:R-:W-:Y:S01]  /*18980*/  LEA R0, R8, R17, 0x1 ;  /* 0x0000001108007211 */ /* 0x000fe200078e08ff */
        /* <DEDUP_REMOVED lines=10> */
.L_x_2387:
        /* <DEDUP_REMOVED lines=14> */
.L_x_2388:
[----:B------:R-:W-:Y:S02]  /*18b10*/  IADD3.X R3, RZ, R7, RZ, P0, !PT ;  /* 0x00000007ff037210 */ /* 0x000fe400007fe4ff */
        /* <DEDUP_REMOVED lines=11> */
.L_x_2389:
        /* <DEDUP_REMOVED lines=14> */
.L_x_2390:
        /* <DEDUP_REMOVED lines=12> */
.L_x_2391:
        /* <DEDUP_REMOVED lines=14> */
.L_x_2392:
        /* <DEDUP_REMOVED lines=12> */
.L_x_2393:
        /* <DEDUP_REMOVED lines=9> */
.L_x_2307:
[----:B------:R-:W-:Y:S01]  /*18fa0*/  BSSY B0, `(.L_x_2395) ;  /* 0x0000008000007945 */ /* 0x000fe20003800000 */
[----:B------:R-:W-:Y:S01]  /*18fb0*/  MOV R13, R34 ;  /* 0x00000022000d7202 */ /* 0x000fe20000000f00 */
[----:B------:R-:W-:Y:S02]  /*18fc0*/  IMAD.MOV.U32 R12, RZ, RZ, RZ ;  /* 0x000000ffff0c7224 */ /* 0x000fe400078e00ff */
[----:B------:R-:W-:Y:S02]  /*18fd0*/  IMAD.MOV.U32 R11, RZ, RZ, 0x1f ;  /* 0x0000001fff0b7424 */ /* 0x000fe400078e00ff */
[----:B------:R-:W-:-:S07]  /*18fe0*/  IMAD.MOV.U32 R15, RZ, RZ, -0x1 ;  /* 0xffffffffff0f7424 */ /* 0x000fce00078e00ff */
[----:B-----5:R-:W-:Y:S05]  /*18ff0*/  WARPSYNC.COLLECTIVE R15, `(.L_x_2396) ;  /* 0x000000000f087348 */ /* 0x020fea0003c00000 */
[----:B------:R0:W1:Y:S02]  /*19000*/  SHFL.IDX P6, R14, R13, R12, R11 ;  /* 0x0000000c0d0e7389 */ /* 0x00006400000c000b */
[----:B01---5:R-:W-:Y:S01]  /*19010*/  ENDCOLLECTIVE ;  /* 0x000000000000791b */ /* 0x023fe20003800000 */
.L_x_2396:
[----:B------:R-:W-:Y:S05]  /*19020*/  BSYNC B0 ;  /* 0x0000000000007941 */ /* 0x000fea0003800000 */
.L_x_2395:
[----:B------:R-:W-:Y:S05]  /*19030*/  BRA `(.L_x_2397) ;  /* 0xffffffcc00d07947 */ /* 0x000fea000383ffff */
.L_x_2310:
[----:B-1----:R1:W2:Y:S02]  /*19040*/  SYNCS.PHASECHK.TRANS64.TRYWAIT P0, [R4+URZ+0x38820], R0 ;  /* 0x03882000040075a7 */ /* 0x0022a4000800017f */
[----:B--2---:R-:W-:Y:S05]  /*19050*/  @!P0 NANOSLEEP.SYNCS 0x989680 ;  /* 0x009896800000895d */ /* 0x004fea0003900000 */
[----:B------:R-:W2:Y:S02]  /*19060*/  @!P0 SYNCS.PHASECHK.TRANS64 P0, [R4+URZ+0x38820], R0 ;  /* 0x03882000040085a7 */ /* 0x000ea4000800007f */
[----:B--2---:R-:W-:Y:S05]  /*19070*/  @!P0 BRA `(.L_x_2310) ;  /* 0xfffffffc00f08947 */ /* 0x004fea000383ffff */
[----:B------:R-:W-:Y:S05]  /*19080*/  BRA `(.L_x_2398) ;  /* 0xffffffd000187947 */ /* 0x000fea000383ffff */
.L_x_2311:
[----:B------:R-:W2:Y:S01]  /*19090*/  S2R R2, SR_TID.X ;  /* 0x0000000000027919 */ /* 0x000ea20000002100 */
[----:B------:R-:W-:Y:S01]  /*190a0*/  BSSY B0, `(.L_x_2399) ;  /* 0x000000a000007945 */ /* 0x000fe20003800000 */
[----:B------:R-:W-:Y:S01]  /*190b0*/  MOV R12, RZ ;  /* 0x000000ff000c7202 */ /* 0x000fe20000000f00 */
[----:B------:R-:W-:Y:S02]  /*190c0*/  IMAD.MOV.U32 R11, RZ, RZ, 0x1f ;  /* 0x0000001fff0b7424 */ /* 0x000fe400078e00ff */
[----:B------:R-:W-:Y:S01]  /*190d0*/  IMAD.MOV.U32 R15, RZ, RZ, -0x1 ;  /* 0xffffffffff0f7424 */ /* 0x000fe200078e00ff */
[----:B--2---:R-:W-:-:S04]  /*190e0*/  SHF.R.U32.HI R2, RZ, 0x5, R2 ;  /* 0x00000005ff027819 */ /* 0x004fc80000011602 */
[----:B------:R-:W-:-:S05]  /*190f0*/  LOP3.LUT R2, R2, 0x3, RZ, 0xc0, !PT ;  /* 0x0000000302027812 */ /* 0x000fca00078ec0ff */
[----:B------:R-:W-:-:S07]  /*19100*/  IMAD.MOV.U32 R13, RZ, RZ, R2 ;  /* 0x000000ffff0d7224 */ /* 0x000fce00078e0002 */
[----:B01---5:R-:W-:Y:S05]  /*19110*/  WARPSYNC.COLLECTIVE R15, `(.L_x_2400) ;  /* 0x000000000f087348 */ /* 0x023fea0003c00000 */
[----:B------:R2:W3:Y:S02]  /*19120*/  SHFL.IDX P6, R14, R13, R12, R11 ;  /* 0x0000000c0d0e7389 */ /* 0x0004e400000c000b */
[----:B0123-5:R-:W-:Y:S01]  /*19130*/  ENDCOLLECTIVE ;  /* 0x000000000000791b */ /* 0x02ffe20003800000 */
.L_x_2400:
[----:B------:R-:W-:Y:S05]  /*19140*/  BSYNC B0 ;  /* 0x0000000000007941 */ /* 0x000fea0003800000 */
.L_x_2399:
[----:B------:R-:W-:Y:S05]  /*19150*/  BRA `(.L_x_2401) ;  /* 0xffffffd000007947 */ /* 0x000fea000383ffff */
.L_x_2314:
[----:B------:R-:W-:Y:S01]  /*19160*/  BSSY B1, `(.L_x_2402) ;  /* 0x0000006000017945 */ /* 0x000fe20003800000 */
[----:B------:R-:W-:-:S07]  /*19170*/  IMAD.MOV.U32 R15, RZ, RZ, -0x1 ;  /* 0xffffffffff0f7424 */ /* 0x000fce00078e00ff */
[----:B01---5:R-:W-:Y:S05]  /*19180*/  WARPSYNC.COLLECTIVE R15, `(.L_x_2403) ;  /* 0x000000000f0c7348 */ /* 0x023fea0003c00000 */
[----:B------:R-:W-:Y:S02]  /*19190*/  ELECT P6, UR62, PT ;  /* 0x00000000003e782f */ /* 0x000fe400038c0000 */
[----:B------:R-:W-:Y:S01]  /*191a0*/  MOV R14, UR62 ;  /* 0x0000003e000e7c02 */ /* 0x000fe20008000f00 */
[----:B01---5:R-:W-:Y:S10]  /*191b0*/  ENDCOLLECTIVE ;  /* 0x000000000000791b */ /* 0x023ff40003800000 */
.L_x_2403:
[----:B------:R-:W-:Y:S05]  /*191c0*/  BSYNC B1 ;  /* 0x0000000000017941 */ /* 0x000fea0003800000 */
.L_x_2402:
[----:B------:R-:W-:Y:S05]  /*191d0*/  BRA `(.L_x_2404) ;  /* 0xffffffcc00f87947 */ /* 0x000fea000383ffff */
.L_x_2316:
[----:B-1----:R1:W2:Y:S02]  /*191e0*/  SYNCS.PHASECHK.TRANS64.TRYWAIT P1, [R5+URZ+0x38840], R0 ;  /* 0x03884000050075a7 */ /* 0x0022a4000802017f */
[----:B--2---:R-:W-:Y:S05]  /*191f0*/  @!P1 NANOSLEEP.SYNCS 0x989680 ;  /* 0x009896800000995d */ /* 0x004fea0003900000 */
[----:B------:R-:W2:Y:S02]  /*19200*/  @!P1 SYNCS.PHASECHK.TRANS64 P1, [R5+URZ+0x38840], R0 ;  /* 0x03884000050095a7 */ /* 0x000ea4000802007f */
[----:B--2---:R-:W-:Y:S05]  /*19210*/  @!P1 BRA `(.L_x_2316) ;  /* 0xfffffffc00f09947 */ /* 0x004fea000383ffff */
[----:B------:R-:W-:Y:S05]  /*19220*/  BRA `(.L_x_2405) ;  /* 0xffffffd000207947 */ /* 0x000fea000383ffff */
.L_x_2318:
[----:B--2---:R2:W3:Y:S02]  /*19230*/  SYNCS.PHASECHK.TRANS64.TRYWAIT P1, [R23+URZ+0x38840], R2 ;  /* 0x03884002170075a7 */ /* 0x0044e4000802017f */
[----:B---3--:R-:W-:Y:S05]  /*19240*/  @!P1 NANOSLEEP.SYNCS 0x989680 ;  /* 0x009896800000995d */ /* 0x008fea0003900000 */
[----:B------:R-:W3:Y:S02]  /*19250*/  @!P1 SYNCS.PHASECHK.TRANS64 P1, [R23+URZ+0x38840], R2 ;  /* 0x03884002170095a7 */ /* 0x000ee4000802007f */
[----:B---3--:R-:W-:Y:S05]  /*19260*/  @!P1 BRA `(.L_x_2318) ;  /* 0xfffffffc00f09947 */ /* 0x008fea000383ffff */
[----:B------:R-:W-:Y:S05]  /*19270*/  BRA `(.L_x_2406) ;  /* 0xffffffd0002c7947 */ /* 0x000fea000383ffff */
.L_x_2320:
[----:B---3--:R3:W4:Y:S02]  /*19280*/  SYNCS.PHASECHK.TRANS64.TRYWAIT P1, [R5+URZ+0x38860], R0 ;  /* 0x03886000050075a7 */ /* 0x008724000802017f */
[----:B----4-:R-:W-:Y:S05]  /*19290*/  @!P1 NANOSLEEP.SYNCS 0x989680 ;  /* 0x009896800000995d */ /* 0x010fea0003900000 */
[----:B------:R-:W4:Y:S02]  /*192a0*/  @!P1 SYNCS.PHASECHK.TRANS64 P1, [R5+URZ+0x38860], R0 ;  /* 0x03886000050095a7 */ /* 0x000f24000802007f */
[----:B----4-:R-:W-:Y:S05]  /*192b0*/  @!P1 BRA `(.L_x_2320) ;  /* 0xfffffffc00f09947 */ /* 0x010fea000383ffff */
[----:B------:R-:W-:Y:S05]  /*192c0*/  BRA `(.L_x_2407) ;  /* 0xffffffd000287947 */ /* 0x000fea000383ffff */
.L_x_2408:
        /* <DEDUP_REMOVED lines=11> */
.L_x_3300:


//--------------------- .text._ZN7cutlass13device_kernelIN5flash11enable_sm90INS1_16FlashAttnFwdSm90INS1_25CollectiveMainloopFwdSm90ILi2EN4cute5tupleIJNS5_1CILi1EEES8_S8_EEENS6_IJNS7_ILi128EEENS7_ILi80EEENS7_ILi256EEEEEELi256ENS_10bfloat16_tEfNS_4arch4Sm90ELb1ELb0ELb1ELb1ELb1ELb0ELb0ELb1ELb1ELb1ELb0ELb0EEENS1_21CollectiveEpilogueFwdINS6_IJSA_SC_SB_EEES9_SE_SG_Li256ELb1ELb1ELb0ELb0EEENS1_36VarlenDynamicPersistentTileSchedulerILi128ELi80ELi256ELi128ELb0ELb1ELb1ELb1ELb1ELb1EEEEEEEEEvNT_6ParamsE --------------------------
	.section	.text._ZN7cutlass13device_kernelIN5flash11enable_sm90INS1_16FlashAttnFwdSm90INS1_25CollectiveMainloopFwdSm90ILi2EN4cute5tupleIJNS5_1CILi1EEES8_S8_EEENS6_IJNS7_ILi128EEENS7_ILi80EEENS7_ILi256EEEEEELi256ENS_10bfloat16_tEfNS_4arch4Sm90ELb1ELb0ELb1ELb1ELb1ELb0ELb0ELb1ELb1ELb1ELb0ELb0EEENS1_21CollectiveEpilogueFwdINS6_IJSA_SC_SB_EEES9_SE_SG_Li256ELb1ELb1ELb0ELb0EEENS1_36VarlenDynamicPersistentTileSchedulerILi128ELi80ELi256ELi128ELb0ELb1ELb1ELb1ELb1ELb1EEEEEEEEEvNT_6ParamsE,"ax",@progbits
	.align	128
.text._ZN7cutlass13device_kernelIN5flash11enable_sm90INS1_16FlashAttnFwdSm90INS1_25CollectiveMainloopFwdSm90ILi2EN4cute5tupleIJNS5_1CILi1EEES8_S8_EEENS6_IJNS7_ILi128EEENS7_ILi80EEENS7_ILi256EEEEEELi256ENS_10bfloat16_tEfNS_4arch4Sm90ELb1ELb0ELb1ELb1ELb1ELb0ELb0ELb1ELb1ELb1ELb0ELb0EEENS1_21CollectiveEpilogueFwdINS6_IJSA_SC_SB_EEES9_SE_SG_Li256ELb1ELb1ELb0ELb0EEENS1_36VarlenDynamicPersistentTileSchedulerILi128ELi80ELi256ELi128ELb0ELb1ELb1ELb1ELb1ELb1EEEEEEEEEvNT_6ParamsE:
        .type           _ZN7cutlass13device_kernelIN5flash11enable_sm90INS1_16FlashAttnFwdSm90INS1_25CollectiveMainloopFwdSm90ILi2EN4cute5tupleIJNS5_1CILi1EEES8_S8_EEENS6_IJNS7_ILi128EEENS7_ILi80EEENS7_ILi256EEEEEELi256ENS_10bfloat16_tEfNS_4arch4Sm90ELb1ELb0ELb1ELb1ELb1ELb0ELb0ELb1ELb1ELb1ELb0ELb0EEENS1_21CollectiveEpilogueFwdINS6_IJSA_SC_SB_EEES9_SE_SG_Li256ELb1ELb1ELb0ELb0EEENS1_36VarlenDynamicPersistentTileSchedulerILi128ELi80ELi256ELi128ELb0ELb1ELb1ELb1ELb1ELb1EEEEEEEEEvNT_6ParamsE,@function
        .size           _ZN7cutlass13device_kernelIN5flash11enable_sm90INS1_16FlashAttnFwdSm90INS1_25CollectiveMainloopFwdSm90ILi2EN4cute5tupleIJNS5_1CILi1EEES8_S8_EEENS6_IJNS7_ILi128EEENS7_ILi80EEENS7_ILi256EEEEEELi256ENS_10bfloat16_tEfNS_4arch4Sm90ELb1ELb0ELb1ELb1ELb1ELb0ELb0ELb1ELb1ELb1ELb0ELb0EEENS1_21CollectiveEpilogueFwdINS6_IJSA_SC_SB_EEES9_SE_SG_Li256ELb1ELb1ELb0ELb0EEENS1_36VarlenDynamicPersistentTileSchedulerILi128ELi80ELi256ELi128ELb0ELb1ELb1ELb1ELb1ELb1EEEEEEEEEvNT_6ParamsE,(.L_x_3301 - _ZN7cutlass13device_kernelIN5flash11enable_sm90INS1_16FlashAttnFwdSm90INS1_25CollectiveMainloopFwdSm90ILi2EN4cute5tupleIJNS5_1CILi1EEES8_S8_EEENS6_IJNS7_ILi128EEENS7_ILi80EEENS7_ILi256EEEEEELi256ENS_10bfloat16_tEfNS_4arch4Sm90ELb1ELb0ELb1ELb1ELb1ELb0ELb0ELb1ELb1ELb1ELb0ELb0EEENS1_21CollectiveEpilogueFwdINS6_IJSA_SC_SB_EEES9_SE_SG_Li256ELb1ELb1ELb0ELb0EEENS1_36VarlenDynamicPersistentTileSchedulerILi128ELi80ELi256ELi128ELb0ELb1ELb1ELb1ELb1ELb1EEEEEEEEEvNT_6ParamsE)
        .other          _ZN7cutlass13device_kernelIN5flash11enable_sm90INS1_16FlashAttnFwdSm90INS1_25CollectiveMainloopFwdSm90ILi2EN4cute5tupleIJNS5_1CILi1EEES8_S8_EEENS6_IJNS7_ILi128EEENS7_ILi80EEENS7_ILi256EEEEEELi256ENS_10bfloat16_tEfNS_4arch4Sm90ELb1ELb0ELb1ELb1ELb1ELb0ELb0ELb1ELb1ELb1ELb0ELb0EEENS1_21CollectiveEpilogueFwdINS6_IJSA_SC_SB_EEES9_SE_SG_Li256ELb1ELb1ELb0ELb0EEENS1_36VarlenDynamicPersistentTileSchedulerILi128ELi80ELi256ELi128ELb0ELb1ELb1ELb1ELb1ELb1EEEEEEEEEvNT_6ParamsE,@"STO_CUDA_ENTRY STV_DEFAULT"
_ZN7cutlass13device_kernelIN5flash11enable_sm90INS1_16FlashAttnFwdSm90INS1_25CollectiveMainloopFwdSm90ILi2EN4cute5tupleIJNS5_1CILi1EEES8_S8_EEENS6_IJNS7_ILi128EEENS7_ILi80EEENS7_ILi256EEEEEELi256ENS_10bfloat16_tEfNS_4arch4Sm90ELb1ELb0ELb1ELb1ELb1ELb0ELb0ELb1ELb1ELb1ELb0ELb0EEENS1_21CollectiveEpilogueFwdINS6_IJSA_SC_SB_EEES9_SE_SG_Li256ELb1ELb1ELb0ELb0EEENS1_36VarlenDynamicPersistentTileSchedulerILi128ELi80ELi256ELi128ELb0ELb1ELb1ELb1ELb1ELb1EEEEEEEEEvNT_6ParamsE:
        /* <DEDUP_REMOVED lines=45> */
.L_x_2409:
        /* <DEDUP_REMOVED lines=22> */
.L_x_2410:
        /* <DEDUP_REMOVED lines=18> */
.L_x_2411:
        /* <DEDUP_REMOVED lines=22> */
.L_x_2412:
        /* <DEDUP_REMOVED lines=23> */
.L_x_2413:
        /* <DEDUP_REMOVED lines=10> */
.L_x_2415:
        /* <DEDUP_REMOVED lines=18> */
[----:B------:R-:W0:Y:S02]  /*09e0*/  S2R R0, SR_TID.X ;  /* 0x0000000000007919 */ /* 0x000e240000002100 */
[----:B0-----:R-:W-:-:S05]  /*09f0*/  VIADD R12, R0, 0xffffff80 ;  /* 0xffffff80000c7836 */ /* 0x001fca0000000000 */
        /* <DEDUP_REMOVED lines=9> */
[C---:B------:R-:W-:Y:S01]  /*0a90*/  IMAD.IADD R4, R12.reuse, 0x1, -R4 ;  /* 0x000000010c047824 */ /* 0x040fe200078e0a04 */
[----:B------:R-:W-:Y:S02]  /*0aa0*/  LOP3.LUT R5, R5, 0xfffffc00, RZ, 0xc0, !PT ;  /* 0xfffffc0005057812 */ /* 0x000fe400078ec0ff */
[----:B------:R-:W-:Y:S01]  /*0ab0*/  LOP3.LUT R3, R3, 0x1ffffffe, RZ, 0xc0, !PT ;  /* 0x1ffffffe03037812 */ /* 0x000fe200078ec0ff */
[----:B------:R-:W-:Y:S01]  /*0ac0*/  IMAD.IADD R11, R12, 0x1, -R11 ;  /* 0x000000010c0b7824 */ /* 0x000fe200078e0a0b */
[----:B------:R-:W-:-:S03]  /*0ad0*/  LEA R4, R4, R5, 0x6 ;  /* 0x0000000504047211 */ /* 0x000fc600078e30ff */
[----:B------:R-:W-:Y:S01]  /*0ae0*/  IMAD.IADD R3, R6, 0x1, -R3 ;  /* 0x0000000106037824 */ /* 0x000fe200078e0a03 */
[----:B------:R-:W-:-:S03]  /*0af0*/  LEA.HI R5, R11, R11, RZ, 0x1 ;  /* 0x0000000b0b057211 */ /* 0x000fc600078f08ff */
[----:B------:R-:W-:Y:S01]  /*0b00*/  IMAD R3, R3, 0x8, R4 ;  /* 0x0000000803037824 */ /* 0x000fe200078e0204 */
[----:B------:R-:W-:-:S04]  /*0b10*/  LOP3.LUT R6, R5, 0x1ffffffe, RZ, 0xc0, !PT ;  /* 0x1ffffffe05067812 */ /* 0x000fc800078ec0ff */
[----:B------:R0:W-:Y:S01]  /*0b20*/  STL [R1+0x4], R3 ;  /* 0x0000040301007387 */ /* 0x0001e20000100800 */
[----:B------:R-:W-:Y:S01]  /*0b30*/  IMAD.IADD R6, R11, 0x1, -R6 ;  /* 0x000000010b067824 */ /* 0x000fe200078e0a06 */
[----:B--2---:R-:W-:Y:S02]  /*0b40*/  R2UR UR4, R2 ;  /* 0x00000000020472ca */ /* 0x004fe400000e0000 */
[CC--:B------:R-:W-:Y:S02]  /*0b50*/  LEA.HI R2, R0.reuse, R12.reuse, RZ, 0x7 ;  /* 0x0000000c00027211 */ /* 0x0c0fe400078f38ff */
[----:B------:R-:W-:Y:S02]  /*0b60*/  LEA.HI R0, R0, R12, RZ, 0x3 ;  /* 0x0000000c00007211 */ /* 0x000fe400078f18ff */
[----:B------:R-:W-:Y:S02]  /*0b70*/  LOP3.LUT R226, R2, 0xffffff80, RZ, 0xc0, !PT ;  /* 0xffffff8002e27812 */ /* 0x000fe400078ec0ff */
[----:B------:R-:W-:-:S02]  /*0b80*/  SHF.R.S32.HI R227, RZ, 0x7, R2 ;  /* 0x00000007ffe37819 */ /* 0x000fc40000011402 */
[----:B------:R-:W-:Y:S01]  /*0b90*/  LOP3.LUT R220, R0, 0xfffffff8, RZ, 0xc0, !PT ;  /* 0xfffffff800dc7812 */ /* 0x000fe200078ec0ff */
[----:B------:R-:W-:Y:S01]  /*0ba0*/  IMAD.IADD R226, R12, 0x1, -R226 ;  /* 0x000000010ce27824 */ /* 0x000fe200078e0ae2 */
[----:B------:R-:W-:Y:S01]  /*0bb0*/  LEA.HI R2, R2, R227, RZ, 0x1 ;  /* 0x000000e302027211 */ /* 0x000fe200078f08ff */
[----:B------:R-:W-:Y:S01]  /*0bc0*/  ULOP3.LUT UR7, UR4, 0x1, URZ, 0xfc, !UPT ;  /* 0x0000000104077892 */ /* 0x000fe2000f8efc3f */
[----:B------:R-:W-:Y:S02]  /*0bd0*/  IADD3 R220, R12, -R220, RZ ;  /* 0x800000dc0cdc7210 */ /* 0x000fe40007ffe0ff */
[----:B------:R-:W-:Y:S01]  /*0be0*/  SHF.R.S32.HI R7, RZ, 0x1f, R226 ;  /* 0x0000001fff077819 */ /* 0x000fe200000114e2 */
[----:B------:R-:W-:Y:S01]  /*0bf0*/  UMOV UR4, URZ ;  /* 0x0000003f00047c82 */ /* 0x000fe20008000000 */
[----:B------:R-:W-:Y:S01]  /*0c00*/  LOP3.LUT R2, R2, 0x3fffffe, RZ, 0xc0, !PT ;  /* 0x03fffffe02027812 */ /* 0x000fe200078ec0ff */
[----:B------:R-:W-:Y:S01]  /*0c10*/  IMAD.SHL.U32 R22, R220, 0x8, RZ ;  /* 0x00000008dc167824 */ /* 0x000fe200078e00ff */
[CC--:B------:R-:W-:Y:S01]  /*0c20*/  LEA.HI R8, R7.reuse, R226.reuse, RZ, 0x2 ;  /* 0x000000e207087211 */ /* 0x0c0fe200078f10ff */
[----:B0-----:R-:W-:Y:S01]  /*0c30*/  IMAD.U32 R3, RZ, RZ, UR7 ;  /* 0x00000007ff037e24 */ /* 0x001fe2000f8e00ff */
[----:B------:R-:W-:Y:S01]  /*0c40*/  LEA.HI R7, R7, R226, RZ, 0x5 ;  /* 0x000000e207077211 */ /* 0x000fe200078f28ff */
[----:B------:R-:W-:Y:S01]  /*0c50*/  IMAD.IADD R2, R227, 0x1, -R2 ;  /* 0x00000001e3027824 */ /* 0x000fe200078e0a02 */
[--C-:B------:R-:W-:Y:S01]  /*0c60*/  SHF.R.S32.HI R9, RZ, 0x2, R8.reuse ;  /* 0x00000002ff097819 */ /* 0x100fe20000011408 */
[C---:B------:R-:W-:Y:S01]  /*0c70*/  VIADD R217, R22.reuse, 0x80 ;  /* 0x0000008016d97836 */ /* 0x040fe20000000000 */
[----:B------:R-:W-:Y:S01]  /*0c80*/  SHF.R.S32.HI R10, RZ, 0x1f, R8 ;  /* 0x0000001fff0a7819 */ /* 0x000fe20000011408 */
[----:B------:R-:W-:Y:S01]  /*0c90*/  VIADD R219, R22, 0xc0 ;  /* 0x000000c016db7836 */ /* 0x000fe20000000000 */
[----:B------:R-:W-:Y:S01]  /*0ca0*/  SHF.R.S32.HI R7, RZ, 0x5, R7 ;  /* 0x00000005ff077819 */ /* 0x000fe20000011407 */
[----:B------:R-:W-:Y:S01]  /*0cb0*/  IMAD.U32 R225, RZ, RZ, UR4 ;  /* 0x00000004ffe17e24 */ /* 0x000fe2000f8e00ff */
[----:B------:R-:W-:Y:S01]  /*0cc0*/  LEA.HI R10, R10, R9, RZ, 0x3 ;  /* 0x000000090a0a7211 */ /* 0x000fe200078f18ff */
[----:B------:R-:W-:Y:S01]  /*0cd0*/  IMAD.U32 R17, RZ, RZ, UR4 ;  /* 0x00000004ff117e24 */ /* 0x000fe2000f8e00ff */
[----:B------:R-:W-:-:S02]  /*0ce0*/  LOP3.LUT R215, R8, 0x7ffffffc, RZ, 0xc0, !PT ;  /* 0x7ffffffc08d77812 */ /* 0x000fc400078ec0ff */
[----:B------:R-:W-:Y:S02]  /*0cf0*/  LOP3.LUT R10, R10, 0xfffffff8, RZ, 0xc0, !PT ;  /* 0xfffffff80a0a7812 */ /* 0x000fe400078ec0ff */
[----:B------:R-:W-:Y:S01]  /*0d00*/  IADD3 R218, R22, 0x40, RZ ;  /* 0x0000004016da7810 */ /* 0x000fe20007ffe0ff */
[----:B------:R-:W-:Y:S01]  /*0d10*/  IMAD.IADD R215, R226, 0x1, -R215 ;  /* 0x00000001e2d77824 */ /* 0x000fe200078e0ad7 */
[----:B------:R-:W-:Y:S01]  /*0d20*/  SHF.R.S32.HI R224, RZ, 0x3, R0 ;  /* 0x00000003ffe07819 */ /* 0x000fe20000011400 */
[----:B------:R-:W-:Y:S01]  /*0d30*/  IMAD.IADD R10, R9, 0x1, -R10 ;  /* 0x00000001090a7824 */ /* 0x000fe200078e0a0a */
[----:B------:R-:W-:Y:S02]  /*0d40*/  SHF.R.S32.HI R0, RZ, 0x1f, R22 ;  /* 0x0000001fff007819 */ /* 0x000fe40000011416 */
[----:B------:R-:W-:Y:S01]  /*0d50*/  SHF.R.S32.HI R4, RZ, 0x1f, R218 ;  /* 0x0000001fff047819 */ /* 0x000fe200000114da */
[----:B------:R-:W-:Y:S01]  /*0d60*/  IMAD R7, R7, 0x10, R10 ;  /* 0x0000001007077824 */ /* 0x000fe200078e020a */
[----:B------:R-:W-:-:S03]  /*0d70*/  SHF.R.S32.HI R0, RZ, 0x1f, R219 ;  /* 0x0000001fff007819 */ /* 0x000fc600000114db */
[----:B------:R-:W-:Y:S02]  /*0d80*/  IMAD R2, R2, 0x40, R7 ;  /* 0x0000004002027824 */ /* 0x000fe400078e0207 */
[----:B------:R-:W-:Y:S02]  /*0d90*/  IMAD.MOV.U32 R7, RZ, RZ, R15 ;  /* 0x000000ffff077224 */ /* 0x000fe400078e000f */
[----:B------:R-:W-:Y:S01]  /*0da0*/  IMAD R216, R6, 0x8, R2 ;  /* 0x0000000806d87824 */ /* 0x000fe200078e0202 */
[----:B------:R-:W-:Y:S04]  /*0db0*/  STL [R1], R2 ;  /* 0x0000000201007387 */ /* 0x000fe80000100800 */
[----:B------:R0:W-:Y:S02]  /*0dc0*/  STL [R1+0x8], R3 ;  /* 0x0000080301007387 */ /* 0x0001e40000100800 */
[----:B0-----:R-:W-:-:S07]  /*0dd0*/  SHF.R.S32.HI R3, RZ, 0x1f, R217 ;  /* 0x0000001fff037819 */ /* 0x001fce00000114d9 */
.L_x_2475:
[----:B012---:R-:W0:Y:S01]  /*0de0*/  LDC.64 R2, c[0x0][0xc88] ;  /* 0x00032200ff027b82 */ /* 0x007e220000000a00 */
[----:B------:R-:W-:Y:S01]  /*0df0*/  ULDC.64 UR8, c[0x0][0xa28] ;  /* 0x00028a0000087ab9 */ /* 0x000fe20000000a00 */
[----:B------:R-:W-:Y:S01]  /*0e00*/  ULDC.64 UR10, c[0x0][0xa18] ;  /* 0x00028600000a7ab9 */ /* 0x000fe20000000a00 */
[----:B0-----:R-:W-:-:S06]  /*0e10*/  IMAD.WIDE R2, R7, 0x4, R2 ;  /* 0x0000000407027825 */ /* 0x001fcc00078e0202 */
[----:B------:R-:W2:Y:S01]  /*0e20*/  LDG.E R2, desc[UR38][R2.64] ;  /* 0x0000002602027981 */ /* 0x000ea2000c1e1900 */
        /* <DEDUP_REMOVED lines=9> */
[----:B------:R-:W-:-:S04]  /*0ec0*/  @UP0 ULEA UR8, UP2, UR4, UR8, 0x2 ;  /* 0x0000000804080291 */ /* 0x000fc8000f84103f */
[----:B------:R-:W-:Y:S02]  /*0ed0*/  @UP0 ULEA.HI.X UR9, UR4, UR9, UR7, 0x2, UP2 ;  /* 0x0000000904090291 */ /* 0x000fe400090f1407 */
[----:B------:R-:W-:Y:S01]  /*0ee0*/  MOV R223, UR7 ;  /* 0x0000000700df7c02 */ /* 0x000fe20008000f00 */
[----:B------:R-:W-:Y:S01]  /*0ef0*/  @UP1 ULEA UR10, UP0, UR4, UR10, 0x2 ;  /* 0x0000000a040a1291 */ /* 0x000fe2000f80103f */
[----:B------:R-:W-:-:S03]  /*0f00*/  IMAD.U32 R2, RZ, RZ, UR8 ;  /* 0x00000008ff027e24 */ /* 0x000fc6000f8e00ff */
[----:B------:R-:W-:Y:S01]  /*0f10*/  @UP1 ULEA.HI.X UR11, UR4, UR11, UR7, 0x2, UP0 ;  /* 0x0000000b040b1291 */ /* 0x000fe200080f1407 */
[----:B------:R-:W-:Y:S01]  /*0f20*/  IMAD.U32 R3, RZ, RZ, UR9 ;  /* 0x00000009ff037e24 */ /* 0x000fe2000f8e00ff */
[----:B------:R-:W-:Y:S01]  /*0f30*/  ULDC.64 UR8, c[0x0][0x418] ;  /* 0x0001060000087ab9 */ /* 0x000fe20000000a00 */
[----:B------:R-:W-:Y:S01]  /*0f40*/  IMAD.U32 R4, RZ, RZ, UR10 ;  /* 0x0000000aff047e24 */ /* 0x000fe2000f8e00ff */
[----:B------:R-:W-:Y:S02]  /*0f50*/  ULDC UR7, c[0x0][0x424] ;  /* 0x0001090000077ab9 */ /* 0x000fe40000000800 */
[----:B------:R-:W-:Y:S01]  /*0f60*/  IMAD.U32 R5, RZ, RZ, UR11 ;  /* 0x0000000bff057e24 */ /* 0x000fe2000f8e00ff */
[----:B------:R-:W2:Y:S01]  /*0f70*/  @P0 LDG.E R2, desc[UR38][R2.64] ;  /* 0x0000002602020981 */ /* 0x000ea2000c1e1900 */
[----:B------:R-:W-:Y:S01]  /*0f80*/  UISETP.NE.U32.AND UP0, UPT, UR8, URZ, UPT ;  /* 0x0000003f0800728c */ /* 0x000fe2000bf05070 */
[----:B------:R-:W-:Y:S02]  /*0f90*/  ULDC.64 UR10, c[0x0][0xa20] ;  /* 0x00028800000a7ab9 */ /* 0x000fe40000000a00 */
[----:B---3--:R-:W3:Y:S01]  /*0fa0*/  @P2 LDG.E R4, desc[UR38][R4.64] ;  /* 0x0000002604042981 */ /* 0x008ee2000c1e1900 */
[----:B------:R-:W-:Y:S01]  /*0fb0*/  UISETP.NE.AND.EX UP0, UPT, UR9, URZ, UPT, UP0 ;  /* 0x0000003f0900728c */ /* 0x000fe2000bf05300 */
[----:B------:R-:W-:Y:S01]  /*0fc0*/  ISETP.NE.U32.AND P1, PT, RZ, UR10, PT ;  /* 0x0000000aff007c0c */ /* 0x000fe2000bf25070 */
[----:B------:R-:W-:Y:S01]  /*0fd0*/  ULDC UR8, c[0x0][0x2f0] ;  /* 0x0000bc0000087ab9 */ /* 0x000fe20000000800 */
[----:B------:R-:W-:Y:S01]  /*0fe0*/  UMOV UR4, URZ ;  /* 0x0000003f00047c82 */ /* 0x000fe20008000000 */
[----:B------:R-:W-:Y:S01]  /*0ff0*/  USEL UR7, UR7, 0x1, UP0 ;  /* 0x0000000107077887 */ /* 0x000fe20008000000 */
[----:B------:R-:W-:Y:S01]  /*1000*/  ISETP.NE.AND.EX P1, PT, RZ, UR11, PT, P1 ;  /* 0x0000000bff007c0c */ /* 0x000fe2000bf25310 */
[----:B------:R-:W-:-:S02]  /*1010*/  IMAD.U32 R222, RZ, RZ, UR6 ;  /* 0x00000006ffde7e24 */ /* 0x000fc4000f8e00ff */
[----:B------:R-:W-:Y:S01]  /*1020*/  UIMAD UR8, UR7, UR8, URZ ;  /* 0x00000008070872a4 */ /* 0x000fe2000f8e023f */
[----:B--2---:R-:W-:Y:S02]  /*1030*/  @P0 R2UR UR4, R2 ;  /* 0x00000000020402ca */ /* 0x004fe400000e0000 */
[----:B---3--:R-:W-:-:S13]  /*1040*/  @P2 R2UR UR7, R4 ;  /* 0x00000000040722ca */ /* 0x008fda00000e0000 */
[----:B------:R-:W-:Y:S01]  /*1050*/  IMAD.U32 R23, RZ, RZ, UR7 ;  /* 0x00000007ff177e24 */ /* 0x000fe2000f8e00ff */
[----:B----4-:R-:W-:Y:S06]  /*1060*/  @P2 BRA `(.L_x_2416) ;  /* 0x0000000000442947 */ /* 0x010fec0003800000 */
[----:B------:R-:W-:Y:S02]  /*1070*/  ULDC.64 UR6, c[0x0][0xa00] ;  /* 0x0002800000067ab9 */ /* 0x000fe40000000a00 */
[----:B------:R-:W-:Y:S01]  /*1080*/  ISETP.NE.U32.AND P0, PT, RZ, UR6, PT ;  /* 0x00000006ff007c0c */ /* 0x000fe2000bf05070 */
[----:B------:R-:W-:Y:S02]  /*1090*/  ULDC UR6, c[0x0][0x288] ;  /* 0x0000a20000067ab9 */ /* 0x000fe40000000800 */
[----:B------:R-:W-:Y:S02]  /*10a0*/  MOV R23, UR6 ;  /* 0x0000000600177c02 */ /* 0x000fe40008000f00 */
        /* <DEDUP_REMOVED lines=11> */
[----:B------:R-:W-:-:S06]  /*1160*/  UIADD3 UR6, -UR6, UR7, URZ ;  /* 0x0000000706067290 */ /* 0x000fcc000fffe13f */
[----:B------:R-:W-:-:S07]  /*1170*/  IMAD.U32 R23, RZ, RZ, UR6 ;  /* 0x00000006ff177e24 */ /* 0x000fce000f8e00ff */
.L_x_2416:
[----:B------:R-:W-:Y:S05]  /*1180*/  @!P1 BRA `(.L_x_2417) ;  /* 0x0000000000249947 */ /* 0x000fea0003800000 */
[----:B------:R-:W-:Y:S02]  /*1190*/  R2UR UR7, R221 ;  /* 0x00000000dd0772ca */ /* 0x000fe400000e0000 */
[----:B------:R-:W-:-:S11]  /*11a0*/  R2UR UR8, R223 ;  /* 0x00000000df0872ca */ /* 0x000fd600000e0000 */
[----:B------:R-:W-:-:S04]  /*11b0*/  ULEA UR6, UP0, UR7, UR10, 0x2 ;  /* 0x0000000a07067291 */ /* 0x000fc8000f80103f */
[----:B------:R-:W-:Y:S02]  /*11c0*/  ULEA.HI.X UR7, UR7, UR11, UR8, 0x2, UP0 ;  /* 0x0000000b07077291 */ /* 0x000fe400080f1408 */
[----:B------:R-:W-:-:S04]  /*11d0*/  IMAD.U32 R2, RZ, RZ, UR6 ;  /* 0x00000006ff027e24 */ /* 0x000fc8000f8e00ff */
[----:B------:R-:W-:-:S05]  /*11e0*/  IMAD.U32 R3, RZ, RZ, UR7 ;  /* 0x00000007ff037e24 */ /* 0x000fca000f8e00ff */
[----:B------:R-:W2:Y:S02]  /*11f0*/  LDG.E R2, desc[UR38][R2.64] ;  /* 0x0000002602027981 */ /* 0x000ea4000c1e1900 */
[----:B--2---:R-:W-:Y:S01]  /*1200*/  R2UR UR8, R2 ;  /* 0x00000000020872ca */ /* 0x004fe200000e0000 */
[----:B------:R-:W-:-:S14]  /*1210*/  BRA `(.L_x_2418) ;  /* 0x0000000000387947 */ /* 0x000fdc0003800000 */
.L_x_2417:
[----:B------:R-:W-:Y:S02]  /*1220*/  ULDC.64 UR6, c[0x0][0xa08] ;  /* 0x0002820000067ab9 */ /* 0x000fe40000000a00 */
[----:B------:R-:W-:-:S04]  /*1230*/  ISETP.NE.U32.AND P0, PT, RZ, UR6, PT ;  /* 0x00000006ff007c0c */ /* 0x000fc8000bf05070 */
[----:B------:R-:W-:-:S13]  /*1240*/  ISETP.NE.AND.EX P0, PT, RZ, UR7, PT, P0 ;  /* 0x00000007ff007c0c */ /* 0x000fda000bf05300 */
[----:B------:R-:W-:Y:S05]  /*1250*/  @!P0 BRA `(.L_x_2418) ;  /* 0x0000000000288947 */ /* 0x000fea0003800000 */
[----:B------:R-:W-:Y:S01]  /*1260*/  R2UR UR8, R221 ;  /* 0x00000000dd0872ca */ /* 0x000fe200000e0000 */
[----:B------:R-:W-:-:S12]  /*1270*/  ULDC.64 UR6, c[0x0][0xa08] ;  /* 0x0002820000067ab9 */ /* 0x000fd80000000a00 */
[----:B------:R-:W-:-:S06]  /*1280*/  UIMAD.WIDE UR6, UR8, 0x4, UR6 ;  /* 0x00000004080678a5 */ /* 0x000fcc000f8e0206 */
[----:B------:R-:W-:Y:S01]  /*1290*/  IMAD.U32 R2, RZ, RZ, UR6 ;  /* 0x00000006ff027e24 */ /* 0x000fe2000f8e00ff */
[----:B------:R-:W-:-:S05]  /*12a0*/  MOV R3, UR7 ;  /* 0x0000000700037c02 */ /* 0x000fca0008000f00 */
[----:B------:R-:W2:Y:S04]  /*12b0*/  LDG.E R4, desc[UR38][R2.64] ;  /* 0x0000002602047981 */ /* 0x000ea8000c1e1900 */
[----:B------:R-:W3:Y:S01]  /*12c0*/  LDG.E R0, desc[UR38][R2.64+0x4] ;  /* 0x0000042602007981 */ /* 0x000ee2000c1e1900 */
[----:B--2---:R-:W-:Y:S02]  /*12d0*/  R2UR UR8, R4 ;  /* 0x00000000040872ca */ /* 0x004fe400000e0000 */
[----:B---3--:R-:W-:-:S13]  /*12e0*/  R2UR UR6, R0 ;  /* 0x00000000000672ca */ /* 0x008fda00000e0000 */
[----:B------:R-:W-:-:S12]  /*12f0*/  UIADD3 UR8, -UR8, UR6, URZ ;  /* 0x0000000608087290 */ /* 0x000fd8000fffe13f */
.L_x_2418:
[----:B------:R-:W-:Y:S01]  /*1300*/  UIADD3 UR9, -UR4, UR8, URZ ;  /* 0x0000000804097290 */ /* 0x000fe2000fffe13f */
[----:B------:R-:W-:Y:S01]  /*1310*/  R2UR UR7, R23 ;  /* 0x00000000170772ca */ /* 0x000fe200000e0000 */
[----:B------:R-:W-:Y:S01]  /*1320*/  USHF.L.U32 UR5, UR5, 0x7, URZ ;  /* 0x0000000705057899 */ /* 0x000fe2000800063f */
[----:B------:R-:W-:Y:S01]  /*1330*/  PLOP3.LUT P0, PT, PT, PT, PT, 0x80, 0x0 ;  /* 0x000000000000781c */ /* 0x000fe20003f0f070 */
[----:B------:R-:W-:Y:S01]  /*1340*/  ULDC UR4, c[0x0][0x448] ;  /* 0x0001120000047ab9 */ /* 0x000fe20000000800 */
[----:B------:R-:W-:Y:S01]  /*1350*/  IMAD.MOV.U32 R0, RZ, RZ, RZ ;  /* 0x000000ffff007224 */ /* 0x000fe200078e00ff */
[----:B------:R-:W-:Y:S01]  /*1360*/  UISETP.NE.AND UP0, UPT, UR4, 0x1, UPT ;  /* 0x000000010400788c */ /* 0x000fe2000bf05270 */
[----:B------:R-:W-:Y:S01]  /*1370*/  IMAD.U32 R212, RZ, RZ, UR9 ;  /* 0x00000009ffd47e24 */ /* 0x000fe2000f8e00ff */
[----:B------:R-:W-:Y:S02]  /*1380*/  UIADD3 UR6, UR5, 0x7f, URZ ;  /* 0x0000007f05067890 */ /* 0x000fe4000fffe03f */
[----:B------:R-:W-:Y:S01]  /*1390*/  IMAD.U32 R214, RZ, RZ, UR5 ;  /* 0x00000005ffd67e24 */ /* 0x000fe2000f8e00ff */
[----:B------:R-:W-:Y:S01]  /*13a0*/  UP2UR UR4, UPR, URZ, 0x1 ;  /* 0x000000013f047883 */ /* 0x000fe20008000000 */
[----:B------:R-:W-:-:S02]  /*13b0*/  CS2R R2, SRZ ;  /* 0x0000000000027805 */ /* 0x000fc4000001ff00 */
[----:B------:R-:W-:Y:S02]  /*13c0*/  CS2R R150, SRZ ;  /* 0x0000000000967805 */ /* 0x000fe4000001ff00 */
[----:B------:R-:W-:Y:S01]  /*13d0*/  CS2R R148, SRZ ;  /* 0x0000000000947805 */ /* 0x000fe2000001ff00 */
[----:B------:R-:W-:Y:S01]  /*13e0*/  UIADD3 UR7, UR9, 0x50, -UR7 ;  /* 0x0000005009077890 */ /* 0x000fe2000fffe807 */
[----:B------:R-:W-:Y:S01]  /*13f0*/  CS2R R146, SRZ ;  /* 0x0000000000927805 */ /* 0x000fe2000001ff00 */
[----:B------:R-:W-:Y:S01]  /*1400*/  IMAD.U32 R213, RZ, RZ, UR4 ;  /* 0x00000004ffd57e24 */ /* 0x000fe2000f8e00ff */
[----:B------:R-:W-:Y:S01]  /*1410*/  @UP0 ULDC UR4, c[0x0][0x44c] ;  /* 0x0001130000040ab9 */ /* 0x000fe20000000800 */
[----:B------:R-:W-:Y:S01]  /*1420*/  @UP0 ULDC UR8, c[0x0][0x450] ;  /* 0x0001140000080ab9 */ /* 0x000fe20000000800 */
[----:B------:R-:W-:Y:S01]  /*1430*/  UIMAD.WIDE.U32 UR4, UR6, UR4, URZ ;  /* 0x00000004060472a5 */ /* 0x000fe2000f8e003f */
[----:B------:R-:W-:Y:S01]  /*1440*/  CS2R R144, SRZ ;  /* 0x0000000000907805 */ /* 0x000fe2000001ff00 */
[----:B------:R-:W-:Y:S01]  /*1450*/  UIADD3 UR4, UR9, 0x4f, URZ ;  /* 0x0000004f09047890 */ /* 0x000fe2000fffe03f */
[----:B------:R-:W-:Y:S01]  /*1460*/  CS2R R142, SRZ ;  /* 0x00000000008e7805 */ /* 0x000fe2000001ff00 */
[----:B------:R-:W-:Y:S01]  /*1470*/  @UP0 USHF.R.U32.HI UR6, URZ, UR8, UR5 ;  /* 0x000000083f060299 */ /* 0x000fe20008011605 */
[----:B------:R-:W-:Y:S01]  /*1480*/  CS2R R140, SRZ ;  /* 0x00000000008c7805 */ /* 0x000fe2000001ff00 */
[----:B------:R-:W-:Y:S01]  /*1490*/  UIMAD.WIDE UR4, UR4, 0x66666667, URZ ;  /* 0x66666667040478a5 */ /* 0x000fe2000f8e023f */
[----:B------:R-:W-:Y:S01]  /*14a0*/  CS2R R138, SRZ ;  /* 0x00000000008a7805 */ /* 0x000fe2000001ff00 */
[----:B------:R-:W-:Y:S01]  /*14b0*/  UIADD3 UR6, UR7, UR6, URZ ;  /* 0x0000000607067290 */ /* 0x000fe2000fffe03f */
[----:B------:R-:W-:Y:S01]  /*14c0*/  CS2R R136, SRZ ;  /* 0x0000000000887805 */ /* 0x000fe2000001ff00 */
[----:B------:R-:W-:Y:S01]  /*14d0*/  USHF.R.U32.HI UR4, URZ, 0x1f, UR5 ;  /* 0x0000001f3f047899 */ /* 0x000fe20008011605 */
[----:B------:R-:W-:Y:S01]  /*14e0*/  CS2R R134, SRZ ;  /* 0x0000000000867805 */ /* 0x000fe2000001ff00 */
[----:B------:R-:W-:Y:S01]  /*14f0*/  UIMAD.WIDE UR6, UR6, 0x66666667, URZ ;  /* 0x66666667060678a5 */ /* 0x000fe2000f8e023f */
[----:B------:R-:W-:Y:S01]  /*1500*/  CS2R R132, SRZ ;  /* 0x0000000000847805 */ /* 0x000fe2000001ff00 */
[----:B------:R-:W-:Y:S01]  /*1510*/  ULEA.HI.SX32 UR4, UR5, UR4, 0x1b ;  /* 0x0000000405047291 */ /* 0x000fe2000f8fda3f */
[----:B------:R-:W-:Y:S01]  /*1520*/  CS2R R130, SRZ ;  /* 0x0000000000827805 */ /* 0x000fe2000001ff00 */
[----:B------:R-:W-:Y:S01]  /*1530*/  USHF.R.U32.HI UR6, URZ, 0x1f, UR7 ;  /* 0x0000001f3f067899 */ /* 0x000fe20008011607 */
[----:B------:R-:W-:-:S02]  /*1540*/  CS2R R128, SRZ ;  /* 0x0000000000807805 */ /* 0x000fc4000001ff00 */
[----:B------:R-:W-:Y:S02]  /*1550*/  CS2R R126, SRZ ;  /* 0x00000000007e7805 */ /* 0x000fe4000001ff00 */
[----:B------:R-:W-:Y:S01]  /*1560*/  CS2R R124, SRZ ;  /* 0x00000000007c7805 */ /* 0x000fe2000001ff00 */
[----:B------:R-:W-:Y:S01]  /*1570*/  ULEA.HI.SX32 UR6, UR7, UR6, 0x1b ;  /* 0x0000000607067291 */ /* 0x000fe2000f8fda3f */
[----:B------:R-:W-:Y:S02]  /*1580*/  CS2R R122, SRZ ;  /* 0x00000000007a7805 */ /* 0x000fe4000001ff00 */
[----:B------:R-:W-:Y:S02]  /*1590*/  CS2R R120, SRZ ;  /* 0x0000000000787805 */ /* 0x000fe4000001ff00 */
[----:B------:R-:W-:Y:S01]  /*15a0*/  CS2R R118, SRZ ;  /* 0x0000000000767805 */ /* 0x000fe2000001ff00 */
[----:B------:R-:W-:Y:S01]  /*15b0*/  UISETP.LT.AND UP0, UPT, UR4, UR6, UPT ;  /* 0x000000060400728c */ /* 0x000fe2000bf01270 */
[----:B------:R-:W-:-:S02]  /*15c0*/  CS2R R116, SRZ ;  /* 0x0000000000747805 */ /* 0x000fc4000001ff00 */
[----:B------:R-:W-:Y:S02]  /*15d0*/  CS2R R114, SRZ ;  /* 0x0000000000727805 */ /* 0x000fe4000001ff00 */
[----:B------:R-:W-:Y:S01]  /*15e0*/  CS2R R112, SRZ ;  /* 0x0000000000707805 */ /* 0x000fe2000001ff00 */
[----:B------:R-:W-:Y:S01]  /*15f0*/  USEL UR61, UR4, UR6, UP0 ;  /* 0x00000006043d7287 */ /* 0x000fe20008000000 */
[----:B------:R-:W-:Y:S02]  /*1600*/  CS2R R110, SRZ ;  /* 0x00000000006e7805 */ /* 0x000fe4000001ff00 */
[----:B------:R-:W-:Y:S02]  /*1610*/  CS2R R108, SRZ ;  /* 0x00000000006c7805 */ /* 0x000fe4000001ff00 */
[----:B------:R-:W-:Y:S01]  /*1620*/  CS2R R106, SRZ ;  /* 0x00000000006a7805 */ /* 0x000fe2000001ff00 */
[----:B------:R-:W-:Y:S01]  /*1630*/  UISETP.GE.AND UP0, UPT, UR61, 0x1, UPT ;  /* 0x000000013d00788c */ /* 0x000fe2000bf06270 */
[----:B------:R-:W-:-:S02]  /*1640*/  CS2R R104, SRZ ;  /* 0x0000000000687805 */ /* 0x000fc4000001ff00 */
[----:B------:R-:W-:Y:S02]  /*1650*/  CS2R R102, SRZ ;  /* 0x0000000000667805 */ /* 0x000fe4000001ff00 */
[----:B------:R-:W-:Y:S02]  /*1660*/  CS2R R100, SRZ ;  /* 0x0000000000647805 */ /* 0x000fe4000001ff00 */
[----:B------:R-:W-:Y:S02]  /*1670*/  CS2R R166, SRZ ;  /* 0x0000000000a67805 */ /* 0x000fe4000001ff00 */
[----:B------:R-:W-:Y:S02]  /*1680*/  CS2R R96, SRZ ;  /* 0x0000000000607805 */ /* 0x000fe4000001ff00 */
[----:B------:R-:W-:Y:S02]  /*1690*/  PLOP3.LUT P1, PT, PT, PT, UP0, 0x80, 0x0 ;  /* 0x000000000000781c */ /* 0x000fe40003f2f008 */
        /* <DEDUP_REMOVED lines=56> */
[----:B------:R-:W-:Y:S01]  /*1a20*/  MOV R4, UR4 ;  /* 0x0000000400047c02 */ /* 0x000fe20008000f00 */
[----:B------:R0:W1:Y:S01]  /*1a30*/  LDC.64 R2, c[0x4][R0] ;  /* 0x0100000000027b82 */ /* 0x0000620000000a00 */
[----:B------:R-:W-:Y:S01]  /*1a40*/  IMAD.U32 R5, RZ, RZ, UR5 ;  /* 0x00000005ff057e24 */ /* 0x000fe2000f8e00ff */
        /* <DEDUP_REMOVED lines=10> */
.L_x_2420:
[----:B------:R-:W2:Y:S01]  /*1af0*/  LDL R2, [R1+0x8] ;  /* 0x0000080001027983 */ /* 0x000ea20000100800 */
        /* <DEDUP_REMOVED lines=12> */
.L_x_2564:
[----:B------:R-:W-:Y:S05]  /*1bc0*/  @!P0 BRA `(.L_x_2422) ;  /* 0x0000000000048947 */ /* 0x000fea0003800000 */
[----:B------:R-:W-:Y:S01]  /*1bd0*/  BPT.TRAP 0x1 ;  /* 0x000000040000795c */ /* 0x000fe20000300000 */
.L_x_2422:
        /* <DEDUP_REMOVED lines=9> */
.L_x_2423:
[----:B-1----:R-:W-:Y:S05]  /*1c70*/  @P1 BRA `(.L_x_2424) ;  /* 0x0000000000081947 */ /* 0x002fea0003800000 */
[----:B------:R-:W1:Y:S02]  /*1c80*/  SYNCS.PHASECHK.TRANS64.TRYWAIT P1, [R0+URZ+0x38830], R3 ;  /* 0x03883003000075a7 */ /* 0x000e64000802017f */
[----:B-1----:R-:W-:Y:S05]  /*1c90*/  @!P1 BRA `(.L_x_2425) ;  /* 0x00000164005c9947 */ /* 0x002fea0003800000 */
.L_x_2424:
        /* <DEDUP_REMOVED lines=159> */
[----:B------:R-:W-:Y:S01]  /*2690*/  MOV R9, UR17 ;  /* 0x0000001100097c02 */ /* 0x000fe20008000f00 */
        /* <DEDUP_REMOVED lines=418> */
.L_x_2426:
[----:B------:R-:W-:Y:S01]  /*40c0*/  R2UR UR4, R213 ;  /* 0x00000000d50472ca */ /* 0x000fe200000e0000 */
[----:B------:R-:W-:Y:S01]  /*40d0*/  UMOV UR5, 0xffffffb0 ;  /* 0xffffffb000057882 */ /* 0x000fe20000000000 */
[----:B------:R-:W-:Y:S01]  /*40e0*/  R2UR UR7, R214 ;  /* 0x00000000d60772ca */ /* 0x000fe200000e0000 */
[----:B------:R-:W-:Y:S01]  /*40f0*/  UIMAD UR5, UR61, UR5, 0x51 ;  /* 0x000000513d0574a4 */ /* 0x000fe2000f8e0205 */
[----:B------:R-:W-:Y:S01]  /*4100*/  R2UR UR14, R212 ;  /* 0x00000000d40e72ca */ /* 0x000fe200000e0000 */
[----:B------:R-:W-:Y:S01]  /*4110*/  ULDC UR6, c[0x0][0x9d8] ;  /* 0x0002760000067ab9 */ /* 0x000fe20000000800 */
[----:B------:R-:W-:Y:S01]  /*4120*/  R2UR UR15, R23 ;  /* 0x00000000170f72ca */ /* 0x000fe200000e0000 */
[----:B------:R-:W-:Y:S01]  /*4130*/  FMUL.FTZ R58, R58, UR6 ;  /* 0x000000063a3a7c20 */ /* 0x000fe20008410000 */
[----:B------:R-:W-:Y:S01]  /*4140*/  FMUL.FTZ R59, R59, UR6 ;  /* 0x000000063b3b7c20 */ /* 0x000fe20008410000 */
[----:B------:R-:W-:Y:S01]  /*4150*/  FMUL.FTZ R62, R62, UR6 ;  /* 0x000000063e3e7c20 */ /* 0x000fe20008410000 */
[----:B------:R-:W-:Y:S01]  /*4160*/  FMUL.FTZ R63, R63, UR6 ;  /* 0x000000063f3f7c20 */ /* 0x000fe20008410000 */
[----:B------:R-:W-:Y:S01]  /*4170*/  FMUL.FTZ R50, R50, UR6 ;  /* 0x0000000632327c20 */ /* 0x000fe20008410000 */
[----:B------:R-:W-:Y:S01]  /*4180*/  FMUL.FTZ R56, R56, UR6 ;  /* 0x0000000638387c20 */ /* 0x000fe20008410000 */
[----:B------:R-:W-:Y:S01]  /*4190*/  UISETP.NE.AND UP0, UPT, UR4, URZ, UPT ;  /* 0x0000003f0400728c */ /* 0x000fe2000bf05270 */
[----:B------:R-:W0:Y:S01]  /*41a0*/  MUFU.TANH R58, R58 ;  /* 0x0000003a003a7308 */ /* 0x000e220000002400 */
[----:B------:R-:W-:-:S02]  /*41b0*/  VIADD R3, R216, UR7 ;  /* 0x00000007d8037c36 */ /* 0x000fc40008000000 */
[----:B------:R-:W-:Y:S01]  /*41c0*/  FMUL.FTZ R51, R51, UR6 ;  /* 0x0000000633337c20 */ /* 0x000fe20008410000 */
[----:B------:R-:W-:Y:S01]  /*41d0*/  FMUL.FTZ R52, R52, UR6 ;  /* 0x0000000634347c20 */ /* 0x000fe20008410000 */
[----:B------:R-:W-:Y:S01]  /*41e0*/  FMUL.FTZ R42, R42, UR6 ;  /* 0x000000062a2a7c20 */ /* 0x000fe20008410000 */
[----:B------:R-:W-:Y:S01]  /*41f0*/  PLOP3.LUT P1, PT, PT, PT, UP0, 0x80, 0x0 ;  /* 0x000000000000781c */ /* 0x000fe20003f2f008 */
[----:B------:R-:W-:Y:S01]  /*4200*/  IMAD.U32 R5, RZ, RZ, UR15 ;  /* 0x0000000fff057e24 */ /* 0x000fe2000f8e00ff */
[----:B------:R-:W-:Y:S01]  /*4210*/  PLOP3.LUT P2, PT, PT, PT, UP0, 0x80, 0x0 ;  /* 0x000000000000781c */ /* 0x000fe20003f4f008 */
[----:B------:R-:W1:Y:S01]  /*4220*/  MUFU.TANH R59, R59 ;  /* 0x0000003b003b7308 */ /* 0x000e620000002400 */
[----:B------:R-:W-:Y:S01]  /*4230*/  FMUL.FTZ R43, R43, UR6 ;  /* 0x000000062b2b7c20 */ /* 0x000fe20008410000 */
[----:B------:R-:W-:Y:S01]  /*4240*/  @UP0 ULDC UR4, c[0x0][0x44c] ;  /* 0x0001130000040ab9 */ /* 0x000fe20000000800 */
[----:B------:R-:W-:Y:S01]  /*4250*/  FMUL.FTZ R57, R57, UR6 ;  /* 0x0000000639397c20 */ /* 0x000fe20008410000 */
[----:B------:R-:W-:Y:S01]  /*4260*/  FMUL.FTZ R54, R54, UR6 ;  /* 0x0000000636367c20 */ /* 0x000fe20008410000 */
[----:B------:R-:W-:Y:S01]  /*4270*/  FMUL.FTZ R46, R46, UR6 ;  /* 0x000000062e2e7c20 */ /* 0x000fe20008410000 */
[----:B------:R-:W-:Y:S01]  /*4280*/  FMUL.FTZ R60, R60, UR6 ;  /* 0x000000063c3c7c20 */ /* 0x000fe20008410000 */
[----:B------:R-:W-:Y:S01]  /*4290*/  FMUL.FTZ R55, R55, UR6 ;  /* 0x0000000637377c20 */ /* 0x000fe20008410000 */
[----:B------:R-:W2:Y:S01]  /*42a0*/  MUFU.TANH R62, R62 ;  /* 0x0000003e003e7308 */ /* 0x000ea20000002400 */
[----:B------:R-:W-:Y:S01]  /*42b0*/  FMUL.FTZ R47, R47, UR6 ;  /* 0x000000062f2f7c20 */ /* 0x000fe20008410000 */
[----:B------:R-:W-:Y:S01]  /*42c0*/  @P1 IMAD.HI.U32 R2, R3, UR4, RZ ;  /* 0x0000000403021c27 */ /* 0x000fe2000f8e00ff */
[----:B------:R-:W-:-:S03]  /*42d0*/  @UP0 ULDC UR4, c[0x0][0x450] ;  /* 0x0001140000040ab9 */ /* 0x000fc60000000800 */
[----:B------:R-:W-:Y:S01]  /*42e0*/  FMUL.FTZ R48, R48, UR6 ;  /* 0x0000000630307c20 */ /* 0x000fe20008410000 */
[----:B------:R-:W-:Y:S01]  /*42f0*/  FMUL.FTZ R49, R49, UR6 ;  /* 0x0000000631317c20 */ /* 0x000fe20008410000 */
[----:B------:R-:W-:Y:S01]  /*4300*/  FMUL.FTZ R34, R34, UR6 ;  /* 0x0000000622227c20 */ /* 0x000fe20008410000 */
[----:B------:R-:W-:Y:S01]  /*4310*/  @P2 SHF.R.U32.HI R3, RZ, UR4, R2 ;  /* 0x00000004ff032c19 */ /* 0x000fe20008011602 */
[----:B------:R-:W-:Y:S01]  /*4320*/  UIMAD UR4, UR61, -0x50, UR14 ;  /* 0xffffffb03d0478a4 */ /* 0x000fe2000f8e020e */
[----:B------:R-:W-:Y:S01]  /*4330*/  IMAD.U32 R2, RZ, RZ, UR5 ;  /* 0x00000005ff027e24 */ /* 0x000fe2000f8e00ff */
[----:B------:R-:W3:Y:S01]  /*4340*/  MUFU.TANH R63, R63 ;  /* 0x0000003f003f7308 */ /* 0x000ee20000002400 */
[----:B------:R-:W-:Y:S01]  /*4350*/  FMUL.FTZ R35, R35, UR6 ;  /* 0x0000000623237c20 */ /* 0x000fe20008410000 */
[----:B------:R-:W4:Y:S01]  /*4360*/  SHFL.IDX PT, R18, R3, 0x1, 0x1c1f ;  /* 0x003c1f0003127f89 */ /* 0x000f2200000e0000 */
[----:B------:R-:W-:Y:S01]  /*4370*/  UIADD3 UR4, UR4, 0x50, URZ ;  /* 0x0000005004047890 */ /* 0x000fe2000fffe03f */
[----:B------:R-:W-:-:S02]  /*4380*/  IMAD R2, R215, -0x2, R2 ;  /* 0xfffffffed7027824 */ /* 0x000fc400078e0202 */
[----:B------:R-:W-:Y:S01]  /*4390*/  FMUL.FTZ R38, R38, UR6 ;  /* 0x0000000626267c20 */ /* 0x000fe20008410000 */
[----:B------:R-:W-:Y:S01]  /*43a0*/  FMUL.FTZ R39, R39, UR6 ;  /* 0x0000000627277c20 */ /* 0x000fe20008410000 */
[----:B------:R-:W-:Y:S01]  /*43b0*/  FMUL.FTZ R26, R26, UR6 ;  /* 0x000000061a1a7c20 */ /* 0x000fe20008410000 */
[----:B------:R-:W5:Y:S01]  /*43c0*/  MUFU.TANH R50, R50 ;  /* 0x0000003200327308 */ /* 0x000f620000002400 */
[----:B------:R-:W-:Y:S01]  /*43d0*/  IMAD.U32 R4, RZ, RZ, UR4 ;  /* 0x00000004ff047e24 */ /* 0x000fe2000f8e00ff */
[----:B------:R-:W-:Y:S01]  /*43e0*/  IADD3 R5, -R5, UR14, R2 ;  /* 0x0000000e05057c10 */ /* 0x000fe2000fffe102 */
[----:B------:R-:W-:Y:S01]  /*43f0*/  FMUL.FTZ R27, R27, UR6 ;  /* 0x000000061b1b7c20 */ /* 0x000fe20008410000 */
[----:B------:R-:W-:Y:S01]  /*4400*/  FMUL.FTZ R30, R30, UR6 ;  /* 0x000000061e1e7c20 */ /* 0x000fe20008410000 */
[----:B------:R-:W-:Y:S02]  /*4410*/  IMAD R4, R215, -0x2, R4 ;  /* 0xfffffffed7047824 */ /* 0x000fe400078e0204 */
[----:B------:R-:W-:Y:S01]  /*4420*/  FMUL.FTZ R31, R31, UR6 ;  /* 0x000000061f1f7c20 */ /* 0x000fe20008410000 */
[----:B------:R-:W-:Y:S01]  /*4430*/  FMUL.FTZ R61, R61, UR6 ;  /* 0x000000063d3d7c20 */ /* 0x000fe20008410000 */
[----:B------:R-:W-:Y:S01]  /*4440*/  MUFU.TANH R20, R56 ;  /* 0x0000003800147308 */ /* 0x000fe20000002400 */
[----:B------:R-:W0:Y:S01]  /*4450*/  SHFL.IDX PT, R3, R3, RZ, 0x1c1f ;  /* 0x001c1fff03037589 */ /* 0x000e2200000e0000 */
[----:B------:R-:W-:Y:S01]  /*4460*/  FMUL.FTZ R53, R53, UR6 ;  /* 0x0000000635357c20 */ /* 0x000fe20008410000 */
[----:B------:R-:W-:Y:S01]  /*4470*/  FMUL.FTZ R40, R40, UR6 ;  /* 0x0000000628287c20 */ /* 0x000fe20008410000 */
[----:B------:R-:W-:Y:S01]  /*4480*/  FMUL.FTZ R24, R24, UR6 ;  /* 0x0000000618187c20 */ /* 0x000fe20008410000 */
[----:B------:R-:W-:Y:S01]  /*4490*/  FMUL.FTZ R41, R41, UR6 ;  /* 0x0000000629297c20 */ /* 0x000fe20008410000 */
[----:B------:R-:W-:Y:S01]  /*44a0*/  FMUL.FTZ R44, R44, UR6 ;  /* 0x000000062c2c7c20 */ /* 0x000fe20008410000 */
[----:B------:R-:W-:Y:S01]  /*44b0*/  FMUL.FTZ R25, R25, UR6 ;  /* 0x0000000619197c20 */ /* 0x000fe20008410000 */
[----:B------:R-:W-:Y:S01]  /*44c0*/  MUFU.TANH R69, R52 ;  /* 0x0000003400457308 */ /* 0x000fe20000002400 */
[----:B------:R-:W-:Y:S01]  /*44d0*/  FMUL.FTZ R45, R45, UR6 ;  /* 0x000000062d2d7c20 */ /* 0x000fe20008410000 */
[-CC-:B----4-:R-:W-:Y:S01]  /*44e0*/  VIADDMNMX R18, R18, R5.reuse, R4.reuse, PT ;  /* 0x0000000512127246 */ /* 0x190fe20003800104 */
[----:B------:R-:W-:Y:S01]  /*44f0*/  FMUL.FTZ R32, R32, UR6 ;  /* 0x0000000620207c20 */ /* 0x000fe20008410000 */
[----:B------:R-:W-:Y:S01]  /*4500*/  FMUL.FTZ R28, R28, UR6 ;  /* 0x000000061c1c7c20 */ /* 0x000fe20008410000 */
[----:B------:R-:W-:Y:S01]  /*4510*/  FMUL.FTZ R33, R33, UR6 ;  /* 0x0000000621217c20 */ /* 0x000fe20008410000 */
[C---:B------:R-:W-:Y:S01]  /*4520*/  ISETP.GT.AND P1, PT, R18.reuse, RZ, PT ;  /* 0x000000ff1200720c */ /* 0x040fe20003f24270 */
[----:B------:R-:W-:Y:S01]  /*4530*/  ULDC UR5, c[0x0][0x988] ;  /* 0x0002620000057ab9 */ /* 0x000fe20000000800 */
[C---:B------:R-:W-:Y:S01]  /*4540*/  ISETP.GT.AND P2, PT, R18.reuse, 0x1, PT ;  /* 0x000000011200780c */ /* 0x040fe20003f44270 */
[----:B------:R-:W-:Y:S01]  /*4550*/  MUFU.TANH R51, R51 ;  /* 0x0000003300337308 */ /* 0x000fe20000002400 */
[----:B------:R-:W-:Y:S01]  /*4560*/  ISETP.GT.AND P3, PT, R18, 0x8, PT ;  /* 0x000000081200780c */ /* 0x000fe20003f64270 */
[----:B------:R-:W-:Y:S01]  /*4570*/  FMUL.FTZ R36, R36, UR6 ;  /* 0x0000000624247c20 */ /* 0x000fe20008410000 */
[----:B------:R-:W-:Y:S01]  /*4580*/  FMUL.FTZ R29, R29, UR6 ;  /* 0x000000061d1d7c20 */ /* 0x000fe20008410000 */
[----:B------:R-:W-:Y:S01]  /*4590*/  FMUL.FTZ R37, R37, UR6 ;  /* 0x0000000625257c20 */ /* 0x000fe20008410000 */
[----:B------:R-:W-:Y:S01]  /*45a0*/  R2UR UR4, R0 ;  /* 0x00000000000472ca */ /* 0x000fe200000e0000 */
[----:B------:R-:W-:Y:S01]  /*45b0*/  @UP0 ULDC UR6, c[0x0][0x44c] ;  /* 0x0001130000060ab9 */ /* 0x000fe20000000800 */
[----:B------:R-:W-:Y:S01]  /*45c0*/  UMOV UR10, UR7 ;  /* 0x00000007000a7c82 */ /* 0x000fe20008000000 */
[----:B------:R4:W-:Y:S01]  /*45d0*/  MUFU.TANH R52, R42 ;  /* 0x0000002a00347308 */ /* 0x0009e20000002400 */
[----:B0-----:R-:W-:Y:S01]  /*45e0*/  VIADDMNMX R4, R3, R5, R4, PT ;  /* 0x0000000503047246 */ /* 0x001fe20003800104 */
[----:B------:R-:W-:Y:S01]  /*45f0*/  UIMAD.WIDE.U32 UR6, UR7, UR6, URZ ;  /* 0x00000006070672a5 */ /* 0x000fe2000f8e003f */
[----:B------:R-:W-:Y:S01]  /*4600*/  CS2R R150, SRZ ;  /* 0x0000000000967805 */ /* 0x000fe2000001ff00 */
[----:B------:R-:W-:Y:S01]  /*4610*/  @UP0 ULDC UR11, c[0x0][0x450] ;  /* 0x00011400000b0ab9 */ /* 0x000fe20000000800 */
[----:B------:R-:W-:Y:S01]  /*4620*/  UIADD3 UR61, UR61, -0x2, URZ ;  /* 0xfffffffe3d3d7890 */ /* 0x000fe2000fffe03f */
[----:B------:R-:W-:Y:S01]  /*4630*/  CS2R R148, SRZ ;  /* 0x0000000000947805 */ /* 0x000fe2000001ff00 */
[----:B------:R-:W-:Y:S01]  /*4640*/  @UP0 USHF.R.U32.HI UR10, URZ, UR11, UR7 ;  /* 0x0000000b3f0a0299 */ /* 0x000fe20008011607 */
[----:B------:R1:W-:Y:S01]  /*4650*/  MUFU.TANH R56, R43 ;  /* 0x0000002b00387308 */ /* 0x0003e20000002400 */
[----:B----4-:R-:W-:Y:S01]  /*4660*/  FSEL R42, R58, -INF , P1 ;  /* 0xff8000003a2a7808 */ /* 0x010fe20000800000 */
[----:B------:R-:W-:Y:S01]  /*4670*/  UIADD3 UR4, UR4, 0x38840, URZ ;  /* 0x0003884004047890 */ /* 0x000fe2000fffe03f */
[----:B------:R-:W-:Y:S01]  /*4680*/  ISETP.GT.AND P1, PT, R18, 0x9, PT ;  /* 0x000000091200780c */ /* 0x000fe20003f24270 */
[----:B------:R-:W-:Y:S01]  /*4690*/  UIADD3 UR6, UR10, UR14, -UR15 ;  /* 0x0000000e0a067290 */ /* 0x000fe2000fffe80f */
[----:B------:R-:W0:Y:S01]  /*46a0*/  S2UR UR14, SR_CgaCtaId ;  /* 0x00000000000e79c3 */ /* 0x000e220000008800 */
[----:B------:R-:W-:-:S02]  /*46b0*/  CS2R R146, SRZ ;  /* 0x0000000000927805 */ /* 0x000fc4000001ff00 */
[----:B------:R-:W-:Y:S01]  /*46c0*/  CS2R R144, SRZ ;  /* 0x0000000000907805 */ /* 0x000fe2000001ff00 */
[----:B------:R-:W-:Y:S01]  /*46d0*/  MUFU.TANH R64, R57 ;  /* 0x0000003900407308 */ /* 0x000fe20000002400 */
[----:B-1----:R-:W-:Y:S01]  /*46e0*/  FSEL R43, R59, -INF , P2 ;  /* 0xff8000003b2b7808 */ /* 0x002fe20001000000 */
[----:B------:R-:W-:Y:S01]  /*46f0*/  UIMAD.WIDE UR6, UR6, 0x66666667, URZ ;  /* 0x66666667060678a5 */ /* 0x000fe2000f8e023f */
[----:B------:R-:W-:Y:S02]  /*4700*/  ISETP.GT.AND P2, PT, R18, 0x10, PT ;  /* 0x000000101200780c */ /* 0x000fe40003f44270 */
[----:B------:R-:W-:Y:S02]  /*4710*/  CS2R R142, SRZ ;  /* 0x00000000008e7805 */ /* 0x000fe4000001ff00 */
[----:B------:R-:W-:Y:S01]  /*4720*/  FMNMX.FTZ R21, R42, R43, !PT ;  /* 0x0000002b2a157209 */ /* 0x000fe20007810000 */
[----:B------:R-:W-:Y:S01]  /*4730*/  USHF.R.U32.HI UR6, URZ, 0x1f, UR7 ;  /* 0x0000001f3f067899 */ /* 0x000fe20008011607 */
[----:B------:R-:W-:Y:S01]  /*4740*/  CS2R R140, SRZ ;  /* 0x00000000008c7805 */ /* 0x000fe2000001ff00 */
[----:B------:R-:W1:Y:S01]  /*4750*/  MUFU.TANH R54, R54 ;  /* 0x0000003600367308 */ /* 0x000e620000002400 */
[----:B------:R-:W-:Y:S01]  /*4760*/  CS2R R138, SRZ ;  /* 0x00000000008a7805 */ /* 0x000fe2000001ff00 */
[----:B------:R-:W-:Y:S01]  /*4770*/  ULEA.HI.SX32 UR6, UR7, UR6, 0x1b ;  /* 0x0000000607067291 */ /* 0x000fe2000f8fda3f */
[----:B------:R-:W-:-:S02]  /*4780*/  CS2R R136, SRZ ;  /* 0x0000000000887805 */ /* 0x000fc4000001ff00 */
[----:B------:R-:W-:Y:S02]  /*4790*/  CS2R R134, SRZ ;  /* 0x0000000000867805 */ /* 0x000fe4000001ff00 */
[----:B------:R-:W-:Y:S01]  /*47a0*/  CS2R R132, SRZ ;  /* 0x0000000000847805 */ /* 0x000fe2000001ff00 */
[----:B------:R-:W-:Y:S01]  /*47b0*/  UISETP.LT.AND UP0, UPT, URZ, UR6, UPT ;  /* 0x000000063f00728c */ /* 0x000fe2000bf01270 */
[----:B------:R-:W-:Y:S01]  /*47c0*/  CS2R R130, SRZ ;  /* 0x0000000000827805 */ /* 0x000fe2000001ff00 */
[----:B------:R2:W-:Y:S01]  /*47d0*/  MUFU.TANH R57, R46 ;  /* 0x0000002e00397308 */ /* 0x0005e20000002400 */
[----:B------:R-:W-:Y:S01]  /*47e0*/  CS2R R128, SRZ ;  /* 0x0000000000807805 */ /* 0x000fe2000001ff00 */
[----:B------:R-:W-:Y:S01]  /*47f0*/  USEL UR10, URZ, UR6, !UP0 ;  /* 0x000000063f0a7287 */ /* 0x000fe2000c000000 */
[----:B------:R-:W-:Y:S02]  /*4800*/  CS2R R126, SRZ ;  /* 0x00000000007e7805 */ /* 0x000fe4000001ff00 */
[----:B------:R-:W-:Y:S01]  /*4810*/  CS2R R124, SRZ ;  /* 0x00000000007c7805 */ /* 0x000fe2000001ff00 */
[----:B0-----:R-:W-:Y:S01]  /*4820*/  UPRMT UR4, UR14, 0x654, UR4 ;  /* 0x000006540e047896 */ /* 0x001fe20008000004 */
[----:B------:R-:W-:Y:S01]  /*4830*/  CS2R R122, SRZ ;  /* 0x00000000007a7805 */ /* 0x000fe2000001ff00 */
[----:B------:R-:W-:Y:S01]  /*4840*/  UISETP.GE.AND UP0, UPT, UR61, UR10, UPT ;  /* 0x0000000a3d00728c */ /* 0x000fe2000bf06270 */
[----:B------:R-:W-:Y:S01]  /*4850*/  MUFU.TANH R65, R60 ;  /* 0x0000003c00417308 */ /* 0x000fe20000002400 */
[----:B--2---:R-:W-:Y:S01]  /*4860*/  FSEL R46, R62, -INF , P3 ;  /* 0xff8000003e2e7808 */ /* 0x004fe20001800000 */
[----:B------:R-:W-:Y:S01]  /*4870*/  IMAD.U32 R229, RZ, RZ, UR10 ;  /* 0x0000000affe57e24 */ /* 0x000fe2000f8e00ff */
[----:B------:R-:W-:-:S02]  /*4880*/  ISETP.GT.AND P3, PT, R4, 0x8, PT ;  /* 0x000000080400780c */ /* 0x000fc40003f64270 */
[----:B------:R-:W-:Y:S02]  /*4890*/  CS2R R120, SRZ ;  /* 0x0000000000787805 */ /* 0x000fe4000001ff00 */
[----:B------:R-:W-:Y:S01]  /*48a0*/  FMNMX.FTZ R2, R46, R21, !PT ;  /* 0x000000152e027209 */ /* 0x000fe20007810000 */
[----:B------:R-:W-:Y:S01]  /*48b0*/  SYNCS.ARRIVE.TRANS64.RED.A1T0 RZ, [UR4], RZ ;  /* 0x000000ffffff79a7 */ /* 0x000fe20008100404 */
[----:B------:R-:W-:Y:S01]  /*48c0*/  CS2R R118, SRZ ;  /* 0x0000000000767805 */ /* 0x000fe2000001ff00 */
[----:B------:R-:W0:Y:S01]  /*48d0*/  MUFU.TANH R55, R55 ;  /* 0x0000003700377308 */ /* 0x000e220000002400 */
[----:B------:R-:W-:Y:S02]  /*48e0*/  CS2R R116, SRZ ;  /* 0x0000000000747805 */ /* 0x000fe4000001ff00 */
[----:B------:R-:W-:Y:S02]  /*48f0*/  CS2R R114, SRZ ;  /* 0x0000000000727805 */ /* 0x000fe4000001ff00 */
[----:B------:R-:W-:-:S02]  /*4900*/  CS2R R112, SRZ ;  /* 0x0000000000707805 */ /* 0x000fc4000001ff00 */
[----:B------:R-:W-:Y:S02]  /*4910*/  CS2R R110, SRZ ;  /* 0x00000000006e7805 */ /* 0x000fe4000001ff00 */
[----:B------:R-:W-:Y:S02]  /*4920*/  CS2R R108, SRZ ;  /* 0x00000000006c7805 */ /* 0x000fe4000001ff00 */
[----:B------:R-:W-:Y:S02]  /*4930*/  CS2R R106, SRZ ;  /* 0x00000000006a7805 */ /* 0x000fe4000001ff00 */
[----:B------:R-:W-:Y:S01]  /*4940*/  CS2R R104, SRZ ;  /* 0x0000000000687805 */ /* 0x000fe2000001ff00 */
[----:B------:R3:W2:Y:S01]  /*4950*/  MUFU.TANH R60, R47 ;  /* 0x0000002f003c7308 */ /* 0x0006a20000002400 */
[----:B------:R-:W-:Y:S02]  /*4960*/  CS2R R102, SRZ ;  /* 0x0000000000667805 */ /* 0x000fe4000001ff00 */
[----:B------:R-:W-:-:S02]  /*4970*/  CS2R R100, SRZ ;  /* 0x0000000000647805 */ /* 0x000fc4000001ff00 */
[----:B------:R-:W-:Y:S02]  /*4980*/  CS2R R98, SRZ ;  /* 0x0000000000627805 */ /* 0x000fe4000001ff00 */
[----:B------:R-:W-:Y:S02]  /*4990*/  CS2R R96, SRZ ;  /* 0x0000000000607805 */ /* 0x000fe4000001ff00 */
[----:B------:R-:W-:Y:S02]  /*49a0*/  CS2R R94, SRZ ;  /* 0x00000000005e7805 */ /* 0x000fe4000001ff00 */
[----:B------:R-:W-:Y:S02]  /*49b0*/  CS2R R92, SRZ ;  /* 0x00000000005c7805 */ /* 0x000fe4000001ff00 */
[----:B------:R-:W-:Y:S01]  /*49c0*/  CS2R R90, SRZ ;  /* 0x00000000005a7805 */ /* 0x000fe2000001ff00 */
[----:B------:R5:W-:Y:S01]  /*49d0*/  MUFU.TANH R67, R48 ;  /* 0x0000003000437308 */ /* 0x000be20000002400 */
[----:B---3--:R-:W-:-:S02]  /*49e0*/  FSEL R47, R63, -INF , P1 ;  /* 0xff8000003f2f7808 */ /* 0x008fc40000800000 */
[----:B------:R-:W-:Y:S02]  /*49f0*/  CS2R R88, SRZ ;  /* 0x0000000000587805 */ /* 0x000fe4000001ff00 */
[----:B------:R-:W-:Y:S02]  /*4a00*/  ISETP.GT.AND P1, PT, R18, 0x11, PT ;  /* 0x000000111200780c */ /* 0x000fe40003f24270 */
[----:B------:R-:W-:Y:S02]  /*4a10*/  CS2R R86, SRZ ;  /* 0x0000000000567805 */ /* 0x000fe4000001ff00 */
[----:B------:R-:W-:Y:S02]  /*4a20*/  FMNMX.FTZ R21, R47, R2, !PT ;  /* 0x000000022f157209 */ /* 0x000fe40007810000 */
[----:B------:R-:W-:Y:S02]  /*4a30*/  CS2R R84, SRZ ;  /* 0x0000000000547805 */ /* 0x000fe4000001ff00 */
[----:B------:R-:W-:Y:S01]  /*4a40*/  CS2R R82, SRZ ;  /* 0x0000000000527805 */ /* 0x000fe2000001ff00 */
[----:B------:R3:W-:Y:S01]  /*4a50*/  MUFU.TANH R68, R49 ;  /* 0x0000003100447308 */ /* 0x0007e20000002400 */
[----:B-----5:R-:W-:-:S02]  /*4a60*/  FSEL R48, R50, -INF , P2 ;  /* 0xff80000032307808 */ /* 0x020fc40001000000 */
[----:B------:R-:W-:Y:S02]  /*4a70*/  CS2R R80, SRZ ;  /* 0x0000000000507805 */ /* 0x000fe4000001ff00 */
[----:B------:R-:W-:Y:S02]  /*4a80*/  ISETP.GT.AND P2, PT, R18, 0x18, PT ;  /* 0x000000181200780c */ /* 0x000fe40003f44270 */
[----:B------:R-:W-:Y:S02]  /*4a90*/  CS2R R78, SRZ ;  /* 0x00000000004e7805 */ /* 0x000fe4000001ff00 */
[----:B------:R-:W-:Y:S02]  /*4aa0*/  FMNMX.FTZ R2, R48, R21, !PT ;  /* 0x0000001530027209 */ /* 0x000fe40007810000 */
[----:B------:R-:W-:Y:S02]  /*4ab0*/  CS2R R76, SRZ ;  /* 0x00000000004c7805 */ /* 0x000fe4000001ff00 */
[----:B-1----:R-:W-:Y:S01]  /*4ac0*/  FSEL R50, R54, -INF , P2 ;  /* 0xff80000036327808 */ /* 0x002fe20001000000 */
[----:B------:R-:W1:Y:S01]  /*4ad0*/  MUFU.TANH R34, R34 ;  /* 0x0000002200227308 */ /* 0x000e620000002400 */
[----:B---3--:R-:W-:-:S02]  /*4ae0*/  FSEL R49, R51, -INF , P1 ;  /* 0xff80000033317808 */ /* 0x008fc40000800000 */
[----:B------:R-:W-:Y:S02]  /*4af0*/  CS2R R74, SRZ ;  /* 0x00000000004a7805 */ /* 0x000fe4000001ff00 */
[C---:B------:R-:W-:Y:S02]  /*4b00*/  ISETP.GT.AND P1, PT, R18.reuse, 0x19, PT ;  /* 0x000000191200780c */ /* 0x040fe40003f24270 */
[----:B------:R-:W-:Y:S02]  /*4b10*/  CS2R R72, SRZ ;  /* 0x0000000000487805 */ /* 0x000fe4000001ff00 */
[----:B------:R-:W-:Y:S02]  /*4b20*/  FMNMX.FTZ R21, R49, R2, !PT ;  /* 0x0000000231157209 */ /* 0x000fe40007810000 */
[----:B------:R-:W-:Y:S01]  /*4b30*/  ISETP.GT.AND P2, PT, R18, 0x20, PT ;  /* 0x000000201200780c */ /* 0x000fe20003f44270 */
[----:B------:R-:W3:Y:S01]  /*4b40*/  MUFU.TANH R35, R35 ;  /* 0x0000002300237308 */ /* 0x000ee20000002400 */
[----:B0-----:R-:W-:-:S02]  /*4b50*/  FSEL R51, R55, -INF , P1 ;  /* 0xff80000037337808 */ /* 0x001fc40000800000 */
[----:B------:R-:W-:Y:S02]  /*4b60*/  FMNMX.FTZ R2, R50, R21, !PT ;  /* 0x0000001532027209 */ /* 0x000fe40007810000 */
[----:B------:R-:W-:Y:S02]  /*4b70*/  ISETP.GT.AND P1, PT, R18, 0x21, PT ;  /* 0x000000211200780c */ /* 0x000fe40003f24270 */
[----:B------:R-:W-:Y:S01]  /*4b80*/  FSEL R52, R52, -INF , P2 ;  /* 0xff80000034347808 */ /* 0x000fe20001000000 */
[----:B------:R-:W0:Y:S01]  /*4b90*/  MUFU.TANH R38, R38 ;  /* 0x0000002600267308 */ /* 0x000e220000002400 */
[----:B------:R-:W-:Y:S02]  /*4ba0*/  FMNMX.FTZ R21, R51, R2, !PT ;  /* 0x0000000233157209 */ /* 0x000fe40007810000 */
[----:B------:R-:W-:Y:S02]  /*4bb0*/  ISETP.GT.AND P2, PT, R18, 0x28, PT ;  /* 0x000000281200780c */ /* 0x000fe40003f44270 */
[----:B------:R-:W-:-:S02]  /*4bc0*/  FSEL R54, R56, -INF , P1 ;  /* 0xff80000038367808 */ /* 0x000fc40000800000 */
[----:B------:R-:W-:Y:S01]  /*4bd0*/  FMNMX.FTZ R21, R52, R21, !PT ;  /* 0x0000001534157209 */ /* 0x000fe20007810000 */
[----:B------:R-:W4:Y:S01]  /*4be0*/  MUFU.TANH R39, R39 ;  /* 0x0000002700277308 */ /* 0x000f220000002400 */
[----:B------:R-:W-:Y:S02]  /*4bf0*/  ISETP.GT.AND P1, PT, R18, 0x29, PT ;  /* 0x000000291200780c */ /* 0x000fe40003f24270 */
[----:B------:R-:W-:Y:S02]  /*4c00*/  FSEL R55, R57, -INF , P2 ;  /* 0xff80000039377808 */ /* 0x000fe40001000000 */
[----:B------:R-:W-:Y:S02]  /*4c10*/  FMNMX.FTZ R2, R54, R21, !PT ;  /* 0x0000001536027209 */ /* 0x000fe40007810000 */
[----:B------:R-:W-:Y:S01]  /*4c20*/  ISETP.GT.AND P2, PT, R18, 0x30, PT ;  /* 0x000000301200780c */ /* 0x000fe20003f44270 */
[----:B------:R-:W-:Y:S01]  /*4c30*/  MUFU.TANH R26, R26 ;  /* 0x0000001a001a7308 */ /* 0x000fe20000002400 */
[----:B--2---:R-:W-:-:S02]  /*4c40*/  FSEL R56, R60, -INF , P1 ;  /* 0xff8000003c387808 */ /* 0x004fc40000800000 */
[----:B------:R-:W-:Y:S02]  /*4c50*/  FMNMX.FTZ R21, R55, R2, !PT ;  /* 0x0000000237157209 */ /* 0x000fe40007810000 */
[----:B------:R-:W-:Y:S02]  /*4c60*/  ISETP.GT.AND P1, PT, R18, 0x31, PT ;  /* 0x000000311200780c */ /* 0x000fe40003f24270 */
[----:B-1----:R-:W-:Y:S01]  /*4c70*/  FSEL R57, R34, -INF , P2 ;  /* 0xff80000022397808 */ /* 0x002fe20001000000 */
[----:B------:R-:W1:Y:S01]  /*4c80*/  MUFU.TANH R27, R27 ;  /* 0x0000001b001b7308 */ /* 0x000e620000002400 */
[----:B------:R-:W-:Y:S02]  /*4c90*/  FMNMX.FTZ R2, R56, R21, !PT ;  /* 0x0000001538027209 */ /* 0x000fe40007810000 */
[----:B------:R-:W-:Y:S02]  /*4ca0*/  ISETP.GT.AND P2, PT, R18, 0x38, PT ;  /* 0x000000381200780c */ /* 0x000fe40003f44270 */
[----:B---3--:R-:W-:-:S02]  /*4cb0*/  FSEL R58, R35, -INF , P1 ;  /* 0xff800000233a7808 */ /* 0x008fc40000800000 */
[----:B------:R-:W-:Y:S01]  /*4cc0*/  FMNMX.FTZ R21, R57, R2, !PT ;  /* 0x0000000239157209 */ /* 0x000fe20007810000 */
[----:B------:R-:W2:Y:S01]  /*4cd0*/  MUFU.TANH R30, R30 ;  /* 0x0000001e001e7308 */ /* 0x000ea20000002400 */
[----:B------:R-:W-:Y:S02]  /*4ce0*/  ISETP.GT.AND P1, PT, R18, 0x39, PT ;  /* 0x000000391200780c */ /* 0x000fe40003f24270 */
[----:B0-----:R-:W-:Y:S02]  /*4cf0*/  FSEL R59, R38, -INF , P2 ;  /* 0xff800000263b7808 */ /* 0x001fe40001000000 */
[----:B------:R-:W-:Y:S02]  /*4d00*/  FMNMX.FTZ R2, R58, R21, !PT ;  /* 0x000000153a027209 */ /* 0x000fe40007810000 */
[----:B------:R-:W-:Y:S01]  /*4d10*/  ISETP.GT.AND P2, PT, R18, 0x40, PT ;  /* 0x000000401200780c */ /* 0x000fe20003f44270 */
[----:B------:R-:W0:Y:S01]  /*4d20*/  MUFU.TANH R31, R31 ;  /* 0x0000001f001f7308 */ /* 0x000e220000002400 */
[----:B----4-:R-:W-:-:S02]  /*4d30*/  FSEL R60, R39, -INF , P1 ;  /* 0xff800000273c7808 */ /* 0x010fc40000800000 */
[----:B------:R-:W-:Y:S02]  /*4d40*/  FMNMX.FTZ R21, R59, R2, !PT ;  /* 0x000000023b157209 */ /* 0x000fe40007810000 */
[----:B------:R-:W-:Y:S02]  /*4d50*/  ISETP.GT.AND P1, PT, R18, 0x41, PT ;  /* 0x000000411200780c */ /* 0x000fe40003f24270 */
[----:B------:R-:W-:Y:S01]  /*4d60*/  FMNMX.FTZ R2, R60, R21, !PT ;  /* 0x000000153c027209 */ /* 0x000fe20007810000 */
[----:B------:R3:W4:Y:S01]  /*4d70*/  MUFU.TANH R66, R61 ;  /* 0x0000003d00427308 */ /* 0x0007220000002400 */
[----:B-1----:R-:W-:Y:S02]  /*4d80*/  FSEL R62, R27, -INF , P1 ;  /* 0xff8000001b3e7808 */ /* 0x002fe40000800000 */
[----:B------:R-:W-:-:S05]  /*4d90*/  ISETP.GT.AND P1, PT, R18, 0x49, PT ;  /* 0x000000491200780c */ /* 0x000fca0003f24270 */
[----:B------:R-:W-:Y:S01]  /*4da0*/  MUFU.TANH R53, R53 ;  /* 0x0000003500357308 */ /* 0x000fe20000002400 */
[----:B---3--:R-:W-:Y:S02]  /*4db0*/  FSEL R61, R26, -INF , P2 ;  /* 0xff8000001a3d7808 */ /* 0x008fe40001000000 */
[----:B------:R-:W-:Y:S02]  /*4dc0*/  ISETP.GT.AND P2, PT, R18, 0x48, PT ;  /* 0x000000481200780c */ /* 0x000fe40003f44270 */
[----:B------:R-:W-:Y:S02]  /*4dd0*/  FMNMX.FTZ R21, R61, R2, !PT ;  /* 0x000000023d157209 */ /* 0x000fe40007810000 */
[----:B--2---:R-:W-:Y:S01]  /*4de0*/  FSEL R63, R30, -INF , P2 ;  /* 0xff8000001e3f7808 */ /* 0x004fe20001000000 */
[----:B------:R-:W1:Y:S01]  /*4df0*/  MUFU.TANH R40, R40 ;  /* 0x0000002800287308 */ /* 0x000e620000002400 */
[----:B------:R-:W-:Y:S02]  /*4e00*/  FMNMX.FTZ R18, R62, R21, !PT ;  /* 0x000000153e127209 */ /* 0x000fe40007810000 */
[----:B0-----:R-:W-:-:S02]  /*4e10*/  FSEL R2, R31, -INF , P1 ;  /* 0xff8000001f027808 */ /* 0x001fc40000800000 */
[----:B------:R-:W-:Y:S02]  /*4e20*/  FMNMX.FTZ R21, R63, R18, !PT ;  /* 0x000000123f157209 */ /* 0x000fe40007810000 */
[----:B------:R-:W-:Y:S01]  /*4e30*/  ISETP.GT.AND P1, PT, R4, RZ, PT ;  /* 0x000000ff0400720c */ /* 0x000fe20003f24270 */
[----:B------:R0:W-:Y:S01]  /*4e40*/  MUFU.TANH R70, R24 ;  /* 0x0000001800467308 */ /* 0x0001e20000002400 */
[----:B------:R-:W-:Y:S02]  /*4e50*/  FMNMX.FTZ R21, R2, R21, !PT ;  /* 0x0000001502157209 */ /* 0x000fe40007810000 */
[----:B------:R-:W-:Y:S02]  /*4e60*/  ISETP.GT.AND P2, PT, R4, 0x1, PT ;  /* 0x000000010400780c */ /* 0x000fe40003f44270 */
[----:B------:R-:W-:Y:S01]  /*4e70*/  FSEL R5, R20, -INF , P1 ;  /* 0xff80000014057808 */ /* 0x000fe20000800000 */
[----:B------:R-:W2:Y:S01]  /*4e80*/  SHFL.BFLY PT, R18, R21, 0x2, 0x1f ;  /* 0x0c401f0015127f89 */ /* 0x000ea200000e0000 */
[----:B------:R-:W-:Y:S01]  /*4e90*/  ISETP.GT.AND P1, PT, R4, 0x9, PT ;  /* 0x000000090400780c */ /* 0x000fe20003f24270 */
[----:B------:R-:W3:Y:S01]  /*4ea0*/  MUFU.TANH R41, R41 ;  /* 0x0000002900297308 */ /* 0x000ee20000002400 */
[----:B------:R-:W-:-:S02]  /*4eb0*/  FSEL R20, R65, -INF , P3 ;  /* 0xff80000041147808 */ /* 0x000fc40001800000 */
[----:B------:R-:W-:-:S05]  /*4ec0*/  ISETP.GT.AND P3, PT, R4, 0x28, PT ;  /* 0x000000280400780c */ /* 0x000fca0003f64270 */
[----:B------:R-:W5:Y:S08]  /*4ed0*/  MUFU.TANH R44, R44 ;  /* 0x0000002c002c7308 */ /* 0x000f700000002400 */
[----:B------:R-:W5:Y:S01]  /*4ee0*/  MUFU.TANH R34, R45 ;  /* 0x0000002d00227308 */ /* 0x000f620000002400 */
[----:B--2---:R-:W-:Y:S02]  /*4ef0*/  FMNMX.FTZ R27, R21, R18, !PT ;  /* 0x00000012151b7209 */ /* 0x004fe40007810000 */
[----:B------:R-:W-:-:S05]  /*4f00*/  FSEL R18, R64, -INF , P2 ;  /* 0xff80000040127808 */ /* 0x000fca0001000000 */
[----:B------:R-:W2:Y:S01]  /*4f10*/  MUFU.TANH R35, R32 ;  /* 0x0000002000237308 */ /* 0x000ea20000002400 */
[----:B------:R-:W-:Y:S01]  /*4f20*/  ISETP.GT.AND P2, PT, R4, 0x10, PT ;  /* 0x000000100400780c */ /* 0x000fe20003f44270 */
[----:B------:R-:W3:Y:S01]  /*4f30*/  SHFL.BFLY PT, R30, R27, 0x1, 0x1f ;  /* 0x0c201f001b1e7f89 */ /* 0x000ee200000e0000 */
[----:B------:R-:W-:Y:S02]  /*4f40*/  FMNMX.FTZ R3, R5, R18, !PT ;  /* 0x0000001205037209 */ /* 0x000fe40007810000 */
[----:B----4-:R-:W-:Y:S02]  /*4f50*/  FSEL R21, R66, -INF , P1 ;  /* 0xff80000042157808 */ /* 0x010fe40000800000 */
[----:B------:R-:W-:Y:S01]  /*4f60*/  FMNMX.FTZ R26, R20, R3, !PT ;  /* 0x00000003141a7209 */ /* 0x000fe20007810000 */
[----:B------:R4:W-:Y:S01]  /*4f70*/  MUFU.TANH R64, R25 ;  /* 0x0000001900407308 */ /* 0x0009e20000002400 */
[----:B------:R-:W-:Y:S02]  /*4f80*/  ISETP.GT.AND P1, PT, R4, 0x11, PT ;  /* 0x000000110400780c */ /* 0x000fe40003f24270 */
[----:B0-----:R-:W-:-:S02]  /*4f90*/  FSEL R24, R67, -INF , P2 ;  /* 0xff80000043187808 */ /* 0x001fc40001000000 */
[----:B------:R-:W-:-:S03]  /*4fa0*/  ISETP.GT.AND P2, PT, R4, 0x18, PT ;  /* 0x000000180400780c */ /* 0x000fc60003f44270 */
[----:B------:R1:W-:Y:S01]  /*4fb0*/  MUFU.TANH R65, R28 ;  /* 0x0000001c00417308 */ /* 0x0003e20000002400 */
[----:B----4-:R-:W-:Y:S02]  /*4fc0*/  FSEL R25, R69, -INF , P2 ;  /* 0xff80000045197808 */ /* 0x010fe40001000000 */
[----:B------:R-:W-:-:S05]  /*4fd0*/  ISETP.GT.AND P2, PT, R4, 0x20, PT ;  /* 0x000000200400780c */ /* 0x000fca0003f44270 */
[----:B------:R-:W0:Y:S01]  /*4fe0*/  MUFU.TANH R33, R33 ;  /* 0x0000002100217308 */ /* 0x000e220000002400 */
[----:B-1----:R-:W-:Y:S02]  /*4ff0*/  FSEL R28, R40, -INF , P2 ;  /* 0xff800000281c7808 */ /* 0x002fe40001000000 */
[----:B---3--:R-:W-:Y:S02]  /*5000*/  FMNMX.FTZ R3, R27, R30, !PT ;  /* 0x0000001e1b037209 */ /* 0x008fe40007810000 */
[----:B------:R-:W-:Y:S02]  /*5010*/  FMNMX.FTZ R27, R21, R26, !PT ;  /* 0x0000001a151b7209 */ /* 0x000fe40007810000 */
[----:B------:R-:W-:Y:S01]  /*5020*/  FSEL R26, R68, -INF , P1 ;  /* 0xff800000441a7808 */ /* 0x000fe20000800000 */
[----:B------:R-:W-:Y:S01]  /*5030*/  FMUL.FTZ R32, R3, UR5 ;  /* 0x0000000503207c20 */ /* 0x000fe20008410000 */
[----:B------:R-:W-:Y:S01]  /*5040*/  FMNMX.FTZ R27, R24, R27, !PT ;  /* 0x0000001b181b7209 */ /* 0x000fe20007810000 */
[----:B------:R-:W1:Y:S01]  /*5050*/  MUFU.TANH R38, R36 ;  /* 0x0000002400267308 */ /* 0x000e620000002400 */
[----:B------:R-:W-:-:S02]  /*5060*/  ISETP.GT.AND P1, PT, R4, 0x19, PT ;  /* 0x000000190400780c */ /* 0x000fc40003f24270 */
[----:B------:R-:W-:Y:S02]  /*5070*/  CS2R R68, SRZ ;  /* 0x0000000000447805 */ /* 0x000fe4000001ff00 */
[----:B------:R-:W-:Y:S02]  /*5080*/  FMNMX.FTZ R30, R26, R27, !PT ;  /* 0x0000001b1a1e7209 */ /* 0x000fe40007810000 */
[----:B------:R-:W-:Y:S02]  /*5090*/  FSEL R27, R53, -INF , P1 ;  /* 0xff800000351b7808 */ /* 0x000fe40000800000 */
[----:B------:R-:W-:Y:S01]  /*50a0*/  FMNMX.FTZ R30, R25, R30, !PT ;  /* 0x0000001e191e7209 */ /* 0x000fe20007810000 */
[----:B------:R5:W-:Y:S01]  /*50b0*/  MUFU.TANH R66, R29 ;  /* 0x0000001d00427308 */ /* 0x000be20000002400 */
[----:B------:R-:W-:Y:S02]  /*50c0*/  ISETP.GT.AND P1, PT, R4, 0x21, PT ;  /* 0x000000210400780c */ /* 0x000fe40003f24270 */
[----:B------:R-:W-:-:S02]  /*50d0*/  FMNMX.FTZ R31, R27, R30, !PT ;  /* 0x0000001e1b1f7209 */ /* 0x000fc40007810000 */
[----:B------:R-:W-:Y:S02]  /*50e0*/  FSETP.NEU.FTZ.AND P2, PT, R3, -INF , PT ;  /* 0xff8000000300780b */ /* 0x000fe40003f5d000 */
[----:B------:R-:W-:Y:S01]  /*50f0*/  FSEL R30, R41, -INF , P1 ;  /* 0xff800000291e7808 */ /* 0x000fe20000800000 */
[----:B------:R3:W4:Y:S01]  /*5100*/  MUFU.TANH R39, R37 ;  /* 0x0000002500277308 */ /* 0x0007220000002400 */
[----:B------:R-:W-:Y:S02]  /*5110*/  FMNMX.FTZ R31, R28, R31, !PT ;  /* 0x0000001f1c1f7209 */ /* 0x000fe40007810000 */
[----:B------:R-:W-:Y:S02]  /*5120*/  ISETP.GT.AND P1, PT, R4, 0x29, PT ;  /* 0x000000290400780c */ /* 0x000fe40003f24270 */
[----:B------:R-:W-:Y:S02]  /*5130*/  FSEL R45, R32, RZ, P2 ;  /* 0x000000ff202d7208 */ /* 0x000fe40001000000 */
[----:B-----5:R-:W-:-:S02]  /*5140*/  FSEL R29, R44, -INF , P3 ;  /* 0xff8000002c1d7808 */ /* 0x020fc40001800000 */
        /* <DEDUP_REMOVED lines=8> */
[----:B--2---:R-:W-:Y:S01]  /*51d0*/  FSEL R32, R35, -INF , P2 ;  /* 0xff80000023207808 */ /* 0x004fe20001000000 */
[--C-:B------:R-:W-:Y:S01]  /*51e0*/  FFMA.FTZ R47, R47, UR5, -R45.reuse ;  /* 0x000000052f2f7c23 */ /* 0x100fe2000801082d */
[----:B------:R-:W-:Y:S01]  /*51f0*/  ISETP.GT.AND P1, PT, R4, 0x31, PT ;  /* 0x000000310400780c */ /* 0x000fe20003f24270 */
[--C-:B------:R-:W-:Y:S01]  /*5200*/  FFMA.FTZ R48, R48, UR5, -R45.reuse ;  /* 0x0000000530307c23 */ /* 0x100fe2000801082d */
[----:B------:R-:W-:Y:S01]  /*5210*/  FMNMX.FTZ R35, R31, R34, !PT ;  /* 0x000000221f237209 */ /* 0x000fe20007810000 */
[--C-:B------:R-:W-:Y:S01]  /*5220*/  FFMA.FTZ R49, R49, UR5, -R45.reuse ;  /* 0x0000000531317c23 */ /* 0x100fe2000801082d */
[----:B------:R-:W-:Y:S01]  /*5230*/  ISETP.GT.AND P2, PT, R4, 0x38, PT ;  /* 0x000000380400780c */ /* 0x000fe20003f44270 */
[----:B------:R-:W2:Y:S01]  /*5240*/  MUFU.EX2 R209, R43 ;  /* 0x0000002b00d17308 */ /* 0x000ea20000000800 */
[----:B0-----:R-:W-:Y:S01]  /*5250*/  FSEL R33, R33, -INF , P1 ;  /* 0xff80000021217808 */ /* 0x001fe20000800000 */
[--C-:B------:R-:W-:Y:S01]  /*5260*/  FFMA.FTZ R50, R50, UR5, -R45.reuse ;  /* 0x0000000532327c23 */ /* 0x100fe2000801082d */
[----:B------:R-:W-:Y:S01]  /*5270*/  FMNMX.FTZ R36, R32, R35, !PT ;  /* 0x0000002320247209 */ /* 0x000fe20007810000 */
[--C-:B------:R-:W-:Y:S01]  /*5280*/  FFMA.FTZ R51, R51, UR5, -R45.reuse ;  /* 0x0000000533337c23 */ /* 0x100fe2000801082d */
[----:B------:R-:W-:Y:S01]  /*5290*/  ISETP.GT.AND P1, PT, R4, 0x39, PT ;  /* 0x000000390400780c */ /* 0x000fe20003f24270 */
[--C-:B------:R-:W-:Y:S01]  /*52a0*/  FFMA.FTZ R52, R52, UR5, -R45.reuse ;  /* 0x0000000534347c23 */ /* 0x100fe2000801082d */
[----:B-1----:R-:W-:Y:S01]  /*52b0*/  FSEL R34, R38, -INF , P2 ;  /* 0xff80000026227808 */ /* 0x002fe20001000000 */
[----:B------:R-:W-:Y:S01]  /*52c0*/  MUFU.EX2 R46, R46 ;  /* 0x0000002e002e7308 */ /* 0x000fe20000000800 */
[----:B---3--:R-:W-:Y:S01]  /*52d0*/  FMNMX.FTZ R37, R33, R36, !PT ;  /* 0x0000002421257209 */ /* 0x008fe20007810000 */
[--C-:B------:R-:W-:Y:S01]  /*52e0*/  FFMA.FTZ R54, R54, UR5, -R45.reuse ;  /* 0x0000000536367c23 */ /* 0x100fe2000801082d */
[----:B------:R-:W-:Y:S01]  /*52f0*/  ISETP.GT.AND P2, PT, R4, 0x40, PT ;  /* 0x000000400400780c */ /* 0x000fe20003f44270 */
[--C-:B------:R-:W-:Y:S01]  /*5300*/  FFMA.FTZ R55, R55, UR5, -R45.reuse ;  /* 0x0000000537377c23 */ /* 0x100fe2000801082d */
[----:B----4-:R-:W-:Y:S01]  /*5310*/  FSEL R35, R39, -INF , P1 ;  /* 0xff80000027237808 */ /* 0x010fe20000800000 */
[----:B------:R-:W-:Y:S01]  /*5320*/  FFMA.FTZ R56, R56, UR5, -R45 ;  /* 0x0000000538387c23 */ /* 0x000fe2000801082d */
[----:B------:R-:W-:Y:S01]  /*5330*/  FMNMX.FTZ R38, R34, R37, !PT ;  /* 0x0000002522267209 */ /* 0x000fe20007810000 */
[----:B------:R-:W0:Y:S01]  /*5340*/  MUFU.EX2 R47, R47 ;  /* 0x0000002f002f7308 */ /* 0x000e220000000800 */
[----:B------:R-:W-:Y:S01]  /*5350*/  ISETP.GT.AND P1, PT, R4, 0x41, PT ;  /* 0x000000410400780c */ /* 0x000fe20003f24270 */
[----:B--2---:R-:W-:Y:S01]  /*5360*/  FADD.FTZ R53, R42, R209 ;  /* 0x000000d12a357221 */ /* 0x004fe20000010000 */
[----:B------:R-:W-:Y:S01]  /*5370*/  FSEL R36, R70, -INF , P2 ;  /* 0xff80000046247808 */ /* 0x000fe20001000000 */
[--C-:B------:R-:W-:Y:S01]  /*5380*/  FFMA.FTZ R57, R57, UR5, -R45.reuse ;  /* 0x0000000539397c23 */ /* 0x100fe2000801082d */
[----:B------:R-:W-:Y:S01]  /*5390*/  FMNMX.FTZ R39, R35, R38, !PT ;  /* 0x0000002623277209 */ /* 0x000fe20007810000 */
[--C-:B------:R-:W-:Y:S01]  /*53a0*/  FFMA.FTZ R58, R58, UR5, -R45.reuse ;  /* 0x000000053a3a7c23 */ /* 0x100fe2000801082d */
[----:B------:R-:W-:Y:S01]  /*53b0*/  ISETP.GT.AND P2, PT, R4, 0x48, PT ;  /* 0x000000480400780c */ /* 0x000fe20003f44270 */
[----:B------:R-:W-:Y:S01]  /*53c0*/  MUFU.EX2 R48, R48 ;  /* 0x0000003000307308 */ /* 0x000fe20000000800 */
[----:B------:R-:W-:Y:S01]  /*53d0*/  FSEL R37, R64, -INF , P1 ;  /* 0xff80000040257808 */ /* 0x000fe20000800000 */
[--C-:B------:R-:W-:Y:S01]  /*53e0*/  FFMA.FTZ R59, R59, UR5, -R45.reuse ;  /* 0x000000053b3b7c23 */ /* 0x100fe2000801082d */
[----:B------:R-:W-:Y:S01]  /*53f0*/  FMNMX.FTZ R40, R36, R39, !PT ;  /* 0x0000002724287209 */ /* 0x000fe20007810000 */
[--C-:B------:R-:W-:Y:S01]  /*5400*/  FFMA.FTZ R60, R60, UR5, -R45.reuse ;  /* 0x000000053c3c7c23 */ /* 0x100fe2000801082d */
[----:B------:R-:W-:Y:S01]  /*5410*/  ISETP.GT.AND P1, PT, R4, 0x49, PT ;  /* 0x000000490400780c */ /* 0x000fe20003f24270 */
[--C-:B------:R-:W-:Y:S01]  /*5420*/  FFMA.FTZ R61, R61, UR5, -R45.reuse ;  /* 0x000000053d3d7c23 */ /* 0x100fe2000801082d */
[----:B------:R-:W-:Y:S01]  /*5430*/  FSEL R38, R65, -INF , P2 ;  /* 0xff80000041267808 */ /* 0x000fe20001000000 */
[----:B------:R-:W1:Y:S01]  /*5440*/  MUFU.EX2 R49, R49 ;  /* 0x0000003100317308 */ /* 0x000e620000000800 */
[----:B------:R-:W-:Y:S01]  /*5450*/  FMNMX.FTZ R41, R37, R40, !PT ;  /* 0x0000002825297209 */ /* 0x000fe20007810000 */
[--C-:B------:R-:W-:Y:S01]  /*5460*/  FFMA.FTZ R62, R62, UR5, -R45.reuse ;  /* 0x000000053e3e7c23 */ /* 0x100fe2000801082d */
[----:B------:R-:W-:Y:S01]  /*5470*/  FSEL R39, R66, -INF , P1 ;  /* 0xff80000042277808 */ /* 0x000fe20000800000 */
[--C-:B------:R-:W-:Y:S01]  /*5480*/  FFMA.FTZ R63, R63, UR5, -R45.reuse ;  /* 0x000000053f3f7c23 */ /* 0x100fe2000801082d */
[----:B------:R-:W-:Y:S01]  /*5490*/  FMNMX.FTZ R4, R38, R41, !PT ;  /* 0x0000002926047209 */ /* 0x000fe20007810000 */
[----:B------:R-:W-:Y:S01]  /*54a0*/  FFMA.FTZ R2, R2, UR5, -R45 ;  /* 0x0000000502027c23 */ /* 0x000fe2000801082d */
[----:B------:R-:W-:Y:S01]  /*54b0*/  F2FP.BF16.F32.PACK_AB R209, R209, R42 ;  /* 0x0000002ad1d1723e */ /* 0x000fe200000010ff */
[----:B------:R-:W-:Y:S01]  /*54c0*/  MUFU.EX2 R50, R50 ;  /* 0x0000003200327308 */ /* 0x000fe20000000800 */
[----:B------:R-:W-:-:S02]  /*54d0*/  FMNMX.FTZ R4, R39, R4, !PT ;  /* 0x0000000427047209 */ /* 0x000fc40007810000 */
[----:B------:R-:W-:Y:S02]  /*54e0*/  CS2R R70, SRZ ;  /* 0x0000000000467805 */ /* 0x000fe4000001ff00 */
[----:B0-----:R-:W-:Y:S02]  /*54f0*/  F2FP.BF16.F32.PACK_AB R211, R47, R46 ;  /* 0x0000002e2fd3723e */ /* 0x001fe400000010ff */
[----:B------:R-:W-:Y:S02]  /*5500*/  CS2R R66, SRZ ;  /* 0x0000000000427805 */ /* 0x000fe4000001ff00 */
[----:B------:R-:W-:Y:S01]  /*5510*/  CS2R R64, SRZ ;  /* 0x0000000000407805 */ /* 0x000fe2000001ff00 */
[----:B------:R-:W0:Y:S01]  /*5520*/  SHFL.BFLY PT, R41, R4, 0x2, 0x1f ;  /* 0x0c401f0004297f89 */ /* 0x000e2200000e0000 */
[----:B------:R-:W-:Y:S01]  /*5530*/  CS2R R44, SRZ ;  /* 0x00000000002c7805 */ /* 0x000fe2000001ff00 */
[----:B------:R-:W2:Y:S01]  /*5540*/  MUFU.EX2 R51, R51 ;  /* 0x0000003300337308 */ /* 0x000ea20000000800 */
[----:B-1----:R-:W-:-:S07]  /*5550*/  F2FP.BF16.F32.PACK_AB R205, R49, R48 ;  /* 0x0000003031cd723e */ /* 0x002fce00000010ff */
[----:B------:R-:W-:Y:S08]  /*5560*/  MUFU.EX2 R52, R52 ;  /* 0x0000003400347308 */ /* 0x000ff00000000800 */
[----:B------:R-:W-:Y:S01]  /*5570*/  MUFU.EX2 R201, R54 ;  /* 0x0000003600c97308 */ /* 0x000fe20000000800 */
[----:B--2---:R-:W-:Y:S02]  /*5580*/  F2FP.BF16.F32.PACK_AB R207, R51, R50 ;  /* 0x0000003233cf723e */ /* 0x004fe400000010ff */
[----:B0-----:R-:W-:-:S05]  /*5590*/  FMNMX.FTZ R41, R4, R41, !PT ;  /* 0x0000002904297209 */ /* 0x001fca0007810000 */
[----:B------:R-:W-:Y:S01]  /*55a0*/  MUFU.EX2 R55, R55 ;  /* 0x0000003700377308 */ /* 0x000fe20000000800 */
[----:B------:R-:W0:Y:S07]  /*55b0*/  SHFL.BFLY PT, R4, R41, 0x1, 0x1f ;  /* 0x0c201f0029047f89 */ /* 0x000e2e00000e0000 */
[----:B------:R-:W1:Y:S08]  /*55c0*/  MUFU.EX2 R56, R56 ;  /* 0x0000003800387308 */ /* 0x000e700000000800 */
[----:B------:R-:W-:Y:S08]  /*55d0*/  MUFU.EX2 R57, R57 ;  /* 0x0000003900397308 */ /* 0x000ff00000000800 */
[----:B------:R-:W2:Y:S01]  /*55e0*/  MUFU.EX2 R58, R58 ;  /* 0x0000003a003a7308 */ /* 0x000ea20000000800 */
[----:B-1----:R-:W-:-:S02]  /*55f0*/  F2FP.BF16.F32.PACK_AB R203, R56, R55 ;  /* 0x0000003738cb723e */ /* 0x002fc400000010ff */
[----:B0-----:R-:W-:-:S04]  /*5600*/  FMNMX.FTZ R4, R41, R4, !PT ;  /* 0x0000000429047209 */ /* 0x001fc80007810000 */
        /* <DEDUP_REMOVED lines=28> */
[----:B--2---:R-:W-:Y:S01]  /*57d0*/  F2FP.BF16.F32.PACK_AB R197, R58, R57 ;  /* 0x000000393ac5723e */ /* 0x004fe200000010ff */
[----:B------:R-:W-:Y:S01]  /*57e0*/  MUFU.EX2 R20, R20 ;  /* 0x0000001400147308 */ /* 0x000fe20000000800 */
[----:B0-----:R-:W-:-:S07]  /*57f0*/  F2FP.BF16.F32.PACK_AB R199, R60, R59 ;  /* 0x0000003b3cc7723e */ /* 0x001fce00000010ff */
[----:B------:R-:W0:Y:S01]  /*5800*/  MUFU.EX2 R21, R21 ;  /* 0x0000001500157308 */ /* 0x000e220000000800 */
[----:B-1----:R-:W-:-:S07]  /*5810*/  F2FP.BF16.F32.PACK_AB R208, R18, R5 ;  /* 0x0000000512d0723e */ /* 0x002fce00000010ff */
[----:B------:R-:W-:Y:S08]  /*5820*/  MUFU.EX2 R24, R24 ;  /* 0x0000001800187308 */ /* 0x000ff00000000800 */
[----:B------:R-:W1:Y:S01]  /*5830*/  MUFU.EX2 R41, R26 ;  /* 0x0000001a00297308 */ /* 0x000e620000000800 */
[----:B0-----:R-:W-:-:S07]  /*5840*/  F2FP.BF16.F32.PACK_AB R210, R21, R20 ;  /* 0x0000001415d2723e */ /* 0x001fce00000010ff */
[----:B------:R0:W-:Y:S08]  /*5850*/  MUFU.EX2 R206, R27 ;  /* 0x0000001b00ce7308 */ /* 0x0001f00000000800 */
[----:B------:R-:W2:Y:S01]  /*5860*/  MUFU.EX2 R25, R25 ;  /* 0x0000001900197308 */ /* 0x000ea20000000800 */
[----:B0-----:R-:W-:Y:S01]  /*5870*/  FADD.FTZ R27, R5, R18 ;  /* 0x00000012051b7221 */ /* 0x001fe20000010000 */
[----:B-1----:R-:W-:-:S03]  /*5880*/  F2FP.BF16.F32.PACK_AB R204, R41, R24 ;  /* 0x0000001829cc723e */ /* 0x002fc600000010ff */
[----:B------:R-:W-:-:S03]  /*5890*/  FADD.FTZ R26, R20, R27 ;  /* 0x0000001b141a7221 */ /* 0x000fc60000010000 */
[----:B------:R0:W-:Y:S01]  /*58a0*/  MUFU.EX2 R43, R30 ;  /* 0x0000001e002b7308 */ /* 0x0001e20000000800 */
[----:B------:R-:W-:-:S04]  /*58b0*/  FADD.FTZ R27, R21, R26 ;  /* 0x0000001a151b7221 */ /* 0x000fc80000010000 */
[----:B------:R-:W-:-:S03]  /*58c0*/  FADD.FTZ R0, R24, R27 ;  /* 0x0000001b18007221 */ /* 0x000fc60000010000 */
[----:B------:R1:W-:Y:S01]  /*58d0*/  MUFU.EX2 R202, R31 ;  /* 0x0000001f00ca7308 */ /* 0x0003e20000000800 */
[----:B0-----:R-:W-:Y:S01]  /*58e0*/  FADD.FTZ R30, R46, R53 ;  /* 0x000000352e1e7221 */ /* 0x001fe20000010000 */
[----:B------:R-:W-:Y:S01]  /*58f0*/  FADD.FTZ R0, R41, R0 ;  /* 0x0000000029007221 */ /* 0x000fe20000010000 */
[----:B------:R-:W-:-:S05]  /*5900*/  CS2R R40, SRZ ;  /* 0x0000000000287805 */ /* 0x000fca000001ff00 */
[----:B------:R-:W0:Y:S01]  /*5910*/  MUFU.EX2 R28, R28 ;  /* 0x0000001c001c7308 */ /* 0x000e220000000800 */
[----:B-1----:R-:W-:Y:S01]  /*5920*/  FADD.FTZ R31, R47, R30 ;  /* 0x0000001e2f1f7221 */ /* 0x002fe20000010000 */
[----:B------:R-:W-:-:S03]  /*5930*/  CS2R R46, SRZ ;  /* 0x00000000002e7805 */ /* 0x000fc6000001ff00 */
[----:B------:R-:W-:Y:S01]  /*5940*/  FADD.FTZ R26, R48, R31 ;  /* 0x0000001f301a7221 */ /* 0x000fe20000010000 */
[----:B--2---:R-:W-:Y:S02]  /*5950*/  FADD.FTZ R31, R25, R0 ;  /* 0x00000000191f7221 */ /* 0x004fe40000010000 */
[----:B------:R-:W1:Y:S01]  /*5960*/  MUFU.EX2 R29, R29 ;  /* 0x0000001d001d7308 */ /* 0x000e620000000800 */
[----:B------:R-:W-:Y:S01]  /*5970*/  FADD.FTZ R27, R49, R26 ;  /* 0x0000001a311b7221 */ /* 0x000fe20000010000 */
[C---:B------:R-:W-:Y:S01]  /*5980*/  FADD.FTZ R31, R206.reuse, R31 ;  /* 0x0000001fce1f7221 */ /* 0x040fe20000010000 */
[----:B------:R-:W-:Y:S02]  /*5990*/  F2FP.BF16.F32.PACK_AB R206, R206, R25 ;  /* 0x00000019cece723e */ /* 0x000fe400000010ff */
[----:B------:R-:W-:Y:S01]  /*59a0*/  CS2R R48, SRZ ;  /* 0x0000000000307805 */ /* 0x000fe2000001ff00 */
[----:B------:R-:W-:Y:S01]  /*59b0*/  FADD.FTZ R0, R50, R27 ;  /* 0x0000001b32007221 */ /* 0x000fe20000010000 */
[----:B------:R-:W-:Y:S01]  /*59c0*/  CS2R R24, SRZ ;  /* 0x0000000000187805 */ /* 0x000fe2000001ff00 */
[----:B------:R-:W2:Y:S02]  /*59d0*/  MUFU.EX2 R32, R32 ;  /* 0x0000002000207308 */ /* 0x000ea40000000800 */
[----:B------:R-:W-:Y:S01]  /*59e0*/  FADD.FTZ R27, R51, R0 ;  /* 0x00000000331b7221 */ /* 0x000fe20000010000 */
[----:B0-----:R-:W-:Y:S01]  /*59f0*/  FADD.FTZ R0, R28, R31 ;  /* 0x0000001f1c007221 */ /* 0x001fe20000010000 */
[----:B------:R-:W-:-:S02]  /*5a00*/  F2FP.BF16.F32.PACK_AB R200, R43, R28 ;  /* 0x0000001c2bc8723e */ /* 0x000fc400000010ff */
[----:B------:R-:W-:Y:S01]  /*5a10*/  CS2R R50, SRZ ;  /* 0x0000000000327805 */ /* 0x000fe2000001ff00 */
[----:B------:R-:W-:Y:S01]  /*5a20*/  FADD.FTZ R26, R52, R27 ;  /* 0x0000001b341a7221 */ /* 0x000fe20000010000 */
[----:B------:R-:W-:Y:S01]  /*5a30*/  FADD.FTZ R0, R43, R0 ;  /* 0x000000002b007221 */ /* 0x000fe20000010000 */
[----:B------:R-:W-:Y:S01]  /*5a40*/  CS2R R42, SRZ ;  /* 0x00000000002a7805 */ /* 0x000fe2000001ff00 */
[----:B------:R-:W0:Y:S01]  /*5a50*/  MUFU.EX2 R33, R33 ;  /* 0x0000002100217308 */ /* 0x000e220000000800 */
[----:B------:R-:W-:Y:S01]  /*5a60*/  FADD.FTZ R26, R201, R26 ;  /* 0x0000001ac91a7221 */ /* 0x000fe20000010000 */
[----:B-1----:R-:W-:Y:S01]  /*5a70*/  FADD.FTZ R27, R29, R0 ;  /* 0x000000001d1b7221 */ /* 0x002fe20000010000 */
[----:B------:R-:W-:Y:S02]  /*5a80*/  F2FP.BF16.F32.PACK_AB R201, R201, R52 ;  /* 0x00000034c9c9723e */ /* 0x000fe400000010ff */
[----:B------:R-:W-:Y:S01]  /*5a90*/  CS2R R52, SRZ ;  /* 0x0000000000347805 */ /* 0x000fe2000001ff00 */
[----:B------:R-:W-:Y:S01]  /*5aa0*/  FADD.FTZ R31, R55, R26 ;  /* 0x0000001a371f7221 */ /* 0x000fe20000010000 */
[C---:B------:R-:W-:Y:S01]  /*5ab0*/  FADD.FTZ R27, R202.reuse, R27 ;  /* 0x0000001bca1b7221 */ /* 0x040fe20000010000 */
[----:B------:R-:W-:Y:S01]  /*5ac0*/  F2FP.BF16.F32.PACK_AB R202, R202, R29 ;  /* 0x0000001dcaca723e */ /* 0x000fe200000010ff */
[----:B------:R-:W1:Y:S01]  /*5ad0*/  MUFU.EX2 R34, R34 ;  /* 0x0000002200227308 */ /* 0x000e620000000800 */
[----:B------:R-:W-:Y:S01]  /*5ae0*/  FADD.FTZ R0, R56, R31 ;  /* 0x0000001f38007221 */ /* 0x000fe20000010000 */
[----:B--2---:R-:W-:Y:S01]  /*5af0*/  FADD.FTZ R26, R32, R27 ;  /* 0x0000001b201a7221 */ /* 0x004fe20000010000 */
[----:B------:R-:W-:-:S02]  /*5b00*/  CS2R R54, SRZ ;  /* 0x0000000000367805 */ /* 0x000fc4000001ff00 */
[----:B------:R-:W-:Y:S01]  /*5b10*/  CS2R R30, SRZ ;  /* 0x00000000001e7805 */ /* 0x000fe2000001ff00 */
[----:B------:R-:W-:Y:S01]  /*5b20*/  FADD.FTZ R5, R57, R0 ;  /* 0x0000000039057221 */ /* 0x000fe20000010000 */
[----:B------:R-:W-:Y:S02]  /*5b30*/  CS2R R56, SRZ ;  /* 0x0000000000387805 */ /* 0x000fe4000001ff00 */
[----:B------:R-:W-:Y:S01]  /*5b40*/  CS2R R28, SRZ ;  /* 0x00000000001c7805 */ /* 0x000fe2000001ff00 */
[----:B------:R-:W2:Y:S01]  /*5b50*/  MUFU.EX2 R35, R35 ;  /* 0x0000002300237308 */ /* 0x000ea20000000800 */
[C---:B0-----:R-:W-:Y:S01]  /*5b60*/  FADD.FTZ R21, R33.reuse, R26 ;  /* 0x0000001a21157221 */ /* 0x041fe20000010000 */
[----:B------:R-:W-:Y:S01]  /*5b70*/  FADD.FTZ R0, R58, R5 ;  /* 0x000000053a007221 */ /* 0x000fe20000010000 */
[----:B------:R-:W-:Y:S02]  /*5b80*/  F2FP.BF16.F32.PACK_AB R196, R33, R32 ;  /* 0x0000002021c4723e */ /* 0x000fe400000010ff */
[----:B------:R-:W-:-:S02]  /*5b90*/  CS2R R32, SRZ ;  /* 0x0000000000207805 */ /* 0x000fc4000001ff00 */
        /* <DEDUP_REMOVED lines=13> */
[----:B-1----:R-:W-:-:S07]  /*5c70*/  FADD.FTZ R18, R36, R21 ;  /* 0x0000001524127221 */ /* 0x002fce0000010000 */
[----:B------:R-:W1:Y:S01]  /*5c80*/  MUFU.EX2 R63, R63 ;  /* 0x0000003f003f7308 */ /* 0x000e620000000800 */
[C---:B--2---:R-:W-:Y:S01]  /*5c90*/  FADD.FTZ R0, R62.reuse, R5 ;  /* 0x000000053e007221 */ /* 0x044fe20000010000 */
[----:B------:R-:W-:Y:S02]  /*5ca0*/  F2FP.BF16.F32.PACK_AB R193, R62, R61 ;  /* 0x0000003d3ec1723e */ /* 0x000fe400000010ff */
[----:B------:R-:W-:-:S04]  /*5cb0*/  CS2R R60, SRZ ;  /* 0x00000000003c7805 */ /* 0x000fc8000001ff00 */
[----:B------:R-:W2:Y:S01]  /*5cc0*/  MUFU.EX2 R38, R38 ;  /* 0x0000002600267308 */ /* 0x000ea20000000800 */
[C---:B0-----:R-:W-:Y:S01]  /*5cd0*/  FADD.FTZ R21, R37.reuse, R18 ;  /* 0x0000001225157221 */ /* 0x041fe20000010000 */
[----:B------:R-:W-:Y:S02]  /*5ce0*/  F2FP.BF16.F32.PACK_AB R192, R37, R36 ;  /* 0x0000002425c0723e */ /* 0x000fe400000010ff */
[----:B------:R-:W-:-:S04]  /*5cf0*/  CS2R R36, SRZ ;  /* 0x0000000000247805 */ /* 0x000fc8000001ff00 */
[----:B------:R-:W0:Y:S01]  /*5d00*/  MUFU.EX2 R39, R39 ;  /* 0x0000002700277308 */ /* 0x000e220000000800 */
[----:B-1----:R-:W-:Y:S01]  /*5d10*/  FADD.FTZ R5, R63, R0 ;  /* 0x000000003f057221 */ /* 0x002fe20000010000 */
[----:B------:R-:W-:-:S06]  /*5d20*/  IMAD.MOV.U32 R0, RZ, RZ, 0x3f800000 ;  /* 0x3f800000ff007424 */ /* 0x000fcc00078e00ff */
[----:B------:R-:W1:Y:S01]  /*5d30*/  MUFU.EX2 R2, R2 ;  /* 0x0000000200027308 */ /* 0x000e620000000800 */
[----:B--2---:R-:W-:-:S04]  /*5d40*/  FADD.FTZ R18, R38, R21 ;  /* 0x0000001526127221 */ /* 0x004fc80000010000 */
[C---:B0-----:R-:W-:Y:S01]  /*5d50*/  FADD.FTZ R18, R39.reuse, R18 ;  /* 0x0000001227127221 */ /* 0x041fe20000010000 */
[----:B------:R-:W-:Y:S02]  /*5d60*/  F2FP.BF16.F32.PACK_AB R194, R39, R38 ;  /* 0x0000002627c2723e */ /* 0x000fe400000010ff */
[----:B------:R-:W-:Y:S01]  /*5d70*/  CS2R R38, SRZ ;  /* 0x0000000000267805 */ /* 0x000fe2000001ff00 */
[C---:B-1----:R-:W-:Y:S01]  /*5d80*/  FADD.FTZ R5, R2.reuse, R5 ;  /* 0x0000000502057221 */ /* 0x042fe20000010000 */
[----:B------:R-:W-:Y:S02]  /*5d90*/  F2FP.BF16.F32.PACK_AB R195, R2, R63 ;  /* 0x0000003f02c3723e */ /* 0x000fe400000010ff */
[----:B------:R-:W-:Y:S02]  /*5da0*/  CS2R R62, SRZ ;  /* 0x00000000003e7805 */ /* 0x000fe4000001ff00 */
[----:B------:R-:W-:Y:S01]  /*5db0*/  MOV R2, 0x3f800000 ;  /* 0x3f80000000027802 */ /* 0x000fe20000000f00 */
[----:B------:R-:W-:Y:S06]  /*5dc0*/  @!P1 BRA `(.L_x_2427) ;  /* 0x0000004000d49947 */ /* 0x000fec0003800000 */
[----:B------:R-:W-:Y:S01]  /*5dd0*/  R2UR UR4, R17 ;  /* 0x00000000110472ca */ /* 0x000fe200000e0000 */
[----:B------:R-:W-:Y:S01]  /*5de0*/  IMAD.MOV.U32 R228, RZ, RZ, R3 ;  /* 0x000000ffffe47224 */ /* 0x000fe200078e0003 */
[----:B------:R-:W-:Y:S01]  /*5df0*/  MOV R151, RZ ;  /* 0x000000ff00977202 */ /* 0x000fe20000000f00 */
[----:B------:R-:W-:Y:S01]  /*5e00*/  IMAD.MOV.U32 R21, RZ, RZ, R4 ;  /* 0x000000ffff157224 */ /* 0x000fe200078e0004 */
[----:B------:R-:W-:Y:S01]  /*5e10*/  UMOV UR60, UR36 ;  /* 0x00000024003c7c82 */ /* 0x000fe20008000000 */
[----:B------:R-:W-:Y:S01]  /*5e20*/  IMAD.MOV.U32 R2, RZ, RZ, 0x3f800000 ;  /* 0x3f800000ff027424 */ /* 0x000fe200078e00ff */
[----:B------:R-:W-:-:S07]  /*5e30*/  ULDC UR37, c[0x0][0x9d8] ;  /* 0x0002760000257ab9 */ /* 0x000fce0000000800 */
[----:B------:R-:W-:-:S07]  /*5e40*/  IMAD.U32 R20, RZ, RZ, UR4 ;  /* 0x00000004ff147e24 */ /* 0x000fce000f8e00ff */
.L_x_2438:
[----:B------:R-:W-:Y:S01]  /*5e50*/  R2UR UR5, R20 ;  /* 0x00000000140572ca */ /* 0x000fe200000e0000 */
[----:B------:R-:W-:-:S04]  /*5e60*/  UISETP.NE.AND UP0, UPT, UR60, 0x1, UPT ;  /* 0x000000013c00788c */ /* 0x000fc8000bf05270 */
[----:B------:R-:W-:-:S08]  /*5e70*/  USEL UR4, URZ, 0x1, UP0 ;  /* 0x000000013f047887 */ /* 0x000fd00008000000 */
[----:B------:R-:W-:-:S06]  /*5e80*/  ULOP3.LUT UR4, UR5, UR4, URZ, 0x3c, !UPT ;  /* 0x0000000405047292 */ /* 0x000fcc000f8e3c3f */
[----:B------:R-:W-:Y:S01]  /*5e90*/  IMAD.U32 R17, RZ, RZ, UR4 ;  /* 0x00000004ff117e24 */ /* 0x000fe2000f8e00ff */
[----:B------:R-:W-:Y:S06]  /*5ea0*/  @!P0 BRA `(.L_x_2428) ;  /* 0x0000000000048947 */ /* 0x000fec0003800000 */
[----:B------:R-:W-:Y:S01]  /*5eb0*/  BPT.TRAP 0x1 ;  /* 0x000000040000795c */ /* 0x000fe20000300000 */
.L_x_2428:
[----:B------:R-:W-:Y:S01]  /*5ec0*/  R2UR UR4, R16 ;  /* 0x00000000100472ca */ /* 0x000fe200000e0000 */
[----:B------:R-:W-:Y:S01]  /*5ed0*/  UIADD3 UR36, UR60, 0x1, URZ ;  /* 0x000000013c247890 */ /* 0x000fe2000fffe03f */
[----:B------:R-:W-:-:S03]  /*5ee0*/  R2UR UR5, R17 ;  /* 0x00000000110572ca */ /* 0x000fc600000e0000 */
[----:B------:R-:W-:-:S04]  /*5ef0*/  UISETP.NE.AND UP0, UPT, UR36, 0x2, UPT ;  /* 0x000000022400788c */ /* 0x000fc8000bf05270 */
[----:B------:R-:W-:-:S04]  /*5f00*/  USEL UR36, UR36, URZ, UP0 ;  /* 0x0000003f24247287 */ /* 0x000fc80008000000 */
[----:B------:R-:W-:Y:S02]  /*5f10*/  ULEA UR4, UR36, UR4, 0x3 ;  /* 0x0000000424047291 */ /* 0x000fe4000f8e183f */
[----:B------:R-:W-:-:S04]  /*5f20*/  IMAD.U32 R4, RZ, RZ, UR5 ;  /* 0x00000005ff047e24 */ /* 0x000fc8000f8e00ff */
[----:B------:R-:W-:Y:S01]  /*5f30*/  IMAD.U32 R3, RZ, RZ, UR4 ;  /* 0x00000004ff037e24 */ /* 0x000fe2000f8e00ff */
[----:B------:R-:W-:-:S04]  /*5f40*/  SHF.L.U32 R4, R4, 0x1f, RZ ;  /* 0x0000001f04047819 */ /* 0x000fc800000006ff */
[----:B------:R0:W1:Y:S01]  /*5f50*/  SYNCS.PHASECHK.TRANS64.TRYWAIT P1, [UR4+0x38830], R4 ;  /* 0x03883004ff0075a7 */ /* 0x0000620008020144 */
[----:B------:R-:W-:Y:S05]  /*5f60*/  @!P0 BRA `(.L_x_2429) ;  /* 0x0000000000048947 */ /* 0x000fea0003800000 */
[----:B------:R-:W-:Y:S01]  /*5f70*/  BPT.TRAP 0x1 ;  /* 0x000000040000795c */ /* 0x000fe20000300000 */
.L_x_2429:
[----:B-1----:R-:W-:Y:S05]  /*5f80*/  @P1 BRA `(.L_x_2430) ;  /* 0x00000000000c1947 */ /* 0x002fea0003800000 */
[----:B------:R-:W-:-:S13]  /*5f90*/  R2UR UR4, R3 ;  /* 0x00000000030472ca */ /* 0x000fda00000e0000 */
[----:B------:R-:W1:Y:S02]  /*5fa0*/  SYNCS.PHASECHK.TRANS64.TRYWAIT P1, [UR4+0x38830], R4 ;  /* 0x03883004ff0075a7 */ /* 0x000e640008020144 */
[----:B-1----:R-:W-:Y:S05]  /*5fb0*/  @!P1 BRA `(.L_x_2431) ;  /* 0x0000012000a89947 */ /* 0x002fea0003800000 */
.L_x_2430:
        /* <DEDUP_REMOVED lines=25> */
[----:B------:R-:W-:Y:S01]  /*6150*/  UMOV UR59, 0x40000040 ;  /* 0x40000040003b7882 */ /* 0x000fe20000000000 */
[----:B------:R-:W-:Y:S01]  /*6160*/  UMOV UR56, UR6 ;  /* 0x0000000600387c82 */ /* 0x000fe20008000000 */
[----:B------:R-:W-:Y:S01]  /*6170*/  UMOV UR57, UR7 ;  /* 0x0000000700397c82 */ /* 0x000fe20008000000 */
        /* <DEDUP_REMOVED lines=56> */
[----:B------:R-:W-:Y:S01]  /*6500*/  UMOV UR59, 0x40000040 ;  /* 0x40000040003b7882 */ /* 0x000fe20000000000 */
[----:B------:R-:W-:Y:S01]  /*6510*/  UMOV UR56, UR6 ;  /* 0x0000000600387c82 */ /* 0x000fe20008000000 */
[----:B------:R-:W-:Y:S01]  /*6520*/  UMOV UR57, UR7 ;  /* 0x0000000700397c82 */ /* 0x000fe20008000000 */
        /* <DEDUP_REMOVED lines=95> */
[----:B------:R-:W-:Y:S01]  /*6b20*/  UMOV UR59, 0x40000040 ;  /* 0x40000040003b7882 */ /* 0x000fe20000000000 */
[----:B------:R-:W-:Y:S01]  /*6b30*/  UMOV UR56, UR6 ;  /* 0x0000000600387c82 */ /* 0x000fe20008000000 */
[----:B------:R-:W-:Y:S01]  /*6b40*/  UMOV UR57, UR7 ;  /* 0x0000000700397c82 */ /* 0x000fe20008000000 */
[----:B------:R-:W-:Y:S02]  /*6b50*/  R2UR UR6, R8 ;  /* 0x00000000080672ca */ /* 0x000fe400000e0000 */
[----:B------:R-:W-:Y:S01]  /*6b60*/  R2UR UR7, R9 ;  /* 0x00000000090772ca */ /* 0x000fe200000e0000 */
[----:B------:R-:W-:Y:S02]  /*6b70*/  WARPGROUP.DEPBAR.LE gsb0, 0x0 ;  /* 0x00008000000079c5 */ /* 0x000fe40000010000 */
[----:B-1----:R-:W-:-:S06]  /*6b80*/  WARPGROUP.ARRIVE ;  /* 0x00000000000079c5 */ /* 0x002fcc0000000000 */
[----:B------:R-:W-:Y:S01]  /*6b90*/  HGMMA.64x16x16.F32.BF16 R152, gdesc[UR56], RZ, !UPT, gsb0 ;  /* 0x00200000389879f0 */ /* 0x000fe2000c0018ff */
[----:B------:R-:W-:Y:S01]  /*6ba0*/  UIADD3 UR58, UR4, 0x2, URZ ;  /* 0x00000002043a7890 */ /* 0x000fe2000fffe03f */
[----:B------:R-:W-:Y:S01]  /*6bb0*/  UMOV UR59, 0x40000040 ;  /* 0x40000040003b7882 */ /* 0x000fe20000000000 */
[----:B------:R-:W-:Y:S01]  /*6bc0*/  UMOV UR56, UR14 ;  /* 0x0000000e00387c82 */ /* 0x000fe20008000000 */
[----:B------:R-:W-:Y:S01]  /*6bd0*/  UMOV UR57, UR15 ;  /* 0x0000000f00397c82 */ /* 0x000fe20008000000 */
[----:B------:R-:W-:Y:S02]  /*6be0*/  WARPGROUP.DEPBAR.LE gsb0, 0x0 ;  /* 0x00008000000079c5 */ /* 0x000fe40000010000 */
[----:B------:R-:W-:-:S06]  /*6bf0*/  WARPGROUP.ARRIVE ;  /* 0x00000000000079c5 */ /* 0x000fcc0000000000 */
[----:B------:R-:W-:Y:S01]  /*6c00*/  HGMMA.64x16x16.F32.BF16 R184, gdesc[UR56], R184, gsb0 ;  /* 0x0020000038b879f0 */ /* 0x000fe200080018b8 */
        /* <DEDUP_REMOVED lines=25> */
[----:B------:R-:W-:Y:S01]  /*6da0*/  UIADD3 UR14, UR4, 0x282, URZ ;  /* 0x00000282040e7890 */ /* 0x000fe2000fffe03f */
[----:B------:R-:W-:Y:S01]  /*6db0*/  UMOV UR15, 0x40000040 ;  /* 0x40000040000f7882 */ /* 0x000fe20000000000 */
        /* <DEDUP_REMOVED lines=368> */
.L_x_2432:
        /* <DEDUP_REMOVED lines=8> */
.L_x_2433:
[----:B--2---:R-:W-:Y:S05]  /*8540*/  @P1 BRA `(.L_x_2434) ;  /* 0x0000000000081947 */ /* 0x004fea0003800000 */
[----:B------:R-:W2:Y:S02]  /*8550*/  SYNCS.PHASECHK.TRANS64.TRYWAIT P1, [UR4+0x38850], R0 ;  /* 0x03885000ff0075a7 */ /* 0x000ea40008020144 */
[----:B--2---:R-:W-:Y:S05]  /*8560*/  @!P1 BRA `(.L_x_2435) ;  /* 0x000000fc00589947 */ /* 0x004fea0003800000 */
.L_x_2434:
        /* <DEDUP_REMOVED lines=37> */
.L_x_2436:
[----:B------:R-:W-:Y:S01]  /*87c0*/  R2UR UR6, R213 ;  /* 0x00000000d50672ca */ /* 0x000fe200000e0000 */
[----:B-12---:R-:W-:Y:S01]  /*87d0*/  FMUL.FTZ R0, R187, UR37 ;  /* 0x00000025bb007c20 */ /* 0x006fe20008410000 */
[----:B------:R-:W-:Y:S01]  /*87e0*/  R2UR UR5, R214 ;  /* 0x00000000d60572ca */ /* 0x000fe200000e0000 */
[----:B------:R-:W-:Y:S01]  /*87f0*/  FMUL.FTZ R187, R188, UR37 ;  /* 0x00000025bcbb7c20 */ /* 0x000fe20008410000 */
[----:B------:R-:W-:Y:S01]  /*8800*/  FMUL.FTZ R188, R177, UR37 ;  /* 0x00000025b1bc7c20 */ /* 0x000fe20008410000 */
[----:B------:R-:W-:Y:S01]  /*8810*/  FMUL.FTZ R177, R179, UR37 ;  /* 0x00000025b3b17c20 */ /* 0x000fe20008410000 */
[----:B------:R-:W-:Y:S01]  /*8820*/  FMUL.FTZ R2, R186, UR37 ;  /* 0x00000025ba027c20 */ /* 0x000fe20008410000 */
[----:B------:R-:W-:Y:S01]  /*8830*/  FMUL.FTZ R186, R189, UR37 ;  /* 0x00000025bdba7c20 */ /* 0x000fe20008410000 */
[----:B------:R-:W-:Y:S01]  /*8840*/  R2UR UR7, R23 ;  /* 0x00000000170772ca */ /* 0x000fe200000e0000 */
[----:B------:R-:W-:Y:S01]  /*8850*/  FMUL.FTZ R192, R184, UR37 ;  /* 0x00000025b8c07c20 */ /* 0x000fe20008410000 */
[----:B------:R-:W-:Y:S01]  /*8860*/  FMUL.FTZ R184, R191, UR37 ;  /* 0x00000025bfb87c20 */ /* 0x000fe20008410000 */
[----:B------:R-:W-:Y:S01]  /*8870*/  FMUL.FTZ R191, R181, UR37 ;  /* 0x00000025b5bf7c20 */ /* 0x000fe20008410000 */
[----:B------:R-:W-:Y:S01]  /*8880*/  FMUL.FTZ R185, R185, UR37 ;  /* 0x00000025b9b97c20 */ /* 0x000fe20008410000 */
[----:B------:R-:W-:Y:S01]  /*8890*/  UISETP.NE.AND UP0, UPT, UR6, URZ, UPT ;  /* 0x0000003f0600728c */ /* 0x000fe2000bf05270 */
[----:B------:R-:W-:Y:S01]  /*88a0*/  R2UR UR6, R212 ;  /* 0x00000000d40672ca */ /* 0x000fe200000e0000 */
[----:B0-----:R-:W-:-:S02]  /*88b0*/  VIADD R4, R216, UR5 ;  /* 0x00000005d8047c36 */ /* 0x001fc40008000000 */
[----:B------:R-:W-:Y:S01]  /*88c0*/  FMUL.FTZ R181, R169, UR37 ;  /* 0x00000025a9b57c20 */ /* 0x000fe20008410000 */
[----:B------:R-:W0:Y:S01]  /*88d0*/  MUFU.TANH R192, R192 ;  /* 0x000000c000c07308 */ /* 0x000e220000002400 */
[----:B------:R-:W-:Y:S01]  /*88e0*/  FMUL.FTZ R20, R190, UR37 ;  /* 0x00000025be147c20 */ /* 0x000fe20008410000 */
[----:B------:R-:W-:Y:S01]  /*88f0*/  PLOP3.LUT P1, PT, PT, PT, UP0, 0x80, 0x0 ;  /* 0x000000000000781c */ /* 0x000fe20003f2f008 */
[----:B------:R-:W-:Y:S01]  /*8900*/  FMUL.FTZ R190, R176, UR37 ;  /* 0x00000025b0be7c20 */ /* 0x000fe20008410000 */
[----:B------:R-:W-:Y:S01]  /*8910*/  PLOP3.LUT P2, PT, PT, PT, UP0, 0x80, 0x0 ;  /* 0x000000000000781c */ /* 0x000fe20003f4f008 */
[----:B------:R-:W-:Y:S01]  /*8920*/  FMUL.FTZ R193, R173, UR37 ;  /* 0x00000025adc17c20 */ /* 0x000fe20008410000 */
[----:B------:R-:W-:Y:S01]  /*8930*/  MOV R169, UR7 ;  /* 0x0000000700a97c02 */ /* 0x000fe20008000f00 */
[----:B------:R-:W-:Y:S01]  /*8940*/  @UP0 ULDC UR5, c[0x0][0x44c] ;  /* 0x0001130000050ab9 */ /* 0x000fe20000000800 */
[----:B------:R-:W1:Y:S01]  /*8950*/  MUFU.TANH R185, R185 ;  /* 0x000000b900b97308 */ /* 0x000e620000002400 */
        /* <DEDUP_REMOVED lines=12> */
[----:B------:R-:W-:Y:S01]  /*8a20*/  UMOV UR5, 0x1 ;  /* 0x0000000100057882 */ /* 0x000fe20000000000 */
[----:B------:R-:W-:Y:S01]  /*8a30*/  FMUL.FTZ R179, R168, UR37 ;  /* 0x00000025a8b37c20 */ /* 0x000fe20008410000 */
[----:B------:R-:W-:Y:S01]  /*8a40*/  UIMAD UR5, UR61, -0x50, UR5 ;  /* 0xffffffb03d0578a4 */ /* 0x000fe2000f8e0205 */
[----:B------:R-:W-:Y:S01]  /*8a50*/  IMAD.MOV.U32 R168, RZ, RZ, -0x2 ;  /* 0xfffffffeffa87424 */ /* 0x000fe200078e00ff */
[----:B------:R-:W3:Y:S01]  /*8a60*/  SHFL.IDX PT, R189, R4, RZ, 0x1c1f ;  /* 0x001c1fff04bd7589 */ /* 0x000ee200000e0000 */
[----:B------:R-:W4:Y:S01]  /*8a70*/  MUFU.TANH R186, R186 ;  /* 0x000000ba00ba7308 */ /* 0x000f220000002400 */
[----:B------:R-:W-:Y:S01]  /*8a80*/  FMUL.FTZ R162, R162, UR37 ;  /* 0x00000025a2a27c20 */ /* 0x000fe20008410000 */
[----:B------:R-:W-:Y:S01]  /*8a90*/  FMUL.FTZ R159, R159, UR37 ;  /* 0x000000259f9f7c20 */ /* 0x000fe20008410000 */
[----:B------:R-:W-:Y:S01]  /*8aa0*/  IMAD R168, R215, R168, UR5 ;  /* 0x00000005d7a87e24 */ /* 0x000fe2000f8e02a8 */
[----:B------:R-:W-:Y:S01]  /*8ab0*/  ULDC UR5, c[0x0][0x988] ;  /* 0x0002620000057ab9 */ /* 0x000fe20000000800 */
[----:B------:R-:W-:Y:S01]  /*8ac0*/  FMUL.FTZ R163, R163, UR37 ;  /* 0x00000025a3a37c20 */ /* 0x000fe20008410000 */
[----:B------:R-:W-:Y:S01]  /*8ad0*/  FMUL.FTZ R166, R166, UR37 ;  /* 0x00000025a6a67c20 */ /* 0x000fe20008410000 */
[----:B------:R-:W-:Y:S01]  /*8ae0*/  FMUL.FTZ R167, R167, UR37 ;  /* 0x00000025a7a77c20 */ /* 0x000fe20008410000 */
[----:B------:R-:W-:Y:S01]  /*8af0*/  IADD3 R168, -R169, UR6, R168 ;  /* 0x00000006a9a87c10 */ /* 0x000fe2000fffe1a8 */
[----:B------:R-:W5:Y:S01]  /*8b00*/  MUFU.TANH R190, R190 ;  /* 0x000000be00be7308 */ /* 0x000f620000002400 */
[----:B------:R-:W-:Y:S01]  /*8b10*/  R2UR UR6, R3 ;  /* 0x00000000030672ca */ /* 0x000fe200000e0000 */
[----:B------:R-:W-:Y:S01]  /*8b20*/  FMUL.FTZ R154, R154, UR37 ;  /* 0x000000259a9a7c20 */ /* 0x000fe20008410000 */
[----:B------:R-:W-:Y:S01]  /*8b30*/  FMUL.FTZ R155, R155, UR37 ;  /* 0x000000259b9b7c20 */ /* 0x000fe20008410000 */
[----:B------:R-:W-:Y:S01]  /*8b40*/  FMUL.FTZ R158, R158, UR37 ;  /* 0x000000259e9e7c20 */ /* 0x000fe20008410000 */
[----:B------:R-:W2:Y:S03]  /*8b50*/  S2UR UR7, SR_CgaCtaId ;  /* 0x00000000000779c3 */ /* 0x000ea60000008800 */
[----:B------:R-:W5:Y:S01]  /*8b60*/  MUFU.TANH R188, R188 ;  /* 0x000000bc00bc7308 */ /* 0x000f620000002400 */
[----:B---3--:R-:W-:-:S05]  /*8b70*/  IMAD.IADD R189, R168, 0x1, R189 ;  /* 0x00000001a8bd7824 */ /* 0x008fca00078e02bd */
[----:B------:R-:W-:Y:S02]  /*8b80*/  UIADD3 UR6, UR6, 0x38840, URZ ;  /* 0x0003884006067890 */ /* 0x000fe4000fffe03f */
[----:B------:R-:W3:Y:S01]  /*8b90*/  MUFU.TANH R178, R178 ;  /* 0x000000b200b27308 */ /* 0x000ee20000002400 */
[C---:B------:R-:W-:Y:S02]  /*8ba0*/  ISETP.GT.AND P1, PT, R189.reuse, RZ, PT ;  /* 0x000000ffbd00720c */ /* 0x040fe40003f24270 */
[----:B------:R-:W-:Y:S02]  /*8bb0*/  ISETP.GT.AND P2, PT, R189, 0x1, PT ;  /* 0x00000001bd00780c */ /* 0x000fe40003f44270 */
[----:B0-----:R-:W-:-:S03]  /*8bc0*/  FSEL R160, R192, -INF , P1 ;  /* 0xff800000c0a07808 */ /* 0x001fc60000800000 */
[----:B------:R-:W0:Y:S01]  /*8bd0*/  MUFU.TANH R191, R191 ;  /* 0x000000bf00bf7308 */ /* 0x000e220000002400 */
[----:B------:R-:W-:Y:S02]  /*8be0*/  ISETP.GT.AND P1, PT, R189, 0x8, PT ;  /* 0x00000008bd00780c */ /* 0x000fe40003f24270 */
[----:B-1----:R-:W-:Y:S01]  /*8bf0*/  FSEL R169, R185, -INF , P2 ;  /* 0xff800000b9a97808 */ /* 0x002fe20001000000 */
[----:B------:R-:W-:Y:S01]  /*8c00*/  FMUL.FTZ R185, R161, UR37 ;  /* 0x00000025a1b97c20 */ /* 0x000fe20008410000 */
[----:B------:R-:W-:Y:S01]  /*8c10*/  FMNMX.FTZ R172, R160, R21, !PT ;  /* 0x00000015a0ac7209 */ /* 0x000fe20007810000 */
[----:B--2---:R-:W-:Y:S01]  /*8c20*/  UPRMT UR6, UR7, 0x654, UR6 ;  /* 0x0000065407067896 */ /* 0x004fe20008000006 */
[----:B------:R-:W-:Y:S01]  /*8c30*/  ISETP.GT.AND P2, PT, R189, 0x9, PT ;  /* 0x00000009bd00780c */ /* 0x000fe20003f44270 */
[----:B------:R1:W-:Y:S01]  /*8c40*/  MUFU.TANH R192, R173 ;  /* 0x000000ad00c07308 */ /* 0x0003e20000002400 */
[----:B------:R-:W-:Y:S02]  /*8c50*/  FSEL R161, R187, -INF , P1 ;  /* 0xff800000bba17808 */ /* 0x000fe40000800000 */
[----:B------:R-:W-:-:S02]  /*8c60*/  FMNMX.FTZ R194, R169, R172, !PT ;  /* 0x000000aca9c27209 */ /* 0x000fc40007810000 */
[----:B------:R-:W-:Y:S02]  /*8c70*/  ISETP.GT.AND P1, PT, R189, 0x10, PT ;  /* 0x00000010bd00780c */ /* 0x000fe40003f24270 */
[----:B----4-:R-:W-:Y:S01]  /*8c80*/  FSEL R172, R186, -INF , P2 ;  /* 0xff800000baac7808 */ /* 0x010fe20001000000 */
[----:B------:R-:W2:Y:S01]  /*8c90*/  MUFU.TANH R179, R179 ;  /* 0x000000b300b37308 */ /* 0x000ea20000002400 */
[----:B-1----:R-:W-:Y:S01]  /*8ca0*/  FMNMX.FTZ R173, R161, R194, !PT ;  /* 0x000000c2a1ad7209 */ /* 0x002fe20007810000 */
[----:B------:R-:W-:Y:S01]  /*8cb0*/  FMUL.FTZ R186, R164, UR37 ;  /* 0x00000025a4ba7c20 */ /* 0x000fe20008410000 */
[----:B------:R-:W-:Y:S01]  /*8cc0*/  ISETP.GT.AND P2, PT, R189, 0x11, PT ;  /* 0x00000011bd00780c */ /* 0x000fe20003f44270 */
[----:B------:R-:W-:Y:S01]  /*8cd0*/  SYNCS.ARRIVE.TRANS64.RED.A1T0 RZ, [UR6], RZ ;  /* 0x000000ffffff79a7 */ /* 0x000fe20008100406 */
[----:B-----5:R-:W-:Y:S02]  /*8ce0*/  FSEL R164, R190, -INF , P1 ;  /* 0xff800000bea47808 */ /* 0x020fe40000800000 */
[----:B------:R-:W-:Y:S01]  /*8cf0*/  FMNMX.FTZ R187, R172, R173, !PT ;  /* 0x000000adacbb7209 */ /* 0x000fe20007810000 */
[----:B------:R-:W1:Y:S01]  /*8d00*/  MUFU.TANH R181, R181 ;  /* 0x000000b500b57308 */ /* 0x000e620000002400 */
[----:B------:R-:W-:-:S02]  /*8d10*/  FSEL R173, R188, -INF , P2 ;  /* 0xff800000bcad7808 */ /* 0x000fc40001000000 */
[----:B------:R-:W-:Y:S02]  /*8d20*/  ISETP.GT.AND P1, PT, R189, 0x18, PT ;  /* 0x00000018bd00780c */ /* 0x000fe40003f24270 */
[----:B------:R-:W-:Y:S01]  /*8d30*/  FMNMX.FTZ R188, R164, R187, !PT ;  /* 0x000000bba4bc7209 */ /* 0x000fe20007810000 */
[----:B------:R-:W-:Y:S01]  /*8d40*/  FMUL.FTZ R187, R165, UR37 ;  /* 0x00000025a5bb7c20 */ /* 0x000fe20008410000 */
[----:B------:R-:W-:Y:S01]  /*8d50*/  ISETP.GT.AND P2, PT, R189, 0x19, PT ;  /* 0x00000019bd00780c */ /* 0x000fe20003f44270 */
[----:B------:R-:W4:Y:S01]  /*8d60*/  MUFU.TANH R180, R180 ;  /* 0x000000b400b47308 */ /* 0x000f220000002400 */
[----:B---3--:R-:W-:Y:S02]  /*8d70*/  FSEL R178, R178, -INF , P1 ;  /* 0xff800000b2b27808 */ /* 0x008fe40000800000 */
[----:B------:R-:W-:Y:S01]  /*8d80*/  FMNMX.FTZ R195, R173, R188, !PT ;  /* 0x000000bcadc37209 */ /* 0x000fe20007810000 */
[----:B------:R-:W-:Y:S01]  /*8d90*/  FMUL.FTZ R188, R152, UR37 ;  /* 0x0000002598bc7c20 */ /* 0x000fe20008410000 */
[----:B------:R-:W-:-:S02]  /*8da0*/  ISETP.GT.AND P1, PT, R189, 0x20, PT ;  /* 0x00000020bd00780c */ /* 0x000fc40003f24270 */
[----:B0-----:R-:W-:Y:S01]  /*8db0*/  FSEL R165, R191, -INF , P2 ;  /* 0xff800000bfa57808 */ /* 0x001fe20001000000 */
[----:B------:R-:W0:Y:S01]  /*8dc0*/  MUFU.TANH R193, R193 ;  /* 0x000000c100c17308 */ /* 0x000e220000002400 */
[----:B------:R-:W-:Y:S02]  /*8dd0*/  FMNMX.FTZ R190, R178, R195, !PT ;  /* 0x000000c3b2be7209 */ /* 0x000fe40007810000 */
[----:B------:R-:W-:Y:S02]  /*8de0*/  ISETP.GT.AND P2, PT, R189, 0x21, PT ;  /* 0x00000021bd00780c */ /* 0x000fe40003f44270 */
[----:B--2---:R-:W-:Y:S02]  /*8df0*/  FSEL R152, R179, -INF , P1 ;  /* 0xff800000b3987808 */ /* 0x004fe40000800000 */
[----:B------:R-:W-:Y:S01]  /*8e00*/  FMNMX.FTZ R191, R165, R190, !PT ;  /* 0x000000bea5bf7209 */ /* 0x000fe20007810000 */
[----:B------:R-:W2:Y:S01]  /*8e10*/  MUFU.TANH R185, R185 ;  /* 0x000000b900b97308 */ /* 0x000ea20000002400 */
[----:B------:R-:W-:Y:S01]  /*8e20*/  ISETP.GT.AND P1, PT, R189, 0x28, PT ;  /* 0x00000028bd00780c */ /* 0x000fe20003f24270 */
[----:B------:R-:W-:Y:S01]  /*8e30*/  FMUL.FTZ R190, R153, UR37 ;  /* 0x0000002599be7c20 */ /* 0x000fe20008410000 */
[----:B-1----:R-:W-:-:S02]  /*8e40*/  FSEL R179, R181, -INF , P2 ;  /* 0xff800000b5b37808 */ /* 0x002fc40001000000 */
[----:B------:R-:W-:Y:S01]  /*8e50*/  FMNMX.FTZ R194, R152, R191, !PT ;  /* 0x000000bf98c27209 */ /* 0x000fe20007810000 */
[----:B------:R-:W-:Y:S01]  /*8e60*/  FMUL.FTZ R191, R156, UR37 ;  /* 0x000000259cbf7c20 */ /* 0x000fe20008410000 */
[----:B------:R-:W-:Y:S01]  /*8e70*/  ISETP.GT.AND P2, PT, R189, 0x29, PT ;  /* 0x00000029bd00780c */ /* 0x000fe20003f44270 */
[----:B------:R-:W1:Y:S01]  /*8e80*/  MUFU.TANH R186, R186 ;  /* 0x000000ba00ba7308 */ /* 0x000e620000002400 */
[----:B----4-:R-:W-:Y:S02]  /*8e90*/  FSEL R153, R180, -INF , P1 ;  /* 0xff800000b4997808 */ /* 0x010fe40000800000 */
[----:B------:R-:W-:Y:S02]  /*8ea0*/  FMNMX.FTZ R194, R179, R194, !PT ;  /* 0x000000c2b3c27209 */ /* 0x000fe40007810000 */
[----:B------:R-:W-:Y:S02]  /*8eb0*/  ISETP.GT.AND P1, PT, R189, 0x30, PT ;  /* 0x00000030bd00780c */ /* 0x000fe40003f24270 */
[----:B0-----:R-:W-:Y:S01]  /*8ec0*/  FSEL R180, R193, -INF , P2 ;  /* 0xff800000c1b47808 */ /* 0x001fe20001000000 */
[----:B------:R-:W0:Y:S01]  /*8ed0*/  MUFU.TANH R187, R187 ;  /* 0x000000bb00bb7308 */ /* 0x000e220000002400 */
[----:B------:R-:W-:-:S02]  /*8ee0*/  FMNMX.FTZ R193, R153, R194, !PT ;  /* 0x000000c299c17209 */ /* 0x000fc40007810000 */
[C---:B------:R-:W-:Y:S02]  /*8ef0*/  ISETP.GT.AND P2, PT, R189.reuse, 0x31, PT ;  /* 0x00000031bd00780c */ /* 0x040fe40003f44270 */
[----:B------:R-:W-:Y:S02]  /*8f00*/  FSEL R181, R192, -INF , P1 ;  /* 0xff800000c0b57808 */ /* 0x000fe40000800000 */
[----:B------:R-:W-:Y:S01]  /*8f10*/  FMNMX.FTZ R192, R180, R193, !PT ;  /* 0x000000c1b4c07209 */ /* 0x000fe20007810000 */
[----:B------:R-:W3:Y:S01]  /*8f20*/  MUFU.TANH R188, R188 ;  /* 0x000000bc00bc7308 */ /* 0x000ee20000002400 */
[----:B------:R-:W-:Y:S01]  /*8f30*/  ISETP.GT.AND P1, PT, R189, 0x38, PT ;  /* 0x00000038bd00780c */ /* 0x000fe20003f24270 */
[----:B------:R-:W-:Y:S01]  /*8f40*/  FMUL.FTZ R193, R182, UR37 ;  /* 0x00000025b6c17c20 */ /* 0x000fe20008410000 */
[----:B--2---:R-:W-:Y:S02]  /*8f50*/  FSEL R156, R185, -INF , P2 ;  /* 0xff800000b99c7808 */ /* 0x004fe40001000000 */
[----:B------:R-:W-:Y:S01]  /*8f60*/  FMNMX.FTZ R185, R181, R192, !PT ;  /* 0x000000c0b5b97209 */ /* 0x000fe20007810000 */
[----:B------:R-:W-:Y:S01]  /*8f70*/  FMUL.FTZ R192, R157, UR37 ;  /* 0x000000259dc07c20 */ /* 0x000fe20008410000 */
[----:B-1----:R-:W-:Y:S01]  /*8f80*/  FSEL R157, R186, -INF , P1 ;  /* 0xff800000ba9d7808 */ /* 0x002fe20000800000 */
[----:B------:R-:W1:Y:S01]  /*8f90*/  MUFU.TANH R190, R190 ;  /* 0x000000be00be7308 */ /* 0x000e620000002400 */
[----:B------:R-:W-:-:S02]  /*8fa0*/  ISETP.GT.AND P2, PT, R189, 0x39, PT ;  /* 0x00000039bd00780c */ /* 0x000fc40003f44270 */
[----:B------:R-:W-:Y:S02]  /*8fb0*/  FMNMX.FTZ R186, R156, R185, !PT ;  /* 0x000000b99cba7209 */ /* 0x000fe40007810000 */
[----:B------:R-:W-:Y:S02]  /*8fc0*/  ISETP.GT.AND P1, PT, R189, 0x40, PT ;  /* 0x00000040bd00780c */ /* 0x000fe40003f24270 */
[----:B0-----:R-:W-:Y:S01]  /*8fd0*/  FSEL R185, R187, -INF , P2 ;  /* 0xff800000bbb97808 */ /* 0x001fe20001000000 */
[----:B------:R-:W0:Y:S01]  /*8fe0*/  MUFU.TANH R191, R191 ;  /* 0x000000bf00bf7308 */ /* 0x000e220000002400 */
[----:B------:R-:W-:Y:S02]  /*8ff0*/  FMNMX.FTZ R194, R157, R186, !PT ;  /* 0x000000ba9dc27209 */ /* 0x000fe40007810000 */
[----:B------:R-:W-:Y:S02]  /*9000*/  ISETP.GT.AND P2, PT, R189, 0x41, PT ;  /* 0x00000041bd00780c */ /* 0x000fe40003f44270 */
[----:B---3--:R-:W-:-:S02]  /*9010*/  FSEL R186, R188, -INF , P1 ;  /* 0xff800000bcba7808 */ /* 0x008fc40000800000 */
[----:B------:R-:W-:Y:S01]  /*9020*/  FMNMX.FTZ R195, R185, R194, !PT ;  /* 0x000000c2b9c37209 */ /* 0x000fe20007810000 */
[----:B------:R-:W2:Y:S01]  /*9030*/  MUFU.TANH R192, R192 ;  /* 0x000000c000c07308 */ /* 0x000ea20000002400 */
[----:B------:R-:W-:Y:S02]  /*9040*/  ISETP.GT.AND P1, PT, R189, 0x48, PT ;  /* 0x00000048bd00780c */ /* 0x000fe40003f24270 */
[----:B-1----:R-:W-:Y:S01]  /*9050*/  FSEL R187, R190, -INF , P2 ;  /* 0xff800000bebb7808 */ /* 0x002fe20001000000 */
[----:B------:R-:W-:Y:S01]  /*9060*/  FMUL.FTZ R190, R183, UR37 ;  /* 0x00000025b7be7c20 */ /* 0x000fe20008410000 */
[----:B------:R-:W-:Y:S02]  /*9070*/  FMNMX.FTZ R182, R186, R195, !PT ;  /* 0x000000c3bab67209 */ /* 0x000fe40007810000 */
[----:B------:R-:W-:Y:S01]  /*9080*/  ISETP.GT.AND P2, PT, R189, 0x49, PT ;  /* 0x00000049bd00780c */ /* 0x000fe20003f44270 */
[----:B------:R1:W-:Y:S01]  /*9090*/  MUFU.TANH R188, R193 ;  /* 0x000000c100bc7308 */ /* 0x0003e20000002400 */
[----:B0-----:R-:W-:-:S02]  /*90a0*/  FSEL R183, R191, -INF , P1 ;  /* 0xff800000bfb77808 */ /* 0x001fc40000800000 */
[----:B------:R-:W-:-:S04]  /*90b0*/  FMNMX.FTZ R194, R187, R182, !PT ;  /* 0x000000b6bbc27209 */ /* 0x000fc80007810000 */
[----:B------:R-:W-:Y:S01]  /*90c0*/  FMNMX.FTZ R191, R183, R194, !PT ;  /* 0x000000c2b7bf7209 */ /* 0x000fe20007810000 */
[----:B------:R0:W-:Y:S01]  /*90d0*/  MUFU.TANH R189, R190 ;  /* 0x000000be00bd7308 */ /* 0x0001e20000002400 */
[----:B--2---:R-:W-:Y:S01]  /*90e0*/  FSEL R182, R192, -INF , P2 ;  /* 0xff800000c0b67808 */ /* 0x004fe20001000000 */
[----:B-1----:R-:W1:Y:S03]  /*90f0*/  SHFL.IDX PT, R193, R4, 0x1, 0x1c1f ;  /* 0x003c1f0004c17f89 */ /* 0x002e6600000e0000 */
[----:B------:R-:W-:-:S03]  /*9100*/  FMNMX.FTZ R191, R182, R191, !PT ;  /* 0x000000bfb6bf7209 */ /* 0x000fc60007810000 */
[----:B------:R-:W2:Y:S02]  /*9110*/  MUFU.TANH R2, R2 ;  /* 0x0000000200027308 */ /* 0x000ea40000002400 */
[----:B------:R-:W0:Y:S06]  /*9120*/  SHFL.BFLY PT, R192, R191, 0x2, 0x1f ;  /* 0x0c401f00bfc07f89 */ /* 0x000e2c00000e0000 */
[----:B------:R-:W3:Y:S08]  /*9130*/  MUFU.TANH R0, R0 ;  /* 0x0000000000007308 */ /* 0x000ef00000002400 */
[----:B------:R-:W4:Y:S01]  /*9140*/  MUFU.TANH R20, R20 ;  /* 0x0000001400147308 */ /* 0x000f220000002400 */
[----:B-1----:R-:W-:-:S05]  /*9150*/  IMAD.IADD R168, R168, 0x1, R193 ;  /* 0x00000001a8a87824 */ /* 0x002fca00078e02c1 */
[C---:B------:R-:W-:Y:S02]  /*9160*/  ISETP.GT.AND P1, PT, R168.reuse, RZ, PT ;  /* 0x000000ffa800720c */ /* 0x040fe40003f24270 */
[----:B------:R-:W1:Y:S01]  /*9170*/  MUFU.TANH R184, R184 ;  /* 0x000000b800b87308 */ /* 0x000e620000002400 */
[----:B------:R-:W-:Y:S02]  /*9180*/  ISETP.GT.AND P2, PT, R168, 0x1, PT ;  /* 0x00000001a800780c */ /* 0x000fe40003f44270 */
[----:B0-----:R-:W-:Y:S02]  /*9190*/  FMNMX.FTZ R190, R191, R192, !PT ;  /* 0x000000c0bfbe7209 */ /* 0x001fe40007810000 */
[----:B--2---:R-:W-:Y:S02]  /*91a0*/  FSEL R2, R2, -INF , P1 ;  /* 0xff80000002027808 */ /* 0x004fe40000800000 */
[----:B------:R-:W-:Y:S01]  /*91b0*/  ISETP.GT.AND P1, PT, R168, 0x8, PT ;  /* 0x00000008a800780c */ /* 0x000fe20003f24270 */
[----:B------:R-:W0:Y:S01]  /*91c0*/  SHFL.BFLY PT, R191, R190, 0x1, 0x1f ;  /* 0x0c201f00bebf7f89 */ /* 0x000e2200000e0000 */
[----:B------:R-:W2:Y:S01]  /*91d0*/  MUFU.TANH R176, R176 ;  /* 0x000000b000b07308 */ /* 0x000ea20000002400 */
[----:B---3--:R-:W-:-:S02]  /*91e0*/  FSEL R0, R0, -INF , P2 ;  /* 0xff80000000007808 */ /* 0x008fc40001000000 */
[----:B------:R-:W-:Y:S02]  /*91f0*/  ISETP.GT.AND P2, PT, R168, 0x9, PT ;  /* 0x00000009a800780c */ /* 0x000fe40003f44270 */
[----:B----4-:R-:W-:Y:S02]  /*9200*/  FSEL R20, R20, -INF , P1 ;  /* 0xff80000014147808 */ /* 0x010fe40000800000 */
[----:B------:R-:W-:Y:S01]  /*9210*/  ISETP.GT.AND P1, PT, R168, 0x10, PT ;  /* 0x00000010a800780c */ /* 0x000fe20003f24270 */
[----:B------:R-:W3:Y:S01]  /*9220*/  MUFU.TANH R177, R177 ;  /* 0x000000b100b17308 */ /* 0x000ee20000002400 */
[----:B-1----:R-:W-:Y:S02]  /*9230*/  FSEL R184, R184, -INF , P2 ;  /* 0xff800000b8b87808 */ /* 0x002fe40001000000 */
[C---:B------:R-:W-:Y:S02]  /*9240*/  ISETP.GT.AND P2, PT, R168.reuse, 0x11, PT ;  /* 0x00000011a800780c */ /* 0x040fe40003f44270 */
[----:B------:R-:W-:-:S02]  /*9250*/  ISETP.GT.AND P3, PT, R168, 0x18, PT ;  /* 0x00000018a800780c */ /* 0x000fc40003f64270 */
[----:B------:R-:W-:Y:S01]  /*9260*/  ISETP.GT.AND P4, PT, R168, 0x19, PT ;  /* 0x00000019a800780c */ /* 0x000fe20003f84270 */
[----:B------:R-:W1:Y:S01]  /*9270*/  MUFU.TANH R170, R170 ;  /* 0x000000aa00aa7308 */ /* 0x000e620000002400 */
[----:B--2---:R-:W-:Y:S02]  /*9280*/  FSEL R176, R176, -INF , P1 ;  /* 0xff800000b0b07808 */ /* 0x004fe40000800000 */
[----:B------:R-:W-:Y:S02]  /*9290*/  FSEL R188, R188, -INF , P3 ;  /* 0xff800000bcbc7808 */ /* 0x000fe40001800000 */
[----:B------:R-:W-:Y:S02]  /*92a0*/  FSEL R189, R189, -INF , P4 ;  /* 0xff800000bdbd7808 */ /* 0x000fe40002000000 */
[----:B0-----:R-:W-:Y:S01]  /*92b0*/  FMNMX.FTZ R4, R190, R191, !PT ;  /* 0x000000bfbe047209 */ /* 0x001fe20007810000 */
[----:B------:R-:W0:Y:S01]  /*92c0*/  MUFU.TANH R171, R171 ;  /* 0x000000ab00ab7308 */ /* 0x000e220000002400 */
[----:B------:R-:W-:-:S02]  /*92d0*/  FMNMX.FTZ R191, R2, R228, !PT ;  /* 0x000000e402bf7209 */ /* 0x000fc40007810000 */
[----:B---3--:R-:W-:Y:S01]  /*92e0*/  FSEL R177, R177, -INF , P2 ;  /* 0xff800000b1b17808 */ /* 0x008fe20001000000 */
[----:B------:R-:W-:Y:S01]  /*92f0*/  FMUL.FTZ R192, R4, UR5 ;  /* 0x0000000504c07c20 */ /* 0x000fe20008410000 */
[----:B------:R-:W-:Y:S02]  /*9300*/  FMNMX.FTZ R191, R0, R191, !PT ;  /* 0x000000bf00bf7209 */ /* 0x000fe40007810000 */
[----:B------:R-:W-:Y:S01]  /*9310*/  FSETP.NEU.FTZ.AND P1, PT, R4, -INF , PT ;  /* 0xff8000000400780b */ /* 0x000fe20003f3d000 */
[----:B------:R-:W2:Y:S01]  /*9320*/  MUFU.TANH R174, R174 ;  /* 0x000000ae00ae7308 */ /* 0x000ea20000002400 */
[----:B------:R-:W-:Y:S02]  /*9330*/  FMNMX.FTZ R191, R20, R191, !PT ;  /* 0x000000bf14bf7209 */ /* 0x000fe40007810000 */
[----:B------:R-:W-:Y:S02]  /*9340*/  ISETP.GT.AND P2, PT, R168, 0x20, PT ;  /* 0x00000020a800780c */ /* 0x000fe40003f44270 */
[----:B------:R-:W-:-:S02]  /*9350*/  FMNMX.FTZ R191, R184, R191, !PT ;  /* 0x000000bfb8bf7209 */ /* 0x000fc40007810000 */
[----:B------:R-:W-:Y:S01]  /*9360*/  ISETP.GT.AND P3, PT, R168, 0x21, PT ;  /* 0x00000021a800780c */ /* 0x000fe20003f64270 */
[----:B------:R-:W3:Y:S01]  /*9370*/  MUFU.TANH R175, R175 ;  /* 0x000000af00af7308 */ /* 0x000ee20000002400 */
[----:B------:R-:W-:Y:S02]  /*9380*/  FMNMX.FTZ R190, R176, R191, !PT ;  /* 0x000000bfb0be7209 */ /* 0x000fe40007810000 */
[----:B-1----:R-:W-:Y:S02]  /*9390*/  FSEL R170, R170, -INF , P2 ;  /* 0xff800000aaaa7808 */ /* 0x002fe40001000000 */
[----:B------:R-:W-:Y:S02]  /*93a0*/  FMNMX.FTZ R191, R177, R190, !PT ;  /* 0x000000beb1bf7209 */ /* 0x000fe40007810000 */
[----:B------:R-:W-:Y:S01]  /*93b0*/  ISETP.GT.AND P2, PT, R168, 0x28, PT ;  /* 0x00000028a800780c */ /* 0x000fe20003f44270 */
[----:B------:R1:W-:Y:S01]  /*93c0*/  MUFU.TANH R3, R159 ;  /* 0x0000009f00037308 */ /* 0x0003e20000002400 */
[----:B------:R-:W-:-:S02]  /*93d0*/  FMNMX.FTZ R190, R188, R191, !PT ;  /* 0x000000bfbcbe7209 */ /* 0x000fc40007810000 */
[----:B0-----:R-:W-:Y:S02]  /*93e0*/  FSEL R171, R171, -INF , P3 ;  /* 0xff800000abab7808 */ /* 0x001fe40001800000 */
[----:B------:R-:W-:Y:S02]  /*93f0*/  FMNMX.FTZ R191, R189, R190, !PT ;  /* 0x000000bebdbf7209 */ /* 0x000fe40007810000 */
[----:B------:R-:W-:Y:S01]  /*9400*/  ISETP.GT.AND P3, PT, R168, 0x29, PT ;  /* 0x00000029a800780c */ /* 0x000fe20003f64270 */
[----:B------:R-:W0:Y:S01]  /*9410*/  MUFU.TANH R162, R162 ;  /* 0x000000a200a27308 */ /* 0x000e220000002400 */
[----:B-1----:R-:W-:Y:S02]  /*9420*/  FSEL R159, R192, RZ, P1 ;  /* 0x000000ffc09f7208 */ /* 0x002fe40000800000 */
[----:B--2---:R-:W-:Y:S02]  /*9430*/  FSEL R174, R174, -INF , P2 ;  /* 0xff800000aeae7808 */ /* 0x004fe40001000000 */
[----:B------:R-:W-:Y:S01]  /*9440*/  ISETP.GT.AND P2, PT, R168, 0x30, PT ;  /* 0x00000030a800780c */ /* 0x000fe20003f44270 */
[--C-:B------:R-:W-:Y:S01]  /*9450*/  FFMA.FTZ R208, R160, UR5, -R159.reuse ;  /* 0x00000005a0d07c23 */ /* 0x100fe2000801089f */
[----:B------:R-:W-:Y:S01]  /*9460*/  FMNMX.FTZ R160, R170, R191, !PT ;  /* 0x000000bfaaa07209 */ /* 0x000fe20007810000 */
[----:B------:R-:W1:Y:S01]  /*9470*/  MUFU.TANH R163, R163 ;  /* 0x000000a300a37308 */ /* 0x000e620000002400 */
[--C-:B------:R-:W-:Y:S01]  /*9480*/  FFMA.FTZ R191, R169, UR5, -R159.reuse ;  /* 0x00000005a9bf7c23 */ /* 0x100fe2000801089f */
[----:B---3--:R-:W-:Y:S01]  /*9490*/  FSEL R175, R175, -INF , P3 ;  /* 0xff800000afaf7808 */ /* 0x008fe20001800000 */
[--C-:B------:R-:W-:Y:S01]  /*94a0*/  FFMA.FTZ R210, R161, UR5, -R159.reuse ;  /* 0x00000005a1d27c23 */ /* 0x100fe2000801089f */
[----:B------:R-:W-:Y:S01]  /*94b0*/  FMNMX.FTZ R169, R171, R160, !PT ;  /* 0x000000a0aba97209 */ /* 0x000fe20007810000 */
[--C-:B------:R-:W-:Y:S01]  /*94c0*/  FFMA.FTZ R204, R164, UR5, -R159.reuse ;  /* 0x00000005a4cc7c23 */ /* 0x100fe2000801089f */
[----:B------:R-:W-:Y:S01]  /*94d0*/  ISETP.GT.AND P3, PT, R168, 0x31, PT ;  /* 0x00000031a800780c */ /* 0x000fe20003f64270 */
[--C-:B------:R-:W-:Y:S01]  /*94e0*/  FFMA.FTZ R206, R178, UR5, -R159.reuse ;  /* 0x00000005b2ce7c23 */ /* 0x100fe2000801089f */
[----:B------:R-:W2:Y:S01]  /*94f0*/  MUFU.TANH R166, R166 ;  /* 0x000000a600a67308 */ /* 0x000ea20000002400 */
[----:B------:R-:W-:Y:S01]  /*9500*/  FMNMX.FTZ R190, R174, R169, !PT ;  /* 0x000000a9aebe7209 */ /* 0x000fe20007810000 */
[--C-:B------:R-:W-:Y:S01]  /*9510*/  FFMA.FTZ R198, R157, UR5, -R159.reuse ;  /* 0x000000059dc67c23 */ /* 0x100fe2000801089f */
[----:B0-----:R-:W-:Y:S01]  /*9520*/  FSEL R162, R162, -INF , P2 ;  /* 0xff800000a2a27808 */ /* 0x001fe20001000000 */
[--C-:B------:R-:W-:Y:S01]  /*9530*/  FFMA.FTZ R200, R152, UR5, -R159.reuse ;  /* 0x0000000598c87c23 */ /* 0x100fe2000801089f */
[----:B------:R-:W-:Y:S01]  /*9540*/  FMNMX.FTZ R161, R175, R190, !PT ;  /* 0x000000beafa17209 */ /* 0x000fe20007810000 */
[--C-:B------:R-:W-:Y:S01]  /*9550*/  FFMA.FTZ R202, R153, UR5, -R159.reuse ;  /* 0x0000000599ca7c23 */ /* 0x100fe2000801089f */
[----:B------:R-:W-:Y:S01]  /*9560*/  ISETP.GT.AND P2, PT, R168, 0x38, PT ;  /* 0x00000038a800780c */ /* 0x000fe20003f44270 */
[----:B------:R-:W0:Y:S01]  /*9570*/  MUFU.TANH R167, R167 ;  /* 0x000000a700a77308 */ /* 0x000e220000002400 */
[----:B-1----:R-:W-:Y:S01]  /*9580*/  FSEL R163, R163, -INF , P3 ;  /* 0xff800000a3a37808 */ /* 0x002fe20001800000 */
[--C-:B------:R-:W-:Y:S01]  /*9590*/  FFMA.FTZ R165, R165, UR5, -R159.reuse ;  /* 0x00000005a5a57c23 */ /* 0x100fe2000801089f */
[----:B------:R-:W-:Y:S01]  /*95a0*/  FMNMX.FTZ R190, R162, R161, !PT ;  /* 0x000000a1a2be7209 */ /* 0x000fe20007810000 */
[--C-:B------:R-:W-:Y:S01]  /*95b0*/  FFMA.FTZ R161, R172, UR5, -R159.reuse ;  /* 0x00000005aca17c23 */ /* 0x100fe2000801089f */
[----:B------:R-:W-:Y:S01]  /*95c0*/  ISETP.GT.AND P3, PT, R168, 0x39, PT ;  /* 0x00000039a800780c */ /* 0x000fe20003f64270 */
[--C-:B------:R-:W-:Y:S01]  /*95d0*/  FFMA.FTZ R196, R181, UR5, -R159.reuse ;  /* 0x00000005b5c47c23 */ /* 0x100fe2000801089f */
[----:B------:R-:W-:Y:S01]  /*95e0*/  FMNMX.FTZ R169, R163, R190, !PT ;  /* 0x000000bea3a97209 */ /* 0x000fe20007810000 */
[----:B------:R-:W1:Y:S01]  /*95f0*/  MUFU.TANH R154, R154 ;  /* 0x0000009a009a7308 */ /* 0x000e620000002400 */
[----:B--2---:R-:W-:Y:S01]  /*9600*/  FSEL R166, R166, -INF , P2 ;  /* 0xff800000a6a67808 */ /* 0x004fe20001000000 */
[--C-:B------:R-:W-:Y:S01]  /*9610*/  FFMA.FTZ R153, R185, UR5, -R159.reuse ;  /* 0x00000005b9997c23 */ /* 0x100fe2000801089f */
[----:B------:R-:W-:Y:S01]  /*9620*/  ISETP.GT.AND P2, PT, R168, 0x40, PT ;  /* 0x00000040a800780c */ /* 0x000fe20003f44270 */
[--C-:B------:R-:W-:Y:S01]  /*9630*/  FFMA.FTZ R192, R186, UR5, -R159.reuse ;  /* 0x00000005bac07c23 */ /* 0x100fe2000801089f */
[----:B------:R-:W-:Y:S01]  /*9640*/  FMNMX.FTZ R172, R166, R169, !PT ;  /* 0x000000a9a6ac7209 */ /* 0x000fe20007810000 */
[--C-:B------:R-:W-:Y:S01]  /*9650*/  FFMA.FTZ R152, R187, UR5, -R159.reuse ;  /* 0x00000005bb987c23 */ /* 0x100fe2000801089f */
[----:B------:R-:W-:Y:S01]  /*9660*/  FFMA.FTZ R194, R183, UR5, -R159 ;  /* 0x00000005b7c27c23 */ /* 0x000fe2000801089f */
[----:B------:R-:W2:Y:S01]  /*9670*/  MUFU.TANH R155, R155 ;  /* 0x0000009b009b7308 */ /* 0x000ea20000002400 */
[----:B0-----:R-:W-:-:S02]  /*9680*/  FSEL R167, R167, -INF , P3 ;  /* 0xff800000a7a77808 */ /* 0x001fc40001800000 */
[----:B------:R-:W-:-:S05]  /*9690*/  ISETP.GT.AND P3, PT, R168, 0x41, PT ;  /* 0x00000041a800780c */ /* 0x000fca0003f64270 */
[----:B------:R-:W0:Y:S01]  /*96a0*/  MUFU.TANH R158, R158 ;  /* 0x0000009e009e7308 */ /* 0x000e220000002400 */
[----:B-1----:R-:W-:Y:S02]  /*96b0*/  FSEL R154, R154, -INF , P2 ;  /* 0xff8000009a9a7808 */ /* 0x002fe40001000000 */
[----:B------:R-:W-:-:S05]  /*96c0*/  ISETP.GT.AND P2, PT, R168, 0x48, PT ;  /* 0x00000048a800780c */ /* 0x000fca0003f44270 */
[----:B------:R1:W-:Y:S01]  /*96d0*/  MUFU.EX2 R160, R191 ;  /* 0x000000bf00a07308 */ /* 0x0003e20000000800 */
[----:B--2---:R-:W-:Y:S02]  /*96e0*/  FSEL R169, R155, -INF , P3 ;  /* 0xff8000009ba97808 */ /* 0x004fe40001800000 */
[----:B------:R-:W-:Y:S01]  /*96f0*/  ISETP.GT.AND P3, PT, R168, 0x49, PT ;  /* 0x00000049a800780c */ /* 0x000fe20003f64270 */
[----:B------:R-:W-:-:S03]  /*9700*/  FFMA.FTZ R168, R173, UR5, -R159 ;  /* 0x00000005ada87c23 */ /* 0x000fc6000801089f */
[----:B------:R-:W-:Y:S01]  /*9710*/  FSEL R173, R3, -INF , P3 ;  /* 0xff80000003ad7808 */ /* 0x000fe20001800000 */
[----:B------:R-:W-:Y:S01]  /*9720*/  MUFU.EX2 R208, R208 ;  /* 0x000000d000d07308 */ /* 0x000fe20000000800 */
[----:B-1----:R-:W-:Y:S02]  /*9730*/  FMNMX.FTZ R191, R167, R172, !PT ;  /* 0x000000aca7bf7209 */ /* 0x002fe40007810000 */
[----:B0-----:R-:W-:Y:S02]  /*9740*/  FSEL R172, R158, -INF , P2 ;  /* 0xff8000009eac7808 */ /* 0x001fe40001000000 */
        /* <DEDUP_REMOVED lines=123> */
.L_x_2437:
        /* <DEDUP_REMOVED lines=34> */
.L_x_2427:
[----:B------:R-:W-:-:S13]  /*a120*/  ISETP.LE.AND P1, PT, RZ, UR61, PT ;  /* 0x0000003dff007c0c */ /* 0x000fda000bf23270 */
[----:B------:R-:W-:Y:S05]  /*a130*/  @!P1 BRA `(.L_x_2439) ;  /* 0x0000004000089947 */ /* 0x000fea0003800000 */
[----:B------:R-:W-:Y:S01]  /*a140*/  R2UR UR4, R17 ;  /* 0x00000000110472ca */ /* 0x000fe200000e0000 */
[----:B------:R-:W-:Y:S01]  /*a150*/  IMAD.MOV.U32 R20, RZ, RZ, R3 ;  /* 0x000000ffff147224 */ /* 0x000fe200078e0003 */
[----:B------:R-:W-:Y:S01]  /*a160*/  MOV R21, R4 ;  /* 0x0000000400157202 */ /* 0x000fe20000000f00 */
[----:B------:R-:W-:Y:S01]  /*a170*/  UMOV UR60, UR36 ;  /* 0x00000024003c7c82 */ /* 0x000fe20008000000 */
[----:B------:R-:W-:-:S09]  /*a180*/  ULDC UR37, c[0x0][0x9d8] ;  /* 0x0002760000257ab9 */ /* 0x000fd20000000800 */
[----:B------:R-:W-:-:S07]  /*a190*/  IMAD.U32 R23, RZ, RZ, UR4 ;  /* 0x00000004ff177e24 */ /* 0x000fce000f8e00ff */
.L_x_2450:
        /* <DEDUP_REMOVED lines=9> */
.L_x_2440:
        /* <DEDUP_REMOVED lines=8> */
.L_x_2441:
[----:B-1----:R-:W-:Y:S05]  /*a2b0*/  @P1 BRA `(.L_x_2442) ;  /* 0x0000000000081947 */ /* 0x002fea0003800000 */
[----:B------:R-:W1:Y:S02]  /*a2c0*/  SYNCS.PHASECHK.TRANS64.TRYWAIT P1, [UR4+0x38830], R3 ;  /* 0x03883003ff0075a7 */ /* 0x000e640008020144 */
[----:B-1----:R-:W-:Y:S05]  /*a2d0*/  @!P1 BRA `(.L_x_2443) ;  /* 0x000000e000149947 */ /* 0x002fea0003800000 */
.L_x_2442:
        /* <DEDUP_REMOVED lines=655> */
.L_x_2444:
        /* <DEDUP_REMOVED lines=8> */
.L_x_2445:
[----:B---3--:R-:W-:Y:S05]  /*cc50*/  @P1 BRA `(.L_x_2446) ;  /* 0x0000000000081947 */ /* 0x008fea0003800000 */
[----:B------:R-:W3:Y:S02]  /*cc60*/  SYNCS.PHASECHK.TRANS64.TRYWAIT P1, [UR4+0x38850], R0 ;  /* 0x03885000ff0075a7 */ /* 0x000ee40008020144 */
[----:B---3--:R-:W-:Y:S05]  /*cc70*/  @!P1 BRA `(.L_x_2447) ;  /* 0x000000b400c49947 */ /* 0x008fea0003800000 */
.L_x_2446:
        /* <DEDUP_REMOVED lines=37> */
.L_x_2448:
        /* <DEDUP_REMOVED lines=265> */
.L_x_2449:
        /* <DEDUP_REMOVED lines=29> */
[----:B------:R-:W-:Y:S02]  /*e130*/  F2FP.BF16.F32.PACK_AB R195, R152, R195 ;  /* 0x000000c398c3723e */ /* 0x000fe400000010ff */
[----:B------:R-:W-:Y:S01]  /*e140*/  MOV R23, UR4 ;  /* 0x0000000400177c02 */ /* 0x000fe20008000f00 */
[----:B------:R-:W-:Y:S06]  /*e150*/  @P1 BRA `(.L_x_2450) ;  /* 0xffffffc000101947 */ /* 0x000fec000383ffff */
.L_x_2439:
        /* <DEDUP_REMOVED lines=131> */
.L_x_2451:
        /* <DEDUP_REMOVED lines=8> */
.L_x_2452:
[----:B-1----:R-:W-:Y:S05]  /*ea10*/  @P1 BRA `(.L_x_2453) ;  /* 0x0000000000081947 */ /* 0x002fea0003800000 */
[----:B------:R-:W1:Y:S02]  /*ea20*/  SYNCS.PHASECHK.TRANS64.TRYWAIT P1, [UR8+0x38850], R0 ;  /* 0x03885000ff0075a7 */ /* 0x000e640008020148 */
[----:B-1----:R-:W-:Y:S05]  /*ea30*/  @!P1 BRA `(.L_x_2454) ;  /* 0x00000098006c9947 */ /* 0x002fea0003800000 */
.L_x_2453:
[----:B------:R-:W-:Y:S01]  /*ea40*/  R2UR UR4, R16 ;  /* 0x00000000100472ca */ /* 0x000fe200000e0000 */
[----:B------:R-:W-:Y:S01]  /*ea50*/  WARPGROUP.ARRIVE ;  /* 0x00000000000079c5 */ /* 0x000fe20000000000 */
[----:B------:R-:W-:Y:S01]  /*ea60*/  UMOV UR7, 0x40000040 ;  /* 0x4000004000077882 */ /* 0x000fe20000000000 */
[----:B-1----:R-:W1:Y:S01]  /*ea70*/  SHFL.BFLY PT, R7, R18, 0x2, 0x1f ;  /* 0x0c401f0012077f89 */ /* 0x002e6200000e0000 */
[----:B------:R-:W-:Y:S02]  /*ea80*/  IMAD.MOV.U32 R6, RZ, RZ, RZ ;  /* 0x000000ffff067224 */ /* 0x000fe400078e00ff */
[----:B------:R-:W-:Y:S01]  /*ea90*/  IMAD.U32 R13, RZ, RZ, UR5 ;  /* 0x00000005ff0d7e24 */ /* 0x000fe2000f8e00ff */
        /* <DEDUP_REMOVED lines=8> */
[----:B------:R-:W-:Y:S01]  /*eb20*/  IMAD.MOV.U32 R5, RZ, RZ, RZ ;  /* 0x000000ffff057224 */ /* 0x000fe200078e00ff */
[----:B------:R-:W0:Y:S04]  /*eb30*/  SHFL.BFLY PT, R0, R7, 0x1, 0x1f ;  /* 0x0c201f0007007f89 */ /* 0x000e2800000e0000 */
[----:B------:R-:W-:Y:S01]  /*eb40*/  UMOV UR6, UR4 ;  /* 0x0000000400067c82 */ /* 0x000fe20008000000 */
[----:B------:R-:W1:Y:S01]  /*eb50*/  SHFL.BFLY PT, R9, R2, 0x1, 0x1f ;  /* 0x0c201f0002097f89 */ /* 0x000e6200000e0000 */
[----:B------:R-:W-:Y:S01]  /*eb60*/  HGMMA.64x256x16.F32.BF16 R24, R208, gdesc[UR4].tnspB, R24, gsb0 ;  /* 0x43e00004d0187df0 */ /* 0x000fe20008001818 */
[----:B------:R-:W-:Y:S01]  /*eb70*/  UIADD3 UR6, UR4, 0x80, URZ ;  /* 0x0000008004067890 */ /* 0x000fe2000fffe03f */
[----:B------:R-:W-:Y:S01]  /*eb80*/  UMOV UR7, 0x40000040 ;  /* 0x4000004000077882 */ /* 0x000fe20000000000 */
[----:B0-----:R-:W-:Y:S01]  /*eb90*/  FADD.FTZ R11, R7, R0 ;  /* 0x00000000070b7221 */ /* 0x001fe20000010000 */
[----:B------:R-:W-:Y:S01]  /*eba0*/  IMAD.U32 R7, RZ, RZ, UR5 ;  /* 0x00000005ff077e24 */ /* 0x000fe2000f8e00ff */
[----:B------:R-:W-:Y:S01]  /*ebb0*/  MOV R0, 0xff800000 ;  /* 0xff80000000007802 */ /* 0x000fe20000000f00 */
[----:B-1----:R-:W-:-:S02]  /*ebc0*/  FADD.FTZ R12, R2, R9 ;  /* 0x00000009020c7221 */ /* 0x002fc40000010000 */
[----:B------:R-:W-:Y:S01]  /*ebd0*/  FSETP.NE.FTZ.AND P1, PT, R11, RZ, PT ;  /* 0x000000ff0b00720b */ /* 0x000fe20003f35000 */
[----:B------:R-:W-:Y:S02]  /*ebe0*/  IMAD.MOV.U32 R2, RZ, RZ, -0x800000 ;  /* 0xff800000ff027424 */ /* 0x000fe400078e00ff */
[----:B------:R-:W-:-:S10]  /*ebf0*/  FSETP.NE.FTZ.AND P2, PT, R12, RZ, PT ;  /* 0x000000ff0c00720b */ /* 0x000fd40003f55000 */
[----:B------:R-:W0:Y:S01]  /*ec00*/  @P1 MUFU.LG2 R8, R11 ;  /* 0x0000000b00081308 */ /* 0x000e220000000c00 */
[----:B------:R-:W-:Y:S02]  /*ec10*/  @P1 FMUL.FTZ R7, R7, 0.69314718246459960938 ;  /* 0x3f31721807071820 */ /* 0x000fe40000410000 */
[----:B------:R-:W-:-:S05]  /*ec20*/  @P2 FMUL.FTZ R13, R13, 0.69314718246459960938 ;  /* 0x3f3172180d0d2820 */ /* 0x000fca0000410000 */
        /* <DEDUP_REMOVED lines=32> */
.L_x_2455:
        /* <DEDUP_REMOVED lines=143> */
.L_x_2419:
[----:B------:R-:W0:Y:S08]  /*f720*/  S2UR UR4, SR_CgaCtaId ;  /* 0x00000000000479c3 */ /* 0x000e300000008800 */
[----:B------:R-:W-:Y:S06]  /*f730*/  BAR.SYNC.DEFER_BLOCKING 0x5, 0x180 ;  /* 0x0146000000007b1d */ /* 0x000fec0000010000 */
[----:B------:R-:W-:Y:S01]  /*f740*/  UMOV UR7, 0x400 ;  /* 0x0000040000077882 */ /* 0x000fe20000000000 */
[----:B------:R-:W-:Y:S01]  /*f750*/  BSSY B0, `(.L_x_2456) ;  /* 0x00002f0000007945 */ /* 0x000fe20003800000 */
[----:B0-----:R-:W-:-:S09]  /*f760*/  ULEA UR7, UR4, UR7, 0x18 ;  /* 0x0000000704077291 */ /* 0x001fd2000f8ec03f */
[----:B------:R-:W0:Y:S02]  /*f770*/  LDS.128 R4, [UR7+0x388d0] ;  /* 0x0388d007ff047984 */ /* 0x000e240008000c00 */
[----:B0-----:R-:W-:Y:S02]  /*f780*/  R2UR UR5, R5 ;  /* 0x00000000050572ca */ /* 0x001fe400000e0000 */
[----:B------:R-:W-:Y:S01]  /*f790*/  R2UR UR6, R6 ;  /* 0x00000000060672ca */ /* 0x000fe200000e0000 */
[----:B------:R-:W-:Y:S06]  /*f7a0*/  BAR.ARV 0x4, 0x180 ;  /* 0x0106000000007b1d */ /* 0x000fec0000002000 */
[----:B------:R-:W-:Y:S08]  /*f7b0*/  @P0 BRA `(.L_x_2457) ;  /* 0x0000002000100947 */ /* 0x000ff00003800000 */
[----:B------:R-:W2:Y:S01]  /*f7c0*/  LDL R8, [R1+0x4] ;  /* 0x0000040001087983 */ /* 0x000ea20000100800 */
[----:B------:R-:W0:Y:S01]  /*f7d0*/  S2UR UR4, SR_SWINHI ;  /* 0x00000000000479c3 */ /* 0x000e220000002f00 */
[----:B------:R-:W-:Y:S01]  /*f7e0*/  IMAD.MOV.U32 R98, RZ, RZ, 0x2 ;  /* 0x00000002ff627424 */ /* 0x000fe200078e00ff */
        /* <DEDUP_REMOVED lines=11> */
[----:B------:R-:W-:Y:S01]  /*f8a0*/  UMOV UR8, UR7 ;  /* 0x0000000700087c82 */ /* 0x000fe20008000000 */
[----:B0-----:R-:W-:Y:S01]  /*f8b0*/  UMOV UR9, UR4 ;  /* 0x0000000400097c82 */ /* 0x001fe20008000000 */
        /* <DEDUP_REMOVED lines=16> */
[----:B------:R-:W-:Y:S02]  /*f9c0*/  R2UR UR11, R223 ;  /* 0x00000000df0b72ca */ /* 0x000fe400000e0000 */
[----:B------:R-:W-:Y:S02]  /*f9d0*/  R2UR UR10, R221 ;  /* 0x00000000dd0a72ca */ /* 0x000fe400000e0000 */
[----:B------:R-:W-:-:S02]  /*f9e0*/  F2FP.BF16.F32.PACK_AB R74, R77, R76 ;  /* 0x0000004c4d4a723e */ /* 0x000fc400000010ff */
[----:B------:R-:W-:Y:S02]  /*f9f0*/  F2FP.BF16.F32.PACK_AB R75, R16, R75 ;  /* 0x0000004b104b723e */ /* 0x000fe400000010ff */
[----:B------:R-:W-:Y:S01]  /*fa00*/  F2FP.BF16.F32.PACK_AB R81, R3, R82 ;  /* 0x000000520351723e */ /* 0x000fe200000010ff */
[----:B------:R-:W0:Y:S01]  /*fa10*/  LDC R16, c[0x0][0xbe8] ;  /* 0x0002fa00ff107b82 */ /* 0x000e220000000800 */
[----:B------:R-:W-:Y:S02]  /*fa20*/  F2FP.BF16.F32.PACK_AB R82, R85, R84 ;  /* 0x000000545552723e */ /* 0x000fe400000010ff */
[----:B------:R-:W-:Y:S02]  /*fa30*/  F2FP.BF16.F32.PACK_AB R83, R83, R86 ;  /* 0x000000565353723e */ /* 0x000fe400000010ff */
[----:B------:R-:W-:Y:S01]  /*fa40*/  F2FP.BF16.F32.PACK_AB R84, R89, R88 ;  /* 0x000000585954723e */ /* 0x000fe200000010ff */
[----:B------:R-:W-:Y:S01]  /*fa50*/  USHF.L.U64.HI UR13, UR10, 0x2, UR11 ;  /* 0x000000020a0d7899 */ /* 0x000fe2000801020b */
[----:B------:R-:W-:Y:S01]  /*fa60*/  F2FP.BF16.F32.PACK_AB R85, R91, R90 ;  /* 0x0000005a5b55723e */ /* 0x000fe200000010ff */
[----:B------:R-:W-:Y:S01]  /*fa70*/  USHF.L.U32 UR12, UR10, 0x2, URZ ;  /* 0x000000020a0c7899 */ /* 0x000fe2000800063f */
[----:B------:R-:W-:-:S02]  /*fa80*/  F2FP.BF16.F32.PACK_AB R86, R93, R92 ;  /* 0x0000005c5d56723e */ /* 0x000fc400000010ff */
[----:B------:R-:W-:Y:S01]  /*fa90*/  F2FP.BF16.F32.PACK_AB R87, R165, R87 ;  /* 0x00000057a557723e */ /* 0x000fe200000010ff */
[----:B------:R-:W-:Y:S01]  /*faa0*/  ULDC.64 UR10, c[0x0][0xc00] ;  /* 0x00030000000a7ab9 */ /* 0x000fe20000000a00 */
[----:B------:R-:W-:Y:S01]  /*fab0*/  F2FP.BF16.F32.PACK_AB R96, R97, R96 ;  /* 0x000000606160723e */ /* 0x000fe200000010ff */
[----:B------:R-:W-:Y:S01]  /*fac0*/  UISETP.NE.U32.AND UP0, UPT, UR10, URZ, UPT ;  /* 0x0000003f0a00728c */ /* 0x000fe2000bf05070 */
[----:B------:R-:W-:Y:S01]  /*fad0*/  F2FP.BF16.F32.PACK_AB R104, R105, R104 ;  /* 0x000000686968723e */ /* 0x000fe200000010ff */
[----:B------:R-:W-:Y:S01]  /*fae0*/  UIADD3 UR4, UP1, UR12, UR10, URZ ;  /* 0x0000000a0c047290 */ /* 0x000fe2000ff3e03f */
[----:B------:R-:W-:Y:S01]  /*faf0*/  F2FP.BF16.F32.PACK_AB R97, R167, R166 ;  /* 0x000000a6a761723e */ /* 0x000fe200000010ff */
[----:B------:R-:W-:Y:S01]  /*fb00*/  UISETP.NE.AND.EX UP0, UPT, UR11, URZ, UPT, UP0 ;  /* 0x0000003f0b00728c */ /* 0x000fe2000bf05300 */
[----:B------:R-:W-:Y:S01]  /*fb10*/  F2FP.BF16.F32.PACK_AB R105, R107, R106 ;  /* 0x0000006a6b69723e */ /* 0x000fe200000010ff */
[----:B------:R-:W-:Y:S01]  /*fb20*/  UIADD3.X UR10, UR13, UR11, URZ, UP1, !UPT ;  /* 0x0000000b0d0a7290 */ /* 0x000fe20008ffe43f */
        /* <DEDUP_REMOVED lines=22> */
[----:B------:R-:W-:Y:S01]  /*fc90*/  R2UR UR14, R214 ;  /* 0x00000000d60e72ca */ /* 0x000fe200000e0000 */
[----:B--2---:R-:W-:-:S03]  /*fca0*/  IMAD.WIDE R98, R8, R98, UR8 ;  /* 0x0000000808627e25 */ /* 0x004fc6000f8e0262 */
[C---:B------:R-:W-:Y:S02]  /*fcb0*/  IADD3 R169, P1, R98.reuse, 0x20, RZ ;  /* 0x0000002062a97810 */ /* 0x040fe40007f3e0ff */
[C---:B------:R-:W-:Y:S02]  /*fcc0*/  IADD3 R171, P0, R98.reuse, 0x40, RZ ;  /* 0x0000004062ab7810 */ /* 0x040fe40007f1e0ff */
[C---:B------:R-:W-:Y:S01]  /*fcd0*/  IADD3 R173, P4, R98.reuse, 0x60, RZ ;  /* 0x0000006062ad7810 */ /* 0x040fe20007f9e0ff */
[--C-:B------:R-:W-:Y:S01]  /*fce0*/  IMAD.X R9, RZ, RZ, R99.reuse, P1 ;  /* 0x000000ffff097224 */ /* 0x100fe200008e0663 */
[C---:B------:R-:W-:Y:S01]  /*fcf0*/  LOP3.LUT R5, R98.reuse, 0x380, RZ, 0xc0, !PT ;  /* 0x0000038062057812 */ /* 0x040fe200078ec0ff */
[--C-:B------:R-:W-:Y:S01]  /*fd00*/  IMAD.X R11, RZ, RZ, R99.reuse, P0 ;  /* 0x000000ffff0b7224 */ /* 0x100fe200000e0663 */
[C---:B------:R-:W-:Y:S01]  /*fd10*/  IADD3 R175, P3, R98.reuse, 0x4000, RZ ;  /* 0x0000400062af7810 */ /* 0x040fe20007f7e0ff */
[----:B------:R-:W-:Y:S01]  /*fd20*/  IMAD.X R13, RZ, RZ, R99, P4 ;  /* 0x000000ffff0d7224 */ /* 0x000fe200020e0663 */
[----:B------:R-:W-:-:S02]  /*fd30*/  IADD3 R177, P6, R98, 0x4020, RZ ;  /* 0x0000402062b17810 */ /* 0x000fc40007fde0ff */
[C---:B------:R-:W-:Y:S02]  /*fd40*/  IADD3 R179, P5, R98.reuse, 0x4040, RZ ;  /* 0x0000404062b37810 */ /* 0x040fe40007fbe0ff */
[C---:B------:R-:W-:Y:S01]  /*fd50*/  IADD3 R181, P2, R98.reuse, 0x4060, RZ ;  /* 0x0000406062b57810 */ /* 0x040fe20007f5e0ff */
[--C-:B------:R-:W-:Y:S01]  /*fd60*/  IMAD.X R19, RZ, RZ, R99.reuse, P6 ;  /* 0x000000ffff137224 */ /* 0x100fe200030e0663 */
[----:B------:R-:W-:Y:S01]  /*fd70*/  IADD3 R183, P1, R98, 0x8000, RZ ;  /* 0x0000800062b77810 */ /* 0x000fe20007f3e0ff */
[--C-:B------:R-:W-:Y:S01]  /*fd80*/  IMAD.X R21, RZ, RZ, R99.reuse, P5 ;  /* 0x000000ffff157224 */ /* 0x100fe200028e0663 */
[----:B------:R-:W-:Y:S01]  /*fd90*/  LOP3.LUT R8, R169, 0x380, RZ, 0xc0, !PT ;  /* 0x00000380a9087812 */ /* 0x000fe200078ec0ff */
[--C-:B------:R-:W-:Y:S01]  /*fda0*/  IMAD.X R31, RZ, RZ, R99.reuse, P2 ;  /* 0x000000ffff1f7224 */ /* 0x100fe200010e0663 */
[----:B------:R-:W-:Y:S01]  /*fdb0*/  LOP3.LUT R10, R171, 0x380, RZ, 0xc0, !PT ;  /* 0x00000380ab0a7812 */ /* 0x000fe200078ec0ff */
[----:B------:R-:W-:Y:S01]  /*fdc0*/  IMAD.X R39, RZ, RZ, R99, P1 ;  /* 0x000000ffff277224 */ /* 0x000fe200008e0663 */
[----:B------:R-:W-:-:S02]  /*fdd0*/  LOP3.LUT R12, R173, 0x380, RZ, 0xc0, !PT ;  /* 0x00000380ad0c7812 */ /* 0x000fc400078ec0ff */
[----:B------:R-:W-:Y:S02]  /*fde0*/  SHF.R.U64 R5, R5, 0x3, RZ ;  /* 0x0000000305057819 */ /* 0x000fe400000012ff */
[----:B------:R-:W-:Y:S02]  /*fdf0*/  LOP3.LUT R14, R175, 0x380, RZ, 0xc0, !PT ;  /* 0x00000380af0e7812 */ /* 0x000fe400078ec0ff */
[----:B------:R-:W-:Y:S02]  /*fe00*/  SHF.R.U64 R8, R8, 0x3, RZ ;  /* 0x0000000308087819 */ /* 0x000fe400000012ff */
[----:B------:R-:W-:Y:S02]  /*fe10*/  IADD3 R46, P0, R98, 0x8020, RZ ;  /* 0x00008020622e7810 */ /* 0x000fe40007f1e0ff */
[----:B------:R-:W-:Y:S02]  /*fe20*/  IADD3.X R15, RZ, R99, RZ, P3, !PT ;  /* 0x00000063ff0f7210 */ /* 0x000fe40001ffe4ff */
[----:B------:R-:W-:Y:S01]  /*fe30*/  SHF.R.U64 R10, R10, 0x3, RZ ;  /* 0x000000030a0a7819 */ /* 0x000fe200000012ff */
[----:B------:R-:W-:Y:S01]  /*fe40*/  IMAD.X R47, RZ, RZ, R99, P0 ;  /* 0x000000ffff2f7224 */ /* 0x000fe200000e0663 */
[----:B------:R-:W-:-:S02]  /*fe50*/  LOP3.LUT R18, R177, 0x380, RZ, 0xc0, !PT ;  /* 0x00000380b1127812 */ /* 0x000fc400078ec0ff */
[C---:B------:R-:W-:Y:S02]  /*fe60*/  IADD3 R54, P4, R98.reuse, 0x8040, RZ ;  /* 0x0000804062367810 */ /* 0x040fe40007f9e0ff */
[C---:B------:R-:W-:Y:S02]  /*fe70*/  IADD3 R62, P3, R98.reuse, 0x8060, RZ ;  /* 0x00008060623e7810 */ /* 0x040fe40007f7e0ff */
[C---:B------:R-:W-:Y:S01]  /*fe80*/  IADD3 R70, P6, R98.reuse, 0xc000, RZ ;  /* 0x0000c00062467810 */ /* 0x040fe20007fde0ff */
[--C-:B------:R-:W-:Y:S01]  /*fe90*/  IMAD.X R55, RZ, RZ, R99.reuse, P4 ;  /* 0x000000ffff377224 */ /* 0x100fe200020e0663 */
[C---:B------:R-:W-:Y:S02]  /*fea0*/  IADD3 R4, P5, R98.reuse, 0xc020, RZ ;  /* 0x0000c02062047810 */ /* 0x040fe40007fbe0ff */
[C---:B------:R-:W-:Y:S01]  /*feb0*/  IADD3 R23, P2, R98.reuse, 0xc040, RZ ;  /* 0x0000c04062177810 */ /* 0x040fe20007f5e0ff */
[--C-:B------:R-:W-:Y:S01]  /*fec0*/  IMAD.X R71, RZ, RZ, R99.reuse, P6 ;  /* 0x000000ffff477224 */ /* 0x100fe200030e0663 */
[----:B------:R-:W-:Y:S01]  /*fed0*/  IADD3 R6, P1, R98, 0xc060, RZ ;  /* 0x0000c06062067810 */ /* 0x000fe20007f3e0ff */
[--C-:B------:R-:W-:Y:S01]  /*fee0*/  IMAD.X R79, RZ, RZ, R99.reuse, P5 ;  /* 0x000000ffff4f7224 */ /* 0x100fe200028e0663 */
[----:B------:R-:W-:Y:S01]  /*fef0*/  SHF.R.U64 R12, R12, 0x3, RZ ;  /* 0x000000030c0c7819 */ /* 0x000fe200000012ff */
[----:B------:R-:W-:Y:S01]  /*ff00*/  IMAD.X R95, RZ, RZ, R99, P2 ;  /* 0x000000ffff5f7224 */ /* 0x000fe200010e0663 */
[----:B------:R-:W-:-:S02]  /*ff10*/  LOP3.LUT R20, R179, 0x380, RZ, 0xc0, !PT ;  /* 0x00000380b3147812 */ /* 0x000fc400078ec0ff */
[----:B------:R-:W-:Y:S01]  /*ff20*/  LOP3.LUT R98, R5, R98, RZ, 0x3c, !PT ;  /* 0x0000006205627212 */ /* 0x000fe200078e3cff */
[----:B------:R-:W-:Y:S01]  /*ff30*/  IMAD.X R5, RZ, RZ, R99, P1 ;  /* 0x000000ffff057224 */ /* 0x000fe200008e0663 */
[----:B------:R-:W-:Y:S02]  /*ff40*/  SHF.R.U64 R14, R14, 0x3, RZ ;  /* 0x000000030e0e7819 */ /* 0x000fe400000012ff */
[----:B------:R-:W-:Y:S02]  /*ff50*/  LOP3.LUT R30, R181, 0x380, RZ, 0xc0, !PT ;  /* 0x00000380b51e7812 */ /* 0x000fe400078ec0ff */
        /* <DEDUP_REMOVED lines=8> */
[----:B------:R-:W-:-:S02]  /*ffe0*/  IADD3.X R63, RZ, R99, RZ, P3, !PT ;  /* 0x00000063ff3f7210 */ /* 0x000fc40001ffe4ff */
[----:B------:R-:W-:Y:S02]  /*fff0*/  LOP3.LUT R14, R14, R175, RZ, 0x3c, !PT ;  /* 0x000000af0e0e7212 */ /* 0x000fe400078e3cff */
[----:B------:R-:W-:Y:S02]  /*10000*/  SHF.R.U64 R30, R30, 0x3, RZ ;  /* 0x000000031e1e7819 */ /* 0x000fe400000012ff */
[----:B------:R-:W-:Y:S02]  /*10010*/  LOP3.LUT R173, R62, 0x380, RZ, 0xc0, !PT ;  /* 0x000003803ead7812 */ /* 0x000fe400078ec0ff */
[----:B------:R-:W-:Y:S01]  /*10020*/  MOV R98, R98 ;  /* 0x0000006200627202 */ /* 0x000fe20000000f00 */
[----:B------:R-:W-:Y:S01]  /*10030*/  BAR.SYNC.DEFER_BLOCKING 0x1, 0x100 ;  /* 0x0044000000007b1d */ /* 0x000fe20000010000 */
[----:B------:R-:W-:Y:S02]  /*10040*/  LOP3.LUT R78, R4, 0x380, RZ, 0xc0, !PT ;  /* 0x00000380044e7812 */ /* 0x000fe400078ec0ff */
[----:B------:R-:W-:-:S02]  /*10050*/  SHF.R.U64 R38, R38, 0x3, RZ ;  /* 0x0000000326267819 */ /* 0x000fc400000012ff */
[----:B------:R-:W-:Y:S02]  /*10060*/  LOP3.LUT R175, R70, 0x380, RZ, 0xc0, !PT ;  /* 0x0000038046af7812 */ /* 0x000fe400078ec0ff */
[----:B------:R-:W-:Y:S02]  /*10070*/  LOP3.LUT R99, R6, 0x380, RZ, 0xc0, !PT ;  /* 0x0000038006637812 */ /* 0x000fe400078ec0ff */
[----:B------:R-:W-:Y:S02]  /*10080*/  LOP3.LUT R18, R18, R177, RZ, 0x3c, !PT ;  /* 0x000000b112127212 */ /* 0x000fe400078e3cff */
[----:B------:R-:W-:Y:S02]  /*10090*/  SHF.R.U64 R169, R169, 0x3, RZ ;  /* 0x00000003a9a97819 */ /* 0x000fe400000012ff */
[----:B------:R-:W-:Y:S02]  /*100a0*/  MOV R8, R8 ;  /* 0x0000000800087202 */ /* 0x000fe40000000f00 */
[----:B------:R-:W-:-:S02]  /*100b0*/  LOP3.LUT R20, R20, R179, RZ, 0x3c, !PT ;  /* 0x000000b314147212 */ /* 0x000fc400078e3cff */
[----:B------:R-:W-:Y:S02]  /*100c0*/  SHF.R.U64 R171, R171, 0x3, RZ ;  /* 0x00000003abab7819 */ /* 0x000fe400000012ff */
[----:B------:R-:W-:Y:S02]  /*100d0*/  LOP3.LUT R94, R23, 0x380, RZ, 0xc0, !PT ;  /* 0x00000380175e7812 */ /* 0x000fe400078ec0ff */
[----:B------:R-:W-:Y:S02]  /*100e0*/  MOV R10, R10 ;  /* 0x0000000a000a7202 */ /* 0x000fe40000000f00 */
[----:B------:R-:W-:Y:S01]  /*100f0*/  LOP3.LUT R30, R30, R181, RZ, 0x3c, !PT ;  /* 0x000000b51e1e7212 */ /* 0x000fe200078e3cff */
[----:B------:R1:W-:Y:S01]  /*10100*/  STSM.16.M88.4 [R98], R24 ;  /* 0x0000001862007844 */ /* 0x0003e20000000200 */
[----:B------:R-:W-:Y:S02]  /*10110*/  SHF.R.U64 R173, R173, 0x3, RZ ;  /* 0x00000003adad7819 */ /* 0x000fe400000012ff */
[----:B------:R-:W-:Y:S01]  /*10120*/  SHF.R.U64 R29, R78, 0x3, RZ ;  /* 0x000000034e1d7819 */ /* 0x000fe200000012ff */
[----:B------:R2:W-:Y:S01]  /*10130*/  STSM.16.M88.4 [R8], R32 ;  /* 0x0000002008007844 */ /* 0x0005e20000000200 */
[----:B------:R-:W-:-:S02]  /*10140*/  MOV R12, R12 ;  /* 0x0000000c000c7202 */ /* 0x000fc40000000f00 */
[----:B------:R-:W-:Y:S01]  /*10150*/  LOP3.LUT R38, R38, R183, RZ, 0x3c, !PT ;  /* 0x000000b726267212 */ /* 0x000fe200078e3cff */
[----:B------:R3:W-:Y:S01]  /*10160*/  STSM.16.M88.4 [R10], R40 ;  /* 0x000000280a007844 */ /* 0x0007e20000000200 */
[----:B------:R-:W-:Y:S02]  /*10170*/  SHF.R.U64 R175, R175, 0x3, RZ ;  /* 0x00000003afaf7819 */ /* 0x000fe400000012ff */
[----:B------:R-:W-:Y:S01]  /*10180*/  SHF.R.U64 R99, R99, 0x3, RZ ;  /* 0x0000000363637819 */ /* 0x000fe200000012ff */
[----:B------:R4:W-:Y:S01]  /*10190*/  STSM.16.M88.4 [R12], R48 ;  /* 0x000000300c007844 */ /* 0x0009e20000000200 */
[----:B------:R-:W-:Y:S02]  /*101a0*/  MOV R14, R14 ;  /* 0x0000000e000e7202 */ /* 0x000fe40000000f00 */
[----:B------:R-:W-:Y:S02]  /*101b0*/  LOP3.LUT R46, R169, R46, RZ, 0x3c, !PT ;  /* 0x0000002ea92e7212 */ /* 0x000fe400078e3cff */
[----:B------:R-:W-:Y:S01]  /*101c0*/  MOV R18, R18 ;  /* 0x0000001200127202 */ /* 0x000fe20000000f00 */
[----:B------:R4:W-:Y:S01]  /*101d0*/  STSM.16.M88.4 [R14], R56 ;  /* 0x000000380e007844 */ /* 0x0009e20000000200 */
[----:B------:R-:W-:-:S02]  /*101e0*/  LOP3.LUT R54, R171, R54, RZ, 0x3c, !PT ;  /* 0x00000036ab367212 */ /* 0x000fc400078e3cff */
[----:B------:R-:W-:Y:S01]  /*101f0*/  SHF.R.U64 R28, R94, 0x3, RZ ;  /* 0x000000035e1c7819 */ /* 0x000fe200000012ff */
[----:B------:R4:W-:Y:S01]  /*10200*/  STSM.16.M88.4 [R18], R64 ;  /* 0x0000004012007844 */ /* 0x0009e20000000200 */
[----:B------:R-:W-:Y:S02]  /*10210*/  MOV R20, R20 ;  /* 0x0000001400147202 */ /* 0x000fe40000000f00 */
[----:B------:R-:W-:Y:S02]  /*10220*/  LOP3.LUT R62, R173, R62, RZ, 0x3c, !PT ;  /* 0x0000003ead3e7212 */ /* 0x000fe400078e3cff */
[----:B------:R-:W-:Y:S01]  /*10230*/  LOP3.LUT R78, R29, R4, RZ, 0x3c, !PT ;  /* 0x000000041d4e7212 */ /* 0x000fe200078e3cff */
[----:B------:R4:W-:Y:S01]  /*10240*/  STSM.16.M88.4 [R20], R72 ;  /* 0x0000004814007844 */ /* 0x0009e20000000200 */
[----:B------:R-:W-:Y:S02]  /*10250*/  MOV R30, R30 ;  /* 0x0000001e001e7202 */ /* 0x000fe40000000f00 */
[----:B------:R-:W-:-:S02]  /*10260*/  LOP3.LUT R70, R175, R70, RZ, 0x3c, !PT ;  /* 0x00000046af467212 */ /* 0x000fc400078e3cff */
[----:B------:R-:W-:Y:S01]  /*10270*/  LOP3.LUT R4, R99, R6, RZ, 0x3c, !PT ;  /* 0x0000000663047212 */ /* 0x000fe200078e3cff */
[----:B------:R4:W-:Y:S01]  /*10280*/  STSM.16.M88.4 [R30], R80 ;  /* 0x000000501e007844 */ /* 0x0009e20000000200 */
[----:B------:R-:W-:Y:S02]  /*10290*/  MOV R38, R38 ;  /* 0x0000002600267202 */ /* 0x000fe40000000f00 */
[----:B------:R-:W-:Y:S02]  /*102a0*/  MOV R46, R46 ;  /* 0x0000002e002e7202 */ /* 0x000fe40000000f00 */
[----:B-1----:R-:W-:Y:S01]  /*102b0*/  F2FP.BF16.F32.PACK_AB R98, R101, R100 ;  /* 0x000000646562723e */ /* 0x002fe200000010ff */
[----:B------:R4:W-:Y:S01]  /*102c0*/  STSM.16.M88.4 [R38], R84 ;  /* 0x0000005426007844 */ /* 0x0009e20000000200 */
[----:B------:R-:W-:Y:S02]  /*102d0*/  F2FP.BF16.F32.PACK_AB R99, R103, R102 ;  /* 0x000000666763723e */ /* 0x000fe400000010ff */
[----:B------:R-:W-:-:S02]  /*102e0*/  LOP3.LUT R94, R28, R23, RZ, 0x3c, !PT ;  /* 0x000000171c5e7212 */ /* 0x000fc400078e3cff */
[----:B------:R-:W-:Y:S01]  /*102f0*/  MOV R54, R54 ;  /* 0x0000003600367202 */ /* 0x000fe20000000f00 */
[----:B------:R4:W-:Y:S01]  /*10300*/  STSM.16.M88.4 [R46], R96 ;  /* 0x000000602e007844 */ /* 0x0009e20000000200 */
[----:B------:R-:W-:Y:S02]  /*10310*/  MOV R62, R62 ;  /* 0x0000003e003e7202 */ /* 0x000fe40000000f00 */
[----:B------:R-:W-:Y:S01]  /*10320*/  MOV R70, R70 ;  /* 0x0000004600467202 */ /* 0x000fe20000000f00 */
[----:B------:R4:W-:Y:S01]  /*10330*/  STSM.16.M88.4 [R54], R104 ;  /* 0x0000006836007844 */ /* 0x0009e20000000200 */
[----:B------:R-:W-:Y:S02]  /*10340*/  MOV R78, R78 ;  /* 0x0000004e004e7202 */ /* 0x000fe40000000f00 */
[----:B------:R-:W-:Y:S01]  /*10350*/  MOV R94, R94 ;  /* 0x0000005e005e7202 */ /* 0x000fe20000000f00 */
[----:B------:R4:W-:Y:S01]  /*10360*/  STSM.16.M88.4 [R62], R112 ;  /* 0x000000703e007844 */ /* 0x0009e20000000200 */
[----:B------:R-:W-:Y:S01]  /*10370*/  MOV R6, R4 ;  /* 0x0000000400067202 */ /* 0x000fe20000000f00 */
[----:B------:R-:W-:Y:S01]  /*10380*/  IMAD.U32 R4, RZ, RZ, UR4 ;  /* 0x00000004ff047e24 */ /* 0x000fe2000f8e00ff */
[----:B------:R-:W-:Y:S01]  /*10390*/  PLOP3.LUT P0, PT, PT, PT, UP0, 0x80, 0x0 ;  /* 0x000000000000781c */ /* 0x000fe20003f0f008 */
[----:B------:R4:W-:Y:S01]  /*103a0*/  STSM.16.M88.4 [R70], R120 ;  /* 0x0000007846007844 */ /* 0x0009e20000000200 */
[----:B------:R-:W-:Y:S01]  /*103b0*/  IMAD.U32 R5, RZ, RZ, UR10 ;  /* 0x0000000aff057e24 */ /* 0x000fe2000f8e00ff */
[----:B------:R-:W-:-:S02]  /*103c0*/  ULDC.64 UR10, c[0x0][0xc08] ;  /* 0x00030200000a7ab9 */ /* 0x000fc40000000a00 */
[----:B------:R4:W-:Y:S04]  /*103d0*/  STSM.16.M88.4 [R78], R128 ;  /* 0x000000804e007844 */ /* 0x0009e80000000200 */
[----:B------:R4:W-:Y:S04]  /*103e0*/  STSM.16.M88.4 [R94], R136 ;  /* 0x000000885e007844 */ /* 0x0009e80000000200 */
[----:B------:R4:W-:Y:S01]  /*103f0*/  STSM.16.M88.4 [R6], R144 ;  /* 0x0000009006007844 */ /* 0x0009e20000000200 */
[----:B------:R-:W-:Y:S06]  /*10400*/  BAR.SYNC.DEFER_BLOCKING 0x1, 0x100 ;  /* 0x0044000000007b1d */ /* 0x000fec0000010000 */
[----:B------:R-:W4:Y:S01]  /*10410*/  @P0 LDG.E R3, desc[UR38][R4.64] ;  /* 0x0000002604030981 */ /* 0x000f22000c1e1900 */
[----:B------:R-:W-:Y:S01]  /*10420*/  UISETP.NE.U32.AND UP1, UPT, UR10, URZ, UPT ;  /* 0x0000003f0a00728c */ /* 0x000fe2000bf25070 */
[----:B0-----:R-:W-:Y:S01]  /*10430*/  ISETP.NE.AND P1, PT, R16, 0x1, PT ;  /* 0x000000011000780c */ /* 0x001fe20003f25270 */
[----:B------:R-:W-:Y:S01]  /*10440*/  UMOV UR4, URZ ;  /* 0x0000003f00047c82 */ /* 0x000fe20008000000 */
[----:B------:R-:W-:Y:S01]  /*10450*/  VIADD R13, R216, UR14 ;  /* 0x0000000ed80d7c36 */ /* 0x000fe20008000000 */
[----:B------:R-:W-:-:S06]  /*10460*/  UISETP.NE.AND.EX UP1, UPT, UR11, URZ, UPT, UP1 ;  /* 0x0000003f0b00728c */ /* 0x000fcc000bf25310 */
[----:B------:R-:W-:-:S04]  /*10470*/  PLOP3.LUT P2, PT, PT, PT, UP1, 0x80, 0x0 ;  /* 0x000000000000781c */ /* 0x000fc80003f4f018 */
[----:B--2---:R-:W0:Y:S01]  /*10480*/  @P1 LDC R8, c[0x0][0xbec] ;  /* 0x0002fb00ff081b82 */ /* 0x004e220000000800 */
[----:B------:R-:W-:-:S03]  /*10490*/  @UP1 UIADD3 UR10, UP2, UR12, UR10, URZ ;  /* 0x0000000a0c0a1290 */ /* 0x000fc6000ff5e03f */
[----:B------:R-:W-:Y:S01]  /*104a0*/  ULDC UR12, c[0x0][0xa88] ;  /* 0x0002a200000c7ab9 */ /* 0x000fe20000000800 */
[----:B------:R-:W-:Y:S02]  /*104b0*/  @UP1 UIADD3.X UR11, UR13, UR11, URZ, UP2, !UPT ;  /* 0x0000000b0d0b1290 */ /* 0x000fe400097fe43f */
[----:B---3--:R-:W-:Y:S01]  /*104c0*/  IMAD.U32 R10, RZ, RZ, UR10 ;  /* 0x0000000aff0a7e24 */ /* 0x008fe2000f8e00ff */
[----:B------:R-:W1:Y:S03]  /*104d0*/  @P1 LDC R9, c[0x0][0xbf0] ;  /* 0x0002fc00ff091b82 */ /* 0x000e660000000800 */
[----:B------:R-:W-:Y:S01]  /*104e0*/  IMAD.U32 R11, RZ, RZ, UR11 ;  /* 0x0000000bff0b7e24 */ /* 0x000fe2000f8e00ff */
[----:B----4-:R-:W-:Y:S02]  /*104f0*/  @P0 R2UR UR4, R3 ;  /* 0x00000000030402ca */ /* 0x010fe400000e0000 */
[----:B------:R-:W-:-:S06]  /*10500*/  MOV R3, UR12 ;  /* 0x0000000c00037c02 */ /* 0x000fcc0008000f00 */
[----:B------:R2:W5:Y:S01]  /*10510*/  @P2 LDG.E R3, desc[UR38][R10.64] ;  /* 0x000000260a032981 */ /* 0x000562000c1e1900 */
[----:B01----:R-:W-:Y:S06]  /*10520*/  @P2 BRA `(.L_x_2458) ;  /* 0x0000000000102947 */ /* 0x003fec0003800000 */
[----:B------:R-:W-:Y:S05]  /*10530*/  @!P0 BRA `(.L_x_2458) ;  /* 0x00000000000c8947 */ /* 0x000fea0003800000 */
[----:B------:R-:W3:Y:S04]  /*10540*/  LDG.E R6, desc[UR38][R4.64] ;  /* 0x0000002604067981 */ /* 0x000ee8000c1e1900 */
[----:B-----5:R-:W3:Y:S02]  /*10550*/  LDG.E R3, desc[UR38][R4.64+0x4] ;  /* 0x0000042604037981 */ /* 0x020ee4000c1e1900 */
[----:B---3--:R-:W-:-:S07]  /*10560*/  IMAD.IADD R3, R3, 0x1, -R6 ;  /* 0x0000000103037824 */ /* 0x008fce00078e0a06 */
.L_x_2458:
[----:B------:R-:W3:Y:S01]  /*10570*/  LDL R14, [R1] ;  /* 0x00000000010e7983 */ /* 0x000ee20000100800 */
[----:B------:R-:W-:Y:S01]  /*10580*/  R2UR UR21, R222 ;  /* 0x00000000de1572ca */ /* 0x000fe200000e0000 */
[----:B------:R-:W-:Y:S01]  /*10590*/  ULDC.64 UR16, c[0x0][0xb90] ;  /* 0x0002e40000107ab9 */ /* 0x000fe20000000a00 */
[----:B------:R-:W-:Y:S01]  /*105a0*/  R2UR UR19, R223 ;  /* 0x00000000df1372ca */ /* 0x000fe200000e0000 */
[----:B------:R-:W-:Y:S01]  /*105b0*/  @P1 IMAD.HI.U32 R4, R13, R8, RZ ;  /* 0x000000080d041227 */ /* 0x000fe200078e00ff */
[----:B------:R-:W-:Y:S01]  /*105c0*/  R2UR UR18, R221 ;  /* 0x00000000dd1272ca */ /* 0x000fe200000e0000 */
[----:B------:R-:W-:Y:S01]  /*105d0*/  USHF.R.S32.HI UR11, URZ, 0x1f, UR4 ;  /* 0x0000001f3f0b7899 */ /* 0x000fe20008011404 */
[----:B------:R-:W-:Y:S01]  /*105e0*/  R2UR UR20, R214 ;  /* 0x00000000d61472ca */ /* 0x000fe200000e0000 */
[----:B------:R-:W-:Y:S01]  /*105f0*/  UMOV UR10, UR4 ;  /* 0x00000004000a7c82 */ /* 0x000fe20008000000 */
[--C-:B------:R-:W-:Y:S01]  /*10600*/  IMAD.MOV.U32 R8, RZ, RZ, R13.reuse ;  /* 0x000000ffff087224 */ /* 0x100fe200078e000d */
[----:B------:R-:W-:Y:S01]  /*10610*/  @P1 SHF.R.U32.HI R8, RZ, R9, R4 ;  /* 0x00000009ff081219 */ /* 0x000fe20000011604 */
[----:B------:R-:W-:Y:S01]  /*10620*/  IMAD.MOV.U32 R5, RZ, RZ, 0x2 ;  /* 0x00000002ff057424 */ /* 0x000fe200078e00ff */
[----:B------:R-:W-:Y:S01]  /*10630*/  LEA R4, R224, R22, 0x6 ;  /* 0x00000016e0047211 */ /* 0x000fe200078e30ff */
[----:B-----5:R-:W-:Y:S01]  /*10640*/  IMAD R23, R3, R16, RZ ;  /* 0x0000001003177224 */ /* 0x020fe200078e02ff */
[----:B------:R-:W-:Y:S01]  /*10650*/  USHF.R.S32.HI UR15, URZ, 0x1f, UR21 ;  /* 0x0000001f3f0f7899 */ /* 0x000fe20008011415 */
[--C-:B--2---:R-:W-:Y:S01]  /*10660*/  IMAD.MOV R11, RZ, RZ, -R8.reuse ;  /* 0x000000ffff0b7224 */ /* 0x104fe200078e0a08 */
[----:B------:R-:W-:Y:S01]  /*10670*/  USEL UR19, UR19, URZ, !UP0 ;  /* 0x0000003f13137287 */ /* 0x000fe2000c000000 */
[----:B------:R-:W-:Y:S01]  /*10680*/  SHF.R.S32.HI R9, RZ, 0x1f, R8 ;  /* 0x0000001fff097819 */ /* 0x000fe20000011408 */
[----:B------:R-:W-:Y:S01]  /*10690*/  UIMAD UR14, UR15, UR16, URZ ;  /* 0x000000100f0e72a4 */ /* 0x000fe2000f8e023f */
[----:B------:R-:W-:Y:S01]  /*106a0*/  IMAD R11, R16, R11, R13 ;  /* 0x0000000b100b7224 */ /* 0x000fe200078e020d */
[----:B------:R-:W-:Y:S01]  /*106b0*/  UIMAD.WIDE.U32 UR12, UR21, UR16, UR10 ;  /* 0x00000010150c72a5 */ /* 0x000fe2000f8e000a */
[----:B------:R-:W-:Y:S01]  /*106c0*/  IMAD.WIDE R4, R4, R5, UR8 ;  /* 0x0000000804047e25 */ /* 0x000fe2000f8e0205 */
[----:B------:R-:W-:-:S02]  /*106d0*/  UIMAD UR14, UR21, UR17, UR14 ;  /* 0x00000011150e72a4 */ /* 0x000fc4000f8e020e */
[----:B------:R-:W-:Y:S01]  /*106e0*/  USEL UR18, UR18, URZ, !UP0 ;  /* 0x0000003f12127287 */ /* 0x000fe2000c000000 */
[----:B------:R-:W-:Y:S01]  /*106f0*/  SHF.R.S32.HI R6, RZ, 0x1f, R11 ;  /* 0x0000001fff067819 */ /* 0x000fe2000001140b */
[----:B------:R-:W-:Y:S01]  /*10700*/  ULDC.64 UR16, c[0x0][0xb98] ;  /* 0x0002e60000107ab9 */ /* 0x000fe20000000a00 */
[----:B------:R-:W-:Y:S01]  /*10710*/  UIADD3 UR13, UR13, UR14, URZ ;  /* 0x0000000e0d0d7290 */ /* 0x000fe2000fffe03f */
[C---:B------:R-:W-:Y:S01]  /*10720*/  IADD3 R33, P3, R4.reuse, 0x4000, RZ ;  /* 0x0000400004217810 */ /* 0x040fe20007f7e0ff */
[----:B------:R-:W-:Y:S01]  /*10730*/  UIMAD UR10, UR19, UR16, URZ ;  /* 0x00000010130a72a4 */ /* 0x000fe2000f8e023f */
[----:B------:R-:W-:Y:S01]  /*10740*/  IADD3 R37, P2, R4, 0x5000, RZ ;  /* 0x0000500004257810 */ /* 0x000fe20007f5e0ff */
[----:B------:R-:W-:Y:S01]  /*10750*/  UIMAD.WIDE.U32 UR12, UR18, UR16, UR12 ;  /* 0x00000010120c72a5 */ /* 0x000fe2000f8e000c */
[----:B------:R-:W-:Y:S01]  /*10760*/  LOP3.LUT R32, R33, 0x380, RZ, 0xc0, !PT ;  /* 0x0000038021207812 */ /* 0x000fe200078ec0ff */
[----:B------:R-:W-:Y:S01]  /*10770*/  UIMAD UR10, UR18, UR17, UR10 ;  /* 0x00000011120a72a4 */ /* 0x000fe2000f8e020a */
[----:B------:R-:W-:Y:S01]  /*10780*/  LOP3.LUT R36, R37, 0x380, RZ, 0xc0, !PT ;  /* 0x0000038025247812 */ /* 0x000fe200078ec0ff */
[----:B------:R-:W-:Y:S01]  /*10790*/  ULDC.64 UR8, c[0x0][0xb88] ;  /* 0x0002e20000087ab9 */ /* 0x000fe20000000a00 */
[----:B------:R-:W-:Y:S01]  /*107a0*/  SHF.R.U64 R32, R32, 0x3, RZ ;  /* 0x0000000320207819 */ /* 0x000fe200000012ff */
[----:B------:R-:W-:Y:S01]  /*107b0*/  IMAD R6, R6, UR8, RZ ;  /* 0x0000000806067c24 */ /* 0x000fe2000f8e02ff */
[----:B------:R-:W-:Y:S01]  /*107c0*/  IADD3 R8, P0, R8, UR12, RZ ;  /* 0x0000000c08087c10 */ /* 0x000fe2000ff1e0ff */
[----:B------:R-:W-:Y:S01]  /*107d0*/  IMAD.U32 R10, RZ, RZ, UR10 ;  /* 0x0000000aff0a7e24 */ /* 0x000fe2000f8e00ff */
[----:B------:R-:W-:Y:S01]  /*107e0*/  LOP3.LUT R32, R32, R33, RZ, 0x3c, !PT ;  /* 0x0000002120207212 */ /* 0x000fe200078e3cff */
[----:B------:R-:W-:Y:S01]  /*107f0*/  IMAD R15, R11, UR9, R6 ;  /* 0x000000090b0f7c24 */ /* 0x000fe2000f8e0206 */
[----:B------:R-:W-:-:S02]  /*10800*/  SHF.R.U64 R36, R36, 0x3, RZ ;  /* 0x0000000324247819 */ /* 0x000fc400000012ff */
[----:B------:R-:W-:Y:S01]  /*10810*/  IADD3.X R9, R9, UR13, R10, P0, !PT ;  /* 0x0000000d09097c10 */ /* 0x000fe200087fe40a */
[----:B------:R-:W-:Y:S01]  /*10820*/  ULDC.64 UR12, c[0x0][0xaa0] ;  /* 0x0002a800000c7ab9 */ /* 0x000fe20000000a00 */
[----:B------:R-:W-:Y:S02]  /*10830*/  IADD3.X R33, RZ, R5, RZ, P3, !PT ;  /* 0x00000005ff217210 */ /* 0x000fe40001ffe4ff */
[----:B------:R-:W-:Y:S01]  /*10840*/  IADD3 R53, P3, R4, 0xa000, RZ ;  /* 0x0000a00004357810 */ /* 0x000fe20007f7e0ff */
[----:B------:R-:W-:Y:S01]  /*10850*/  IMAD.WIDE.U32 R8, R11, UR8, R8 ;  /* 0x000000080b087c25 */ /* 0x000fe2000f8e0008 */
[----:B------:R-:W-:Y:S01]  /*10860*/  ULDC.64 UR8, c[0x0][0xb50] ;  /* 0x0002d40000087ab9 */ /* 0x000fe20000000a00 */
[----:B------:R-:W-:Y:S02]  /*10870*/  LOP3.LUT R36, R36, R37, RZ, 0x3c, !PT ;  /* 0x0000002524247212 */ /* 0x000fe400078e3cff */
[----:B------:R-:W-:Y:S01]  /*10880*/  IMAD.IADD R9, R9, 0x1, R15 ;  /* 0x0000000109097824 */ /* 0x000fe200078e020f */
[----:B------:R-:W-:Y:S01]  /*10890*/  LEA R10, P0, R8, UR8, 0x2 ;  /* 0x00000008080a7c11 */ /* 0x000fe2000f8010ff */
[----:B------:R-:W-:Y:S01]  /*108a0*/  IMAD.X R37, RZ, RZ, R5, P2 ;  /* 0x000000ffff257224 */ /* 0x000fe200010e0605 */
[----:B------:R-:W-:-:S02]  /*108b0*/  LOP3.LUT R52, R53, 0x380, RZ, 0xc0, !PT ;  /* 0x0000038035347812 */ /* 0x000fc400078ec0ff */
[----:B------:R-:W-:Y:S01]  /*108c0*/  LEA.HI.X R11, R8, UR9, R9, 0x2, P0 ;  /* 0x00000009080b7c11 */ /* 0x000fe200080f1409 */
[----:B------:R-:W-:Y:S01]  /*108d0*/  SHFL.IDX PT, R18, R10, RZ, 0x1c1f ;  /* 0x001c1fff0a127589 */ /* 0x000fe200000e0000 */
[C---:B------:R-:W-:Y:S02]  /*108e0*/  IADD3 R29, P0, R4.reuse, 0x3000, RZ ;  /* 0x00003000041d7810 */ /* 0x040fe40007f1e0ff */
[----:B------:R-:W-:Y:S01]  /*108f0*/  IADD3 R57, P2, R4, 0xb000, RZ ;  /* 0x0000b00004397810 */ /* 0x000fe20007f5e0ff */
[----:B------:R-:W0:Y:S01]  /*10900*/  SHFL.IDX PT, R19, R11, RZ, 0x1c1f ;  /* 0x001c1fff0b137589 */ /* 0x000e2200000e0000 */
[----:B------:R-:W-:Y:S02]  /*10910*/  LOP3.LUT R28, R29, 0x380, RZ, 0xc0, !PT ;  /* 0x000003801d1c7812 */ /* 0x000fe400078ec0ff */
[----:B------:R-:W-:Y:S01]  /*10920*/  SHF.R.U64 R52, R52, 0x3, RZ ;  /* 0x0000000334347819 */ /* 0x000fe200000012ff */
[----:B------:R-:W-:Y:S01]  /*10930*/  SHFL.IDX PT, R20, R10, 0x1, 0x1c1f ;  /* 0x003c1f000a147f89 */ /* 0x000fe200000e0000 */
[----:B------:R-:W-:-:S02]  /*10940*/  SHF.R.U64 R28, R28, 0x3, RZ ;  /* 0x000000031c1c7819 */ /* 0x000fc400000012ff */
[----:B------:R-:W-:Y:S01]  /*10950*/  LOP3.LUT R56, R57, 0x380, RZ, 0xc0, !PT ;  /* 0x0000038039387812 */ /* 0x000fe200078ec0ff */
[----:B------:R-:W1:Y:S01]  /*10960*/  SHFL.IDX PT, R21, R11, 0x1, 0x1c1f ;  /* 0x003c1f000b157f89 */ /* 0x000e6200000e0000 */
[----:B------:R-:W-:Y:S01]  /*10970*/  LOP3.LUT R28, R28, R29, RZ, 0x3c, !PT ;  /* 0x0000001d1c1c7212 */ /* 0x000fe200078e3cff */
[--C-:B------:R-:W-:Y:S01]  /*10980*/  IMAD.X R29, RZ, RZ, R5.reuse, P0 ;  /* 0x000000ffff1d7224 */ /* 0x100fe200000e0605 */
[----:B------:R-:W-:Y:S02]  /*10990*/  IADD3 R49, P0, R4, 0x9000, RZ ;  /* 0x0000900004317810 */ /* 0x000fe40007f1e0ff */
[----:B------:R-:W-:Y:S01]  /*109a0*/  LOP3.LUT R52, R52, R53, RZ, 0x3c, !PT ;  /* 0x0000003534347212 */ /* 0x000fe200078e3cff */
[----:B------:R-:W-:Y:S01]  /*109b0*/  IMAD.X R53, RZ, RZ, R5, P3 ;  /* 0x000000ffff357224 */ /* 0x000fe200018e0605 */
[----:B------:R-:W-:Y:S02]  /*109c0*/  LOP3.LUT R48, R49, 0x380, RZ, 0xc0, !PT ;  /* 0x0000038031307812 */ /* 0x000fe400078ec0ff */
[----:B------:R-:W-:-:S02]  /*109d0*/  IADD3 R13, P5, R4, 0x1000, RZ ;  /* 0x00001000040d7810 */ /* 0x000fc40007fbe0ff */
[----:B------:R-:W-:Y:S02]  /*109e0*/  SHF.R.U64 R48, R48, 0x3, RZ ;  /* 0x0000000330307819 */ /* 0x000fe400000012ff */
[----:B------:R-:W-:Y:S02]  /*109f0*/  IADD3 R25, P4, R4, 0x2000, RZ ;  /* 0x0000200004197810 */ /* 0x000fe40007f9e0ff */
[----:B------:R-:W-:Y:S01]  /*10a00*/  LOP3.LUT R48, R48, R49, RZ, 0x3c, !PT ;  /* 0x0000003130307212 */ /* 0x000fe200078e3cff */
[----:B------:R-:W-:Y:S01]  /*10a10*/  IMAD.X R49, RZ, RZ, R5, P0 ;  /* 0x000000ffff317224 */ /* 0x000fe200000e0605 */
[----:B------:R-:W-:Y:S02]  /*10a20*/  SHF.R.U64 R56, R56, 0x3, RZ ;  /* 0x0000000338387819 */ /* 0x000fe400000012ff */
[----:B------:R-:W-:Y:S02]  /*10a30*/  IADD3 R8, P3, R4, 0xf000, RZ ;  /* 0x0000f00004087810 */ /* 0x000fe40007f7e0ff */
[----:B------:R-:W-:-:S02]  /*10a40*/  LOP3.LUT P0, RZ, R226, 0x3, RZ, 0xc0, !PT ;  /* 0x00000003e2ff7812 */ /* 0x000fc4000780c0ff */
[----:B------:R-:W-:Y:S02]  /*10a50*/  LOP3.LUT R12, R13, 0x380, RZ, 0xc0, !PT ;  /* 0x000003800d0c7812 */ /* 0x000fe400078ec0ff */
[----:B------:R-:W-:Y:S01]  /*10a60*/  IADD3 R41, P6, R4, 0x6000, RZ ;  /* 0x0000600004297810 */ /* 0x000fe20007fde0ff */
[----:B------:R-:W-:Y:S01]  /*10a70*/  UIMAD UR10, UR11, UR12, URZ ;  /* 0x0000000c0b0a72a4 */ /* 0x000fe2000f8e023f */
[----:B------:R-:W-:Y:S01]  /*10a80*/  LOP3.LUT R24, R25, 0x380, RZ, 0xc0, !PT ;  /* 0x0000038019187812 */ /* 0x000fe200078ec0ff */
[----:B------:R-:W-:Y:S01]  /*10a90*/  UIMAD.WIDE.U32 UR8, UR4, UR12, URZ ;  /* 0x0000000c040872a5 */ /* 0x000fe2000f8e003f */
[----:B------:R-:W-:Y:S01]  /*10aa0*/  LOP3.LUT R56, R56, R57, RZ, 0x3c, !PT ;  /* 0x0000003938387212 */ /* 0x000fe200078e3cff */
[--C-:B------:R-:W-:Y:S01]  /*10ab0*/  IMAD.X R57, RZ, RZ, R5.reuse, P2 ;  /* 0x000000ffff397224 */ /* 0x100fe200010e0605 */
[----:B------:R-:W-:Y:S01]  /*10ac0*/  LOP3.LUT R3, R8, 0x380, RZ, 0xc0, !PT ;  /* 0x0000038008037812 */ /* 0x000fe200078ec0ff */
[----:B------:R-:W-:Y:S01]  /*10ad0*/  IMAD.X R61, RZ, RZ, R5, P3 ;  /* 0x000000ffff3d7224 */ /* 0x000fe200018e0605 */
[----:B------:R-:W-:-:S02]  /*10ae0*/  SHF.R.U64 R12, R12, 0x3, RZ ;  /* 0x000000030c0c7819 */ /* 0x000fc400000012ff */
[----:B------:R-:W-:Y:S02]  /*10af0*/  SHF.R.U64 R24, R24, 0x3, RZ ;  /* 0x0000000318187819 */ /* 0x000fe400000012ff */
[----:B------:R-:W-:Y:S02]  /*10b00*/  SHF.R.U64 R3, R3, 0x3, RZ ;  /* 0x0000000303037819 */ /* 0x000fe400000012ff */
[----:B------:R-:W-:Y:S01]  /*10b10*/  LOP3.LUT R12, R12, R13, RZ, 0x3c, !PT ;  /* 0x0000000d0c0c7212 */ /* 0x000fe200078e3cff */
[--C-:B------:R-:W-:Y:S01]  /*10b20*/  IMAD.X R13, RZ, RZ, R5.reuse, P5 ;  /* 0x000000ffff0d7224 */ /* 0x100fe200028e0605 */
[----:B------:R-:W-:Y:S01]  /*10b30*/  LOP3.LUT R24, R24, R25, RZ, 0x3c, !PT ;  /* 0x0000001918187212 */ /* 0x000fe200078e3cff */
[----:B------:R-:W-:Y:S01]  /*10b40*/  IMAD.X R25, RZ, RZ, R5, P4 ;  /* 0x000000ffff197224 */ /* 0x000fe200020e0605 */
[C---:B------:R-:W-:Y:S02]  /*10b50*/  IADD3 R45, P5, R4.reuse, 0x7000, RZ ;  /* 0x00007000042d7810 */ /* 0x040fe40007fbe0ff */
[----:B------:R-:W-:-:S02]  /*10b60*/  IADD3 R69, P4, R4, 0x8000, RZ ;  /* 0x0000800004457810 */ /* 0x000fc40007f9e0ff */
[----:B------:R-:W-:Y:S02]  /*10b70*/  LOP3.LUT R60, R3, R8, RZ, 0x3c, !PT ;  /* 0x00000008033c7212 */ /* 0x000fe400078e3cff */
[----:B------:R-:W2:Y:S01]  /*10b80*/  @P1 LDC R3, c[0x0][0xbec] ;  /* 0x0002fb00ff031b82 */ /* 0x000ea20000000800 */
[----:B------:R-:W-:Y:S02]  /*10b90*/  LOP3.LUT R40, R41, 0x380, RZ, 0xc0, !PT ;  /* 0x0000038029287812 */ /* 0x000fe400078ec0ff */
[----:B------:R-:W-:Y:S02]  /*10ba0*/  LOP3.LUT R44, R45, 0x380, RZ, 0xc0, !PT ;  /* 0x000003802d2c7812 */ /* 0x000fe400078ec0ff */
[----:B------:R-:W-:Y:S02]  /*10bb0*/  LOP3.LUT R68, R69, 0x380, RZ, 0xc0, !PT ;  /* 0x0000038045447812 */ /* 0x000fe400078ec0ff */
[----:B------:R-:W-:Y:S02]  /*10bc0*/  LOP3.LUT R9, R4, 0x380, RZ, 0xc0, !PT ;  /* 0x0000038004097812 */ /* 0x000fe400078ec0ff */
[----:B------:R-:W-:-:S02]  /*10bd0*/  SHF.R.U64 R40, R40, 0x3, RZ ;  /* 0x0000000328287819 */ /* 0x000fc400000012ff */
[----:B------:R-:W-:Y:S02]  /*10be0*/  SHF.R.U64 R44, R44, 0x3, RZ ;  /* 0x000000032c2c7819 */ /* 0x000fe400000012ff */
[----:B------:R-:W-:Y:S02]  /*10bf0*/  SHF.R.U64 R68, R68, 0x3, RZ ;  /* 0x0000000344447819 */ /* 0x000fe400000012ff */
[----:B------:R-:W-:Y:S02]  /*10c00*/  SHF.R.U64 R9, R9, 0x3, RZ ;  /* 0x0000000309097819 */ /* 0x000fe400000012ff */
[----:B------:R-:W-:Y:S01]  /*10c10*/  LOP3.LUT R40, R40, R41, RZ, 0x3c, !PT ;  /* 0x0000002928287212 */ /* 0x000fe200078e3cff */
[--C-:B------:R-:W-:Y:S01]  /*10c20*/  IMAD.X R41, RZ, RZ, R5.reuse, P6 ;  /* 0x000000ffff297224 */ /* 0x100fe200030e0605 */
[----:B------:R-:W-:Y:S01]  /*10c30*/  LOP3.LUT R44, R44, R45, RZ, 0x3c, !PT ;  /* 0x0000002d2c2c7212 */ /* 0x000fe200078e3cff */
[--C-:B------:R-:W-:Y:S01]  /*10c40*/  IMAD.X R45, RZ, RZ, R5.reuse, P5 ;  /* 0x000000ffff2d7224 */ /* 0x100fe200028e0605 */
[----:B------:R-:W-:Y:S01]  /*10c50*/  LOP3.LUT R68, R68, R69, RZ, 0x3c, !PT ;  /* 0x0000004544447212 */ /* 0x000fe200078e3cff */
[----:B------:R-:W-:Y:S01]  /*10c60*/  IMAD.X R69, RZ, RZ, R5, P4 ;  /* 0x000000ffff457224 */ /* 0x000fe200020e0605 */
[C---:B------:R-:W-:Y:S01]  /*10c70*/  IADD3 R77, P6, R4.reuse, 0xc000, RZ ;  /* 0x0000c000044d7810 */ /* 0x040fe20007fde0ff */
[----:B------:R-:W-:Y:S01]  /*10c80*/  UIMAD UR10, UR4, UR13, UR10 ;  /* 0x0000000d040a72a4 */ /* 0x000fe2000f8e020a */
[----:B------:R-:W-:-:S02]  /*10c90*/  IADD3 R73, P5, R4, 0xd000, RZ ;  /* 0x0000d00004497810 */ /* 0x000fc40007fbe0ff */
[----:B------:R-:W-:Y:S01]  /*10ca0*/  IADD3 R65, P4, R4, 0xe000, RZ ;  /* 0x0000e00004417810 */ /* 0x000fe20007f9e0ff */
[----:B------:R-:W-:Y:S01]  /*10cb0*/  ULDC.64 UR12, c[0x0][0xae8] ;  /* 0x0002ba00000c7ab9 */ /* 0x000fe20000000a00 */
[----:B------:R-:W-:Y:S01]  /*10cc0*/  LOP3.LUT R4, R9, R4, RZ, 0x3c, !PT ;  /* 0x0000000409047212 */ /* 0x000fe200078e3cff */
[----:B------:R-:W-:Y:S01]  /*10cd0*/  UIADD3 UR9, UR9, UR10, URZ ;  /* 0x0000000a09097290 */ /* 0x000fe2000fffe03f */
[----:B------:R-:W-:Y:S01]  /*10ce0*/  LOP3.LUT R76, R77, 0x380, RZ, 0xc0, !PT ;  /* 0x000003804d4c7812 */ /* 0x000fe200078ec0ff */
[----:B------:R-:W-:Y:S01]  /*10cf0*/  UIMAD UR4, UR15, UR12, URZ ;  /* 0x0000000c0f0472a4 */ /* 0x000fe2000f8e023f */
[----:B------:R-:W-:Y:S02]  /*10d00*/  LOP3.LUT R72, R73, 0x380, RZ, 0xc0, !PT ;  /* 0x0000038049487812 */ /* 0x000fe400078ec0ff */
[----:B------:R-:W-:Y:S01]  /*10d10*/  LOP3.LUT R64, R65, 0x380, RZ, 0xc0, !PT ;  /* 0x0000038041407812 */ /* 0x000fe200078ec0ff */
[----:B------:R-:W-:Y:S01]  /*10d20*/  UIMAD UR4, UR21, UR13, UR4 ;  /* 0x0000000d150472a4 */ /* 0x000fe2000f8e0204 */
[----:B------:R-:W-:Y:S01]  /*10d30*/  SHF.R.U64 R76, R76, 0x3, RZ ;  /* 0x000000034c4c7819 */ /* 0x000fe200000012ff */
[----:B------:R-:W-:Y:S01]  /*10d40*/  UIMAD.WIDE.U32 UR8, UR21, UR12, UR8 ;  /* 0x0000000c150872a5 */ /* 0x000fe2000f8e0008 */
[----:B------:R-:W-:Y:S01]  /*10d50*/  SHF.R.U64 R72, R72, 0x3, RZ ;  /* 0x0000000348487819 */ /* 0x000fe200000012ff */
[----:B------:R-:W-:Y:S01]  /*10d60*/  ULDC.64 UR10, c[0x0][0xaf0] ;  /* 0x0002bc00000a7ab9 */ /* 0x000fe20000000a00 */
[----:B------:R-:W-:Y:S01]  /*10d70*/  SHF.R.U64 R64, R64, 0x3, RZ ;  /* 0x0000000340407819 */ /* 0x000fe200000012ff */
[----:B------:R-:W-:Y:S01]  /*10d80*/  UIADD3 UR9, UR9, UR4, URZ ;  /* 0x0000000409097290 */ /* 0x000fe2000fffe03f */
[----:B------:R-:W-:Y:S01]  /*10d90*/  LOP3.LUT R76, R76, R77, RZ, 0x3c, !PT ;  /* 0x0000004d4c4c7212 */ /* 0x000fe200078e3cff */
[----:B------:R-:W-:Y:S01]  /*10da0*/  UIMAD UR4, UR19, UR10, URZ ;  /* 0x0000000a130472a4 */ /* 0x000fe2000f8e023f */
[----:B------:R-:W-:Y:S01]  /*10db0*/  LOP3.LUT R72, R72, R73, RZ, 0x3c, !PT ;  /* 0x0000004948487212 */ /* 0x000fe200078e3cff */
[--C-:B------:R-:W-:Y:S01]  /*10dc0*/  IMAD.X R77, RZ, RZ, R5.reuse, P6 ;  /* 0x000000ffff4d7224 */ /* 0x100fe200030e0605 */
[----:B------:R-:W-:Y:S01]  /*10dd0*/  LOP3.LUT R64, R64, R65, RZ, 0x3c, !PT ;  /* 0x0000004140407212 */ /* 0x000fe200078e3cff */
[----:B------:R-:W-:-:S02]  /*10de0*/  IMAD.X R73, RZ, RZ, R5, P5 ;  /* 0x000000ffff497224 */ /* 0x000fc400028e0605 */
[----:B------:R-:W-:Y:S01]  /*10df0*/  IMAD.X R65, RZ, RZ, R5, P4 ;  /* 0x000000ffff417224 */ /* 0x000fe200020e0605 */
[----:B------:R-:W-:Y:S02]  /*10e00*/  UIMAD UR4, UR18, UR11, UR4 ;  /* 0x0000000b120472a4 */ /* 0x000fe4000f8e0204 */
[----:B------:R-:W-:-:S03]  /*10e10*/  UIMAD.WIDE.U32 UR8, UR18, UR10, UR8 ;  /* 0x0000000a120872a5 */ /* 0x000fc6000f8e0008 */
[----:B------:R-:W-:Y:S01]  /*10e20*/  ULDC.64 UR10, c[0x0][0xae0] ;  /* 0x0002b800000a7ab9 */ /* 0x000fe20000000a00 */
[----:B------:R-:W-:Y:S01]  /*10e30*/  UIADD3 UR4, UR9, UR4, URZ ;  /* 0x0000000409047290 */ /* 0x000fe2000fffe03f */
[----:B------:R-:W-:Y:S01]  /*10e40*/  IADD3 R80, R224, UR20, RZ ;  /* 0x00000014e0507c10 */ /* 0x000fe2000fffe0ff */
[----:B------:R-:W-:-:S04]  /*10e50*/  UIADD3 UR7, UR7, 0x38820, URZ ;  /* 0x0003882007077890 */ /* 0x000fc8000fffe03f */
[----:B------:R-:W-:Y:S01]  /*10e60*/  UPRMT UR7, URZ, 0x654, UR7 ;  /* 0x000006543f077896 */ /* 0x000fe20008000007 */
[----:B------:R-:W-:Y:S01]  /*10e70*/  BSSY B1, `(.L_x_2459) ;  /* 0x0000054000017945 */ /* 0x000fe20003800000 */
[----:B------:R-:W-:Y:S02]  /*10e80*/  SHF.R.S32.HI R81, RZ, 0x1f, R219 ;  /* 0x0000001fff517819 */ /* 0x000fe400000114db */
[----:B------:R-:W-:Y:S02]  /*10e90*/  SHF.R.S32.HI R82, RZ, 0x1f, R217 ;  /* 0x0000001fff527819 */ /* 0x000fe400000114d9 */
[----:B------:R-:W-:Y:S02]  /*10ea0*/  SHF.R.S32.HI R83, RZ, 0x1f, R218 ;  /* 0x0000001fff537819 */ /* 0x000fe400000114da */
[----:B------:R-:W-:Y:S01]  /*10eb0*/  SHF.R.S32.HI R84, RZ, 0x1f, R22 ;  /* 0x0000001fff547819 */ /* 0x000fe20000011416 */
[----:B---3--:R-:W-:-:S05]  /*10ec0*/  VIADD R14, R14, UR20 ;  /* 0x000000140e0e7c36 */ /* 0x008fca0008000000 */
[C---:B------:R-:W-:Y:S02]  /*10ed0*/  ISETP.GE.OR P2, PT, R14.reuse, R23, P0 ;  /* 0x000000170e00720c */ /* 0x040fe40000746670 */
[----:B------:R-:W-:-:S04]  /*10ee0*/  IADD3 R6, R14, 0x8, RZ ;  /* 0x000000080e067810 */ /* 0x000fc80007ffe0ff */
[----:B------:R-:W-:-:S07]  /*10ef0*/  ISETP.GE.OR P0, PT, R6, R23, P0 ;  /* 0x000000170600720c */ /* 0x000fce0000706670 */
[----:B0-----:R0:W-:Y:S06]  /*10f00*/  @!P2 ST.E desc[UR38][R18.64], R2 ;  /* 0x000000021200a985 */ /* 0x0011ec000c101926 */
[----:B-1----:R1:W-:Y:S04]  /*10f10*/  @!P0 ST.E desc[UR38][R20.64], R0 ;  /* 0x0000000014008985 */ /* 0x0023e8000c101926 */
[----:B------:R3:W5:Y:S01]  /*10f20*/  LD.E.128 R8, desc[UR38][R4.64] ;  /* 0x0000002604087980 */ /* 0x000762000c101d00 */
[----:B0-----:R-:W0:Y:S01]  /*10f30*/  @P1 LDC R19, c[0x0][0xbf0] ;  /* 0x0002fc00ff131b82 */ /* 0x001e220000000800 */
[----:B------:R-:W-:-:S02]  /*10f40*/  IMAD.U32 R2, RZ, RZ, UR8 ;  /* 0x00000008ff027e24 */ /* 0x000fc4000f8e00ff */
[----:B------:R-:W5:Y:S01]  /*10f50*/  LD.E.128 R12, desc[UR38][R12.64] ;  /* 0x000000260c0c7980 */ /* 0x000f62000c101d00 */
[----:B-1----:R-:W-:-:S03]  /*10f60*/  LEA R0, R220, R224, 0x5 ;  /* 0x000000e0dc007211 */ /* 0x002fc600078e28ff */
[----:B------:R-:W5:Y:S02]  /*10f70*/  LD.E.128 R24, desc[UR38][R24.64] ;  /* 0x0000002618187980 */ /* 0x000f64000c101d00 */
[----:B---3--:R-:W-:Y:S02]  /*10f80*/  VIADD R4, R0, UR20 ;  /* 0x0000001400047c36 */ /* 0x008fe40008000000 */
[----:B------:R-:W5:Y:S02]  /*10f90*/  LD.E.128 R28, desc[UR38][R28.64] ;  /* 0x000000261c1c7980 */ /* 0x000f64000c101d00 */
[----:B--2---:R-:W-:Y:S02]  /*10fa0*/  @P1 IMAD.HI.U32 R0, R4, R3, RZ ;  /* 0x0000000304001227 */ /* 0x004fe400078e00ff */
[----:B------:R-:W5:Y:S02]  /*10fb0*/  LD.E.128 R32, desc[UR38][R32.64] ;  /* 0x0000002620207980 */ /* 0x000f64000c101d00 */
[----:B------:R-:W-:-:S02]  /*10fc0*/  IMAD.MOV.U32 R5, RZ, RZ, R4 ;  /* 0x000000ffff057224 */ /* 0x000fc400078e0004 */
[----:B------:R-:W5:Y:S01]  /*10fd0*/  LD.E.128 R36, desc[UR38][R36.64] ;  /* 0x0000002624247980 */ /* 0x000f62000c101d00 */
[----:B0-----:R-:W-:-:S03]  /*10fe0*/  @P1 SHF.R.U32.HI R5, RZ, R19, R0 ;  /* 0x00000013ff051219 */ /* 0x001fc60000011600 */
[----:B------:R-:W5:Y:S01]  /*10ff0*/  LD.E.128 R40, desc[UR38][R40.64] ;  /* 0x0000002628287980 */ /* 0x000f62000c101d00 */
[--C-:B------:R-:W-:Y:S01]  /*11000*/  SHF.R.S32.HI R0, RZ, 0x1f, R5.reuse ;  /* 0x0000001fff007819 */ /* 0x100fe20000011405 */
[----:B------:R-:W-:Y:S02]  /*11010*/  IMAD.MOV R19, RZ, RZ, -R5 ;  /* 0x000000ffff137224 */ /* 0x000fe400078e0a05 */
[----:B------:R-:W5:Y:S01]  /*11020*/  LD.E.128 R44, desc[UR38][R44.64] ;  /* 0x000000262c2c7980 */ /* 0x000f62000c101d00 */
[----:B------:R-:W-:Y:S01]  /*11030*/  IMAD.U32 R3, RZ, RZ, UR9 ;  /* 0x00000009ff037e24 */ /* 0x000fe2000f8e00ff */
[----:B------:R-:W-:Y:S01]  /*11040*/  ULDC.64 UR8, c[0x0][0xad8] ;  /* 0x0002b60000087ab9 */ /* 0x000fe20000000a00 */
[----:B------:R-:W-:Y:S01]  /*11050*/  IMAD R0, R0, UR10, RZ ;  /* 0x0000000a00007c24 */ /* 0x000fe2000f8e02ff */
[----:B------:R-:W5:Y:S01]  /*11060*/  LD.E.128 R68, desc[UR38][R68.64] ;  /* 0x0000002644447980 */ /* 0x000f62000c101d00 */
[----:B------:R-:W-:Y:S02]  /*11070*/  IMAD R19, R16, R19, R4 ;  /* 0x0000001310137224 */ /* 0x000fe400078e0204 */
[----:B------:R-:W-:Y:S01]  /*11080*/  IMAD.U32 R3, RZ, RZ, UR4 ;  /* 0x00000004ff037e24 */ /* 0x000fe2000f8e00ff */
[----:B------:R-:W5:Y:S01]  /*11090*/  LD.E.128 R48, desc[UR38][R48.64] ;  /* 0x0000002630307980 */ /* 0x000f62000c101d00 */
[----:B------:R-:W-:Y:S01]  /*110a0*/  IMAD R21, R5, UR11, R0 ;  /* 0x0000000b05157c24 */ /* 0x000fe2000f8e0200 */
[----:B------:R-:W-:-:S02]  /*110b0*/  SHF.R.S32.HI R0, RZ, 0x1f, R19 ;  /* 0x0000001fff007819 */ /* 0x000fc40000011413 */
[----:B------:R-:W5:Y:S01]  /*110c0*/  LD.E.128 R52, desc[UR38][R52.64] ;  /* 0x0000002634347980 */ /* 0x000f62000c101d00 */
[----:B------:R-:W-:-:S03]  /*110d0*/  IMAD.WIDE.U32 R2, R5, UR10, R2 ;  /* 0x0000000a05027c25 */ /* 0x000fc6000f8e0002 */
[----:B------:R-:W5:Y:S04]  /*110e0*/  LD.E.128 R56, desc[UR38][R56.64] ;  /* 0x0000002638387980 */ /* 0x000f68000c101d00 */
[----:B------:R-:W5:Y:S04]  /*110f0*/  LD.E.128 R76, desc[UR38][R76.64] ;  /* 0x000000264c4c7980 */ /* 0x000f68000c101d00 */
[----:B------:R-:W5:Y:S04]  /*11100*/  LD.E.128 R72, desc[UR38][R72.64] ;  /* 0x0000002648487980 */ /* 0x000f68000c101d00 */
[----:B------:R-:W5:Y:S04]  /*11110*/  LD.E.128 R64, desc[UR38][R64.64] ;  /* 0x0000002640407980 */ /* 0x000f68000c101d00 */
[----:B------:R-:W5:Y:S01]  /*11120*/  LD.E.128 R60, desc[UR38][R60.64] ;  /* 0x000000263c3c7980 */ /* 0x000f62000c101d00 */
[----:B------:R-:W-:Y:S01]  /*11130*/  IMAD.IADD R3, R3, 0x1, R21 ;  /* 0x0000000103037824 */ /* 0x000fe200078e0215 */
[----:B------:R-:W-:Y:S01]  /*11140*/  ISETP.GE.AND P2, PT, R80, R23, PT ;  /* 0x000000175000720c */ /* 0x000fe20003f46270 */
[----:B------:R-:W-:Y:S01]  /*11150*/  IMAD R4, R0, UR8, RZ ;  /* 0x0000000800047c24 */ /* 0x000fe2000f8e02ff */
[----:B------:R-:W-:Y:S01]  /*11160*/  @!PT LDS RZ, [RZ] ;  /* 0x00000000fffff984 */ /* 0x000fe20000000800 */
[----:B------:R-:W-:Y:S01]  /*11170*/  @!PT LDS RZ, [RZ] ;  /* 0x00000000fffff984 */ /* 0x000fe20000000800 */
[----:B------:R-:W-:Y:S01]  /*11180*/  @!PT LDS RZ, [RZ] ;  /* 0x00000000fffff984 */ /* 0x000fe20000000800 */
[----:B------:R-:W-:Y:S01]  /*11190*/  @!PT LDS RZ, [RZ] ;  /* 0x00000000fffff984 */ /* 0x000fe20000000800 */
[----:B------:R0:W-:Y:S06]  /*111a0*/  MEMBAR.ALL.CTA ;  /* 0x0000000000007992 */ /* 0x0001ec0000008000 */
[----:B0-----:R-:W0:Y:S01]  /*111b0*/  FENCE.VIEW.ASYNC.S ;  /* 0x00000000000073c6 */ /* 0x001e220000000000 */
[----:B------:R-:W-:-:S04]  /*111c0*/  IMAD.WIDE.U32 R2, R19, UR8, R2 ;  /* 0x0000000813027c25 */ /* 0x000fc8000f8e0002 */
[----:B------:R-:W-:Y:S01]  /*111d0*/  IMAD R5, R19, UR9, R4 ;  /* 0x0000000913057c24 */ /* 0x000fe2000f8e0204 */
[----:B------:R-:W-:Y:S01]  /*111e0*/  ULDC.64 UR8, c[0x0][0xa80] ;  /* 0x0002a00000087ab9 */ /* 0x000fe20000000a00 */
[----:B------:R-:W-:Y:S01]  /*111f0*/  VIADD R0, R80, 0x20 ;  /* 0x0000002050007836 */ /* 0x000fe20000000000 */
[----:B------:R-:W-:Y:S01]  /*11200*/  LEA R6, P3, R2, UR8, 0x1 ;  /* 0x0000000802067c11 */ /* 0x000fe2000f8608ff */
[----:B------:R-:W-:-:S03]  /*11210*/  IMAD.IADD R3, R3, 0x1, R5 ;  /* 0x0000000103037824 */ /* 0x000fc600078e0205 */
[-C--:B------:R-:W-:Y:S01]  /*11220*/  ISETP.GE.AND P1, PT, R0, R23.reuse, PT ;  /* 0x000000170000720c */ /* 0x080fe20003f26270 */
[----:B------:R-:W-:Y:S01]  /*11230*/  VIADD R0, R80, 0x40 ;  /* 0x0000004050007836 */ /* 0x000fe20000000000 */
[----:B------:R-:W-:Y:S01]  /*11240*/  LEA.HI.X R16, R2, UR9, R3, 0x1, P3 ;  /* 0x0000000902107c11 */ /* 0x000fe200098f0c03 */
[----:B0-----:R0:W1:Y:S03]  /*11250*/  SHFL.IDX PT, R20, R6, RZ, 0x181f ;  /* 0x00181fff06147589 */ /* 0x00106600000e0000 */
[----:B------:R-:W-:Y:S02]  /*11260*/  ISETP.GE.AND P0, PT, R0, R23, PT ;  /* 0x000000170000720c */ /* 0x000fe40003f06270 */
[----:B------:R0:W2:Y:S01]  /*11270*/  SHFL.IDX PT, R0, R16, RZ, 0x181f ;  /* 0x00181fff10007589 */ /* 0x0000a200000e0000 */
[----:B------:R-:W-:Y:S01]  /*11280*/  SYNCS.ARRIVE.TRANS64.RED.A1T0 RZ, [UR7], RZ ;  /* 0x000000ffffff79a7 */ /* 0x000fe20008100407 */
[----:B------:R-:W-:Y:S09]  /*11290*/  @P2 BRA `(.L_x_2460) ;  /* 0x0000000000442947 */ /* 0x000ff20003800000 */
        /* <DEDUP_REMOVED lines=17> */
.L_x_2460:
[----:B------:R-:W-:Y:S05]  /*113b0*/  BSYNC B1 ;  /* 0x0000000000017941 */ /* 0x000fea0003800000 */
.L_x_2459:
[----:B--2---:R2:W4:Y:S01]  /*113c0*/  SHFL.IDX PT, R0, R16, 0x1, 0x181f ;  /* 0x00381f0010007f89 */ /* 0x00452200000e0000 */
        /* <DEDUP_REMOVED lines=9> */
[----:B------:R-:W-:Y:S02]  /*11460*/  @!P3 LEA R4, P5, R218, R10, 0x1 ;  /* 0x0000000ada04b211 */ /* 0x000fe400078a08ff */
        /* <DEDUP_REMOVED lines=10> */
.L_x_2462:
[----:B------:R-:W-:Y:S05]  /*11510*/  BSYNC B1 ;  /* 0x0000000000017941 */ /* 0x000fea0003800000 */
.L_x_2461:
[----:B----4-:R4:W0:Y:S01]  /*11520*/  SHFL.IDX PT, R0, R16, 0x2, 0x181f ;  /* 0x00581f0010007f89 */ /* 0x01082200000e0000 */
        /* <DEDUP_REMOVED lines=20> */
.L_x_2464:
[----:B------:R-:W-:Y:S05]  /*11670*/  BSYNC B1 ;  /* 0x0000000000017941 */ /* 0x000fea0003800000 */
.L_x_2463:
[----:B0-----:R-:W-:Y:S01]  /*11680*/  VIADD R0, R80, 0x60 ;  /* 0x0000006050007836 */ /* 0x001fe20000000000 */
[----:B--2-4-:R-:W4:Y:S04]  /*11690*/  SHFL.IDX PT, R16, R16, 0x3, 0x181f ;  /* 0x00781f0010107f89 */ /* 0x014f2800000e0000 */
[----:B------:R-:W-:Y:S01]  /*116a0*/  ISETP.GE.AND P0, PT, R0, R23, PT ;  /* 0x000000170000720c */ /* 0x000fe20003f06270 */
[----:B------:R-:W0:-:S12]  /*116b0*/  SHFL.IDX PT, R6, R6, 0x3, 0x181f ;  /* 0x00781f0006067f89 */ /* 0x000e1800000e0000 */
[----:B------:R-:W-:Y:S05]  /*116c0*/  @P0 BRA `(.L_x_2465) ;  /* 0x0000000c00e00947 */ /* 0x000fea0003800000 */
[----:B------:R-:W-:Y:S02]  /*116d0*/  ULDC UR4, c[0x0][0xac8] ;  /* 0x0002b20000047ab9 */ /* 0x000fe40000000800 */
[----:B------:R-:W-:Y:S02]  /*116e0*/  ISETP.GE.AND P3, PT, R22, UR4, PT ;  /* 0x0000000416007c0c */ /* 0x000fe4000bf66270 */
[----:B------:R-:W-:Y:S02]  /*116f0*/  ISETP.GE.AND P4, PT, R218, UR4, PT ;  /* 0x00000004da007c0c */ /* 0x000fe4000bf86270 */
[----:B------:R-:W-:-:S09]  /*11700*/  ISETP.GE.AND P5, PT, R217, UR4, PT ;  /* 0x00000004d9007c0c */ /* 0x000fd2000bfa6270 */
[-C--:B0-----:R-:W-:Y:S02]  /*11710*/  @!P3 LEA R2, P0, R22, R6.reuse, 0x1 ;  /* 0x000000061602b211 */ /* 0x081fe400078008ff */
[-C--:B------:R-:W-:Y:S02]  /*11720*/  @!P4 LEA R4, P1, R218, R6.reuse, 0x1 ;  /* 0x00000006da04c211 */ /* 0x080fe400078208ff */
[C---:B------:R-:W-:Y:S02]  /*11730*/  @!P5 LEA R8, P2, R217.reuse, R6, 0x1 ;  /* 0x00000006d908d211 */ /* 0x040fe400078408ff */
[-C--:B----4-:R-:W-:Y:S02]  /*11740*/  @!P3 LEA.HI.X R3, R22, R16.reuse, R84, 0x1, P0 ;  /* 0x000000101603b211 */ /* 0x090fe400000f0c54 */
        /* <DEDUP_REMOVED lines=11> */
.L_x_2457:
        /* <DEDUP_REMOVED lines=9> */
[----:B------:R-:W-:Y:S01]  /*11890*/  IMAD.U32 R2, RZ, RZ, UR8 ;  /* 0x00000008ff027e24 */ /* 0x000fe2000f8e00ff */
[----:B------:R-:W-:Y:S01]  /*118a0*/  MOV R3, UR9 ;  /* 0x0000000900037c02 */ /* 0x000fe20008000f00 */
[----:B------:R-:W-:Y:S02]  /*118b0*/  ULDC.64 UR8, c[0x0][0xc08] ;  /* 0x0003020000087ab9 */ /* 0x000fe40000000a00 */
[----:B------:R-:W-:-:S04]  /*118c0*/  UISETP.NE.U32.AND UP1, UPT, UR8, URZ, UPT ;  /* 0x0000003f0800728c */ /* 0x000fc8000bf25070 */
[----:B------:R-:W-:Y:S01]  /*118d0*/  UISETP.NE.AND.EX UP1, UPT, UR9, URZ, UPT, UP1 ;  /* 0x0000003f0900728c */ /* 0x000fe2000bf25310 */
[----:B------:R-:W2:Y:S05]  /*118e0*/  @P2 LDG.E R6, desc[UR38][R2.64] ;  /* 0x0000002602062981 */ /* 0x000eaa000c1e1900 */
        /* <DEDUP_REMOVED lines=22> */
.L_x_2466:
        /* <DEDUP_REMOVED lines=49> */
.L_x_2468:
[----:B------:R-:W-:Y:S05]  /*11d60*/  BSYNC B1 ;  /* 0x0000000000017941 */ /* 0x000fea0003800000 */
.L_x_2467:
[----:B0-----:R-:W0:Y:S01]  /*11d70*/  @P0 LDC R3, c[0x0][0xbf0] ;  /* 0x0002fc00ff030b82 */ /* 0x001e220000000800 */
[----:B------:R-:W-:Y:S01]  /*11d80*/  R2UR UR16, R214 ;  /* 0x00000000d61072ca */ /* 0x000fe200000e0000 */
        /* <DEDUP_REMOVED lines=10> */
[----:B------:R-:W-:Y:S01]  /*11e30*/  SHF.R.S32.HI R18, RZ, 0x1f, R217 ;  /* 0x0000001fff127819 */ /* 0x000fe200000114d9 */
[----:B------:R-:W-:Y:S01]  /*11e40*/  UIMAD UR4, UR11, UR14, URZ ;  /* 0x0000000e0b0472a4 */ /* 0x000fe2000f8e023f */
[----:B------:R-:W-:Y:S01]  /*11e50*/  VIADD R6, R2, UR16 ;  /* 0x0000001002067c36 */ /* 0x000fe20008000000 */
[----:B------:R-:W-:Y:S01]  /*11e60*/  UIMAD.WIDE.U32 UR8, UR17, UR14, UR8 ;  /* 0x0000000e110872a5 */ /* 0x000fe2000f8e0008 */
[----:B------:R-:W-:Y:S01]  /*11e70*/  SHF.R.S32.HI R19, RZ, 0x1f, R218 ;  /* 0x0000001fff137819 */ /* 0x000fe200000114da */
[----:B------:R-:W-:Y:S01]  /*11e80*/  UIMAD UR4, UR17, UR15, UR4 ;  /* 0x0000000f110472a4 */ /* 0x000fe2000f8e0204 */
[----:B------:R-:W-:Y:S01]  /*11e90*/  @P0 IMAD.HI.U32 R2, R6, R11, RZ ;  /* 0x0000000b06020227 */ /* 0x000fe200078e00ff */
[----:B------:R-:W-:Y:S01]  /*11ea0*/  ULDC.64 UR10, c[0x0][0xaf0] ;  /* 0x0002bc00000a7ab9 */ /* 0x000fe20000000a00 */
[----:B------:R-:W-:Y:S01]  /*11eb0*/  MOV R5, R6 ;  /* 0x0000000600057202 */ /* 0x000fe20000000f00 */
[----:B------:R-:W-:Y:S01]  /*11ec0*/  UIADD3 UR9, UR9, UR4, URZ ;  /* 0x0000000409097290 */ /* 0x000fe2000fffe03f */
[----:B------:R-:W-:Y:S01]  /*11ed0*/  SHF.R.S32.HI R20, RZ, 0x1f, R22 ;  /* 0x0000001fff147819 */ /* 0x000fe20000011416 */
        /* <DEDUP_REMOVED lines=10> */
[----:B------:R-:W-:-:S02]  /*11f80*/  IMAD R9, R13, R9, R6 ;  /* 0x000000090d097224 */ /* 0x000fc400078e0206 */
[----:B------:R-:W-:Y:S01]  /*11f90*/  IMAD.U32 R2, RZ, RZ, UR8 ;  /* 0x00000008ff027e24 */ /* 0x000fe2000f8e00ff */
[----:B------:R-:W-:Y:S01]  /*11fa0*/  ULDC.64 UR8, c[0x0][0xad8] ;  /* 0x0002b60000087ab9 */ /* 0x000fe20000000a00 */
[----:B------:R-:W-:Y:S02]  /*11fb0*/  IMAD.U32 R3, RZ, RZ, UR4 ;  /* 0x00000004ff037e24 */ /* 0x000fe4000f8e00ff */
[C---:B------:R-:W-:Y:S01]  /*11fc0*/  IMAD R11, R5.reuse, UR11, R4 ;  /* 0x0000000b050b7c24 */ /* 0x040fe2000f8e0204 */
[----:B------:R-:W-:Y:S01]  /*11fd0*/  SHF.R.S32.HI R4, RZ, 0x1f, R9 ;  /* 0x0000001fff047819 */ /* 0x000fe20000011409 */
[----:B------:R-:W-:-:S04]  /*11fe0*/  IMAD.WIDE.U32 R2, R5, UR10, R2 ;  /* 0x0000000a05027c25 */ /* 0x000fc8000f8e0002 */
[----:B------:R-:W-:Y:S02]  /*11ff0*/  IMAD.IADD R3, R3, 0x1, R11 ;  /* 0x0000000103037824 */ /* 0x000fe400078e020b */
[----:B------:R-:W-:Y:S02]  /*12000*/  IMAD R4, R4, UR8, RZ ;  /* 0x0000000804047c24 */ /* 0x000fe4000f8e02ff */
[----:B------:R-:W-:Y:S02]  /*12010*/  VIADD R6, R224, UR16 ;  /* 0x00000010e0067c36 */ /* 0x000fe40008000000 */
[----:B-----5:R-:W-:Y:S02]  /*12020*/  IMAD R13, R0, R13, RZ ;  /* 0x0000000d000d7224 */ /* 0x020fe400078e02ff */
[C---:B------:R-:W-:Y:S01]  /*12030*/  IMAD R5, R9.reuse, UR9, R4 ;  /* 0x0000000909057c24 */ /* 0x040fe2000f8e0204 */
[C---:B------:R-:W-:Y:S01]  /*12040*/  IADD3 R0, R6.reuse, 0x20, RZ ;  /* 0x0000002006007810 */ /* 0x040fe20007ffe0ff */
        /* <DEDUP_REMOVED lines=29> */
.L_x_2470:
[----:B------:R-:W-:Y:S05]  /*12220*/  BSYNC B1 ;  /* 0x0000000000017941 */ /* 0x000fea0003800000 */
.L_x_2469:
        /* <DEDUP_REMOVED lines=21> */
.L_x_2472:
[----:B------:R-:W-:Y:S05]  /*12380*/  BSYNC B1 ;  /* 0x0000000000017941 */ /* 0x000fea0003800000 */
.L_x_2471:
        /* <DEDUP_REMOVED lines=21> */
.L_x_2474:
[----:B------:R-:W-:Y:S05]  /*124e0*/  BSYNC B1 ;  /* 0x0000000000017941 */ /* 0x000fea0003800000 */
.L_x_2473:
        /* <DEDUP_REMOVED lines=22> */
.L_x_2465:
[----:B------:R-:W-:Y:S05]  /*12650*/  BSYNC B0 ;  /* 0x0000000000007941 */ /* 0x000fea0003800000 */
.L_x_2456:
[----:B------:R-:W-:Y:S02]  /*12660*/  ULDC UR4, c[0x0][0xc3c] ;  /* 0x00030f0000047ab9 */ /* 0x000fe40000000800 */
[----:B------:R-:W-:-:S13]  /*12670*/  ISETP.GE.AND P0, PT, R7, UR4, PT ;  /* 0x0000000407007c0c */ /* 0x000fda000bf06270 */
[----:B------:R-:W-:Y:S05]  /*12680*/  @!P0 BRA `(.L_x_2475) ;  /* 0xfffffee400d48947 */ /* 0x000fea000383ffff */
[----:B------:R-:W-:Y:S05]  /*12690*/  EXIT ;  /* 0x000000000000794d */ /* 0x000fea0003800000 */
.L_x_2414:
        /* <DEDUP_REMOVED lines=16> */
.L_x_2476:
        /* <DEDUP_REMOVED lines=40> */
.L_x_2482:
        /* <DEDUP_REMOVED lines=12> */
.L_x_2481:
[----:B------:R-:W-:Y:S05]  /*12ae0*/  BSYNC B0 ;  /* 0x0000000000007941 */ /* 0x000fea0003800000 */
.L_x_2480:
        /* <DEDUP_REMOVED lines=20> */
.L_x_2478:
[----:B------:R-:W-:-:S05]  /*12c30*/  IADD3 R11, -R3, R4, RZ ;  /* 0x00000004030b7210 */ /* 0x000fca0007ffe1ff */
        /* <DEDUP_REMOVED lines=19> */
.L_x_2483:
[----:B-1----:R-:W-:Y:S02]  /*12d70*/  IMAD.MOV R2, RZ, RZ, -R3 ;  /* 0x000000ffff027224 */ /* 0x002fe400078e0a03 */
[----:B---3--:R-:W-:Y:S02]  /*12d80*/  IMAD R16, R16, UR5, R11 ;  /* 0x0000000510107c24 */ /* 0x008fe4000f8e020b */
[----:B------:R-:W-:Y:S01]  /*12d90*/  IMAD.MOV.U32 R11, RZ, RZ, R2 ;  /* 0x000000ffff0b7224 */ /* 0x000fe200078e0002 */
[----:B------:R-:W-:Y:S02]  /*12da0*/  IABS R2, R4 ;  /* 0x0000000400027213 */ /* 0x000fe40000000000 */
[----:B--2---:R-:W-:Y:S01]  /*12db0*/  IADD3 R9, -R16, UR6, RZ ;  /* 0x0000000610097c10 */ /* 0x004fe2000fffe1ff */
[----:B------:R-:W-:Y:S02]  /*12dc0*/  IMAD R11, R11, R12, RZ ;  /* 0x0000000c0b0b7224 */ /* 0x000fe400078e02ff */
[----:B------:R-:W-:Y:S01]  /*12dd0*/  IMAD.MOV R8, RZ, RZ, -R2 ;  /* 0x000000ffff087224 */ /* 0x000fe200078e0a02 */
[----:B------:R-:W-:-:S02]  /*12de0*/  MOV R2, RZ ;  /* 0x000000ff00027202 */ /* 0x000fc40000000f00 */
        /* <DEDUP_REMOVED lines=17> */
[----:B------:R-:W-:-:S03]  /*12f00*/  IMAD.MOV R2, RZ, RZ, -R2 ;  /* 0x000000ffff027224 */ /* 0x000fc600078e0a02 */
[----:B------:R-:W-:Y:S01]  /*12f10*/  IADD3 R6, -R11, RZ, RZ ;  /* 0x000000ff0b067210 */ /* 0x000fe20007ffe1ff */
[----:B------:R-:W-:Y:S02]  /*12f20*/  IMAD R4, R4, R2, R9 ;  /* 0x0000000204047224 */ /* 0x000fe400078e0209 */
[----:B------:R-:W-:Y:S01]  /*12f30*/  IMAD.MOV.U32 R2, RZ, RZ, RZ ;  /* 0x000000ffff027224 */ /* 0x000fe200078e00ff */
[----:B------:R-:W-:Y:S02]  /*12f40*/  VIADDMNMX R13, R6, UR5, R7, PT ;  /* 0x00000005060d7c46 */ /* 0x000fe4000b800107 */
[----:B------:R-:W-:Y:S02]  /*12f50*/  IABS R9, R4 ;  /* 0x0000000400097213 */ /* 0x000fe40000000000 */
[-C--:B------:R-:W-:Y:S01]  /*12f60*/  IABS R8, R13.reuse ;  /* 0x0000000d00087213 */ /* 0x080fe20000000000 */
[----:B------:R-:W-:Y:S01]  /*12f70*/  IMAD.MOV R18, RZ, RZ, -R13 ;  /* 0x000000ffff127224 */ /* 0x000fe200078e0a0d */
[----:B0-----:R-:W-:-:S02]  /*12f80*/  IABS R10, R13 ;  /* 0x0000000d000a7213 */ /* 0x001fc40000000000 */
[----:B------:R-:W0:Y:S08]  /*12f90*/  I2F.RP R6, R8 ;  /* 0x0000000800067306 */ /* 0x000e300000209400 */
[----:B0-----:R-:W0:Y:S02]  /*12fa0*/  MUFU.RCP R6, R6 ;  /* 0x0000000600067308 */ /* 0x001e240000001000 */
[----:B0-----:R-:W-:-:S06]  /*12fb0*/  VIADD R3, R6, 0xffffffe ;  /* 0x0ffffffe06037836 */ /* 0x001fcc0000000000 */
[----:B------:R-:W0:Y:S02]  /*12fc0*/  F2I.FTZ.U32.TRUNC.NTZ R3, R3 ;  /* 0x0000000300037305 */ /* 0x000e24000021f000 */
[----:B0-----:R-:W-:-:S04]  /*12fd0*/  IMAD.MOV R7, RZ, RZ, -R3 ;  /* 0x000000ffff077224 */ /* 0x001fc800078e0a03 */
[----:B------:R-:W-:-:S04]  /*12fe0*/  IMAD R7, R7, R8, RZ ;  /* 0x0000000807077224 */ /* 0x000fc800078e02ff */
[----:B------:R-:W-:-:S04]  /*12ff0*/  IMAD.HI.U32 R2, R3, R7, R2 ;  /* 0x0000000703027227 */ /* 0x000fc800078e0002 */
[----:B------:R-:W-:Y:S02]  /*13000*/  IMAD.MOV R3, RZ, RZ, -R10 ;  /* 0x000000ffff037224 */ /* 0x000fe400078e0a0a */
[----:B------:R-:W-:-:S04]  /*13010*/  IMAD.HI.U32 R2, R2, R9, RZ ;  /* 0x0000000902027227 */ /* 0x000fc800078e00ff */
[----:B------:R-:W-:-:S05]  /*13020*/  IMAD R3, R2, R3, R9 ;  /* 0x0000000302037224 */ /* 0x000fca00078e0209 */
[----:B------:R-:W-:-:S13]  /*13030*/  ISETP.GT.U32.AND P1, PT, R8, R3, PT ;  /* 0x000000030800720c */ /* 0x000fda0003f24070 */
[----:B------:R-:W-:Y:S01]  /*13040*/  @!P1 IMAD.IADD R3, R3, 0x1, -R8 ;  /* 0x0000000103039824 */ /* 0x000fe200078e0a08 */
[----:B------:R-:W-:Y:S02]  /*13050*/  @!P1 IADD3 R2, R2, 0x1, RZ ;  /* 0x0000000102029810 */ /* 0x000fe40007ffe0ff */
        /* <DEDUP_REMOVED lines=9> */
[----:B------:R-:W-:-:S04]  /*130f0*/  IMAD R18, R2, R18, R3 ;  /* 0x0000001202127224 */ /* 0x000fc800078e0203 */
[----:B------:R-:W-:Y:S01]  /*13100*/  IMAD.IADD R17, R0, 0x1, R17 ;  /* 0x0000000100117824 */ /* 0x000fe200078e0211 */
[----:B------:R-:W-:Y:S06]  /*13110*/  BRA `(.L_x_2484) ;  /* 0x0000000000147947 */ /* 0x000fec0003800000 */
.L_x_2479:
[----:B------:R-:W-:Y:S01]  /*13120*/  ULDC UR4, c[0x0][0xc3c] ;  /* 0x00030f0000047ab9 */ /* 0x000fe20000000800 */
[----:B------:R-:W-:Y:S01]  /*13130*/  IMAD.MOV.U32 R17, RZ, RZ, RZ ;  /* 0x000000ffff117224 */ /* 0x000fe200078e00ff */
[----:B------:R-:W-:Y:S01]  /*13140*/  MOV R16, UR6 ;  /* 0x0000000600107c02 */ /* 0x000fe20008000f00 */
[----:B------:R-:W-:Y:S02]  /*13150*/  IMAD.MOV.U32 R18, RZ, RZ, RZ ;  /* 0x000000ffff127224 */ /* 0x000fe400078e00ff */
[----:B------:R-:W-:-:S07]  /*13160*/  IMAD.U32 R19, RZ, RZ, UR4 ;  /* 0x00000004ff137e24 */ /* 0x000fce000f8e00ff */
.L_x_2484:
[----:B------:R-:W-:-:S13]  /*13170*/  ISETP.NE.AND P0, PT, R5, RZ, PT ;  /* 0x000000ff0500720c */ /* 0x000fda0003f05270 */
[----:B------:R-:W0:Y:S01]  /*13180*/  @!P0 S2R R3, SR_CgaCtaId ;  /* 0x0000000000038919 */ /* 0x000e220000008800 */
[----:B------:R-:W-:-:S04]  /*13190*/  @!P0 MOV R0, 0x400 ;  /* 0x0000040000008802 */ /* 0x000fc80000000f00 */
[----:B0-----:R-:W-:-:S05]  /*131a0*/  @!P0 LEA R0, R3, R0, 0x18 ;  /* 0x0000000003008211 */ /* 0x001fca00078ec0ff */
[----:B------:R1:W-:Y:S01]  /*131b0*/  @!P0 STS.128 [R0+0x388d0], R16 ;  /* 0x0388d01000008388 */ /* 0x0003e20000000c00 */
[----:B------:R-:W-:Y:S06]  /*131c0*/  BAR.ARV 0x5, 0x180 ;  /* 0x0146000000007b1d */ /* 0x000fec0000002000 */
.L_x_2477:
        /* <DEDUP_REMOVED lines=8> */
[----:B------:R-:W-:Y:S01]  /*13250*/  BSSY B8, `(.L_x_2485) ;  /* 0x00004b8000087945 */ /* 0x000fe20003800000 */
[----:B------:R-:W-:Y:S01]  /*13260*/  MOV R28, 0x1 ;  /* 0x00000001001c7802 */ /* 0x000fe20000000f00 */
        /* <DEDUP_REMOVED lines=9> */
[----:B------:R-:W-:Y:S01]  /*13300*/  LOP3.LUT R0, R0, 0x38, R2, 0x78, !PT ;  /* 0x0000003800007812 */ /* 0x000fe200078e7802 */
[----:B------:R-:W-:-:S03]  /*13310*/  IMAD.SHL.U32 R2, R2, 0x10, RZ ;  /* 0x0000001002027824 */ /* 0x000fc600078e00ff */
[----:B------:R-:W-:Y:S02]  /*13320*/  LOP3.LUT R32, R0, 0x200, R33, 0xf8, !PT ;  /* 0x0000020000207812 */ /* 0x000fe400078ef821 */
[----:B------:R-:W-:Y:S01]  /*13330*/  LOP3.LUT R33, R33, 0x38, RZ, 0xc0, !PT ;  /* 0x0000003821217812 */ /* 0x000fe200078ec0ff */
[----:B------:R-:W-:Y:S01]  /*13340*/  ULOP3.LUT UR36, UR4, 0x2, URZ, 0xfc, !UPT ;  /* 0x0000000204247892 */ /* 0x000fe2000f8efc3f */
[----:B------:R-:W-:Y:S02]  /*13350*/  LOP3.LUT R2, R3, 0x70, R2, 0xf8, !PT ;  /* 0x0000007003027812 */ /* 0x000fe400078ef802 */
[----:B------:R-:W-:Y:S01]  /*13360*/  UMOV UR4, 0x400 ;  /* 0x0000040000047882 */ /* 0x000fe20000000000 */
[C---:B------:R-:W-:Y:S01]  /*13370*/  LOP3.LUT R0, R33.reuse, 0x40, RZ, 0xfc, !PT ;  /* 0x0000004021007812 */ /* 0x040fe200078efcff */
[----:B0-----:R-:W-:Y:S01]  /*13380*/  ULEA UR4, UR5, UR4, 0x18 ;  /* 0x0000000405047291 */ /* 0x001fe2000f8ec03f */
[C---:B------:R-:W-:Y:S02]  /*13390*/  LOP3.LUT R37, R33.reuse, 0x80, RZ, 0xfc, !PT ;  /* 0x0000008021257812 */ /* 0x040fe400078efcff */
[----:B------:R-:W-:-:S03]  /*133a0*/  LOP3.LUT R36, R33, 0xc0, RZ, 0xfc, !PT ;  /* 0x000000c021247812 */ /* 0x000fc600078efcff */
[----:B------:R-:W-:-:S04]  /*133b0*/  IMAD.U32 R22, RZ, RZ, UR4 ;  /* 0x00000004ff167e24 */ /* 0x000fc8000f8e00ff */
[----:B---3--:R-:W-:-:S07]  /*133c0*/  IMAD R34, R32, 0x2, R22 ;  /* 0x0000000220227824 */ /* 0x008fce00078e0216 */
.L_x_2550:
        /* <DEDUP_REMOVED lines=11> */
[C---:B------:R-:W-:Y:S01]  /*13480*/  @P0 LEA R2, P1, R29.reuse, UR4, 0x2 ;  /* 0x000000041d020c11 */ /* 0x040fe2000f8210ff */
[C---:B------:R-:W-:Y:S01]  /*13490*/  IMAD.SHL.U32 R24, R29.reuse, 0x4, RZ ;  /* 0x000000041d187824 */ /* 0x040fe200078e00ff */
[C-C-:B------:R-:W-:Y:S01]  /*134a0*/  SHF.L.U64.HI R25, R29.reuse, 0x2, R0.reuse ;  /* 0x000000021d197819 */ /* 0x140fe20000010200 */
[----:B------:R0:W-:Y:S01]  /*134b0*/  STL [R1+0x18], R0 ;  /* 0x0000180001007387 */ /* 0x0001e20000100800 */
[----:B------:R-:W-:Y:S01]  /*134c0*/  @P0 LEA.HI.X R3, R29, UR5, R0, 0x2, P1 ;  /* 0x000000051d030c11 */ /* 0x000fe200088f1400 */
[----:B------:R-:W-:-:S04]  /*134d0*/  ULDC.64 UR4, c[0x0][0xa00] ;  /* 0x0002800000047ab9 */ /* 0x000fc80000000a00 */
[----:B------:R1:W2:Y:S01]  /*134e0*/  @P0 LDG.E R30, desc[UR38][R2.64] ;  /* 0x00000026021e0981 */ /* 0x0002a2000c1e1900 */
[----:B------:R-:W-:Y:S02]  /*134f0*/  ISETP.NE.U32.AND P0, PT, RZ, UR4, PT ;  /* 0x00000004ff007c0c */ /* 0x000fe4000bf05070 */
[----:B------:R-:W-:Y:S02]  /*13500*/  LOP3.LUT R23, R23, 0xffffff7f, RZ, 0xc0, !PT ;  /* 0xffffff7f17177812 */ /* 0x000fe400078ec0ff */
[----:B------:R-:W-:Y:S02]  /*13510*/  ISETP.NE.AND.EX P2, PT, RZ, UR5, PT, P0 ;  /* 0x00000005ff007c0c */ /* 0x000fe4000bf45300 */
[----:B------:R-:W-:Y:S02]  /*13520*/  ISETP.NE.U32.AND P0, PT, RZ, UR6, PT ;  /* 0x00000006ff007c0c */ /* 0x000fe4000bf05070 */
[----:B-1----:R-:W-:Y:S02]  /*13530*/  IADD3 R2, P1, R24, UR4, RZ ;  /* 0x0000000418027c10 */ /* 0x002fe4000ff3e0ff */
[----:B------:R-:W-:-:S02]  /*13540*/  ISETP.NE.AND.EX P0, PT, RZ, UR7, PT, P0 ;  /* 0x00000007ff007c0c */ /* 0x000fc4000bf05300 */
[----:B------:R-:W-:Y:S01]  /*13550*/  IADD3.X R3, R25, UR5, RZ, P1, !PT ;  /* 0x0000000519037c10 */ /* 0x000fe20008ffe4ff */
[----:B------:R-:W-:-:S04]  /*13560*/  ULDC.64 UR4, c[0x0][0x418] ;  /* 0x0001060000047ab9 */ /* 0x000fc80000000a00 */
[----:B------:R-:W-:Y:S01]  /*13570*/  @P2 LOP3.LUT R23, R23, 0x80, RZ, 0xfc, !PT ;  /* 0x0000008017172812 */ /* 0x000fe200078efcff */
[----:B------:R1:W5:Y:S05]  /*13580*/  @P2 LDG.E R35, desc[UR38][R2.64] ;  /* 0x0000002602232981 */ /* 0x00036a000c1e1900 */
        /* <DEDUP_REMOVED lines=9> */
[----:B0-----:R-:W-:Y:S01]  /*13620*/  MOV R0, UR4 ;  /* 0x0000000400007c02 */ /* 0x001fe20008000f00 */
        /* <DEDUP_REMOVED lines=11> */
.L_x_2486:
        /* <DEDUP_REMOVED lines=9> */
.L_x_2487:
        /* <DEDUP_REMOVED lines=8> */
[----:B--2---:R-:W-:-:S07]  /*137f0*/  IMAD.IADD R0, R5, 0x1, -R0 ;  /* 0x0000000105007824 */ /* 0x004fce00078e0a00 */
.L_x_2488:
[----:B------:R-:W3:Y:S01]  /*13800*/  LDL R5, [R1+0x10] ;  /* 0x0000100001057983 */ /* 0x000ee20000100800 */
[----:B-12---:R-:W1:Y:S01]  /*13810*/  LDC R2, c[0x0][0x448] ;  /* 0x00011200ff027b82 */ /* 0x006e620000000800 */
[----:B-----5:R-:W-:Y:S01]  /*13820*/  IADD3 R0, -R30, R0, RZ ;  /* 0x000000001e007210 */ /* 0x020fe20007ffe1ff */
[----:B------:R-:W-:Y:S01]  /*13830*/  BSSY B7, `(.L_x_2489) ;  /* 0x0000398000077945 */ /* 0x000fe20003800000 */
[----:B------:R-:W-:-:S03]  /*13840*/  LOP3.LUT R23, R23, 0xfffffeff, RZ, 0xc0, !PT ;  /* 0xfffffeff17177812 */ /* 0x000fc600078ec0ff */
[----:B------:R2:W-:Y:S01]  /*13850*/  STL [R1+0x4], R0 ;  /* 0x0000040001007387 */ /* 0x0005e20000100800 */
[----:B-1----:R-:W-:Y:S01]  /*13860*/  ISETP.NE.AND P0, PT, R2, 0x1, PT ;  /* 0x000000010200780c */ /* 0x002fe20003f05270 */
[----:B------:R-:W-:-:S04]  /*13870*/  IMAD.SHL.U32 R2, R17, 0x80, RZ ;  /* 0x0000008011027824 */ /* 0x000fc800078e00ff */
[----:B------:R-:W-:-:S08]  /*13880*/  VIADD R2, R2, 0x7f ;  /* 0x0000007f02027836 */ /* 0x000fd00000000000 */
[----:B------:R-:W1:Y:S01]  /*13890*/  @P0 LDC R3, c[0x0][0x44c] ;  /* 0x00011300ff030b82 */ /* 0x000e620000000800 */
[----:B------:R-:W-:-:S07]  /*138a0*/  @P0 LOP3.LUT R23, R23, 0x100, RZ, 0xfc, !PT ;  /* 0x0000010017170812 */ /* 0x000fce00078efcff */
[----:B0-----:R-:W0:Y:S01]  /*138b0*/  @P0 LDC R4, c[0x0][0x450] ;  /* 0x00011400ff040b82 */ /* 0x001e220000000800 */
[----:B-1----:R-:W-:-:S05]  /*138c0*/  @P0 IMAD.HI.U32 R3, R2, R3, RZ ;  /* 0x0000000302030227 */ /* 0x002fca00078e00ff */
[----:B0-----:R-:W-:Y:S02]  /*138d0*/  @P0 SHF.R.U32.HI R2, RZ, R4, R3 ;  /* 0x00000004ff020219 */ /* 0x001fe40000011603 */
[C---:B---3--:R-:W-:Y:S01]  /*138e0*/  IADD3 R3, R0.reuse, 0x50, -R5 ;  /* 0x0000005000037810 */ /* 0x048fe20007ffe805 */
[----:B--2---:R-:W-:-:S04]  /*138f0*/  VIADD R0, R0, 0x4f ;  /* 0x0000004f00007836 */ /* 0x004fc80000000000 */
[----:B------:R-:W-:Y:S02]  /*13900*/  IMAD.IADD R2, R3, 0x1, R2 ;  /* 0x0000000103027824 */ /* 0x000fe400078e0202 */
[----:B------:R-:W-:-:S04]  /*13910*/  IMAD.HI R0, R0, 0x66666667, RZ ;  /* 0x6666666700007827 */ /* 0x000fc800078e02ff */
[----:B------:R-:W-:Y:S01]  /*13920*/  IMAD.HI R2, R2, 0x66666667, RZ ;  /* 0x6666666702027827 */ /* 0x000fe200078e02ff */
[----:B------:R-:W-:-:S04]  /*13930*/  SHF.R.U32.HI R3, RZ, 0x1f, R0 ;  /* 0x0000001fff037819 */ /* 0x000fc80000011600 */
[----:B------:R-:W-:Y:S02]  /*13940*/  SHF.R.U32.HI R5, RZ, 0x1f, R2 ;  /* 0x0000001fff057819 */ /* 0x000fe40000011602 */
[----:B------:R-:W-:Y:S02]  /*13950*/  LEA.HI.SX32 R3, R0, R3, 0x1b ;  /* 0x0000000300037211 */ /* 0x000fe400078fdaff */
[----:B------:R-:W-:-:S04]  /*13960*/  LEA.HI.SX32 R2, R2, R5, 0x1b ;  /* 0x0000000502027211 */ /* 0x000fc800078fdaff */
[----:B------:R-:W-:-:S04]  /*13970*/  VIMNMX R4, R3, R2, PT ;  /* 0x0000000203047248 */ /* 0x000fc80003fe0100 */
[----:B------:R-:W-:Y:S01]  /*13980*/  ISETP.GT.AND P0, PT, R4, RZ, PT ;  /* 0x000000ff0400720c */ /* 0x000fe20003f04270 */
[----:B------:R0:W-:-:S12]  /*13990*/  STL [R1+0x14], R4 ;  /* 0x0000140401007387 */ /* 0x0001d80000100800 */
        /* <DEDUP_REMOVED lines=18> */
.L_x_2490:
        /* <DEDUP_REMOVED lines=20> */
.L_x_2493:
[----:B------:R-:W-:Y:S05]  /*13c00*/  BSYNC B6 ;  /* 0x0000000000067941 */ /* 0x000fea0003800000 */
.L_x_2492:
        /* <DEDUP_REMOVED lines=8> */
[----:B------:R0:W1:Y:S01]  /*13c90*/  LDC.64 R2, c[0x4][R26] ;  /* 0x010000001a027b82 */ /* 0x0000620000000a00 */
[----:B------:R-:W-:Y:S01]  /*13ca0*/  MOV R4, UR6 ;  /* 0x0000000600047c02 */ /* 0x000fe20008000f00 */
[----:B------:R-:W-:Y:S01]  /*13cb0*/  IMAD.U32 R5, RZ, RZ, UR7 ;  /* 0x00000007ff057e24 */ /* 0x000fe2000f8e00ff */
[----:B------:R-:W-:Y:S01]  /*13cc0*/  MOV R12, 0x1 ;  /* 0x00000001000c7802 */ /* 0x000fe20000000f00 */
        /* <DEDUP_REMOVED lines=8> */
.L_x_2496:
[----:B------:R0:W1:Y:S01]  /*13d50*/  LDC.64 R2, c[0x4][R26] ;  /* 0x010000001a027b82 */ /* 0x0000620000000a00 */
[----:B------:R-:W-:Y:S01]  /*13d60*/  ULDC.64 UR6, c[0x4][0xa8] ;  /* 0x01002a0000067ab9 */ /* 0x000fe20000000a00 */
[----:B------:R-:W-:Y:S01]  /*13d70*/  ULDC.64 UR8, c[0x4][0xb0] ;  /* 0x01002c0000087ab9 */ /* 0x000fe20000000a00 */
[----:B------:R-:W-:Y:S01]  /*13d80*/  ULDC.64 UR4, c[0x4][0x18] ;  /* 0x0100060000047ab9 */ /* 0x000fe20000000a00 */
[----:B------:R-:W-:Y:S01]  /*13d90*/  IMAD.U32 R4, RZ, RZ, UR6 ;  /* 0x00000006ff047e24 */ /* 0x000fe2000f8e00ff */
[----:B------:R-:W-:Y:S01]  /*13da0*/  MOV R11, UR5 ;  /* 0x00000005000b7c02 */ /* 0x000fe20008000f00 */
        /* <DEDUP_REMOVED lines=9> */
.L_x_2495:
[----:B------:R-:W-:Y:S05]  /*13e40*/  BSYNC B6 ;  /* 0x0000000000067941 */ /* 0x000fea0003800000 */
.L_x_2494:
[----:B------:R-:W2:Y:S01]  /*13e50*/  LDL R2, [R1+0x14] ;  /* 0x0000140001027983 */ /* 0x000ea20000100800 */
[----:B------:R-:W-:Y:S01]  /*13e60*/  ULDC.64 UR4, c[0x0][0x9f8] ;  /* 0x00027e0000047ab9 */ /* 0x000fe20000000a00 */
[----:B------:R-:W0:Y:S01]  /*13e70*/  LDC R9, c[0x0][0x430] ;  /* 0x00010c00ff097b82 */ /* 0x000e220000000800 */
[----:B------:R-:W-:-:S04]  /*13e80*/  ISETP.NE.U32.AND P0, PT, RZ, UR4, PT ;  /* 0x00000004ff007c0c */ /* 0x000fc8000bf05070 */
[----:B------:R-:W-:-:S13]  /*13e90*/  ISETP.NE.AND.EX P0, PT, RZ, UR5, PT, P0 ;  /* 0x00000005ff007c0c */ /* 0x000fda000bf05300 */
[----:B------:R-:W-:Y:S01]  /*13ea0*/  @P0 IADD3 R24, P1, R24, UR4, RZ ;  /* 0x0000000418180c10 */ /* 0x000fe2000ff3e0ff */
[----:B------:R-:W-:-:S03]  /*13eb0*/  ULDC UR4, c[0x0][0x2f4] ;  /* 0x0000bd0000047ab9 */ /* 0x000fc60000000800 */
[----:B------:R-:W-:-:S05]  /*13ec0*/  @P0 IADD3.X R25, R25, UR5, RZ, P1, !PT ;  /* 0x0000000519190c10 */ /* 0x000fca0008ffe4ff */
[----:B------:R1:W5:Y:S01]  /*13ed0*/  @P0 LDG.E R31, desc[UR38][R24.64] ;  /* 0x00000026181f0981 */ /* 0x000362000c1e1900 */
[C---:B------:R-:W-:Y:S01]  /*13ee0*/  ISETP.GE.AND P0, PT, R33.reuse, UR4, PT ;  /* 0x0000000421007c0c */ /* 0x040fe2000bf06270 */
[----:B------:R-:W-:Y:S01]  /*13ef0*/  UMOV UR5, 0xffffffff ;  /* 0xffffffff00057882 */ /* 0x000fe20000000000 */
[----:B------:R-:W-:Y:S02]  /*13f00*/  LOP3.LUT R20, R33, 0x40, RZ, 0xfc, !PT ;  /* 0x0000004021147812 */ /* 0x000fe400078efcff */
[----:B------:R-:W-:Y:S02]  /*13f10*/  LOP3.LUT R23, R23, 0xffffffef, RZ, 0xc0, !PT ;  /* 0xffffffef17177812 */ /* 0x000fe400078ec0ff */
[----:B------:R-:W-:Y:S02]  /*13f20*/  ISETP.GE.AND P2, PT, R20, UR4, PT ;  /* 0x0000000414007c0c */ /* 0x000fe4000bf46270 */
[----:B------:R-:W-:-:S05]  /*13f30*/  ISETP.GE.AND P1, PT, R37, UR4, PT ;  /* 0x0000000425007c0c */ /* 0x000fca000bf26270 */
        /* <DEDUP_REMOVED lines=8> */
[----:B--2---:R-:W-:Y:S01]  /*13fc0*/  VIADD R26, R2, 0xffffffff ;  /* 0xffffffff021a7836 */ /* 0x004fe20000000000 */
[----:B01----:R-:W-:Y:S06]  /*13fd0*/  BRA.DIV UR5, `(.L_x_2497) ;  /* 0x00000046051c7947 */ /* 0x003fec000b800000 */
.L_x_2567:
[----:B------:R-:W0:Y:S01]  /*13fe0*/  S2R R0, SR_TID.X ;  /* 0x0000000000007919 */ /* 0x000e220000002100 */
[----:B------:R-:W1:Y:S01]  /*13ff0*/  S2R R3, SR_TID.X ;  /* 0x0000000000037919 */ /* 0x000e620000002100 */
[----:B0-----:R-:W-:-:S04]  /*14000*/  LOP3.LUT R0, R0, 0x7f, RZ, 0xc0, !PT ;  /* 0x0000007f00007812 */ /* 0x001fc800078ec0ff */
[----:B------:R-:W-:Y:S02]  /*14010*/  SHF.R.U32.HI R2, RZ, 0x3, R0 ;  /* 0x00000003ff027819 */ /* 0x000fe40000011600 */
[----:B------:R-:W2:Y:S01]  /*14020*/  LDL R0, [R1+0x4] ;  /* 0x0000040001007983 */ /* 0x000ea20000100800 */
[----:B-1----:R-:W-:Y:S01]  /*14030*/  IMAD.SHL.U32 R8, R3, 0x10, RZ ;  /* 0x0000001003087824 */ /* 0x002fe200078e00ff */
[----:B------:R-:W-:Y:S02]  /*14040*/  ISETP.NE.AND P1, PT, R9, 0x1, PT ;  /* 0x000000010900780c */ /* 0x000fe40003f25270 */
[----:B-----5:R-:W-:Y:S02]  /*14050*/  SHF.R.S32.HI R10, RZ, 0x1f, R31 ;  /* 0x0000001fff0a7819 */ /* 0x020fe4000001141f */
[----:B------:R-:W-:Y:S02]  /*14060*/  LOP3.LUT R8, R2, 0x70, R8, 0xf8, !PT ;  /* 0x0000007002087812 */ /* 0x000fe400078ef808 */
[----:B------:R-:W-:Y:S01]  /*14070*/  LOP3.LUT R23, R23, 0xffffffbf, RZ, 0xc0, !PT ;  /* 0xffffffbf17177812 */ /* 0x000fe200078ec0ff */
[----:B------:R0:W-:Y:S02]  /*14080*/  STL [R1+0xc], R10 ;  /* 0x00000c0a01007387 */ /* 0x0001e40000100800 */
[----:B------:R-:W-:-:S04]  /*14090*/  IMAD R6, R26, 0x50, R8 ;  /* 0x000000501a067824 */ /* 0x000fc800078e0208 */
[----:B------:R-:W1:Y:S01]  /*140a0*/  @P1 LDC R5, c[0x0][0x434] ;  /* 0x00010d00ff051b82 */ /* 0x000e620000000800 */
[----:B------:R-:W-:-:S04]  /*140b0*/  @P1 LOP3.LUT R23, R23, 0x40, RZ, 0xfc, !PT ;  /* 0x0000004017171812 */ /* 0x000fc800078efcff */
[----:B------:R-:W-:Y:S02]  /*140c0*/  LOP3.LUT R23, R23, 0xffffffdf, RZ, 0xc0, !PT ;  /* 0xffffffdf17177812 */ /* 0x000fe400078ec0ff */
[C---:B--2---:R-:W-:Y:S01]  /*140d0*/  ISETP.GE.AND P0, PT, R6.reuse, R0, PT ;  /* 0x000000000600720c */ /* 0x044fe20003f06270 */
[----:B------:R-:W-:Y:S01]  /*140e0*/  IMAD.IADD R6, R6, 0x1, R30 ;  /* 0x0000000106067824 */ /* 0x000fe200078e021e */
[----:B------:R-:W2:Y:S02]  /*140f0*/  @P1 LDC R0, c[0x0][0x438] ;  /* 0x00010e00ff001b82 */ /* 0x000ea40000000800 */
[----:B------:R-:W-:Y:S01]  /*14100*/  ISETP.GT.U32.OR P0, PT, R8, 0x4f, P0 ;  /* 0x0000004f0800780c */ /* 0x000fe20000704470 */
[----:B-1----:R-:W-:Y:S01]  /*14110*/  @P1 IMAD.HI.U32 R4, R6, R5, RZ ;  /* 0x0000000506041227 */ /* 0x002fe200078e00ff */
[----:B------:R-:W-:-:S11]  /*14120*/  MOV R7, R6 ;  /* 0x0000000600077202 */ /* 0x000fd60000000f00 */
[----:B------:R-:W1:Y:S01]  /*14130*/  @!P0 LDC.64 R2, c[0x0][0x428] ;  /* 0x00010a00ff028b82 */ /* 0x000e620000000a00 */
[----:B--2---:R-:W-:-:S04]  /*14140*/  @P1 SHF.R.U32.HI R7, RZ, R0, R4 ;  /* 0x00000000ff071219 */ /* 0x004fc80000011604 */
        /* <DEDUP_REMOVED lines=16> */
[----:B------:R-:W-:-:S07]  /*14250*/  SHF.R.S32.HI R30, RZ, 0x1f, R18 ;  /* 0x0000001fff1e7819 */ /* 0x000fce0000011412 */
[----:B------:R-:W-:-:S04]  /*14260*/  @P2 LOP3.LUT R23, R23, 0x20, RZ, 0xfc, !PT ;  /* 0x0000002017172812 */ /* 0x000fc800078efcff */
[----:B------:R-:W-:-:S04]  /*14270*/  LOP3.LUT R23, R23, 0xfffffffe, RZ, 0xc0, !PT ;  /* 0xfffffffe17177812 */ /* 0x000fc800078ec0ff */
[----:B------:R-:W-:Y:S01]  /*14280*/  @P0 LOP3.LUT R23, R23, 0x1, RZ, 0xfc, !PT ;  /* 0x0000000117170812 */ /* 0x000fe200078efcff */
[----:B0-----:R-:W-:Y:S06]  /*14290*/  @!P2 BRA `(.L_x_2498) ;  /* 0x000000000004a947 */ /* 0x001fec0003800000 */
[----:B------:R-:W-:Y:S01]  /*142a0*/  BPT.TRAP 0x1 ;  /* 0x000000040000795c */ /* 0x000fe20000300000 */
.L_x_2498:
        /* <DEDUP_REMOVED lines=12> */
[----:B------:R-:W-:-:S04]  /*14370*/  ULDC.64 UR4, c[0x0][0x330] ;  /* 0x0000cc0000047ab9 */ /* 0x000fc80000000a00 */
[----:B------:R-:W-:Y:S01]  /*14380*/  IADD3 R3, R3, R5, RZ ;  /* 0x0000000503037210 */ /* 0x000fe20007ffe0ff */
        /* <DEDUP_REMOVED lines=11> */
.L_x_2568:
[----:B------:R-:W-:Y:S05]  /*14440*/  BSYNC B0 ;  /* 0x0000000000007941 */ /* 0x000fea0003800000 */
.L_x_2499:
        /* <DEDUP_REMOVED lines=67> */
[----:B------:R-:W-:Y:S01]  /*14880*/  @P0 LEA R21, R7, R22, 0x1 ;  /* 0x0000001607150211 */ /* 0x000fe200078e08ff */
        /* <DEDUP_REMOVED lines=8> */
.L_x_2580:
        /* <DEDUP_REMOVED lines=17> */
.L_x_2503:
[----:B------:R-:W-:Y:S05]  /*14a20*/  BSYNC B0 ;  /* 0x0000000000007941 */ /* 0x000fea0003800000 */
.L_x_2502:
[----:B------:R-:W-:Y:S01]  /*14a30*/  NOP ;  /* 0x0000000000007918 */ /* 0x000fe20000000000 */
[----:B------:R-:W-:-:S13]  /*14a40*/  PLOP3.LUT P0, PT, PT, PT, PT, 0x80, 0x0 ;  /* 0x000000000000781c */ /* 0x000fda0003f0f070 */
.L_x_2504:
        /* <DEDUP_REMOVED lines=10> */
.L_x_2505:
        /* <DEDUP_REMOVED lines=23> */
[----:B------:R-:W-:Y:S01]  /*14c60*/  IMAD.U32 R4, RZ, RZ, UR6 ;  /* 0x00000006ff047e24 */ /* 0x000fe2000f8e00ff */
[----:B------:R-:W-:Y:S01]  /*14c70*/  MOV R6, UR8 ;  /* 0x0000000800067c02 */ /* 0x000fe20008000f00 */
[----:B------:R-:W0:Y:S01]  /*14c80*/  LDC.64 R2, c[0x4][R2] ;  /* 0x0100000002027b82 */ /* 0x000e220000000a00 */
[----:B---3--:R-:W-:Y:S02]  /*14c90*/  IMAD.U32 R5, RZ, RZ, UR7 ;  /* 0x00000007ff057e24 */ /* 0x008fe4000f8e00ff */
[----:B------:R-:W-:Y:S02]  /*14ca0*/  IMAD.U32 R7, RZ, RZ, UR9 ;  /* 0x00000009ff077e24 */ /* 0x000fe4000f8e00ff */
[----:B------:R-:W-:-:S02]  /*14cb0*/  IMAD.U32 R10, RZ, RZ, UR4 ;  /* 0x00000004ff0a7e24 */ /* 0x000fc4000f8e00ff */
[----:B------:R-:W-:Y:S02]  /*14cc0*/  IMAD.U32 R11, RZ, RZ, UR5 ;  /* 0x00000005ff0b7e24 */ /* 0x000fe4000f8e00ff */
[----:B--2---:R-:W-:Y:S02]  /*14cd0*/  IMAD.MOV.U32 R8, RZ, RZ, 0x70 ;  /* 0x00000070ff087424 */ /* 0x004fe400078e00ff */
[----:B------:R-:W-:Y:S02]  /*14ce0*/  IMAD.MOV.U32 R12, RZ, RZ, 0x1 ;  /* 0x00000001ff0c7424 */ /* 0x000fe400078e00ff */
[----:B------:R-:W-:-:S07]  /*14cf0*/  IMAD.MOV.U32 R13, RZ, RZ, RZ ;  /* 0x000000ffff0d7224 */ /* 0x000fce00078e00ff */
[----:B------:R-:W-:-:S07]  /*14d00*/  LEPC R20, `(.L_x_2507) ;  /* 0x000000001014794e */ /* 0x000fce0000000000 */
[----:B0-----:R-:W-:Y:S05]  /*14d10*/  CALL.ABS.NOINC R2 ;  /* 0x0000000002007343 */ /* 0x001fea0003c00000 */
.L_x_2507:
[----:B------:R-:W-:Y:S05]  /*14d20*/  BSYNC B6 ;  /* 0x0000000000067941 */ /* 0x000fea0003800000 */
.L_x_2506:
[----:B------:R-:W4:Y:S01]  /*14d30*/  LDL.LU R2, [R1+0x18] ;  /* 0x0000180001027983 */ /* 0x000f220000300800 */
[----:B------:R-:W-:-:S03]  /*14d40*/  ULDC.64 UR4, c[0x0][0x2d8] ;  /* 0x0000b60000047ab9 */ /* 0x000fc60000000a00 */
[----:B------:R-:W3:Y:S01]  /*14d50*/  LDL.LU.64 R20, [R1+0x20] ;  /* 0x0000200001147983 */ /* 0x000ee20000300a00 */
[----:B------:R-:W-:Y:S02]  /*14d60*/  IMAD.MOV.U32 R3, RZ, RZ, R35 ;  /* 0x000000ffff037224 */ /* 0x000fe400078e0023 */
[----:B------:R-:W-:Y:S01]  /*14d70*/  IMAD R0, R30, UR4, RZ ;  /* 0x000000041e007c24 */ /* 0x000fe2000f8e02ff */
[----:B------:R0:W5:Y:S03]  /*14d80*/  LDL R9, [R1+0x10] ;  /* 0x0000100001097983 */ /* 0x0001660000100800 */
[C---:B------:R-:W-:Y:S01]  /*14d90*/  IMAD R0, R18.reuse, UR5, R0 ;  /* 0x0000000512007c24 */ /* 0x040fe2000f8e0200 */
[----:B--2---:R-:W-:Y:S02]  /*14da0*/  LOP3.LUT R8, R33, 0x40, RZ, 0xfc, !PT ;  /* 0x0000004021087812 */ /* 0x004fe400078efcff */
[----:B----4-:R-:W-:Y:S01]  /*14db0*/  MOV R4, R2 ;  /* 0x0000000200047202 */ /* 0x010fe20000000f00 */
[----:B---3--:R-:W-:Y:S01]  /*14dc0*/  IMAD.MOV.U32 R2, RZ, RZ, R20 ;  /* 0x000000ffff027224 */ /* 0x008fe200078e0014 */
[----:B------:R-:W1:Y:S01]  /*14dd0*/  S2R R21, SR_TID.X ;  /* 0x0000000000157919 */ /* 0x000e620000002100 */
[----:B------:R-:W2:Y:S02]  /*14de0*/  LDC R20, c[0x0][0x448] ;  /* 0x00011200ff147b82 */ /* 0x000ea40000000800 */
[----:B------:R-:W-:Y:S01]  /*14df0*/  IMAD.WIDE.U32 R2, R18, UR4, R2 ;  /* 0x0000000412027c25 */ /* 0x000fe2000f8e0002 */
[----:B------:R-:W-:-:S03]  /*14e00*/  ULDC.64 UR4, c[0x0][0x2e0] ;  /* 0x0000b80000047ab9 */ /* 0x000fc60000000a00 */
[----:B------:R-:W-:Y:S02]  /*14e10*/  IMAD.IADD R3, R3, 0x1, R0 ;  /* 0x0000000103037824 */ /* 0x000fe400078e0200 */
[----:B------:R-:W-:Y:S02]  /*14e20*/  IMAD R4, R4, UR4, RZ ;  /* 0x0000000404047c24 */ /* 0x000fe4000f8e02ff */
[----:B------:R-:W-:-:S04]  /*14e30*/  IMAD.WIDE.U32 R2, R29, UR4, R2 ;  /* 0x000000041d027c25 */ /* 0x000fc8000f8e0002 */
[----:B------:R-:W-:Y:S01]  /*14e40*/  IMAD R4, R29, UR5, R4 ;  /* 0x000000051d047c24 */ /* 0x000fe2000f8e0204 */
[----:B------:R-:W-:Y:S01]  /*14e50*/  ULDC.64 UR4, c[0x0][0x2d0] ;  /* 0x0000b40000047ab9 */ /* 0x000fe20000000a00 */
[----:B--2---:R-:W-:Y:S02]  /*14e60*/  ISETP.NE.AND P6, PT, R20, 0x1, PT ;  /* 0x000000011400780c */ /* 0x004fe40003fc5270 */
[----:B------:R-:W2:Y:S01]  /*14e70*/  S2R R20, SR_TID.X ;  /* 0x0000000000147919 */ /* 0x000ea20000002100 */
[----:B-1----:R-:W-:-:S04]  /*14e80*/  LOP3.LUT R21, R21, 0x7f, RZ, 0xc0, !PT ;  /* 0x0000007f15157812 */ /* 0x002fc800078ec0ff */
[----:B------:R-:W-:-:S06]  /*14e90*/  SHF.R.U32.HI R21, RZ, 0x3, R21 ;  /* 0x00000003ff157819 */ /* 0x000fcc0000011615 */
[----:B------:R-:W1:Y:S08]  /*14ea0*/  @P6 LDC R7, c[0x0][0x44c] ;  /* 0x00011300ff076b82 */ /* 0x000e700000000800 */
[----:B------:R-:W3:Y:S01]  /*14eb0*/  @P6 LDC R5, c[0x0][0x450] ;  /* 0x00011400ff056b82 */ /* 0x000ee20000000800 */
[----:B--2---:R-:W-:-:S05]  /*14ec0*/  IMAD.SHL.U32 R20, R20, 0x10, RZ ;  /* 0x0000001014147824 */ /* 0x004fca00078e00ff */
[----:B------:R-:W-:-:S05]  /*14ed0*/  LOP3.LUT R20, R21, 0x70, R20, 0xf8, !PT ;  /* 0x0000007015147812 */ /* 0x000fca00078ef814 */
[----:B------:R-:W-:-:S04]  /*14ee0*/  IMAD R6, R17, 0x80, R20 ;  /* 0x0000008011067824 */ /* 0x000fc800078e0214 */
[----:B-1----:R-:W-:-:S04]  /*14ef0*/  @P6 IMAD.HI.U32 R7, R6, R7, RZ ;  /* 0x0000000706076227 */ /* 0x002fc800078e00ff */
[----:B------:R-:W-:Y:S01]  /*14f00*/  IMAD.MOV.U32 R0, RZ, RZ, R6 ;  /* 0x000000ffff007224 */ /* 0x000fe200078e0006 */
[----:B---3--:R-:W-:Y:S02]  /*14f10*/  @P6 SHF.R.U32.HI R0, RZ, R5, R7 ;  /* 0x00000005ff006219 */ /* 0x008fe40000011607 */
[----:B------:R-:W1:Y:S01]  /*14f20*/  LDC R5, c[0x0][0x448] ;  /* 0x00011200ff057b82 */ /* 0x000e620000000800 */
[----:B------:R-:W-:Y:S02]  /*14f30*/  IADD3 R3, R3, R4, RZ ;  /* 0x0000000403037210 */ /* 0x000fe40007ffe0ff */
[----:B------:R-:W-:Y:S01]  /*14f40*/  IMAD.MOV R4, RZ, RZ, -R0 ;  /* 0x000000ffff047224 */ /* 0x000fe200078e0a00 */
[----:B------:R-:W2:Y:S01]  /*14f50*/  S2R R20, SR_TID.X ;  /* 0x0000000000147919 */ /* 0x000ea20000002100 */
[----:B------:R-:W-:-:S04]  /*14f60*/  IMAD.WIDE.U32 R2, R0, UR4, R2 ;  /* 0x0000000400027c25 */ /* 0x000fc8000f8e0002 */
[----:B-1----:R-:W-:Y:S01]  /*14f70*/  IMAD R4, R5, R4, R6 ;  /* 0x0000000405047224 */ /* 0x002fe200078e0206 */
[----:B------:R-:W-:-:S05]  /*14f80*/  SHF.R.S32.HI R6, RZ, 0x1f, R0 ;  /* 0x0000001fff067819 */ /* 0x000fca0000011400 */
        /* <DEDUP_REMOVED lines=11> */
[----:B------:R-:W-:Y:S01]  /*15040*/  ULDC UR4, c[0x0][0x2b8] ;  /* 0x0000ae0000047ab9 */ /* 0x000fe20000000800 */
[----:B--2---:R-:W-:-:S03]  /*15050*/  LOP3.LUT R20, R20, 0x7f, RZ, 0xc0, !PT ;  /* 0x0000007f14147812 */ /* 0x004fc600078ec0ff */
[----:B------:R-:W-:Y:S01]  /*15060*/  LEA.HI.X R0, R2, UR5, R3, 0x1, P0 ;  /* 0x0000000502007c11 */ /* 0x000fe200080f0c03 */
[----:B------:R-:W-:Y:S01]  /*15070*/  UMOV UR5, 0xffffffff ;  /* 0xffffffff00057882 */ /* 0x000fe20000000000 */
[----:B------:R-:W-:Y:S02]  /*15080*/  ISETP.GE.AND P4, PT, R33, UR4, PT ;  /* 0x0000000421007c0c */ /* 0x000fe4000bf86270 */
[----:B------:R-:W-:Y:S02]  /*15090*/  ISETP.GE.AND P3, PT, R8, UR4, PT ;  /* 0x0000000408007c0c */ /* 0x000fe4000bf66270 */
[----:B------:R-:W-:Y:S02]  /*150a0*/  ISETP.GE.AND P2, PT, R37, UR4, PT ;  /* 0x0000000425007c0c */ /* 0x000fe4000bf46270 */
[----:B------:R-:W-:Y:S02]  /*150b0*/  ISETP.GE.AND P1, PT, R36, UR4, PT ;  /* 0x0000000424007c0c */ /* 0x000fe4000bf26270 */
[----:B------:R-:W-:Y:S01]  /*150c0*/  SHF.R.U32.HI R8, RZ, 0x3, R20 ;  /* 0x00000003ff087819 */ /* 0x000fe20000011614 */
[----:B0-----:R-:W-:Y:S10]  /*150d0*/  BRA.DIV UR5, `(.L_x_2508) ;  /* 0x0000003a05f47947 */ /* 0x001ff4000b800000 */
[----:B------:R-:W0:Y:S01]  /*150e0*/  SHFL.IDX PT, R14, R4, RZ, 0x181f ;  /* 0x00181fff040e7589 */ /* 0x000e2200000e0000 */
[----:B-----5:R-:W-:Y:S02]  /*150f0*/  IMAD R5, R9, R5, RZ ;  /* 0x0000000509057224 */ /* 0x020fe400078e02ff */
[----:B------:R-:W-:Y:S01]  /*15100*/  IMAD R17, R17, 0x80, R8 ;  /* 0x0000008011117824 */ /* 0x000fe200078e0208 */
[----:B------:R-:W1:Y:S04]  /*15110*/  SHFL.IDX PT, R2, R0, RZ, 0x181f ;  /* 0x00181fff00027589 */ /* 0x000e6800000e0000 */
[C---:B------:R-:W-:Y:S02]  /*15120*/  ISETP.GE.AND P0, PT, R17.reuse, R5, PT ;  /* 0x000000051100720c */ /* 0x040fe40003f06270 */
[----:B------:R-:W-:-:S11]  /*15130*/  IADD3 R6, R17, 0x10, RZ ;  /* 0x0000001011067810 */ /* 0x000fd60007ffe0ff */
        /* <DEDUP_REMOVED lines=8> */
[----:B------:R-:W-:Y:S01]  /*151c0*/  ISETP.GE.AND P0, PT, R6, R5, PT ;  /* 0x000000050600720c */ /* 0x000fe20003f06270 */
[----:B------:R-:W-:-:S02]  /*151d0*/  VIADD R6, R17, 0x20 ;  /* 0x0000002011067836 */ /* 0x000fc40000000000 */
[----:B-1----:R-:W1:Y:S10]  /*151e0*/  SHFL.IDX PT, R2, R0, 0x1, 0x181f ;  /* 0x00381f0000027f89 */ /* 0x002e7400000e0000 */
[----:B0-----:R-:W-:-:S05]  /*151f0*/  @!P0 LEA R14, P5, R33, R14, 0x1 ;  /* 0x0000000e210e8211 */ /* 0x001fca00078a08ff */
[----:B-1----:R-:W-:Y:S02]  /*15200*/  @!P0 IMAD.X R7, RZ, RZ, R2, P5 ;  /* 0x000000ffff078224 */ /* 0x002fe400028e0602 */
[----:B------:R-:W-:Y:S02]  /*15210*/  @!P0 IMAD.MOV.U32 R2, RZ, RZ, R14 ;  /* 0x000000ffff028224 */ /* 0x000fe400078e000e */
[----:B------:R-:W-:Y:S01]  /*15220*/  @!P0 IMAD.MOV.U32 R3, RZ, RZ, R7 ;  /* 0x000000ffff038224 */ /* 0x000fe200078e0007 */
        /* <DEDUP_REMOVED lines=11> */
[----:B------:R-:W0:Y:S01]  /*152e0*/  SHFL.IDX PT, R14, R4, 0x3, 0x181f ;  /* 0x00781f00040e7f89 */ /* 0x000e2200000e0000 */
[----:B------:R-:W-:-:S05]  /*152f0*/  @!P0 MOV R3, R7 ;  /* 0x0000000700038202 */ /* 0x000fca0000000f00 */
        /* <DEDUP_REMOVED lines=20> */
[----:B-1----:R-:W-:Y:S01]  /*15440*/  @!P0 IMAD.X R7, RZ, RZ, R2, P5 ;  /* 0x000000ffff078224 */ /* 0x002fe200028e0602 */
[----:B------:R-:W-:Y:S02]  /*15450*/  @!P0 MOV R2, R14 ;  /* 0x0000000e00028202 */ /* 0x000fe40000000f00 */
[----:B------:R-:W0:Y:S01]  /*15460*/  SHFL.IDX PT, R14, R4, 0x5, 0x181f ;  /* 0x00b81f00040e7f89 */ /* 0x000e2200000e0000 */
[----:B------:R-:W-:-:S05]  /*15470*/  @!P0 IMAD.MOV.U32 R3, RZ, RZ, R7 ;  /* 0x000000ffff038224 */ /* 0x000fca00078e0007 */
        /* <DEDUP_REMOVED lines=16> */
[----:B------:R-:W-:-:S03]  /*15580*/  ISETP.GE.AND P0, PT, R6, R5, PT ;  /* 0x000000050600720c */ /* 0x000fc60003f06270 */
[----:B------:R-:W-:Y:S04]  /*15590*/  SHFL.IDX PT, R6, R0, 0x7, 0x181f ;  /* 0x00f81f0000067f89 */ /* 0x000fe800000e0000 */
[----:B-1----:R-:W1:Y:S06]  /*155a0*/  SHFL.IDX PT, R2, R0, 0x6, 0x181f ;  /* 0x00d81f0000027f89 */ /* 0x002e6c00000e0000 */
        /* <DEDUP_REMOVED lines=9> */
.L_x_2597:
[----:B------:R-:W-:Y:S01]  /*15640*/  VIADD R0, R17, 0x70 ;  /* 0x0000007011007836 */ /* 0x000fe20000000000 */
[----:B------:R-:W-:Y:S04]  /*15650*/  BSSY B0, `(.L_x_2509) ;  /* 0x000000c000007945 */ /* 0x000fe80003800000 */
[----:B------:R-:W-:-:S13]  /*15660*/  ISETP.GE.AND P0, PT, R0, R5, PT ;  /* 0x000000050000720c */ /* 0x000fda0003f06270 */
[----:B------:R-:W-:Y:S05]  /*15670*/  @P0 BRA `(.L_x_2510) ;  /* 0x0000000000240947 */ /* 0x000fea0003800000 */
[----:B01----:R-:W-:-:S05]  /*15680*/  LEA R2, P0, R33, R14, 0x1 ;  /* 0x0000000e21027211 */ /* 0x003fca00078008ff */
        /* <DEDUP_REMOVED lines=8> */
.L_x_2510:
[----:B------:R-:W-:Y:S05]  /*15710*/  BSYNC B0 ;  /* 0x0000000000007941 */ /* 0x000fea0003800000 */
.L_x_2509:
[----:B------:R-:W-:Y:S01]  /*15720*/  NOP ;  /* 0x0000000000007918 */ /* 0x000fe20000000000 */
[----:B------:R-:W-:-:S13]  /*15730*/  PLOP3.LUT P0, PT, PT, PT, PT, 0x80, 0x0 ;  /* 0x000000000000781c */ /* 0x000fda0003f0f070 */
.L_x_2511:
[----:B------:R-:W-:Y:S02]  /*15740*/  PLOP3.LUT P1, PT, P1, P0, PT, 0xa2, 0x0 ;  /* 0x000000000000781c */ /* 0x000fe40000f21472 */
[----:B------:R-:W-:-:S08]  /*15750*/  @P0 R2UR P1, UR4, R22 ;  /* 0x00000000160402ca */ /* 0x000fd00000020000 */
[----:B------:R-:W-:-:S05]  /*15760*/  @P0 PLOP3.LUT P0, PT, P1, PT, PT, 0x80, 0x0 ;  /* 0x000000000000081c */ /* 0x000fca0000f0f070 */
[----:B------:R-:W-:Y:S01]  /*15770*/  @!P1 SYNCS.ARRIVE.TRANS64.RED.A0T1 RZ, [UR4+0x38800], RZ ;  /* 0x038800ffffff99a7 */ /* 0x000fe20008200404 */
[----:B------:R-:W-:Y:S07]  /*15780*/  @!P1 ARRIVES.LDGSTSBAR.64.TRANSCNT [UR4+0x38800] ;  /* 0x03880000ff0099b0 */ /* 0x000fee0008000a84 */
[----:B------:R-:W-:Y:S05]  /*15790*/  @P0 BRA.U.ANY `(.L_x_2511) ;  /* 0xfffffffd00e80947 */ /* 0x000fea000393ffff */
[----:B0-2---:R-:W2:Y:S02]  /*157a0*/  LDL.LU R2, [R1+0x28] ;  /* 0x0000280001027983 */ /* 0x005ea40000300800 */
[----:B--2---:R-:W-:-:S05]  /*157b0*/  VIADD R2, R2, 0x1 ;  /* 0x0000000102027836 */ /* 0x004fca0000000000 */
        /* <DEDUP_REMOVED lines=10> */
.L_x_2598:
[----:B------:R-:W-:Y:S05]  /*15860*/  BSYNC B0 ;  /* 0x0000000000007941 */ /* 0x000fea0003800000 */
.L_x_2512:
[----:B------:R-:W2:Y:S01]  /*15870*/  LDL R0, [R1+0x14] ;  /* 0x0000140001007983 */ /* 0x000ea20000100800 */
[----:B------:R-:W-:Y:S01]  /*15880*/  BSSY B0, `(.L_x_2514) ;  /* 0x0000115000007945 */ /* 0x000fe20003800000 */
[----:B--2---:R-:W-:-:S13]  /*15890*/  ISETP.GE.AND P0, PT, R0, 0x2, PT ;  /* 0x000000020000780c */ /* 0x004fda0003f06270 */
[----:B------:R-:W-:Y:S05]  /*158a0*/  @!P0 BRA `(.L_x_2515) ;  /* 0x0000001000488947 */ /* 0x000fea0003800000 */
[C---:B------:R-:W-:Y:S01]  /*158b0*/  LOP3.LUT R2, R33.reuse, 0x40, RZ, 0xfc, !PT ;  /* 0x0000004021027812 */ /* 0x040fe200078efcff */
[----:B------:R-:W-:Y:S01]  /*158c0*/  ULDC UR4, c[0x0][0x2f4] ;  /* 0x0000bd0000047ab9 */ /* 0x000fe20000000800 */
[----:B------:R-:W-:Y:S01]  /*158d0*/  IADD3 R0, R0, -0x2, RZ ;  /* 0xfffffffe00007810 */ /* 0x000fe20007ffe0ff */
[----:B------:R-:W-:Y:S01]  /*158e0*/  IMAD.MOV.U32 R17, RZ, RZ, R28 ;  /* 0x000000ffff117224 */ /* 0x000fe200078e001c */
[----:B------:R-:W-:Y:S01]  /*158f0*/  ISETP.GE.AND P4, PT, R33, UR4, PT ;  /* 0x0000000421007c0c */ /* 0x000fe2000bf86270 */
[----:B------:R-:W-:Y:S01]  /*15900*/  IMAD.MOV.U32 R7, RZ, RZ, R27 ;  /* 0x000000ffff077224 */ /* 0x000fe200078e001b */
[----:B------:R-:W-:Y:S01]  /*15910*/  ISETP.GE.AND P3, PT, R2, UR4, PT ;  /* 0x0000000402007c0c */ /* 0x000fe2000bf66270 */
[----:B------:R-:W-:Y:S01]  /*15920*/  IMAD.MOV.U32 R29, RZ, RZ, R26 ;  /* 0x000000ffff1d7224 */ /* 0x000fe200078e001a */
[----:B------:R-:W-:Y:S02]  /*15930*/  ISETP.GE.AND P2, PT, R37, UR4, PT ;  /* 0x0000000425007c0c */ /* 0x000fe4000bf46270 */
[----:B------:R-:W-:-:S13]  /*15940*/  ISETP.GE.AND P1, PT, R36, UR4, PT ;  /* 0x0000000424007c0c */ /* 0x000fda000bf26270 */
.L_x_2528:
[----:B------:R-:W2:Y:S04]  /*15950*/  LDL R6, [R1+0x8] ;  /* 0x0000080001067983 */ /* 0x000ea80000100800 */
[----:B------:R-:W3:Y:S01]  /*15960*/  LDL R8, [R1+0xc] ;  /* 0x00000c0001087983 */ /* 0x000ee20000100800 */
[----:B------:R-:W4:Y:S01]  /*15970*/  S2R R2, SR_TID.X ;  /* 0x0000000000027919 */ /* 0x000f220000002100 */
[----:B------:R-:W1:Y:S01]  /*15980*/  S2R R4, SR_TID.X ;  /* 0x0000000000047919 */ /* 0x000e620000002100 */
[----:B----4-:R-:W-:-:S04]  /*15990*/  LOP3.LUT R2, R2, 0x7f, RZ, 0xc0, !PT ;  /* 0x0000007f02027812 */ /* 0x010fc800078ec0ff */
[----:B0-----:R-:W-:Y:S02]  /*159a0*/  SHF.R.U32.HI R3, RZ, 0x3, R2 ;  /* 0x00000003ff037819 */ /* 0x001fe40000011602 */
[----:B------:R-:W0:Y:S01]  /*159b0*/  LDC R2, c[0x0][0x430] ;  /* 0x00010c00ff027b82 */ /* 0x000e220000000800 */
[----:B-1----:R-:W-:-:S05]  /*159c0*/  IMAD.SHL.U32 R9, R4, 0x10, RZ ;  /* 0x0000001004097824 */ /* 0x002fca00078e00ff */
        /* <DEDUP_REMOVED lines=14> */
[----:B------:R-:W-:Y:S01]  /*15ab0*/  @!P6 IMAD R5, R31, R5, R2 ;  /* 0x000000051f05e224 */ /* 0x000fe200078e0202 */
[----:B------:R-:W-:-:S05]  /*15ac0*/  @!P6 MOV R2, R10 ;  /* 0x0000000a0002e202 */ /* 0x000fca0000000f00 */
[----:B------:R-:W-:-:S04]  /*15ad0*/  @!P6 IMAD.WIDE.U32 R2, R31, R4, R2 ;  /* 0x000000041f02e225 */ /* 0x000fc800078e0002 */
[----:B------:R-:W-:Y:S02]  /*15ae0*/  @!P6 IMAD.IADD R5, R5, 0x1, R3 ;  /* 0x000000010505e824 */ /* 0x000fe400078e0203 */
[----:B------:R-:W-:Y:S01]  /*15af0*/  IMAD.MOV.U32 R4, RZ, RZ, RZ ;  /* 0x000000ffff047224 */ /* 0x000fe200078e00ff */
        /* <DEDUP_REMOVED lines=16> */
.L_x_2516:
[----:B------:R-:W-:Y:S01]  /*15c00*/  IMAD R6, R27, 0x8, R22 ;  /* 0x000000081b067824 */ /* 0x000fe200078e0216 */
[----:B------:R-:W-:Y:S01]  /*15c10*/  SHF.L.U32 R3, R28, 0x1f, RZ ;  /* 0x0000001f1c037819 */ /* 0x000fe200000006ff */
[----:B------:R-:W-:Y:S03]  /*15c20*/  BSSY B1, `(.L_x_2517) ;  /* 0x0000003000017945 */ /* 0x000fe60003800000 */
[----:B------:R-:W0:Y:S02]  /*15c30*/  SYNCS.PHASECHK.TRANS64.TRYWAIT P0, [R6+URZ+0x38840], R3 ;  /* 0x03884003060075a7 */ /* 0x000e24000800017f */
[----:B0-----:R-:W-:Y:S05]  /*15c40*/  @!P0 BRA `(.L_x_2518) ;  /* 0x0000003800e48947 */ /* 0x001fea0003800000 */
.L_x_2599:
[----:B------:R-:W-:Y:S05]  /*15c50*/  BSYNC B1 ;  /* 0x0000000000017941 */ /* 0x000fea0003800000 */
.L_x_2517:
        /* <DEDUP_REMOVED lines=8> */
[----:B------:R-:W-:-:S04]  /*15ce0*/  ULDC.64 UR4, c[0x0][0x310] ;  /* 0x0000c40000047ab9 */ /* 0x000fc80000000a00 */
[----:B------:R-:W-:Y:S01]  /*15cf0*/  IADD3 R3, R3, R0, RZ ;  /* 0x0000000003037210 */ /* 0x000fe20007ffe0ff */
[----:B------:R-:W-:-:S04]  /*15d00*/  IMAD R0, R21, UR4, RZ ;  /* 0x0000000415007c24 */ /* 0x000fc8000f8e02ff */
        /* <DEDUP_REMOVED lines=58> */
.L_x_2611:
        /* <DEDUP_REMOVED lines=17> */
.L_x_2520:
        /* <DEDUP_REMOVED lines=10> */
.L_x_2521:
[----:B------:R2:W-:Y:S01]  /*16260*/  SYNCS.ARRIVE.TRANS64.A1T0 RZ, [R6+URZ+0x38830], RZ ;  /* 0x038830ff06ff79a7 */ /* 0x0005e2000810003f */
[----:B------:R-:W-:Y:S05]  /*16270*/  @!P6 BRA `(.L_x_2522) ;  /* 0x000000000004e947 */ /* 0x000fea0003800000 */
[----:B------:R-:W-:Y:S01]  /*16280*/  BPT.TRAP 0x1 ;  /* 0x000000040000795c */ /* 0x000fe20000300000 */
.L_x_2522:
[----:B-1----:R-:W-:Y:S01]  /*16290*/  SHF.L.U32 R2, R17, 0x1f, RZ ;  /* 0x0000001f11027819 */ /* 0x002fe200000006ff */
[----:B--2---:R-:W-:Y:S01]  /*162a0*/  IMAD R6, R7, 0x8, R22 ;  /* 0x0000000807067824 */ /* 0x004fe200078e0216 */
[----:B------:R-:W-:Y:S03]  /*162b0*/  BSSY B1, `(.L_x_2523) ;  /* 0x0000003000017945 */ /* 0x000fe60003800000 */
[----:B------:R-:W1:Y:S02]  /*162c0*/  SYNCS.PHASECHK.TRANS64.TRYWAIT P0, [R6+URZ+0x38860], R2 ;  /* 0x03886002060075a7 */ /* 0x000e64000800017f */
[----:B-1----:R-:W-:Y:S05]  /*162d0*/  @!P0 BRA `(.L_x_2524) ;  /* 0x0000003c00188947 */ /* 0x002fea0003800000 */
.L_x_2612:
[----:B------:R-:W-:Y:S05]  /*162e0*/  BSYNC B1 ;  /* 0x0000000000017941 */ /* 0x000fea0003800000 */
.L_x_2523:
        /* <DEDUP_REMOVED lines=60> */
.L_x_2624:
        /* <DEDUP_REMOVED lines=33> */
.L_x_2526:
        /* <DEDUP_REMOVED lines=10> */
.L_x_2527:
[C---:B------:R-:W-:Y:S01]  /*16960*/  ISETP.GT.AND P0, PT, R26.reuse, RZ, PT ;  /* 0x000000ff1a00720c */ /* 0x040fe20003f04270 */
[----:B------:R2:W-:Y:S01]  /*16970*/  SYNCS.ARRIVE.TRANS64.A1T0 RZ, [R6+URZ+0x38850], RZ ;  /* 0x038850ff06ff79a7 */ /* 0x0005e2000810003f */
[----:B------:R-:W-:Y:S01]  /*16980*/  IADD3 R0, R26, -0x1, RZ ;  /* 0xffffffff1a007810 */ /* 0x000fe20007ffe0ff */
[----:B------:R-:W-:Y:S02]  /*16990*/  IMAD.MOV.U32 R17, RZ, RZ, R28 ;  /* 0x000000ffff117224 */ /* 0x000fe400078e001c */
[----:B------:R-:W-:Y:S02]  /*169a0*/  IMAD.MOV.U32 R7, RZ, RZ, R27 ;  /* 0x000000ffff077224 */ /* 0x000fe400078e001b */
[----:B------:R-:W-:-:S06]  /*169b0*/  IMAD.MOV.U32 R29, RZ, RZ, R26 ;  /* 0x000000ffff1d7224 */ /* 0x000fcc00078e001a */
[----:B--2---:R-:W-:Y:S05]  /*169c0*/  @P0 BRA `(.L_x_2528) ;  /* 0xffffffec00e00947 */ /* 0x004fea000383ffff */
.L_x_2515:
[----:B------:R-:W-:Y:S05]  /*169d0*/  BSYNC B0 ;  /* 0x0000000000007941 */ /* 0x000fea0003800000 */
.L_x_2514:
        /* <DEDUP_REMOVED lines=17> */
.L_x_2530:
[----:B------:R-:W-:Y:S05]  /*16af0*/  BSYNC B0 ;  /* 0x0000000000007941 */ /* 0x000fea0003800000 */
.L_x_2529:
[----:B------:R-:W-:-:S13]  /*16b00*/  LOP3.LUT P0, RZ, R23, 0x20, RZ, 0xc0, !PT ;  /* 0x0000002017ff7812 */ /* 0x000fda000780c0ff */
[----:B------:R-:W-:Y:S05]  /*16b10*/  @!P0 BRA `(.L_x_2531) ;  /* 0x0000000000048947 */ /* 0x000fea0003800000 */
[----:B------:R-:W-:Y:S01]  /*16b20*/  BPT.TRAP 0x1 ;  /* 0x000000040000795c */ /* 0x000fe20000300000 */
.L_x_2531:
[----:B------:R-:W2:Y:S01]  /*16b30*/  LDL.LU R0, [R1+0x4] ;  /* 0x0000040001007983 */ /* 0x000ea20000300800 */
[----:B------:R-:W-:Y:S01]  /*16b40*/  IMAD R4, R27, 0x8, R22 ;  /* 0x000000081b047824 */ /* 0x000fe200078e0216 */
[----:B0-----:R-:W-:Y:S01]  /*16b50*/  SHF.L.U32 R3, R28, 0x1f, RZ ;  /* 0x0000001f1c037819 */ /* 0x001fe200000006ff */
[----:B------:R-:W-:Y:S03]  /*16b60*/  BSSY B0, `(.L_x_2532) ;  /* 0x0000004000007945 */ /* 0x000fe60003800000 */
[----:B------:R-:W0:Y:S01]  /*16b70*/  SYNCS.PHASECHK.TRANS64.TRYWAIT P0, [R4+URZ+0x38860], R3 ;  /* 0x03886003040075a7 */ /* 0x000e22000800017f */
[----:B--2---:R-:W-:Y:S01]  /*16b80*/  IMAD R5, R26, -0x50, R0 ;  /* 0xffffffb01a057824 */ /* 0x004fe200078e0200 */
[----:B0-----:R-:W-:Y:S06]  /*16b90*/  @!P0 BRA `(.L_x_2533) ;  /* 0x0000003800d48947 */ /* 0x001fec0003800000 */
.L_x_2625:
[----:B------:R-:W-:Y:S05]  /*16ba0*/  BSYNC B0 ;  /* 0x0000000000007941 */ /* 0x000fea0003800000 */
.L_x_2532:
[----:B------:R-:W2:Y:S01]  /*16bb0*/  S2R R0, SR_TID.X ;  /* 0x0000000000007919 */ /* 0x000ea20000002100 */
[----:B------:R-:W-:Y:S01]  /*16bc0*/  UMOV UR4, 0xffffffff ;  /* 0xffffffff00047882 */ /* 0x000fe20000000000 */
[----:B------:R-:W-:Y:S01]  /*16bd0*/  IMAD R7, R27, 0x5000, R32 ;  /* 0x000050001b077824 */ /* 0x000fe200078e0220 */
[----:B--2---:R-:W-:-:S04]  /*16be0*/  LOP3.LUT R0, R0, 0x7f, RZ, 0xc0, !PT ;  /* 0x0000007f00007812 */ /* 0x004fc800078ec0ff */
[----:B------:R-:W-:-:S05]  /*16bf0*/  SHF.R.U32.HI R0, RZ, 0x3, R0 ;  /* 0x00000003ff007819 */ /* 0x000fca0000011600 */
[----:B------:R-:W-:Y:S01]  /*16c00*/  IMAD.IADD R5, R5, 0x1, -R0 ;  /* 0x0000000105057824 */ /* 0x000fe200078e0a00 */
[----:B------:R-:W-:Y:S06]  /*16c10*/  BRA.DIV UR4, `(.L_x_2534) ;  /* 0x0000003a04c87947 */ /* 0x000fec000b800000 */
[----:B-1----:R-:W1:Y:S01]  /*16c20*/  SHFL.IDX PT, R14, R24, RZ, 0x181f ;  /* 0x00181fff180e7589 */ /* 0x002e6200000e0000 */
[----:B------:R-:W-:Y:S01]  /*16c30*/  ULDC UR4, c[0x0][0x2f4] ;  /* 0x0000bd0000047ab9 */ /* 0x000fe20000000800 */
[C---:B------:R-:W-:Y:S01]  /*16c40*/  IMAD.SHL.U32 R8, R33.reuse, 0x2, RZ ;  /* 0x0000000221087824 */ /* 0x040fe200078e00ff */
[C---:B------:R-:W-:Y:S01]  /*16c50*/  ISETP.GE.AND P3, PT, R33.reuse, UR4, PT ;  /* 0x0000000421007c0c */ /* 0x040fe2000bf66270 */
[----:B0-----:R-:W0:Y:S01]  /*16c60*/  SHFL.IDX PT, R3, R25, RZ, 0x181f ;  /* 0x00181fff19037589 */ /* 0x001e2200000e0000 */
[----:B------:R-:W-:Y:S02]  /*16c70*/  LOP3.LUT R6, R33, 0x40, RZ, 0xfc, !PT ;  /* 0x0000004021067812 */ /* 0x000fe400078efcff */
[----:B------:R-:W-:Y:S01]  /*16c80*/  ISETP.LT.OR P4, PT, R5, 0x1, P3 ;  /* 0x000000010500780c */ /* 0x000fe20001f81670 */
[----:B------:R-:W-:Y:S01]  /*16c90*/  SHFL.IDX PT, R9, R25, 0x2, 0x181f ;  /* 0x00581f0019097f89 */ /* 0x000fe200000e0000 */
[----:B------:R-:W-:Y:S02]  /*16ca0*/  ISETP.GE.AND P2, PT, R6, UR4, PT ;  /* 0x0000000406007c0c */ /* 0x000fe4000bf46270 */
[----:B------:R-:W-:-:S02]  /*16cb0*/  LEA R0, R7, R22, 0x1 ;  /* 0x0000001607007211 */ /* 0x000fc400078e08ff */
        /* <DEDUP_REMOVED lines=48> */
.L_x_2637:
        /* <DEDUP_REMOVED lines=15> */
.L_x_2535:
        /* <DEDUP_REMOVED lines=10> */
.L_x_2536:
[----:B------:R1:W-:Y:S01]  /*17150*/  SYNCS.ARRIVE.TRANS64.A1T0 RZ, [R4+URZ+0x38850], RZ ;  /* 0x038850ff04ff79a7 */ /* 0x0003e2000810003f */
[----:B------:R-:W-:-:S05]  /*17160*/  VIADD R27, R27, 0x1 ;  /* 0x000000011b1b7836 */ /* 0x000fca0000000000 */
[----:B------:R-:W-:-:S04]  /*17170*/  ISETP.NE.AND P0, PT, R27, 0x2, PT ;  /* 0x000000021b00780c */ /* 0x000fc80003f05270 */
[----:B0-----:R-:W-:Y:S02]  /*17180*/  SEL R3, RZ, 0x1, P0 ;  /* 0x00000001ff037807 */ /* 0x001fe40000000000 */
[----:B------:R-:W-:Y:S02]  /*17190*/  SEL R27, R27, RZ, P0 ;  /* 0x000000ff1b1b7207 */ /* 0x000fe40000000000 */
[----:B-1----:R-:W-:-:S07]  /*171a0*/  LOP3.LUT R28, R28, R3, RZ, 0x3c, !PT ;  /* 0x000000031c1c7212 */ /* 0x002fce00078e3cff */
.L_x_2491:
[----:B------:R-:W-:Y:S05]  /*171b0*/  BSYNC B7 ;  /* 0x0000000000077941 */ /* 0x000fea0003800000 */
.L_x_2489:
[----:B------:R-:W-:-:S13]  /*171c0*/  LOP3.LUT P0, RZ, R23, 0x200, RZ, 0xc0, !PT ;  /* 0x0000020017ff7812 */ /* 0x000fda000780c0ff */
[----:B------:R-:W-:Y:S05]  /*171d0*/  @!P0 BRA `(.L_x_2537) ;  /* 0x0000000000248947 */ /* 0x000fea0003800000 */
[----:B------:R-:W-:Y:S05]  /*171e0*/  WARPSYNC.ALL ;  /* 0x0000000000007948 */ /* 0x000fea0003800000 */
[----:B------:R-:W0:Y:S08]  /*171f0*/  S2UR UR5, SR_CgaCtaId ;  /* 0x00000000000579c3 */ /* 0x000e300000008800 */
[----:B------:R-:W-:Y:S06]  /*17200*/  BAR.SYNC.DEFER_BLOCKING 0x5, 0x180 ;  /* 0x0146000000007b1d */ /* 0x000fec0000010000 */
[----:B------:R-:W-:-:S02]  /*17210*/  UMOV UR4, 0x400 ;  /* 0x0000040000047882 */ /* 0x000fc40000000000 */
[----:B0-----:R-:W-:-:S06]  /*17220*/  ULEA UR4, UR5, UR4, 0x18 ;  /* 0x0000000405047291 */ /* 0x001fcc000f8ec03f */
[----:B------:R-:W-:-:S05]  /*17230*/  MOV R22, UR4 ;  /* 0x0000000400167c02 */ /* 0x000fca0008000f00 */
[----:B------:R0:W1:Y:S01]  /*17240*/  LDS.128 R16, [R22+0x388d0] ;  /* 0x0388d00016107984 */ /* 0x0000620000000c00 */
[----:B------:R-:W-:Y:S06]  /*17250*/  BAR.ARV 0x4, 0x180 ;  /* 0x0106000000007b1d */ /* 0x000fec0000002000 */
[----:B------:R-:W-:Y:S05]  /*17260*/  BRA `(.L_x_2538) ;  /* 0x0000000800cc7947 */ /* 0x000fea0003800000 */
.L_x_2537:
[----:B------:R-:W0:Y:S01]  /*17270*/  S2R R0, SR_TID.X ;  /* 0x0000000000007919 */ /* 0x000e220000002100 */
[----:B------:R-:W-:Y:S01]  /*17280*/  UMOV UR4, 0xffffffff ;  /* 0xffffffff00047882 */ /* 0x000fe20000000000 */
[----:B0-----:R-:W-:-:S04]  /*17290*/  LOP3.LUT R8, R0, 0x1f, RZ, 0xc0, !PT ;  /* 0x0000001f00087812 */ /* 0x001fc800078ec0ff */
[----:B------:R-:W-:Y:S01]  /*172a0*/  ISETP.NE.AND P0, PT, R8, 0x1f, PT ;  /* 0x0000001f0800780c */ /* 0x000fe20003f05270 */
[----:B------:R-:W-:-:S12]  /*172b0*/  BRA.DIV UR4, `(.L_x_2539) ;  /* 0x0000003e04287947 */ /* 0x000fd8000b800000 */
[----:B------:R-:W-:Y:S01]  /*172c0*/  IMAD.IADD R5, R19, 0x1, R8 ;  /* 0x0000000113057824 */ /* 0x000fe200078e0208 */
[----:B------:R-:W-:-:S04]  /*172d0*/  ULDC UR4, c[0x0][0xc3c] ;  /* 0x00030f0000047ab9 */ /* 0x000fc80000000800 */
[----:B------:R-:W-:-:S13]  /*172e0*/  ISETP.GE.OR P1, PT, R5, UR4, !P0 ;  /* 0x0000000405007c0c */ /* 0x000fda000c726670 */
[----:B------:R-:W0:Y:S02]  /*172f0*/  @!P1 LDC.64 R2, c[0x0][0xc80] ;  /* 0x00032000ff029b82 */ /* 0x000e240000000a00 */
[----:B0-----:R-:W-:-:S06]  /*17300*/  @!P1 IMAD.WIDE R2, R5, 0x4, R2 ;  /* 0x0000000405029825 */ /* 0x001fcc00078e0202 */
        /* <DEDUP_REMOVED lines=25> */
[----:B------:R0:W1:Y:S02]  /*174a0*/  SHFL.IDX PT, R14, R6, 0x1f, 0x1f ;  /* 0x03e01f00060e7f89 */ /* 0x00006400000e0000 */
.L_x_2647:
[----:B------:R-:W-:Y:S02]  /*174b0*/  ULDC UR4, c[0x0][0xc38] ;  /* 0x00030e0000047ab9 */ /* 0x000fe40000000800 */
[----:B------:R-:W-:-:S04]  /*174c0*/  IMAD.U32 R7, RZ, RZ, UR4 ;  /* 0x00000004ff077e24 */ /* 0x000fc8000f8e00ff */
[----:B-1----:R-:W-:-:S04]  /*174d0*/  IMAD R14, R14, R7, RZ ;  /* 0x000000070e0e7224 */ /* 0x002fc800078e02ff */
[----:B------:R-:W-:-:S05]  /*174e0*/  IMAD.IADD R9, R4, 0x1, R14 ;  /* 0x0000000104097824 */ /* 0x000fca00078e020e */
[----:B------:R-:W-:-:S13]  /*174f0*/  ISETP.GT.AND P6, PT, R9, R0, PT ;  /* 0x000000000900720c */ /* 0x000fda0003fc4270 */
[----:B------:R-:W-:Y:S05]  /*17500*/  @P6 BRA `(.L_x_2540) ;  /* 0x00000000009c6947 */ /* 0x000fea0003800000 */
.L_x_2545:
        /* <DEDUP_REMOVED lines=14> */
.L_x_2543:
[----:B------:R-:W-:Y:S05]  /*175f0*/  BSYNC B0 ;  /* 0x0000000000007941 */ /* 0x000fea0003800000 */
.L_x_2542:
[----:B------:R-:W-:-:S03]  /*17600*/  UMOV UR4, 0xffffffff ;  /* 0xffffffff00047882 */ /* 0x000fc60000000000 */
[----:B------:R-:W-:Y:S05]  /*17610*/  BRA.DIV UR4, `(.L_x_2544) ;  /* 0x0000003e04747947 */ /* 0x000fea000b800000 */
[----:B-----5:R-:W2:Y:S02]  /*17620*/  SHFL.UP PT, R14, R5, 0x1, RZ ;  /* 0x04200000050e7989 */ /* 0x020ea400000e00ff */
        /* <DEDUP_REMOVED lines=13> */
[----:B0-----:R-:W-:-:S05]  /*17700*/  IMAD.IADD R6, R4, 0x1, R7 ;  /* 0x0000000104067824 */ /* 0x001fca00078e0207 */
[----:B------:R0:W1:Y:S02]  /*17710*/  SHFL.IDX PT, R14, R6, 0x1f, 0x1f ;  /* 0x03e01f00060e7f89 */ /* 0x00006400000e0000 */
.L_x_2655:
[----:B------:R-:W-:Y:S02]  /*17720*/  ULDC UR4, c[0x0][0xc38] ;  /* 0x00030e0000047ab9 */ /* 0x000fe40000000800 */
[----:B------:R-:W-:-:S04]  /*17730*/  IMAD.U32 R7, RZ, RZ, UR4 ;  /* 0x00000004ff077e24 */ /* 0x000fc8000f8e00ff */
[----:B-1----:R-:W-:-:S04]  /*17740*/  IMAD R14, R14, R7, RZ ;  /* 0x000000070e0e7224 */ /* 0x002fc800078e02ff */
[----:B------:R-:W-:-:S05]  /*17750*/  IMAD.IADD R9, R14, 0x1, R9 ;  /* 0x000000010e097824 */ /* 0x000fca00078e0209 */
[----:B------:R-:W-:-:S13]  /*17760*/  ISETP.GT.AND P6, PT, R9, R0, PT ;  /* 0x000000000900720c */ /* 0x000fda0003fc4270 */
[----:B------:R-:W-:Y:S05]  /*17770*/  @!P6 BRA `(.L_x_2545) ;  /* 0xfffffffc0064e947 */ /* 0x000fea000383ffff */
.L_x_2540:
        /* <DEDUP_REMOVED lines=8> */
.L_x_2659:
[----:B------:R-:W-:Y:S01]  /*17800*/  ISETP.NE.AND P0, PT, R2, RZ, PT ;  /* 0x000000ff0200720c */ /* 0x000fe20003f05270 */
[----:B------:R-:W-:-:S12]  /*17810*/  IMAD.MOV.U32 R14, RZ, RZ, RZ ;  /* 0x000000ffff0e7224 */ /* 0x000fd800078e00ff */
[----:B------:R-:W-:Y:S05]  /*17820*/  @!P0 BRA `(.L_x_2547) ;  /* 0x0000000000108947 */ /* 0x000fea0003800000 */
[----:B------:R-:W-:Y:S01]  /*17830*/  UMOV UR4, 0xffffffff ;  /* 0xffffffff00047882 */ /* 0x000fe20000000000 */
[----:B------:R-:W-:Y:S02]  /*17840*/  VIADD R12, R4, 0xffffffff ;  /* 0xffffffff040c7836 */ /* 0x000fe40000000000 */
[----:B------:R-:W-:Y:S05]  /*17850*/  BRA.DIV UR4, `(.L_x_2548) ;  /* 0x0000003e04e87947 */ /* 0x000fea000b800000 */
[----:B------:R3:W4:Y:S02]  /*17860*/  SHFL.IDX PT, R14, R6, R12, 0x1f ;  /* 0x00001f0c060e7589 */ /* 0x00072400000e0000 */
.L_x_2547:
[----:B------:R-:W5:Y:S01]  /*17870*/  LDC.64 R2, c[0x0][0xc90] ;  /* 0x00032400ff027b82 */ /* 0x000f620000000a00 */
[----:B------:R-:W-:-:S04]  /*17880*/  IMAD.IADD R19, R4, 0x1, R19 ;  /* 0x0000000104137824 */ /* 0x000fc800078e0213 */
[----:B-----5:R-:W-:-:S05]  /*17890*/  IMAD.WIDE R2, R19, 0x4, R2 ;  /* 0x0000000413027825 */ /* 0x020fca00078e0202 */
[----:B0--3--:R0:W1:Y:S01]  /*178a0*/  LDG.E R6, desc[UR38][R2.64] ;  /* 0x0000002602067981 */ /* 0x009062000c1e1900 */
[----:B----4-:R-:W-:Y:S02]  /*178b0*/  IMAD R16, R14, R7, R16 ;  /* 0x000000070e107224 */ /* 0x010fe400078e0210 */
[----:B0-----:R-:W-:Y:S02]  /*178c0*/  IMAD.MOV.U32 R2, RZ, RZ, RZ ;  /* 0x000000ffff027224 */ /* 0x001fe400078e00ff */
[----:B-12---:R-:W-:-:S05]  /*178d0*/  IMAD R4, R5, R6, RZ ;  /* 0x0000000605047224 */ /* 0x006fca00078e02ff */
[----:B------:R-:W-:-:S04]  /*178e0*/  IABS R8, R4 ;  /* 0x0000000400087213 */ /* 0x000fc80000000000 */
[----:B------:R-:W0:Y:S08]  /*178f0*/  I2F.RP R10, R8 ;  /* 0x00000008000a7306 */ /* 0x000e300000209400 */
[----:B0-----:R-:W0:Y:S02]  /*17900*/  MUFU.RCP R10, R10 ;  /* 0x0000000a000a7308 */ /* 0x001e240000001000 */
[----:B0-----:R-:W-:-:S06]  /*17910*/  VIADD R11, R10, 0xffffffe ;  /* 0x0ffffffe0a0b7836 */ /* 0x001fcc0000000000 */
[----:B------:R-:W0:Y:S02]  /*17920*/  F2I.FTZ.U32.TRUNC.NTZ R3, R11 ;  /* 0x0000000b00037305 */ /* 0x000e24000021f000 */
[----:B0-----:R-:W-:-:S04]  /*17930*/  IMAD.MOV R9, RZ, RZ, -R3 ;  /* 0x000000ffff097224 */ /* 0x001fc800078e0a03 */
        /* <DEDUP_REMOVED lines=28> */
[----:B0-----:R-:W-:-:S06]  /*17b00*/  IADD3 R3, R8, 0xffffffe, RZ ;  /* 0x0ffffffe08037810 */ /* 0x001fcc0007ffe0ff */
        /* <DEDUP_REMOVED lines=16> */
[----:B------:R-:W-:-:S05]  /*17c10*/  @P0 IADD3 R2, R2, 0x1, RZ ;  /* 0x0000000102020810 */ /* 0x000fca0007ffe0ff */
[----:B------:R-:W-:Y:S01]  /*17c20*/  @!P2 IMAD.MOV R2, RZ, RZ, -R2 ;  /* 0x000000ffff02a224 */ /* 0x000fe200078e0a02 */
[----:B------:R-:W-:Y:S01]  /*17c30*/  @!P1 LOP3.LUT R2, RZ, R6, RZ, 0x33, !PT ;  /* 0x00000006ff029212 */ /* 0x000fe200078e33ff */
[----:B------:R-:W-:-:S04]  /*17c40*/  IMAD.MOV R6, RZ, RZ, -R6 ;  /* 0x000000ffff067224 */ /* 0x000fc800078e0a06 */
[----:B------:R-:W-:Y:S01]  /*17c50*/  IMAD R18, R2, R6, R9 ;  /* 0x0000000602127224 */ /* 0x000fe200078e0209 */
[----:B------:R-:W-:-:S05]  /*17c60*/  LOP3.LUT R2, RZ, R2, RZ, 0x33, !PT ;  /* 0x00000002ff027212 */ /* 0x000fca00078e33ff */
[----:B------:R-:W-:Y:S01]  /*17c70*/  IMAD.IADD R17, R5, 0x1, R2 ;  /* 0x0000000105117824 */ /* 0x000fe200078e0202 */
[----:B------:R-:W-:Y:S06]  /*17c80*/  BRA `(.L_x_2549) ;  /* 0x00000000001c7947 */ /* 0x000fec0003800000 */
.L_x_2541:
[----:B------:R-:W-:Y:S01]  /*17c90*/  UMOV UR4, URZ ;  /* 0x0000003f00047c82 */ /* 0x000fe20008000000 */
[----:B------:R-:W-:Y:S01]  /*17ca0*/  UMOV UR5, URZ ;  /* 0x0000003f00057c82 */ /* 0x000fe20008000000 */
[----:B------:R-:W-:Y:S01]  /*17cb0*/  ULDC UR6, c[0x0][0xc3c] ;  /* 0x00030f0000067ab9 */ /* 0x000fe20000000800 */
[----:B------:R-:W-:Y:S01]  /*17cc0*/  IMAD.MOV.U32 R16, RZ, RZ, R0 ;  /* 0x000000ffff107224 */ /* 0x000fe200078e0000 */
[----:B------:R-:W-:Y:S01]  /*17cd0*/  MOV R18, UR5 ;  /* 0x0000000500127c02 */ /* 0x000fe20008000f00 */
[----:B------:R-:W-:Y:S02]  /*17ce0*/  IMAD.U32 R17, RZ, RZ, UR4 ;  /* 0x00000004ff117e24 */ /* 0x000fe4000f8e00ff */
[----:B------:R-:W-:-:S07]  /*17cf0*/  IMAD.U32 R19, RZ, RZ, UR6 ;  /* 0x00000006ff137e24 */ /* 0x000fce000f8e00ff */
.L_x_2549:
[----:B------:R-:W1:Y:S01]  /*17d00*/  S2R R0, SR_TID.X ;  /* 0x0000000000007919 */ /* 0x000e620000002100 */
        /* <DEDUP_REMOVED lines=9> */
.L_x_2538:
[----:B------:R-:W-:Y:S02]  /*17da0*/  ULDC UR4, c[0x0][0xc3c] ;  /* 0x00030f0000047ab9 */ /* 0x000fe40000000800 */
[----:B-1----:R-:W-:-:S13]  /*17db0*/  ISETP.GE.AND P0, PT, R19, UR4, PT ;  /* 0x0000000413007c0c */ /* 0x002fda000bf06270 */
[----:B------:R-:W-:Y:S05]  /*17dc0*/  @!P0 BRA `(.L_x_2550) ;  /* 0xffffffb400808947 */ /* 0x000fea000383ffff */
[----:B------:R-:W-:Y:S05]  /*17dd0*/  BSYNC B8 ;  /* 0x0000000000087941 */ /* 0x000fea0003800000 */
.L_x_2485:
[----:B-1----:R-:W3:Y:S01]  /*17de0*/  LDL.LU R0, [R1+0x28] ;  /* 0x0000280001007983 */ /* 0x002ee20000300800 */
[----:B------:R-:W-:Y:S01]  /*17df0*/  BSSY B0, `(.L_x_2551) ;  /* 0x000000b000007945 */ /* 0x000fe20003800000 */
[----:B------:R-:W1:Y:S01]  /*17e00*/  S2R R5, SR_CgaCtaId ;  /* 0x0000000000057919 */ /* 0x000e620000008800 */
[----:B---3--:R-:W-:-:S05]  /*17e10*/  VIADD R0, R0, 0x1 ;  /* 0x0000000100007836 */ /* 0x008fca0000000000 */
        /* <DEDUP_REMOVED lines=8> */
.L_x_2662:
[----:B------:R-:W-:Y:S05]  /*17ea0*/  BSYNC B0 ;  /* 0x0000000000007941 */ /* 0x000fea0003800000 */
.L_x_2551:
[----:B------:R-:W-:-:S03]  /*17eb0*/  UMOV UR4, 0xffffffff ;  /* 0xffffffff00047882 */ /* 0x000fc60000000000 */
[----:B------:R-:W-:Y:S05]  /*17ec0*/  BRA.DIV UR4, `(.L_x_2553) ;  /* 0x0000003a04847947 */ /* 0x000fea000b800000 */
[----:B-1----:R-:W1:Y:S02]  /*17ed0*/  S2R R0, SR_TID.X ;  /* 0x0000000000007919 */ /* 0x002e640000002100 */
[----:B-1----:R-:W-:-:S04]  /*17ee0*/  SHF.R.U32.HI R0, RZ, 0x5, R0 ;  /* 0x00000005ff007819 */ /* 0x002fc80000011600 */
[----:B------:R-:W-:-:S05]  /*17ef0*/  LOP3.LUT R0, R0, 0x3, RZ, 0xc0, !PT ;  /* 0x0000000300007812 */ /* 0x000fca00078ec0ff */
[----:B------:R1:W3:Y:S02]  /*17f00*/  SHFL.IDX PT, R14, R0, RZ, 0x1f ;  /* 0x00001fff000e7589 */ /* 0x0002e400000e0000 */
.L_x_2665:
[----:B---3--:R-:W-:Y:S01]  /*17f10*/  ISETP.NE.AND P0, PT, R14, RZ, PT ;  /* 0x000000ff0e00720c */ /* 0x008fe20003f05270 */
[----:B------:R-:W-:-:S12]  /*17f20*/  BSSY B0, `(.L_x_2554) ;  /* 0x0000026000007945 */ /* 0x000fd80003800000 */
[----:B------:R-:W-:Y:S05]  /*17f30*/  @P0 BRA `(.L_x_2555) ;  /* 0x0000000000900947 */ /* 0x000fea0003800000 */
[----:B------:R-:W-:-:S03]  /*17f40*/  UMOV UR4, 0xffffffff ;  /* 0xffffffff00047882 */ /* 0x000fc60000000000 */
[----:B------:R-:W-:Y:S05]  /*17f50*/  BRA.DIV UR4, `(.L_x_2556) ;  /* 0x0000003a04947947 */ /* 0x000fea000b800000 */
[----:B------:R-:W-:-:S13]  /*17f60*/  ELECT P6, URZ, PT ;  /* 0x00000000003f782f */ /* 0x000fda00038c0000 */
.L_x_2668:
[----:B------:R-:W-:Y:S05]  /*17f70*/  @!P6 BRA `(.L_x_2555) ;  /* 0x000000000080e947 */ /* 0x000fea0003800000 */
[----:B-1----:R-:W3:Y:S02]  /*17f80*/  LDL R0, [R1+0x2c] ;  /* 0x00002c0001007983 */ /* 0x002ee40000100800 */
[----:B---3--:R-:W-:-:S13]  /*17f90*/  R2UR UR4, R0 ;  /* 0x00000000000472ca */ /* 0x008fda00000e0000 */
[----:B------:R-:W-:-:S06]  /*17fa0*/  ULOP3.LUT UR4, UR4, 0x2, URZ, 0xfc, !UPT ;  /* 0x0000000204047892 */ /* 0x000fcc000f8efc3f */
[----:B------:R-:W-:-:S05]  /*17fb0*/  IMAD.U32 R0, RZ, RZ, UR4 ;  /* 0x00000004ff007e24 */ /* 0x000fca000f8e00ff */
[----:B------:R-:W-:-:S13]  /*17fc0*/  ISETP.NE.AND P0, PT, R0, 0x3, PT ;  /* 0x000000030000780c */ /* 0x000fda0003f05270 */
[----:B------:R-:W-:Y:S05]  /*17fd0*/  @!P0 BRA `(.L_x_2557) ;  /* 0x0000000000048947 */ /* 0x000fea0003800000 */
[----:B------:R-:W-:Y:S01]  /*17fe0*/  BPT.TRAP 0x1 ;  /* 0x000000040000795c */ /* 0x000fe20000300000 */
.L_x_2557:
[C---:B------:R-:W-:Y:S01]  /*17ff0*/  IMAD R5, R27.reuse, 0x8, R4 ;  /* 0x000000081b057824 */ /* 0x040fe200078e0204 */
[----:B------:R-:W-:Y:S01]  /*18000*/  SHF.L.U32 R0, R28, 0x1f, RZ ;  /* 0x0000001f1c007819 */ /* 0x000fe200000006ff */
[----:B------:R-:W-:-:S03]  /*18010*/  VIADD R27, R27, 0x1 ;  /* 0x000000011b1b7836 */ /* 0x000fc60000000000 */
[----:B------:R-:W1:Y:S02]  /*18020*/  SYNCS.PHASECHK.TRANS64.TRYWAIT P1, [R5+URZ+0x38840], R0 ;  /* 0x03884000050075a7 */ /* 0x000e64000802017f */
[----:B------:R-:W-:-:S04]  /*18030*/  ISETP.NE.AND P2, PT, R27, 0x2, PT ;  /* 0x000000021b00780c */ /* 0x000fc80003f45270 */
[----:B------:R-:W-:Y:S01]  /*18040*/  SEL R3, RZ, 0x1, P2 ;  /* 0x00000001ff037807 */ /* 0x000fe20001000000 */
[----:B-1----:R-:W-:Y:S08]  /*18050*/  @!P1 BRA `(.L_x_2558) ;  /* 0x0000003800749947 */ /* 0x002ff00003800000 */
.L_x_2669:
[----:B------:R-:W-:Y:S02]  /*18060*/  SEL R27, R27, RZ, P2 ;  /* 0x000000ff1b1b7207 */ /* 0x000fe40001000000 */
[----:B------:R-:W-:Y:S01]  /*18070*/  LOP3.LUT R2, R28, R3, RZ, 0x3c, !PT ;  /* 0x000000031c027212 */ /* 0x000fe200078e3cff */
[----:B------:R-:W-:Y:S06]  /*18080*/  @!P0 BRA `(.L_x_2559) ;  /* 0x0000000000048947 */ /* 0x000fec0003800000 */
[----:B------:R-:W-:Y:S01]  /*18090*/  BPT.TRAP 0x1 ;  /* 0x000000040000795c */ /* 0x000fe20000300000 */
.L_x_2559:
[----:B------:R-:W-:Y:S02]  /*180a0*/  LEA R27, R27, R4, 0x3 ;  /* 0x000000041b1b7211 */ /* 0x000fe400078e18ff */
[----:B------:R-:W-:-:S04]  /*180b0*/  SHF.L.U32 R2, R2, 0x1f, RZ ;  /* 0x0000001f02027819 */ /* 0x000fc800000006ff */
[----:B------:R-:W3:Y:S02]  /*180c0*/  SYNCS.PHASECHK.TRANS64.TRYWAIT P1, [R27+URZ+0x38840], R2 ;  /* 0x038840021b0075a7 */ /* 0x000ee4000802017f */
[----:B---3--:R-:W-:Y:S05]  /*180d0*/  @!P1 BRA `(.L_x_2560) ;  /* 0x0000003800689947 */ /* 0x008fea0003800000 */
.L_x_2670:
[----:B------:R-:W-:Y:S05]  /*180e0*/  @!P0 BRA `(.L_x_2561) ;  /* 0x0000000000048947 */ /* 0x000fea0003800000 */
[----:B------:R-:W-:Y:S01]  /*180f0*/  BPT.TRAP 0x1 ;  /* 0x000000040000795c */ /* 0x000fe20000300000 */
.L_x_2561:
[----:B------:R-:W4:Y:S02]  /*18100*/  SYNCS.PHASECHK.TRANS64.TRYWAIT P1, [R5+URZ+0x38860], R0 ;  /* 0x03886000050075a7 */ /* 0x000f24000802017f */
[----:B----4-:R-:W-:Y:S05]  /*18110*/  @!P1 BRA `(.L_x_2562) ;  /* 0x00000038006c9947 */ /* 0x010fea0003800000 */
.L_x_2671:
[----:B------:R-:W-:Y:S05]  /*18120*/  @!P0 BRA `(.L_x_2563) ;  /* 0x0000000000048947 */ /* 0x000fea0003800000 */
[----:B------:R-:W-:Y:S01]  /*18130*/  BPT.TRAP 0x1 ;  /* 0x000000040000795c */ /* 0x000fe20000300000 */
.L_x_2563:
[----:B------:R0:W0:Y:S02]  /*18140*/  SYNCS.PHASECHK.TRANS64.TRYWAIT P0, [R27+URZ+0x38860], R2 ;  /* 0x038860021b0075a7 */ /* 0x000024000800017f */
[----:B0-----:R-:W-:Y:S05]  /*18150*/  @!P0 NANOSLEEP.SYNCS 0x989680 ;  /* 0x009896800000895d */ /* 0x001fea0003900000 */
[----:B------:R-:W0:Y:S02]  /*18160*/  @!P0 SYNCS.PHASECHK.TRANS64 P0, [R27+URZ+0x38860], R2 ;  /* 0x038860021b0085a7 */ /* 0x000e24000800007f */
[----:B0-----:R-:W-:Y:S05]  /*18170*/  @!P0 BRA `(.L_x_2563) ;  /* 0xfffffffc00f08947 */ /* 0x001fea000383ffff */
.L_x_2555:
[----:B------:R-:W-:Y:S05]  /*18180*/  BSYNC B0 ;  /* 0x0000000000007941 */ /* 0x000fea0003800000 */
.L_x_2554:
[----:B------:R-:W-:Y:S05]  /*18190*/  EXIT ;  /* 0x000000000000794d */ /* 0x000fea0003800000 */
.L_x_2421:
[----:B------:R-:W-:-:S13]  /*181a0*/  R2UR UR4, R16 ;  /* 0x00000000100472ca */ /* 0x000fda00000e0000 */
[----:B0-----:R-:W-:-:S04]  /*181b0*/  IMAD.U32 R3, RZ, RZ, UR4 ;  /* 0x00000004ff037e24 */ /* 0x001fc8000f8e00ff */
[----:B------:R0:W1:Y:S03]  /*181c0*/  SYNCS.PHASECHK.TRANS64.TRYWAIT P1, [R3+URZ+0x38800], R0 ;  /* 0x03880000030075a7 */ /* 0x000066000802017f */
[----:B-1----:R-:W-:Y:S05]  /*181d0*/  @!P1 NANOSLEEP.SYNCS 0x989680 ;  /* 0x009896800000995d */ /* 0x002fea0003900000 */
[----:B------:R-:W1:Y:S02]  /*181e0*/  @!P1 SYNCS.PHASECHK.TRANS64 P1, [R3+URZ+0x38800], R0 ;  /* 0x03880000030095a7 */ /* 0x000e64000802007f */
[----:B-1----:R-:W-:Y:S05]  /*181f0*/  @!P1 BRA `(.L_x_2421) ;  /* 0xfffffffc00e89947 */ /* 0x002fea000383ffff */
[----:B------:R-:W-:Y:S05]  /*18200*/  BRA `(.L_x_2564) ;  /* 0xfffffe98006c7947 */ /* 0x000fea000383ffff */
.L_x_2425:
[----:B-1----:R1:W2:Y:S02]  /*18210*/  SYNCS.PHASECHK.TRANS64.TRYWAIT P1, [R0+URZ+0x38830], R3 ;  /* 0x03883003000075a7 */ /* 0x0022a4000802017f */
[----:B--2---:R-:W-:Y:S05]  /*18220*/  @!P1 NANOSLEEP.SYNCS 0x989680 ;  /* 0x009896800000995d */ /* 0x004fea0003900000 */
[----:B------:R-:W2:Y:S02]  /*18230*/  @!P1 SYNCS.PHASECHK.TRANS64 P1, [R0+URZ+0x38830], R3 ;  /* 0x03883003000095a7 */ /* 0x000ea4000802007f */
[----:B--2---:R-:W-:Y:S05]  /*18240*/  @!P1 BRA `(.L_x_2425) ;  /* 0xfffffffc00f09947 */ /* 0x004fea000383ffff */
[----:B------:R-:W-:Y:S05]  /*18250*/  BRA `(.L_x_2424) ;  /* 0xfffffe9800907947 */ /* 0x000fea000383ffff */
.L_x_2431:
[----:B------:R-:W-:-:S13]  /*18260*/  R2UR UR4, R3 ;  /* 0x00000000030472ca */ /* 0x000fda00000e0000 */
[----:B-1----:R-:W-:-:S04]  /*18270*/  IMAD.U32 R153, RZ, RZ, UR4 ;  /* 0x00000004ff997e24 */ /* 0x002fc8000f8e00ff */
[----:B------:R1:W2:Y:S03]  /*18280*/  SYNCS.PHASECHK.TRANS64.TRYWAIT P1, [R153+URZ+0x38830], R4 ;  /* 0x03883004990075a7 */ /* 0x0002a6000802017f */
[----:B--2---:R-:W-:Y:S05]  /*18290*/  @!P1 NANOSLEEP.SYNCS 0x989680 ;  /* 0x009896800000995d */ /* 0x004fea0003900000 */
[----:B------:R-:W2:Y:S02]  /*182a0*/  @!P1 SYNCS.PHASECHK.TRANS64 P1, [R153+URZ+0x38830], R4 ;  /* 0x03883004990095a7 */ /* 0x000ea4000802007f */
[----:B--2---:R-:W-:Y:S05]  /*182b0*/  @!P1 BRA `(.L_x_2431) ;  /* 0xfffffffc00e89947 */ /* 0x004fea000383ffff */
[----:B------:R-:W-:Y:S05]  /*182c0*/  BRA `(.L_x_2430) ;  /* 0xfffffedc003c7947 */ /* 0x000fea000383ffff */
.L_x_2435:
[----:B--2---:R-:W-:-:S04]  /*182d0*/  IMAD.U32 R2, RZ, RZ, UR4 ;  /* 0x00000004ff027e24 */ /* 0x004fc8000f8e00ff */
[----:B------:R2:W3:Y:S03]  /*182e0*/  SYNCS.PHASECHK.TRANS64.TRYWAIT P1, [R2+URZ+0x38850], R0 ;  /* 0x03885000020075a7 */ /* 0x0004e6000802017f */
[----:B---3--:R-:W-:Y:S05]  /*182f0*/  @!P1 NANOSLEEP.SYNCS 0x989680 ;  /* 0x009896800000995d */ /* 0x008fea0003900000 */
[----:B------:R-:W3:Y:S02]  /*18300*/  @!P1 SYNCS.PHASECHK.TRANS64 P1, [R2+URZ+0x38850], R0 ;  /* 0x03885000020095a7 */ /* 0x000ee4000802007f */
[----:B---3--:R-:W-:Y:S05]  /*18310*/  @!P1 BRA `(.L_x_2435) ;  /* 0xfffffffc00ec9947 */ /* 0x008fea000383ffff */
[----:B------:R-:W-:Y:S05]  /*18320*/  BRA `(.L_x_2434) ;  /* 0xffffff0000907947 */ /* 0x000fea000383ffff */
.L_x_2443:
[----:B-1----:R-:W-:-:S04]  /*18330*/  IMAD.U32 R4, RZ, RZ, UR4 ;  /* 0x00000004ff047e24 */ /* 0x002fc8000f8e00ff */
[----:B------:R1:W2:Y:S03]  /*18340*/  SYNCS.PHASECHK.TRANS64.TRYWAIT P1, [R4+URZ+0x38830], R3 ;  /* 0x03883003040075a7 */ /* 0x0002a6000802017f */
[----:B--2---:R-:W-:Y:S05]  /*18350*/  @!P1 NANOSLEEP.SYNCS 0x989680 ;  /* 0x009896800000995d */ /* 0x004fea0003900000 */
[----:B------:R-:W2:Y:S02]  /*18360*/  @!P1 SYNCS.PHASECHK.TRANS64 P1, [R4+URZ+0x38830], R3 ;  /* 0x03883003040095a7 */ /* 0x000ea4000802007f */
[----:B--2---:R-:W-:Y:S05]  /*18370*/  @!P1 BRA `(.L_x_2443) ;  /* 0xfffffffc00ec9947 */ /* 0x004fea000383ffff */
[----:B------:R-:W-:Y:S05]  /*18380*/  BRA `(.L_x_2442) ;  /* 0xffffff1c00d47947 */ /* 0x000fea000383ffff */
.L_x_2447:
[----:B---3--:R-:W-:-:S04]  /*18390*/  IMAD.U32 R2, RZ, RZ, UR4 ;  /* 0x00000004ff027e24 */ /* 0x008fc8000f8e00ff */
[----:B------:R3:W4:Y:S03]  /*183a0*/  SYNCS.PHASECHK.TRANS64.TRYWAIT P1, [R2+URZ+0x38850], R0 ;  /* 0x03885000020075a7 */ /* 0x000726000802017f */
[----:B----4-:R-:W-:Y:S05]  /*183b0*/  @!P1 NANOSLEEP.SYNCS 0x989680 ;  /* 0x009896800000995d */ /* 0x010fea0003900000 */
[----:B------:R-:W4:Y:S02]  /*183c0*/  @!P1 SYNCS.PHASECHK.TRANS64 P1, [R2+URZ+0x38850], R0 ;  /* 0x03885000020095a7 */ /* 0x000f24000802007f */
[----:B----4-:R-:W-:Y:S05]  /*183d0*/  @!P1 BRA `(.L_x_2447) ;  /* 0xfffffffc00ec9947 */ /* 0x010fea000383ffff */
[----:B------:R-:W-:Y:S05]  /*183e0*/  BRA `(.L_x_2446) ;  /* 0xffffff4800247947 */ /* 0x000fea000383ffff */
.L_x_2454:
[----:B-1----:R-:W-:-:S04]  /*183f0*/  IMAD.U32 R7, RZ, RZ, UR8 ;  /* 0x00000008ff077e24 */ /* 0x002fc8000f8e00ff */
[----:B------:R1:W2:Y:S03]  /*18400*/  SYNCS.PHASECHK.TRANS64.TRYWAIT P1, [R7+URZ+0x38850], R0 ;  /* 0x03885000070075a7 */ /* 0x0002a6000802017f */
[----:B--2---:R-:W-:Y:S05]  /*18410*/  @!P1 NANOSLEEP.SYNCS 0x989680 ;  /* 0x009896800000995d */ /* 0x004fea0003900000 */
[----:B------:R-:W2:Y:S02]  /*18420*/  @!P1 SYNCS.PHASECHK.TRANS64 P1, [R7+URZ+0x38850], R0 ;  /* 0x03885000070095a7 */ /* 0x000ea4000802007f */
[----:B--2---:R-:W-:Y:S05]  /*18430*/  @!P1 BRA `(.L_x_2454) ;  /* 0xfffffffc00ec9947 */ /* 0x004fea000383ffff */
[----:B------:R-:W-:Y:S05]  /*18440*/  BRA `(.L_x_2453) ;  /* 0xffffff64007c7947 */ /* 0x000fea000383ffff */
.L_x_2497:
[----:B------:R-:W0:Y:S01]  /*18450*/  S2R R2, SR_TID.X ;  /* 0x0000000000027919 */ /* 0x000e220000002100 */
[----:B------:R-:W-:Y:S01]  /*18460*/  BSSY B0, `(.L_x_2565) ;  /* 0x000000a000007945 */ /* 0x000fe20003800000 */
[----:B------:R-:W-:Y:S02]  /*18470*/  IMAD.MOV.U32 R12, RZ, RZ, RZ ;  /* 0x000000ffff0c7224 */ /* 0x000fe400078e00ff */
[----:B------:R-:W-:Y:S02]  /*18480*/  IMAD.MOV.U32 R11, RZ, RZ, 0x1f ;  /* 0x0000001fff0b7424 */ /* 0x000fe400078e00ff */
[----:B------:R-:W-:Y:S01]  /*18490*/  IMAD.MOV.U32 R15, RZ, RZ, -0x1 ;  /* 0xffffffffff0f7424 */ /* 0x000fe200078e00ff */
[----:B0-----:R-:W-:-:S04]  /*184a0*/  SHF.R.U32.HI R2, RZ, 0x5, R2 ;  /* 0x00000005ff027819 */ /* 0x001fc80000011602 */
[----:B------:R-:W-:-:S04]  /*184b0*/  LOP3.LUT R2, R2, 0x3, RZ, 0xc0, !PT ;  /* 0x0000000302027812 */ /* 0x000fc800078ec0ff */
[----:B------:R-:W-:-:S07]  /*184c0*/  MOV R13, R2 ;  /* 0x00000002000d7202 */ /* 0x000fce0000000f00 */
[----:B-----5:R-:W-:Y:S05]  /*184d0*/  WARPSYNC.COLLECTIVE R15, `(.L_x_2566) ;  /* 0x000000000f087348 */ /* 0x020fea0003c00000 */
[----:B------:R0:W1:Y:S02]  /*184e0*/  SHFL.IDX P6, R14, R13, R12, R11 ;  /* 0x0000000c0d0e7389 */ /* 0x00006400000c000b */
[----:B01---5:R-:W-:Y:S01]  /*184f0*/  ENDCOLLECTIVE ;  /* 0x000000000000791b */ /* 0x023fe20003800000 */
.L_x_2566:
[----:B------:R-:W-:Y:S05]  /*18500*/  BSYNC B0 ;  /* 0x0000000000007941 */ /* 0x000fea0003800000 */
.L_x_2565:
[----:B------:R-:W-:Y:S05]  /*18510*/  BRA `(.L_x_2567) ;  /* 0xffffffb800b07947 */ /* 0x000fea000383ffff */
.L_x_2500:
[----:B0-----:R0:W1:Y:S02]  /*18520*/  SYNCS.PHASECHK.TRANS64.TRYWAIT P0, [R5+URZ+0x38840], R2 ;  /* 0x03884002050075a7 */ /* 0x001064000800017f */
[----:B-1----:R-:W-:Y:S05]  /*18530*/  @!P0 NANOSLEEP.SYNCS 0x989680 ;  /* 0x009896800000895d */ /* 0x002fea0003900000 */
[----:B------:R-:W1:Y:S02]  /*18540*/  @!P0 SYNCS.PHASECHK.TRANS64 P0, [R5+URZ+0x38840], R2 ;  /* 0x03884002050085a7 */ /* 0x000e64000800007f */
[----:B-1----:R-:W-:Y:S05]  /*18550*/  @!P0 BRA `(.L_x_2500) ;  /* 0xfffffffc00f08947 */ /* 0x002fea000383ffff */
[----:B------:R-:W-:Y:S05]  /*18560*/  BRA `(.L_x_2568) ;  /* 0xffffffbc00b47947 */ /* 0x000fea000383ffff */
.L_x_2501:
        /* <DEDUP_REMOVED lines=8> */
.L_x_2570:
[----:B------:R-:W-:Y:S05]  /*185f0*/  BSYNC B0 ;  /* 0x0000000000007941 */ /* 0x000fea0003800000 */
.L_x_2569:
        /* <DEDUP_REMOVED lines=13> */
.L_x_2571:
[----:B------:R-:W-:Y:S02]  /*186d0*/  IMAD.MOV.U32 R13, RZ, RZ, R6 ;  /* 0x000000ffff0d7224 */ /* 0x000fe400078e0006 */
[----:B------:R-:W-:Y:S02]  /*186e0*/  IMAD.MOV.U32 R12, RZ, RZ, 0x1 ;  /* 0x00000001ff0c7424 */ /* 0x000fe400078e00ff */
[----:B------:R-:W-:-:S07]  /*186f0*/  IMAD.MOV.U32 R3, RZ, RZ, R14 ;  /* 0x000000ffff037224 */ /* 0x000fce00078e000e */
[----:B------:R-:W-:Y:S05]  /*18700*/  WARPSYNC.COLLECTIVE R15, `(.L_x_2572) ;  /* 0x000000000f087348 */ /* 0x000fea0003c00000 */
[----:B------:R0:W1:Y:S02]  /*18710*/  SHFL.IDX P6, R14, R13, R12, R11 ;  /* 0x0000000c0d0e7389 */ /* 0x00006400000c000b */
[----:B01----:R-:W-:Y:S01]  /*18720*/  ENDCOLLECTIVE ;  /* 0x000000000000791b */ /* 0x003fe20003800000 */
.L_x_2572:
[----:B------:R-:W-:-:S04]  /*18730*/  @P0 LEA R3, P1, R33, R3, 0x1 ;  /* 0x0000000321030211 */ /* 0x000fc800078208ff */
[----:B------:R-:W-:-:S04]  /*18740*/  @P0 IADD3.X R2, RZ, R2, RZ, P1, !PT ;  /* 0x00000002ff020210 */ /* 0x000fc80000ffe4ff */
[----:B------:R-:W-:Y:S01]  /*18750*/  @P0 LOP3.LUT R3, R3, R2, RZ, 0x3c, !PT ;  /* 0x0000000203030212 */ /* 0x000fe200078e3cff */
[----:B------:R-:W-:-:S03]  /*18760*/  IMAD.MOV.U32 R13, RZ, RZ, R0 ;  /* 0x000000ffff0d7224 */ /* 0x000fc600078e0000 */
[----:B------:R-:W-:-:S04]  /*18770*/  @P0 LOP3.LUT R2, R3, R2, RZ, 0x3c, !PT ;  /* 0x0000000203020212 */ /* 0x000fc800078e3cff */
[----:B------:R-:W-:Y:S01]  /*18780*/  @P0 LOP3.LUT R3, R3, R2, RZ, 0x3c, !PT ;  /* 0x0000000203030212 */ /* 0x000fe200078e3cff */
[----:B------:R-:W-:-:S04]  /*18790*/  IMAD.MOV.U32 R8, RZ, RZ, R14 ;  /* 0x000000ffff087224 */ /* 0x000fc800078e000e */
[----:B------:R-:W-:Y:S01]  /*187a0*/  @!PT LDS RZ, [RZ] ;  /* 0x00000000fffff984 */ /* 0x000fe20000000800 */
[----:B------:R-:W-:Y:S01]  /*187b0*/  @!PT LDS RZ, [RZ] ;  /* 0x00000000fffff984 */ /* 0x000fe20000000800 */
[----:B------:R-:W-:Y:S01]  /*187c0*/  @!PT LDS RZ, [RZ] ;  /* 0x00000000fffff984 */ /* 0x000fe20000000800 */
[----:B------:R0:W-:Y:S03]  /*187d0*/  @P0 LDGSTS.E.BYPASS.LTC128B.128 [R9+0x24400], desc[UR38][R2.64], !P5 ;  /* 0x2440000002090fae */ /* 0x0001e6000e901d66 */
[----:B0-----:R-:W-:Y:S05]  /*187e0*/  WARPSYNC.COLLECTIVE R15, `(.L_x_2573) ;  /* 0x000000000f087348 */ /* 0x001fea0003c00000 */
[----:B------:R1:W2:Y:S02]  /*187f0*/  SHFL.IDX P6, R14, R13, R12, R11 ;  /* 0x0000000c0d0e7389 */ /* 0x0002a400000c000b */
[----:B012---:R-:W-:Y:S01]  /*18800*/  ENDCOLLECTIVE ;  /* 0x000000000000791b */ /* 0x007fe20003800000 */
.L_x_2573:
[----:B------:R-:W-:Y:S01]  /*18810*/  @!PT LDS RZ, [RZ] ;  /* 0x00000000fffff984 */ /* 0x000fe20000000800 */
[----:B------:R-:W-:Y:S01]  /*18820*/  @!PT LDS RZ, [RZ] ;  /* 0x00000000fffff984 */ /* 0x000fe20000000800 */
[----:B------:R-:W-:Y:S01]  /*18830*/  @!PT LDS RZ, [RZ] ;  /* 0x00000000fffff984 */ /* 0x000fe20000000800 */
[----:B------:R-:W-:Y:S04]  /*18840*/  @P0 LDGSTS.E.BYPASS.LTC128B.128 [R9+0x26c00], desc[UR38][R2.64+0x80], !P4 ;  /* 0x26c0008002090fae */ /* 0x000fe8000e101d66 */
[----:B------:R-:W-:Y:S04]  /*18850*/  @P0 LDGSTS.E.BYPASS.LTC128B.128 [R9+0x29400], desc[UR38][R2.64+0x100], !P3 ;  /* 0x2940010002090fae */ /* 0x000fe8000d901d66 */
[----:B------:R0:W-:Y:S01]  /*18860*/  @P0 LDGSTS.E.BYPASS.LTC128B.128 [R9+0x2bc00], desc[UR38][R2.64+0x180], !P2 ;  /* 0x2bc0018002090fae */ /* 0x0001e2000d101d66 */
[----:B------:R-:W-:Y:S01]  /*18870*/  ISETP.GE.AND P0, PT, R4, 0x11, PT ;  /* 0x000000110400780c */ /* 0x000fe20003f06270 */
[----:B------:R-:W-:-:S02]  /*18880*/  IMAD.MOV.U32 R13, RZ, RZ, R6 ;  /* 0x000000ffff0d7224 */ /* 0x000fc400078e0006 */
[----:B------:R-:W-:Y:S01]  /*18890*/  IMAD.MOV.U32 R12, RZ, RZ, 0x2 ;  /* 0x00000002ff0c7424 */ /* 0x000fe200078e00ff */
[----:B0-----:R-:W-:-:S09]  /*188a0*/  MOV R2, R14 ;  /* 0x0000000e00027202 */ /* 0x001fd20000000f00 */
[----:B------:R-:W-:Y:S05]  /*188b0*/  WARPSYNC.COLLECTIVE R15, `(.L_x_2574) ;  /* 0x000000000f087348 */ /* 0x000fea0003c00000 */
[----:B------:R0:W1:Y:S02]  /*188c0*/  SHFL.IDX P6, R14, R13, R12, R11 ;  /* 0x0000000c0d0e7389 */ /* 0x00006400000c000b */
[----:B01----:R-:W-:Y:S01]  /*188d0*/  ENDCOLLECTIVE ;  /* 0x000000000000791b */ /* 0x003fe20003800000 */
.L_x_2574:
[----:B------:R-:W-:Y:S01]  /*188e0*/  @P0 IMAD R21, R7, 0x2, R22 ;  /* 0x0000000207150824 */ /* 0x000fe200078e0216 */
[----:B------:R-:W-:-:S05]  /*188f0*/  @P0 LEA R2, P1, R33, R2, 0x1 ;  /* 0x0000000221020211 */ /* 0x000fca00078208ff */
[----:B------:R-:W-:-:S05]  /*18900*/  @P0 IMAD.X R3, RZ, RZ, R8, P1 ;  /* 0x000000ffff030224 */ /* 0x000fca00008e0608 */
[----:B------:R-:W-:Y:S01]  /*18910*/  @!PT LDS RZ, [RZ] ;  /* 0x00000000fffff984 */ /* 0x000fe20000000800 */
[----:B------:R-:W-:Y:S01]  /*18920*/  @!PT LDS RZ, [RZ] ;  /* 0x00000000fffff984 */ /* 0x000fe20000000800 */
[----:B------:R-:W-:Y:S01]  /*18930*/  @!PT LDS RZ, [RZ] ;  /* 0x00000000fffff984 */ /* 0x000fe20000000800 */
[----:B------:R0:W-:Y:S01]  /*18940*/  @P0 LDGSTS.E.BYPASS.LTC128B.128 [R21+0x24c00], desc[UR38][R2.64], !P5 ;  /* 0x24c0000002150fae */ /* 0x0001e2000e901d66 */
[----:B------:R-:W-:-:S03]  /*18950*/  MOV R13, R0 ;  /* 0x00000000000d7202 */ /* 0x000fc60000000f00 */
        /* <DEDUP_REMOVED lines=8> */
.L_x_2575:
[----:B------:R-:W-:Y:S02]  /*189e0*/  @P0 IMAD R9, R7, 0x2, R22 ;  /* 0x0000000207090824 */ /* 0x000fe400078e0216 */
[----:B------:R-:W-:Y:S02]  /*189f0*/  IMAD.MOV.U32 R13, RZ, RZ, R6 ;  /* 0x000000ffff0d7224 */ /* 0x000fe400078e0006 */
[----:B------:R-:W-:Y:S02]  /*18a00*/  IMAD.MOV.U32 R12, RZ, RZ, 0x3 ;  /* 0x00000003ff0c7424 */ /* 0x000fe400078e00ff */
[----:B------:R-:W-:-:S07]  /*18a10*/  IMAD.MOV.U32 R2, RZ, RZ, R14 ;  /* 0x000000ffff027224 */ /* 0x000fce00078e000e */
[----:B------:R-:W-:Y:S05]  /*18a20*/  WARPSYNC.COLLECTIVE R15, `(.L_x_2576) ;  /* 0x000000000f087348 */ /* 0x000fea0003c00000 */
[----:B------:R0:W1:Y:S02]  /*18a30*/  SHFL.IDX P6, R14, R13, R12, R11 ;  /* 0x0000000c0d0e7389 */ /* 0x00006400000c000b */
[----:B01----:R-:W-:Y:S01]  /*18a40*/  ENDCOLLECTIVE ;  /* 0x000000000000791b */ /* 0x003fe20003800000 */
.L_x_2576:
        /* <DEDUP_REMOVED lines=15> */
.L_x_2577:
[----:B------:R-:W-:Y:S02]  /*18b40*/  @P0 IMAD R21, R7, 0x2, R22 ;  /* 0x0000000207150824 */ /* 0x000fe400078e0216 */
[----:B------:R-:W-:Y:S01]  /*18b50*/  IMAD.MOV.U32 R13, RZ, RZ, R6 ;  /* 0x000000ffff0d7224 */ /* 0x000fe200078e0006 */
[----:B------:R-:W-:Y:S01]  /*18b60*/  MOV R12, 0x4 ;  /* 0x00000004000c7802 */ /* 0x000fe20000000f00 */
[----:B------:R-:W-:-:S07]  /*18b70*/  IMAD.MOV.U32 R2, RZ, RZ, R14 ;  /* 0x000000ffff027224 */ /* 0x000fce00078e000e */
[----:B------:R-:W-:Y:S05]  /*18b80*/  WARPSYNC.COLLECTIVE R15, `(.L_x_2578) ;  /* 0x000000000f087348 */ /* 0x000fea0003c00000 */
[----:B------:R0:W1:Y:S02]  /*18b90*/  SHFL.IDX P6, R14, R13, R12, R11 ;  /* 0x0000000c0d0e7389 */ /* 0x00006400000c000b */
[----:B01----:R-:W-:Y:S01]  /*18ba0*/  ENDCOLLECTIVE ;  /* 0x000000000000791b */ /* 0x003fe20003800000 */
.L_x_2578:
        /* <DEDUP_REMOVED lines=14> */
.L_x_2579:
[----:B------:R-:W-:Y:S01]  /*18c90*/  IMAD.MOV.U32 R0, RZ, RZ, R14 ;  /* 0x000000ffff007224 */ /* 0x000fe200078e000e */
[----:B------:R-:W-:Y:S06]  /*18ca0*/  BRA `(.L_x_2580) ;  /* 0xffffffbc00187947 */ /* 0x000fec000383ffff */
.L_x_2508:
[----:B------:R-:W-:Y:S01]  /*18cb0*/  IMAD.MOV.U32 R13, RZ, RZ, R0 ;  /* 0x000000ffff0d7224 */ /* 0x000fe200078e0000 */
[----:B------:R-:W-:Y:S01]  /*18cc0*/  MOV R11, 0x181f ;  /* 0x0000181f000b7802 */ /* 0x000fe20000000f00 */
[----:B------:R-:W-:Y:S02]  /*18cd0*/  IMAD.MOV.U32 R12, RZ, RZ, RZ ;  /* 0x000000ffff0c7224 */ /* 0x000fe400078e00ff */
[----:B------:R-:W-:Y:S02]  /*18ce0*/  IMAD.MOV.U32 R15, RZ, RZ, -0x1 ;  /* 0xffffffffff0f7424 */ /* 0x000fe400078e00ff */
[----:B-----5:R-:W-:Y:S02]  /*18cf0*/  IMAD R5, R9, R5, RZ ;  /* 0x0000000509057224 */ /* 0x020fe400078e02ff */
[----:B------:R-:W-:-:S07]  /*18d00*/  IMAD R17, R17, 0x80, R8 ;  /* 0x0000008011117824 */ /* 0x000fce00078e0208 */
[----:B------:R-:W-:Y:S05]  /*18d10*/  WARPSYNC.COLLECTIVE R15, `(.L_x_2581) ;  /* 0x000000000f087348 */ /* 0x000fea0003c00000 */
[----:B------:R0:W1:Y:S02]  /*18d20*/  SHFL.IDX P6, R14, R13, R12, R11 ;  /* 0x0000000c0d0e7389 */ /* 0x00006400000c000b */
[----:B01----:R-:W-:Y:S01]  /*18d30*/  ENDCOLLECTIVE ;  /* 0x000000000000791b */ /* 0x003fe20003800000 */
.L_x_2581:
[C---:B------:R-:W-:Y:S01]  /*18d40*/  VIADD R6, R17.reuse, 0x10 ;  /* 0x0000001011067836 */ /* 0x040fe20000000000 */
[----:B------:R-:W-:Y:S01]  /*18d50*/  ISETP.GE.AND P0, PT, R17, R5, PT ;  /* 0x000000051100720c */ /* 0x000fe20003f06270 */
[----:B------:R-:W-:Y:S02]  /*18d60*/  IMAD.MOV.U32 R13, RZ, RZ, R4 ;  /* 0x000000ffff0d7224 */ /* 0x000fe400078e0004 */
[----:B------:R-:W-:-:S10]  /*18d70*/  IMAD.MOV.U32 R2, RZ, RZ, R14 ;  /* 0x000000ffff027224 */ /* 0x000fd400078e000e */
[----:B------:R-:W-:Y:S05]  /*18d80*/  WARPSYNC.COLLECTIVE R15, `(.L_x_2582) ;  /* 0x000000000f087348 */ /* 0x000fea0003c00000 */
[----:B------:R0:W1:Y:S02]  /*18d90*/  SHFL.IDX P6, R14, R13, R12, R11 ;  /* 0x0000000c0d0e7389 */ /* 0x00006400000c000b */
[----:B01----:R-:W-:Y:S01]  /*18da0*/  ENDCOLLECTIVE ;  /* 0x000000000000791b */ /* 0x003fe20003800000 */
.L_x_2582:
        /* <DEDUP_REMOVED lines=8> */
.L_x_2583:
        /* <DEDUP_REMOVED lines=9> */
[----:B------:R-:W-:Y:S02]  /*18ec0*/  VIADD R6, R17, 0x20 ;  /* 0x0000002011067836 */ /* 0x000fe40000000000 */
[----:B0-----:R-:W-:-:S10]  /*18ed0*/  IMAD.MOV.U32 R2, RZ, RZ, R14 ;  /* 0x000000ffff027224 */ /* 0x001fd400078e000e */
[----:B------:R-:W-:Y:S05]  /*18ee0*/  WARPSYNC.COLLECTIVE R15, `(.L_x_2584) ;  /* 0x000000000f087348 */ /* 0x000fea0003c00000 */
[----:B------:R0:W1:Y:S02]  /*18ef0*/  SHFL.IDX P6, R14, R13, R12, R11 ;  /* 0x0000000c0d0e7389 */ /* 0x00006400000c000b */
[----:B01----:R-:W-:Y:S01]  /*18f00*/  ENDCOLLECTIVE ;  /* 0x000000000000791b */ /* 0x003fe20003800000 */
.L_x_2584:
        /* <DEDUP_REMOVED lines=8> */
.L_x_2585:
[----:B------:R-:W-:-:S05]  /*18f90*/  @!P0 IMAD.MOV.U32 R3, RZ, RZ, R7 ;  /* 0x000000ffff038224 */ /* 0x000fca00078e0007 */
        /* <DEDUP_REMOVED lines=9> */
[----:B------:R-:W-:Y:S01]  /*19030*/  VIADD R6, R17, 0x30 ;  /* 0x0000003011067836 */ /* 0x000fe20000000000 */
[----:B0-----:R-:W-:-:S11]  /*19040*/  MOV R2, R14 ;  /* 0x0000000e00027202 */ /* 0x001fd60000000f00 */
[----:B------:R-:W-:Y:S05]  /*19050*/  WARPSYNC.COLLECTIVE R15, `(.L_x_2586) ;  /* 0x000000000f087348 */ /* 0x000fea0003c00000 */
[----:B------:R0:W1:Y:S02]  /*19060*/  SHFL.IDX P6, R14, R13, R12, R11 ;  /* 0x0000000c0d0e7389 */ /* 0x00006400000c000b */
[----:B01----:R-:W-:Y:S01]  /*19070*/  ENDCOLLECTIVE ;  /* 0x000000000000791b */ /* 0x003fe20003800000 */
.L_x_2586:
        /* <DEDUP_REMOVED lines=8> */
.L_x_2587:
        /* <DEDUP_REMOVED lines=10> */
[----:B------:R-:W-:Y:S02]  /*191a0*/  VIADD R6, R17, 0x40 ;  /* 0x0000004011067836 */ /* 0x000fe40000000000 */
[----:B0-----:R-:W-:-:S10]  /*191b0*/  IMAD.MOV.U32 R2, RZ, RZ, R14 ;  /* 0x000000ffff027224 */ /* 0x001fd400078e000e */
[----:B------:R-:W-:Y:S05]  /*191c0*/  WARPSYNC.COLLECTIVE R15, `(.L_x_2588) ;  /* 0x000000000f087348 */ /* 0x000fea0003c00000 */
[----:B------:R0:W1:Y:S02]  /*191d0*/  SHFL.IDX P6, R14, R13, R12, R11 ;  /* 0x0000000c0d0e7389 */ /* 0x00006400000c000b */
[----:B01----:R-:W-:Y:S01]  /*191e0*/  ENDCOLLECTIVE ;  /* 0x000000000000791b */ /* 0x003fe20003800000 */
.L_x_2588:
        /* <DEDUP_REMOVED lines=8> */
.L_x_2589:
[----:B------:R-:W-:-:S05]  /*19270*/  @!P0 MOV R3, R7 ;  /* 0x0000000700038202 */ /* 0x000fca0000000f00 */
        /* <DEDUP_REMOVED lines=14> */
.L_x_2590:
        /* <DEDUP_REMOVED lines=8> */
.L_x_2591:
        /* <DEDUP_REMOVED lines=15> */
.L_x_2592:
        /* <DEDUP_REMOVED lines=8> */
.L_x_2593:
        /* <DEDUP_REMOVED lines=14> */
.L_x_2594:
        /* <DEDUP_REMOVED lines=8> */
.L_x_2595:
[----:B------:R-:W-:-:S05]  /*196b0*/  @!P0 MOV R3, R7 ;  /* 0x0000000700038202 */ /* 0x000fca0000000f00 */
        /* <DEDUP_REMOVED lines=12> */
.L_x_2596:
[----:B------:R-:W-:Y:S05]  /*19780*/  BRA `(.L_x_2597) ;  /* 0xffffffbc00ac7947 */ /* 0x000fea000383ffff */
.L_x_2513:
[----:B0-----:R0:W2:Y:S02]  /*19790*/  SYNCS.PHASECHK.TRANS64.TRYWAIT P0, [R22+URZ+0x38820], R3 ;  /* 0x03882003160075a7 */ /* 0x0010a4000800017f */
[----:B--2---:R-:W-:Y:S05]  /*197a0*/  @!P0 NANOSLEEP.SYNCS 0x989680 ;  /* 0x009896800000895d */ /* 0x004fea0003900000 */
[----:B------:R-:W2:Y:S02]  /*197b0*/  @!P0 SYNCS.PHASECHK.TRANS64 P0, [R22+URZ+0x38820], R3 ;  /* 0x03882003160085a7 */ /* 0x000ea4000800007f */
[----:B--2---:R-:W-:Y:S05]  /*197c0*/  @!P0 BRA `(.L_x_2513) ;  /* 0xfffffffc00f08947 */ /* 0x004fea000383ffff */
[----:B------:R-:W-:Y:S05]  /*197d0*/  BRA `(.L_x_2598) ;  /* 0xffffffc000207947 */ /* 0x000fea000383ffff */
.L_x_2518:
[----:B0-----:R0:W1:Y:S02]  /*197e0*/  SYNCS.PHASECHK.TRANS64.TRYWAIT P0, [R6+URZ+0x38840], R3 ;  /* 0x03884003060075a7 */ /* 0x001064000800017f */
[----:B-1----:R-:W-:Y:S05]  /*197f0*/  @!P0 NANOSLEEP.SYNCS 0x989680 ;  /* 0x009896800000895d */ /* 0x002fea0003900000 */
[----:B------:R-:W1:Y:S02]  /*19800*/  @!P0 SYNCS.PHASECHK.TRANS64 P0, [R6+URZ+0x38840], R3 ;  /* 0x03884003060085a7 */ /* 0x000e64000800007f */
[----:B-1----:R-:W-:Y:S05]  /*19810*/  @!P0 BRA `(.L_x_2518) ;  /* 0xfffffffc00f08947 */ /* 0x002fea000383ffff */
[----:B------:R-:W-:Y:S05]  /*19820*/  BRA `(.L_x_2599) ;  /* 0xffffffc400087947 */ /* 0x000fea000383ffff */
.L_x_2519:
        /* <DEDUP_REMOVED lines=8> */
.L_x_2601:
[----:B------:R-:W-:Y:S05]  /*198b0*/  BSYNC B1 ;  /* 0x0000000000017941 */ /* 0x000fea0003800000 */
.L_x_2600:
[----:B------:R-:W-:Y:S01]  /*198c0*/  IMAD.MOV.U32 R13, RZ, RZ, R8 ;  /* 0x000000ffff0d7224 */ /* 0x000fe200078e0008 */
[----:B------:R-:W-:Y:S01]  /*198d0*/  MOV R11, 0x181f ;  /* 0x0000181f000b7802 */ /* 0x000fe20000000f00 */
[----:B------:R-:W-:Y:S01]  /*198e0*/  IMAD.MOV.U32 R12, RZ, RZ, RZ ;  /* 0x000000ffff0c7224 */ /* 0x000fe200078e00ff */
        /* <DEDUP_REMOVED lines=8> */
.L_x_2602:
        /* <DEDUP_REMOVED lines=14> */
.L_x_2603:
        /* <DEDUP_REMOVED lines=14> */
.L_x_2604:
[----:B------:R-:W-:Y:S01]  /*19b30*/  MOV R13, R10 ;  /* 0x0000000a000d7202 */ /* 0x000fe20000000f00 */
[----:B------:R-:W-:Y:S02]  /*19b40*/  IMAD.MOV.U32 R12, RZ, RZ, 0x2 ;  /* 0x00000002ff0c7424 */ /* 0x000fe400078e00ff */
[----:B------:R-:W-:-:S07]  /*19b50*/  IMAD.MOV.U32 R2, RZ, RZ, R14 ;  /* 0x000000ffff027224 */ /* 0x000fce00078e000e */
[----:B------:R-:W-:Y:S05]  /*19b60*/  WARPSYNC.COLLECTIVE R15, `(.L_x_2605) ;  /* 0x000000000f087348 */ /* 0x000fea0003c00000 */
[----:B------:R0:W1:Y:S02]  /*19b70*/  SHFL.IDX P6, R14, R13, R12, R11 ;  /* 0x0000000c0d0e7389 */ /* 0x00006400000c000b */
[----:B01----:R-:W-:Y:S01]  /*19b80*/  ENDCOLLECTIVE ;  /* 0x000000000000791b */ /* 0x003fe20003800000 */
.L_x_2605:
        /* <DEDUP_REMOVED lines=14> */
.L_x_2606:
[----:B------:R-:W-:Y:S01]  /*19c70*/  MOV R13, R10 ;  /* 0x0000000a000d7202 */ /* 0x000fe20000000f00 */
[----:B------:R-:W-:Y:S02]  /*19c80*/  IMAD.MOV.U32 R12, RZ, RZ, 0x3 ;  /* 0x00000003ff0c7424 */ /* 0x000fe400078e00ff */
[----:B------:R-:W-:-:S07]  /*19c90*/  IMAD.MOV.U32 R2, RZ, RZ, R14 ;  /* 0x000000ffff027224 */ /* 0x000fce00078e000e */
[----:B------:R-:W-:Y:S05]  /*19ca0*/  WARPSYNC.COLLECTIVE R15, `(.L_x_2607) ;  /* 0x000000000f087348 */ /* 0x000fea0003c00000 */
[----:B------:R0:W1:Y:S02]  /*19cb0*/  SHFL.IDX P6, R14, R13, R12, R11 ;  /* 0x0000000c0d0e7389 */ /* 0x00006400000c000b */
[----:B01----:R-:W-:Y:S01]  /*19cc0*/  ENDCOLLECTIVE ;  /* 0x000000000000791b */ /* 0x003fe20003800000 */
.L_x_2607:
        /* <DEDUP_REMOVED lines=14> */
.L_x_2608:
[----:B------:R-:W-:Y:S01]  /*19db0*/  MOV R13, R10 ;  /* 0x0000000a000d7202 */ /* 0x000fe20000000f00 */
[----:B------:R-:W-:Y:S02]  /*19dc0*/  IMAD.MOV.U32 R12, RZ, RZ, 0x4 ;  /* 0x00000004ff0c7424 */ /* 0x000fe400078e00ff */
[----:B------:R-:W-:-:S07]  /*19dd0*/  IMAD.MOV.U32 R2, RZ, RZ, R14 ;  /* 0x000000ffff027224 */ /* 0x000fce00078e000e */
[----:B------:R-:W-:Y:S05]  /*19de0*/  WARPSYNC.COLLECTIVE R15, `(.L_x_2609) ;  /* 0x000000000f087348 */ /* 0x000fea0003c00000 */
[----:B------:R0:W1:Y:S02]  /*19df0*/  SHFL.IDX P6, R14, R13, R12, R11 ;  /* 0x0000000c0d0e7389 */ /* 0x00006400000c000b */
[----:B01----:R-:W-:Y:S01]  /*19e00*/  ENDCOLLECTIVE ;  /* 0x000000000000791b */ /* 0x003fe20003800000 */
.L_x_2609:
        /* <DEDUP_REMOVED lines=17> */
.L_x_2610:
[----:B------:R-:W-:Y:S01]  /*19f20*/  IMAD.MOV.U32 R2, RZ, RZ, R14 ;  /* 0x000000ffff027224 */ /* 0x000fe200078e000e */
[----:B------:R-:W-:Y:S06]  /*19f30*/  BRA `(.L_x_2611) ;  /* 0xffffffc0005c7947 */ /* 0x000fec000383ffff */
.L_x_2524:
[----:B-1----:R1:W2:Y:S02]  /*19f40*/  SYNCS.PHASECHK.TRANS64.TRYWAIT P0, [R6+URZ+0x38860], R2 ;  /* 0x03886002060075a7 */ /* 0x0022a4000800017f */
[----:B--2---:R-:W-:Y:S05]  /*19f50*/  @!P0 NANOSLEEP.SYNCS 0x989680 ;  /* 0x009896800000895d */ /* 0x004fea0003900000 */
[----:B------:R-:W2:Y:S02]  /*19f60*/  @!P0 SYNCS.PHASECHK.TRANS64 P0, [R6+URZ+0x38860], R2 ;  /* 0x03886002060085a7 */ /* 0x000ea4000800007f */
[----:B--2---:R-:W-:Y:S05]  /*19f70*/  @!P0 BRA `(.L_x_2524) ;  /* 0xfffffffc00f08947 */ /* 0x004fea000383ffff */
[----:B------:R-:W-:Y:S05]  /*19f80*/  BRA `(.L_x_2612) ;  /* 0xffffffc000d47947 */ /* 0x000fea000383ffff */
.L_x_2525:
[----:B------:R-:W-:Y:S01]  /*19f90*/  BSSY B1, `(.L_x_2613) ;  /* 0x0000008000017945 */ /* 0x000fe20003800000 */
[----:B------:R-:W-:Y:S01]  /*19fa0*/  IMAD.MOV.U32 R13, RZ, RZ, R25 ;  /* 0x000000ffff0d7224 */ /* 0x000fe200078e0019 */
[----:B------:R-:W-:Y:S01]  /*19fb0*/  MOV R12, RZ ;  /* 0x000000ff000c7202 */ /* 0x000fe20000000f00 */
[----:B------:R-:W-:Y:S02]  /*19fc0*/  IMAD.MOV.U32 R11, RZ, RZ, 0x181f ;  /* 0x0000181fff0b7424 */ /* 0x000fe400078e00ff */
[----:B------:R-:W-:-:S07]  /*19fd0*/  IMAD.MOV.U32 R15, RZ, RZ, -0x1 ;  /* 0xffffffffff0f7424 */ /* 0x000fce00078e00ff */
[----:B-1----:R-:W-:Y:S05]  /*19fe0*/  WARPSYNC.COLLECTIVE R15, `(.L_x_2614) ;  /* 0x000000000f087348 */ /* 0x002fea0003c00000 */
[----:B------:R0:W2:Y:S02]  /*19ff0*/  SHFL.IDX P6, R14, R13, R12, R11 ;  /* 0x0000000c0d0e7389 */ /* 0x0000a400000c000b */
[----:B012---:R-:W-:Y:S01]  /*1a000*/  ENDCOLLECTIVE ;  /* 0x000000000000791b */ /* 0x007fe20003800000 */
.L_x_2614:
[----:B------:R-:W-:Y:S05]  /*1a010*/  BSYNC B1 ;  /* 0x0000000000017941 */ /* 0x000fea0003800000 */
.L_x_2613:
        /* <DEDUP_REMOVED lines=9> */
.L_x_2615:
[----:B------:R-:W-:Y:S01]  /*1a0b0*/  IMAD.MOV.U32 R13, RZ, RZ, R25 ;  /* 0x000000ffff0d7224 */ /* 0x000fe200078e0019 */
[----:B------:R-:W-:Y:S01]  /*1a0c0*/  MOV R12, 0x1 ;  /* 0x00000001000c7802 */ /* 0x000fe20000000f00 */
[----:B------:R-:W-:-:S07]  /*1a0d0*/  IMAD.MOV.U32 R2, RZ, RZ, R14 ;  /* 0x000000ffff027224 */ /* 0x000fce00078e000e */
[----:B------:R-:W-:Y:S05]  /*1a0e0*/  WARPSYNC.COLLECTIVE R15, `(.L_x_2616) ;  /* 0x000000000f087348 */ /* 0x000fea0003c00000 */
[----:B------:R0:W1:Y:S02]  /*1a0f0*/  SHFL.IDX P6, R14, R13, R12, R11 ;  /* 0x0000000c0d0e7389 */ /* 0x00006400000c000b */
[----:B01----:R-:W-:Y:S01]  /*1a100*/  ENDCOLLECTIVE ;  /* 0x000000000000791b */ /* 0x003fe20003800000 */
.L_x_2616:
        /* <DEDUP_REMOVED lines=18> */
.L_x_2617:
[----:B------:R-:W-:Y:S01]  /*1a230*/  IMAD.MOV.U32 R13, RZ, RZ, R25 ;  /* 0x000000ffff0d7224 */ /* 0x000fe200078e0019 */
[----:B------:R-:W-:Y:S01]  /*1a240*/  MOV R12, 0x2 ;  /* 0x00000002000c7802 */ /* 0x000fe20000000f00 */
[----:B------:R-:W-:-:S07]  /*1a250*/  IMAD.MOV.U32 R2, RZ, RZ, R14 ;  /* 0x000000ffff027224 */ /* 0x000fce00078e000e */
[----:B------:R-:W-:Y:S05]  /*1a260*/  WARPSYNC.COLLECTIVE R15, `(.L_x_2618) ;  /* 0x000000000f087348 */ /* 0x000fea0003c00000 */
[----:B------:R0:W1:Y:S02]  /*1a270*/  SHFL.IDX P6, R14, R13, R12, R11 ;  /* 0x0000000c0d0e7389 */ /* 0x00006400000c000b */
[----:B01----:R-:W-:Y:S01]  /*1a280*/  ENDCOLLECTIVE ;  /* 0x000000000000791b */ /* 0x003fe20003800000 */
.L_x_2618:
        /* <DEDUP_REMOVED lines=18> */
.L_x_2619:
[----:B------:R-:W-:Y:S01]  /*1a3b0*/  IMAD.MOV.U32 R13, RZ, RZ, R25 ;  /* 0x000000ffff0d7224 */ /* 0x000fe200078e0019 */
[----:B------:R-:W-:Y:S01]  /*1a3c0*/  MOV R12, 0x3 ;  /* 0x00000003000c7802 */ /* 0x000fe20000000f00 */
[----:B------:R-:W-:-:S07]  /*1a3d0*/  IMAD.MOV.U32 R2, RZ, RZ, R14 ;  /* 0x000000ffff027224 */ /* 0x000fce00078e000e */
[----:B------:R-:W-:Y:S05]  /*1a3e0*/  WARPSYNC.COLLECTIVE R15, `(.L_x_2620) ;  /* 0x000000000f087348 */ /* 0x000fea0003c00000 */
[----:B------:R0:W1:Y:S02]  /*1a3f0*/  SHFL.IDX P6, R14, R13, R12, R11 ;  /* 0x0000000c0d0e7389 */ /* 0x00006400000c000b */
[----:B01----:R-:W-:Y:S01]  /*1a400*/  ENDCOLLECTIVE ;  /* 0x000000000000791b */ /* 0x003fe20003800000 */
.L_x_2620:
        /* <DEDUP_REMOVED lines=18> */
.L_x_2621:
[----:B------:R-:W-:Y:S01]  /*1a530*/  IMAD.MOV.U32 R13, RZ, RZ, R25 ;  /* 0x000000ffff0d7224 */ /* 0x000fe200078e0019 */
[----:B------:R-:W-:Y:S01]  /*1a540*/  MOV R12, 0x4 ;  /* 0x00000004000c7802 */ /* 0x000fe20000000f00 */
[----:B------:R-:W-:-:S07]  /*1a550*/  IMAD.MOV.U32 R2, RZ, RZ, R14 ;  /* 0x000000ffff027224 */ /* 0x000fce00078e000e */
[----:B------:R-:W-:Y:S05]  /*1a560*/  WARPSYNC.COLLECTIVE R15, `(.L_x_2622) ;  /* 0x000000000f087348 */ /* 0x000fea0003c00000 */
[----:B------:R0:W1:Y:S02]  /*1a570*/  SHFL.IDX P6, R14, R13, R12, R11 ;  /* 0x0000000c0d0e7389 */ /* 0x00006400000c000b */
[----:B01----:R-:W-:Y:S01]  /*1a580*/  ENDCOLLECTIVE ;  /* 0x000000000000791b */ /* 0x003fe20003800000 */
.L_x_2622:
        /* <DEDUP_REMOVED lines=13> */
.L_x_2623:
        /* <DEDUP_REMOVED lines=9> */
.L_x_2533:
[----:B0-----:R0:W2:Y:S02]  /*1a6f0*/  SYNCS.PHASECHK.TRANS64.TRYWAIT P0, [R4+URZ+0x38860], R3 ;  /* 0x03886003040075a7 */ /* 0x0010a4000800017f */
[----:B--2---:R-:W-:Y:S05]  /*1a700*/  @!P0 NANOSLEEP.SYNCS 0x989680 ;  /* 0x009896800000895d */ /* 0x004fea0003900000 */
[----:B------:R-:W2:Y:S02]  /*1a710*/  @!P0 SYNCS.PHASECHK.TRANS64 P0, [R4+URZ+0x38860], R3 ;  /* 0x03886003040085a7 */ /* 0x000ea4000800007f */
[----:B--2---:R-:W-:Y:S05]  /*1a720*/  @!P0 BRA `(.L_x_2533) ;  /* 0xfffffffc00f08947 */ /* 0x004fea000383ffff */
[----:B------:R-:W-:Y:S05]  /*1a730*/  BRA `(.L_x_2625) ;  /* 0xffffffc400187947 */ /* 0x000fea000383ffff */
.L_x_2534:
[----:B------:R-:W-:Y:S01]  /*1a740*/  BSSY B0, `(.L_x_2626) ;  /* 0x0000008000007945 */ /* 0x000fe20003800000 */
[----:B------:R-:W-:Y:S01]  /*1a750*/  IMAD.MOV.U32 R13, RZ, RZ, R25 ;  /* 0x000000ffff0d7224 */ /* 0x000fe200078e0019 */
[----:B------:R-:W-:Y:S01]  /*1a760*/  MOV R15, 0xffffffff ;  /* 0xffffffff000f7802 */ /* 0x000fe20000000f00 */
[----:B------:R-:W-:Y:S02]  /*1a770*/  IMAD.MOV.U32 R12, RZ, RZ, RZ ;  /* 0x000000ffff0c7224 */ /* 0x000fe400078e00ff */
[----:B------:R-:W-:-:S07]  /*1a780*/  IMAD.MOV.U32 R11, RZ, RZ, 0x181f ;  /* 0x0000181fff0b7424 */ /* 0x000fce00078e00ff */
[----:B01----:R-:W-:Y:S05]  /*1a790*/  WARPSYNC.COLLECTIVE R15, `(.L_x_2627) ;  /* 0x000000000f087348 */ /* 0x003fea0003c00000 */
[----:B-1----:R1:W2:Y:S02]  /*1a7a0*/  SHFL.IDX P6, R14, R13, R12, R11 ;  /* 0x0000000c0d0e7389 */ /* 0x0022a400000c000b */
[----:B012---:R-:W-:Y:S01]  /*1a7b0*/  ENDCOLLECTIVE ;  /* 0x000000000000791b */ /* 0x007fe20003800000 */
.L_x_2627:
[----:B------:R-:W-:Y:S05]  /*1a7c0*/  BSYNC B0 ;  /* 0x0000000000007941 */ /* 0x000fea0003800000 */
.L_x_2626:
[----:B------:R-:W-:Y:S01]  /*1a7d0*/  IMAD.MOV.U32 R13, RZ, RZ, R24 ;  /* 0x000000ffff0d7224 */ /* 0x000fe200078e0018 */
[C---:B------:R-:W-:Y:S01]  /*1a7e0*/  SHF.L.U32 R8, R33.reuse, 0x1, RZ ;  /* 0x0000000121087819 */ /* 0x040fe200000006ff */
[----:B------:R-:W-:Y:S01]  /*1a7f0*/  IMAD.MOV.U32 R12, RZ, RZ, RZ ;  /* 0x000000ffff0c7224 */ /* 0x000fe200078e00ff */
[----:B------:R-:W-:Y:S01]  /*1a800*/  LOP3.LUT R0, R33, 0x40, RZ, 0xfc, !PT ;  /* 0x0000004021007812 */ /* 0x000fe200078efcff */
[----:B------:R-:W-:Y:S02]  /*1a810*/  IMAD.MOV.U32 R11, RZ, RZ, 0x181f ;  /* 0x0000181fff0b7424 */ /* 0x000fe400078e00ff */
[----:B------:R-:W-:Y:S02]  /*1a820*/  IMAD.MOV.U32 R15, RZ, RZ, -0x1 ;  /* 0xffffffffff0f7424 */ /* 0x000fe400078e00ff */
[----:B------:R-:W-:-:S07]  /*1a830*/  IMAD.MOV.U32 R3, RZ, RZ, R14 ;  /* 0x000000ffff037224 */ /* 0x000fce00078e000e */
[----:B------:R-:W-:Y:S05]  /*1a840*/  WARPSYNC.COLLECTIVE R15, `(.L_x_2628) ;  /* 0x000000000f087348 */ /* 0x000fea0003c00000 */
[----:B------:R0:W1:Y:S02]  /*1a850*/  SHFL.IDX P6, R14, R13, R12, R11 ;  /* 0x0000000c0d0e7389 */ /* 0x00006400000c000b */
[----:B01----:R-:W-:Y:S01]  /*1a860*/  ENDCOLLECTIVE ;  /* 0x000000000000791b */ /* 0x003fe20003800000 */
.L_x_2628:
        /* <DEDUP_REMOVED lines=21> */
.L_x_2629:
[----:B------:R-:W-:Y:S01]  /*1a9c0*/  @!PT LDS RZ, [RZ] ;  /* 0x00000000fffff984 */ /* 0x000fe20000000800 */
[----:B------:R-:W-:Y:S01]  /*1a9d0*/  @!PT LDS RZ, [RZ] ;  /* 0x00000000fffff984 */ /* 0x000fe20000000800 */
[----:B------:R-:W-:Y:S01]  /*1a9e0*/  @!PT LDS RZ, [RZ] ;  /* 0x00000000fffff984 */ /* 0x000fe20000000800 */
[----:B------:R0:W-:Y:S01]  /*1a9f0*/  LDGSTS.E.BYPASS.LTC128B.128 [R0+0x5400], desc[UR38][R2.64+0x100], !P4 ;  /* 0x0540010002007fae */ /* 0x0001e2000e101d66 */
[----:B------:R-:W-:Y:S02]  /*1aa00*/  ISETP.LT.OR P4, PT, R5, 0x1, P0 ;  /* 0x000000010500780c */ /* 0x000fe40000781670 */
[----:B------:R-:W-:-:S11]  /*1aa10*/  MOV R13, R24 ;  /* 0x00000018000d7202 */ /* 0x000fd60000000f00 */
[----:B------:R0:W-:Y:S01]  /*1aa20*/  LDGSTS.E.BYPASS.LTC128B.128 [R0+0x7c00], desc[UR38][R2.64+0x180], !P4 ;  /* 0x07c0018002007fae */ /* 0x0001e2000e101d66 */
[----:B------:R-:W-:-:S07]  /*1aa30*/  IMAD.MOV.U32 R7, RZ, RZ, R14 ;  /* 0x000000ffff077224 */ /* 0x000fce00078e000e */
[----:B0-----:R-:W-:Y:S05]  /*1aa40*/  WARPSYNC.COLLECTIVE R15, `(.L_x_2630) ;  /* 0x000000000f087348 */ /* 0x001fea0003c00000 */
[----:B------:R1:W2:Y:S02]  /*1aa50*/  SHFL.IDX P6, R14, R13, R12, R11 ;  /* 0x0000000c0d0e7389 */ /* 0x0002a400000c000b */
[----:B012---:R-:W-:Y:S01]  /*1aa60*/  ENDCOLLECTIVE ;  /* 0x000000000000791b */ /* 0x007fe20003800000 */
.L_x_2630:
[----:B------:R-:W-:Y:S02]  /*1aa70*/  IMAD.MOV.U32 R13, RZ, RZ, R25 ;  /* 0x000000ffff0d7224 */ /* 0x000fe400078e0019 */
[----:B------:R-:W-:Y:S01]  /*1aa80*/  IMAD.MOV.U32 R12, RZ, RZ, 0x2 ;  /* 0x00000002ff0c7424 */ /* 0x000fe200078e00ff */
[----:B------:R-:W-:-:S13]  /*1aa90*/  IADD3 R2, P4, R14, R8, RZ ;  /* 0x000000080e027210 */ /* 0x000fda0007f9e0ff */
[----:B------:R-:W-:Y:S05]  /*1aaa0*/  WARPSYNC.COLLECTIVE R15, `(.L_x_2631) ;  /* 0x000000000f087348 */ /* 0x000fea0003c00000 */
[----:B------:R0:W1:Y:S02]  /*1aab0*/  SHFL.IDX P6, R14, R13, R12, R11 ;  /* 0x0000000c0d0e7389 */ /* 0x00006400000c000b */
[----:B01----:R-:W-:Y:S01]  /*1aac0*/  ENDCOLLECTIVE ;  /* 0x000000000000791b */ /* 0x003fe20003800000 */
.L_x_2631:
        /* <DEDUP_REMOVED lines=12> */
.L_x_2632:
        /* <DEDUP_REMOVED lines=14> */
.L_x_2633:
        /* <DEDUP_REMOVED lines=12> */
.L_x_2634:
        /* <DEDUP_REMOVED lines=14> */
.L_x_2635:
        /* <DEDUP_REMOVED lines=12> */
.L_x_2636:
        /* <DEDUP_REMOVED lines=9> */
.L_x_2539:
        /* <DEDUP_REMOVED lines=8> */
.L_x_2639:
[----:B------:R-:W-:Y:S05]  /*1afe0*/  BSYNC B0 ;  /* 0x0000000000007941 */ /* 0x000fea0003800000 */
.L_x_2638:
        /* <DEDUP_REMOVED lines=9> */
.L_x_2640:
[----:B------:R-:W-:Y:S02]  /*1b080*/  ULDC UR4, c[0x0][0xc3c] ;  /* 0x00030f0000047ab9 */ /* 0x000fe40000000800 */
[----:B------:R-:W-:-:S13]  /*1b090*/  ISETP.GE.OR P1, PT, R5, UR4, !P0 ;  /* 0x0000000405007c0c */ /* 0x000fda000c726670 */
[----:B------:R-:W0:Y:S01]  /*1b0a0*/  @!P1 LDC.64 R2, c[0x0][0xc80] ;  /* 0x00032000ff029b82 */ /* 0x000e220000000a00 */
[----:B------:R-:W-:Y:S01]  /*1b0b0*/  MOV R11, RZ ;  /* 0x000000ff000b7202 */ /* 0x000fe20000000f00 */
[----:B------:R-:W-:Y:S02]  /*1b0c0*/  IMAD.MOV.U32 R4, RZ, RZ, R14 ;  /* 0x000000ffff047224 */ /* 0x000fe400078e000e */
[----:B0-----:R-:W-:-:S06]  /*1b0d0*/  @!P1 IMAD.WIDE R2, R5, 0x4, R2 ;  /* 0x0000000405029825 */ /* 0x001fcc00078e0202 */
[----:B------:R-:W2:Y:S01]  /*1b0e0*/  @!P1 LDG.E R2, desc[UR38][R2.64] ;  /* 0x0000002602029981 */ /* 0x000ea2000c1e1900 */
[----:B------:R-:W-:Y:S01]  /*1b0f0*/  IMAD.MOV.U32 R5, RZ, RZ, RZ ;  /* 0x000000ffff057224 */ /* 0x000fe200078e00ff */
        /* <DEDUP_REMOVED lines=10> */
.L_x_2641:
[----:B------:R-:W-:Y:S01]  /*1b1a0*/  IMAD.MOV.U32 R12, RZ, RZ, 0x2 ;  /* 0x00000002ff0c7424 */ /* 0x000fe200078e00ff */
[----:B------:R-:W-:-:S05]  /*1b1b0*/  SEL R6, R14, RZ, P1 ;  /* 0x000000ff0e067207 */ /* 0x000fca0000800000 */
[----:B------:R-:W-:-:S04]  /*1b1c0*/  IMAD.IADD R6, R5, 0x1, R6 ;  /* 0x0000000105067824 */ /* 0x000fc800078e0206 */
[----:B------:R-:W-:-:S07]  /*1b1d0*/  IMAD.MOV.U32 R13, RZ, RZ, R6 ;  /* 0x000000ffff0d7224 */ /* 0x000fce00078e0006 */
[----:B------:R-:W-:Y:S05]  /*1b1e0*/  WARPSYNC.COLLECTIVE R15, `(.L_x_2642) ;  /* 0x000000000f087348 */ /* 0x000fea0003c00000 */
[----:B------:R0:W1:Y:S02]  /*1b1f0*/  SHFL.UP P6, R14, R13, R12, R11 ;  /* 0x0400000c0d0e7389 */ /* 0x00006400000c000b */
[----:B01----:R-:W-:Y:S01]  /*1b200*/  ENDCOLLECTIVE ;  /* 0x000000000000791b */ /* 0x003fe20003800000 */
.L_x_2642:
[----:B------:R-:W-:Y:S02]  /*1b210*/  MOV R12, 0x4 ;  /* 0x00000004000c7802 */ /* 0x000fe40000000f00 */
[----:B------:R-:W-:-:S05]  /*1b220*/  SEL R7, R14, RZ, P2 ;  /* 0x000000ff0e077207 */ /* 0x000fca0001000000 */
[----:B------:R-:W-:-:S04]  /*1b230*/  IMAD.IADD R7, R6, 0x1, R7 ;  /* 0x0000000106077824 */ /* 0x000fc800078e0207 */
[----:B------:R-:W-:-:S07]  /*1b240*/  IMAD.MOV.U32 R13, RZ, RZ, R7 ;  /* 0x000000ffff0d7224 */ /* 0x000fce00078e0007 */
[----:B------:R-:W-:Y:S05]  /*1b250*/  WARPSYNC.COLLECTIVE R15, `(.L_x_2643) ;  /* 0x000000000f087348 */ /* 0x000fea0003c00000 */
[----:B------:R0:W1:Y:S02]  /*1b260*/  SHFL.UP P6, R14, R13, R12, R11 ;  /* 0x0400000c0d0e7389 */ /* 0x00006400000c000b */
[----:B01----:R-:W-:Y:S01]  /*1b270*/  ENDCOLLECTIVE ;  /* 0x000000000000791b */ /* 0x003fe20003800000 */
.L_x_2643:
[----:B------:R-:W-:Y:S01]  /*1b280*/  IMAD.MOV.U32 R12, RZ, RZ, 0x8 ;  /* 0x00000008ff0c7424 */ /* 0x000fe200078e00ff */
[----:B------:R-:W-:-:S05]  /*1b290*/  SEL R2, R14, RZ, P3 ;  /* 0x000000ff0e027207 */ /* 0x000fca0001800000 */
[----:B------:R-:W-:-:S04]  /*1b2a0*/  IMAD.IADD R2, R7, 0x1, R2 ;  /* 0x0000000107027824 */ /* 0x000fc800078e0202 */
[----:B------:R-:W-:-:S07]  /*1b2b0*/  IMAD.MOV.U32 R13, RZ, RZ, R2 ;  /* 0x000000ffff0d7224 */ /* 0x000fce00078e0002 */
[----:B------:R-:W-:Y:S05]  /*1b2c0*/  WARPSYNC.COLLECTIVE R15, `(.L_x_2644) ;  /* 0x000000000f087348 */ /* 0x000fea0003c00000 */
[----:B------:R0:W1:Y:S02]  /*1b2d0*/  SHFL.UP P6, R14, R13, R12, R11 ;  /* 0x0400000c0d0e7389 */ /* 0x00006400000c000b */
[----:B01----:R-:W-:Y:S01]  /*1b2e0*/  ENDCOLLECTIVE ;  /* 0x000000000000791b */ /* 0x003fe20003800000 */
.L_x_2644:
[----:B------:R-:W-:Y:S02]  /*1b2f0*/  MOV R12, 0x10 ;  /* 0x00000010000c7802 */ /* 0x000fe40000000f00 */
[----:B------:R-:W-:-:S05]  /*1b300*/  SEL R3, R14, RZ, P4 ;  /* 0x000000ff0e037207 */ /* 0x000fca0002000000 */
[----:B------:R-:W-:-:S04]  /*1b310*/  IMAD.IADD R3, R2, 0x1, R3 ;  /* 0x0000000102037824 */ /* 0x000fc800078e0203 */
[----:B------:R-:W-:-:S07]  /*1b320*/  IMAD.MOV.U32 R13, RZ, RZ, R3 ;  /* 0x000000ffff0d7224 */ /* 0x000fce00078e0003 */
[----:B------:R-:W-:Y:S05]  /*1b330*/  WARPSYNC.COLLECTIVE R15, `(.L_x_2645) ;  /* 0x000000000f087348 */ /* 0x000fea0003c00000 */
[----:B------:R0:W1:Y:S02]  /*1b340*/  SHFL.UP P6, R14, R13, R12, R11 ;  /* 0x0400000c0d0e7389 */ /* 0x00006400000c000b */
[----:B01----:R-:W-:Y:S01]  /*1b350*/  ENDCOLLECTIVE ;  /* 0x000000000000791b */ /* 0x003fe20003800000 */
.L_x_2645:
        /* <DEDUP_REMOVED lines=8> */
.L_x_2646:
[----:B------:R-:W-:Y:S05]  /*1b3e0*/  BRA `(.L_x_2647) ;  /* 0xffffffc000307947 */ /* 0x000fea000383ffff */
.L_x_2544:
[----:B------:R-:W-:Y:S01]  /*1b3f0*/  BSSY B0, `(.L_x_2648) ;  /* 0x0000008000007945 */ /* 0x000fe20003800000 */
[----:B-----5:R-:W-:Y:S01]  /*1b400*/  IMAD.MOV.U32 R13, RZ, RZ, R5 ;  /* 0x000000ffff0d7224 */ /* 0x020fe200078e0005 */
[----:B------:R-:W-:Y:S01]  /*1b410*/  MOV R12, 0x1 ;  /* 0x00000001000c7802 */ /* 0x000fe20000000f00 */
[----:B------:R-:W-:Y:S02]  /*1b420*/  IMAD.MOV.U32 R11, RZ, RZ, RZ ;  /* 0x000000ffff0b7224 */ /* 0x000fe400078e00ff */
[----:B------:R-:W-:-:S07]  /*1b430*/  IMAD.MOV.U32 R15, RZ, RZ, -0x1 ;  /* 0xffffffffff0f7424 */ /* 0x000fce00078e00ff */
[----:B01----:R-:W-:Y:S05]  /*1b440*/  WARPSYNC.COLLECTIVE R15, `(.L_x_2649) ;  /* 0x000000000f087348 */ /* 0x003fea0003c00000 */
[----:B------:R2:W3:Y:S02]  /*1b450*/  SHFL.UP P6, R14, R13, R12, R11 ;  /* 0x0400000c0d0e7389 */ /* 0x0004e400000c000b */
[----:B0123--:R-:W-:Y:S01]  /*1b460*/  ENDCOLLECTIVE ;  /* 0x000000000000791b */ /* 0x00ffe20003800000 */
.L_x_2649:
[----:B------:R-:W-:Y:S05]  /*1b470*/  BSYNC B0 ;  /* 0x0000000000007941 */ /* 0x000fea0003800000 */
.L_x_2648:
        /* <DEDUP_REMOVED lines=8> */
.L_x_2650:
[----:B------:R-:W-:Y:S01]  /*1b500*/  IMAD.MOV.U32 R12, RZ, RZ, 0x4 ;  /* 0x00000004ff0c7424 */ /* 0x000fe200078e00ff */
[----:B------:R-:W-:-:S05]  /*1b510*/  SEL R2, R14, RZ, P2 ;  /* 0x000000ff0e027207 */ /* 0x000fca0001000000 */
[----:B------:R-:W-:-:S04]  /*1b520*/  IMAD.IADD R2, R13, 0x1, R2 ;  /* 0x000000010d027824 */ /* 0x000fc800078e0202 */
[----:B------:R-:W-:-:S07]  /*1b530*/  IMAD.MOV.U32 R13, RZ, RZ, R2 ;  /* 0x000000ffff0d7224 */ /* 0x000fce00078e0002 */
[----:B------:R-:W-:Y:S05]  /*1b540*/  WARPSYNC.COLLECTIVE R15, `(.L_x_2651) ;  /* 0x000000000f087348 */ /* 0x000fea0003c00000 */
[----:B------:R0:W1:Y:S02]  /*1b550*/  SHFL.UP P6, R14, R13, R12, R11 ;  /* 0x0400000c0d0e7389 */ /* 0x00006400000c000b */
[----:B01----:R-:W-:Y:S01]  /*1b560*/  ENDCOLLECTIVE ;  /* 0x000000000000791b */ /* 0x003fe20003800000 */
.L_x_2651:
[----:B------:R-:W-:Y:S02]  /*1b570*/  MOV R12, 0x8 ;  /* 0x00000008000c7802 */ /* 0x000fe40000000f00 */
[----:B------:R-:W-:-:S05]  /*1b580*/  SEL R3, R14, RZ, P3 ;  /* 0x000000ff0e037207 */ /* 0x000fca0001800000 */
[----:B------:R-:W-:-:S04]  /*1b590*/  IMAD.IADD R3, R2, 0x1, R3 ;  /* 0x0000000102037824 */ /* 0x000fc800078e0203 */
[----:B------:R-:W-:-:S07]  /*1b5a0*/  IMAD.MOV.U32 R13, RZ, RZ, R3 ;  /* 0x000000ffff0d7224 */ /* 0x000fce00078e0003 */
[----:B------:R-:W-:Y:S05]  /*1b5b0*/  WARPSYNC.COLLECTIVE R15, `(.L_x_2652) ;  /* 0x000000000f087348 */ /* 0x000fea0003c00000 */
[----:B------:R0:W1:Y:S02]  /*1b5c0*/  SHFL.UP P6, R14, R13, R12, R11 ;  /* 0x0400000c0d0e7389 */ /* 0x00006400000c000b */
[----:B01----:R-:W-:Y:S01]  /*1b5d0*/  ENDCOLLECTIVE ;  /* 0x000000000000791b */ /* 0x003fe20003800000 */
.L_x_2652:
[----:B------:R-:W-:Y:S01]  /*1b5e0*/  IMAD.MOV.U32 R12, RZ, RZ, 0x10 ;  /* 0x00000010ff0c7424 */ /* 0x000fe200078e00ff */
[----:B------:R-:W-:-:S05]  /*1b5f0*/  SEL R4, R14, RZ, P4 ;  /* 0x000000ff0e047207 */ /* 0x000fca0002000000 */
[----:B------:R-:W-:-:S04]  /*1b600*/  IMAD.IADD R4, R3, 0x1, R4 ;  /* 0x0000000103047824 */ /* 0x000fc800078e0204 */
[----:B------:R-:W-:-:S07]  /*1b610*/  IMAD.MOV.U32 R13, RZ, RZ, R4 ;  /* 0x000000ffff0d7224 */ /* 0x000fce00078e0004 */
[----:B------:R-:W-:Y:S05]  /*1b620*/  WARPSYNC.COLLECTIVE R15, `(.L_x_2653) ;  /* 0x000000000f087348 */ /* 0x000fea0003c00000 */
[----:B------:R0:W1:Y:S02]  /*1b630*/  SHFL.UP P6, R14, R13, R12, R11 ;  /* 0x0400000c0d0e7389 */ /* 0x00006400000c000b */
[----:B01----:R-:W-:Y:S01]  /*1b640*/  ENDCOLLECTIVE ;  /* 0x000000000000791b */ /* 0x003fe20003800000 */
.L_x_2653:
[----:B------:R-:W-:Y:S01]  /*1b650*/  MOV R12, 0x1f ;  /* 0x0000001f000c7802 */ /* 0x000fe20000000f00 */
[----:B------:R-:W-:Y:S01]  /*1b660*/  IMAD.MOV.U32 R11, RZ, RZ, 0x1f ;  /* 0x0000001fff0b7424 */ /* 0x000fe200078e00ff */
[----:B------:R-:W-:-:S05]  /*1b670*/  SEL R3, R14, RZ, P5 ;  /* 0x000000ff0e037207 */ /* 0x000fca0002800000 */
[----:B------:R-:W-:-:S04]  /*1b680*/  IMAD.IADD R6, R4, 0x1, R3 ;  /* 0x0000000104067824 */ /* 0x000fc800078e0203 */
[----:B------:R-:W-:-:S07]  /*1b690*/  IMAD.MOV.U32 R13, RZ, RZ, R6 ;  /* 0x000000ffff0d7224 */ /* 0x000fce00078e0006 */
[----:B------:R-:W-:Y:S05]  /*1b6a0*/  WARPSYNC.COLLECTIVE R15, `(.L_x_2654) ;  /* 0x000000000f087348 */ /* 0x000fea0003c00000 */
[----:B------:R0:W1:Y:S02]  /*1b6b0*/  SHFL.IDX P6, R14, R13, R12, R11 ;  /* 0x0000000c0d0e7389 */ /* 0x00006400000c000b */
[----:B01----:R-:W-:Y:S01]  /*1b6c0*/  ENDCOLLECTIVE ;  /* 0x000000000000791b */ /* 0x003fe20003800000 */
.L_x_2654:
[----:B------:R-:W-:Y:S05]  /*1b6d0*/  BRA `(.L_x_2655) ;  /* 0xffffffc000107947 */ /* 0x000fea000383ffff */
.L_x_2546:
[----:B------:R-:W-:Y:S01]  /*1b6e0*/  BSSY B0, `(.L_x_2656) ;  /* 0x0000006000007945 */ /* 0x000fe20003800000 */
[----:B------:R-:W-:Y:S01]  /*1b6f0*/  PLOP3.LUT P6, PT, P6, PT, PT, 0x8, 0x0 ;  /* 0x000000000000781c */ /* 0x000fe200037ce170 */
[----:B------:R-:W-:-:S12]  /*1b700*/  IMAD.MOV.U32 R15, RZ, RZ, -0x1 ;  /* 0xffffffffff0f7424 */ /* 0x000fd800078e00ff */
[----:B0-----:R-:W-:Y:S05]  /*1b710*/  WARPSYNC.COLLECTIVE R15, `(.L_x_2657) ;  /* 0x000000000f087348 */ /* 0x001fea0003c00000 */
[----:B------:R-:W-:Y:S01]  /*1b720*/  VOTE.ANY R14, PT, P6 ;  /* 0x00000000000e7806 */ /* 0x000fe200030e0100 */
[----:B0-----:R-:W-:Y:S06]  /*1b730*/  ENDCOLLECTIVE ;  /* 0x000000000000791b */ /* 0x001fec0003800000 */
.L_x_2657:
[----:B------:R-:W-:Y:S05]  /*1b740*/  BSYNC B0 ;  /* 0x0000000000007941 */ /* 0x000fea0003800000 */
.L_x_2656:
        /* <DEDUP_REMOVED lines=9> */
.L_x_2658:
[----:B------:R-:W-:Y:S01]  /*1b7e0*/  IMAD.MOV.U32 R5, RZ, RZ, R14 ;  /* 0x000000ffff057224 */ /* 0x000fe200078e000e */
[----:B------:R-:W-:Y:S06]  /*1b7f0*/  BRA `(.L_x_2659) ;  /* 0xffffffc000007947 */ /* 0x000fec000383ffff */
.L_x_2548:
[----:B------:R-:W-:Y:S01]  /*1b800*/  BSSY B0, `(.L_x_2660) ;  /* 0x0000007000007945 */ /* 0x000fe20003800000 */
[----:B------:R-:W-:Y:S02]  /*1b810*/  IMAD.MOV.U32 R13, RZ, RZ, R6 ;  /* 0x000000ffff0d7224 */ /* 0x000fe400078e0006 */
[----:B------:R-:W-:Y:S02]  /*1b820*/  IMAD.MOV.U32 R11, RZ, RZ, 0x1f ;  /* 0x0000001fff0b7424 */ /* 0x000fe400078e00ff */
[----:B------:R-:W-:-:S07]  /*1b830*/  IMAD.MOV.U32 R15, RZ, RZ, -0x1 ;  /* 0xffffffffff0f7424 */ /* 0x000fce00078e00ff */
[----:B012---:R-:W-:Y:S05]  /*1b840*/  WARPSYNC.COLLECTIVE R15, `(.L_x_2661) ;  /* 0x000000000f087348 */ /* 0x007fea0003c00000 */
[----:B------:R3:W4:Y:S02]  /*1b850*/  SHFL.IDX P6, R14, R13, R12, R11 ;  /* 0x0000000c0d0e7389 */ /* 0x00072400000c000b */
[----:B01234-:R-:W-:Y:S01]  /*1b860*/  ENDCOLLECTIVE ;  /* 0x000000000000791b */ /* 0x01ffe20003800000 */
.L_x_2661:
[----:B------:R-:W-:Y:S05]  /*1b870*/  BSYNC B0 ;  /* 0x0000000000007941 */ /* 0x000fea0003800000 */
.L_x_2660:
[----:B------:R-:W-:Y:S05]  /*1b880*/  BRA `(.L_x_2547) ;  /* 0xffffffbc00f87947 */ /* 0x000fea000383ffff */
.L_x_2552:
[----:B-1----:R1:W3:Y:S02]  /*1b890*/  SYNCS.PHASECHK.TRANS64.TRYWAIT P0, [R4+URZ+0x38820], R0 ;  /* 0x03882000040075a7 */ /* 0x0022e4000800017f */
[----:B---3--:R-:W-:Y:S05]  /*1b8a0*/  @!P0 NANOSLEEP.SYNCS 0x989680 ;  /* 0x009896800000895d */ /* 0x008fea0003900000 */
[----:B------:R-:W3:Y:S02]  /*1b8b0*/  @!P0 SYNCS.PHASECHK.TRANS64 P0, [R4+URZ+0x38820], R0 ;  /* 0x03882000040085a7 */ /* 0x000ee4000800007f */
[----:B---3--:R-:W-:Y:S05]  /*1b8c0*/  @!P0 BRA `(.L_x_2552) ;  /* 0xfffffffc00f08947 */ /* 0x008fea000383ffff */
[----:B------:R-:W-:Y:S05]  /*1b8d0*/  BRA `(.L_x_2662) ;  /* 0xffffffc400707947 */ /* 0x000fea000383ffff */
.L_x_2553:
[----:B------:R-:W3:Y:S01]  /*1b8e0*/  S2R R2, SR_TID.X ;  /* 0x0000000000027919 */ /* 0x000ee20000002100 */
[----:B------:R-:W-:Y:S01]  /*1b8f0*/  BSSY B0, `(.L_x_2663) ;  /* 0x000000a000007945 */ /* 0x000fe20003800000 */
[----:B------:R-:W-:Y:S02]  /*1b900*/  IMAD.MOV.U32 R12, RZ, RZ, RZ ;  /* 0x000000ffff0c7224 */ /* 0x000fe400078e00ff */
[----:B------:R-:W-:Y:S02]  /*1b910*/  IMAD.MOV.U32 R11, RZ, RZ, 0x1f ;  /* 0x0000001fff0b7424 */ /* 0x000fe400078e00ff */
[----:B------:R-:W-:Y:S01]  /*1b920*/  IMAD.MOV.U32 R15, RZ, RZ, -0x1 ;  /* 0xffffffffff0f7424 */ /* 0x000fe200078e00ff */
[----:B---3--:R-:W-:-:S04]  /*1b930*/  SHF.R.U32.HI R2, RZ, 0x5, R2 ;  /* 0x00000005ff027819 */ /* 0x008fc80000011602 */
[----:B------:R-:W-:-:S04]  /*1b940*/  LOP3.LUT R2, R2, 0x3, RZ, 0xc0, !PT ;  /* 0x0000000302027812 */ /* 0x000fc800078ec0ff */
[----:B------:R-:W-:-:S07]  /*1b950*/  MOV R13, R2 ;  /* 0x00000002000d7202 */ /* 0x000fce0000000f00 */
[----:B012---:R-:W-:Y:S05]  /*1b960*/  WARPSYNC.COLLECTIVE R15, `(.L_x_2664) ;  /* 0x000000000f087348 */ /* 0x007fea0003c00000 */
[----:B------:R3:W4:Y:S02]  /*1b970*/  SHFL.IDX P6, R14, R13, R12, R11 ;  /* 0x0000000c0d0e7389 */ /* 0x00072400000c000b */
[----:B01234-:R-:W-:Y:S01]  /*1b980*/  ENDCOLLECTIVE ;  /* 0x000000000000791b */ /* 0x01ffe20003800000 */
.L_x_2664:
[----:B------:R-:W-:Y:S05]  /*1b990*/  BSYNC B0 ;  /* 0x0000000000007941 */ /* 0x000fea0003800000 */
.L_x_2663:
[----:B------:R-:W-:Y:S05]  /*1b9a0*/  BRA `(.L_x_2665) ;  /* 0xffffffc400587947 */ /* 0x000fea000383ffff */
.L_x_2556:
[----:B------:R-:W-:Y:S01]  /*1b9b0*/  BSSY B1, `(.L_x_2666) ;  /* 0x0000006000017945 */ /* 0x000fe20003800000 */
[----:B------:R-:W-:-:S07]  /*1b9c0*/  IMAD.MOV.U32 R15, RZ, RZ, -0x1 ;  /* 0xffffffffff0f7424 */ /* 0x000fce00078e00ff */
[----:B012---:R-:W-:Y:S05]  /*1b9d0*/  WARPSYNC.COLLECTIVE R15, `(.L_x_2667) ;  /* 0x000000000f0c7348 */ /* 0x007fea0003c00000 */
[----:B------:R-:W-:Y:S02]  /*1b9e0*/  ELECT P6, UR62, PT ;  /* 0x00000000003e782f */ /* 0x000fe400038c0000 */
[----:B------:R-:W-:Y:S01]  /*1b9f0*/  MOV R14, UR62 ;  /* 0x0000003e000e7c02 */ /* 0x000fe20008000f00 */
[----:B012---:R-:W-:Y:S10]  /*1ba00*/  ENDCOLLECTIVE ;  /* 0x000000000000791b */ /* 0x007ff40003800000 */
.L_x_2667:
[----:B------:R-:W-:Y:S05]  /*1ba10*/  BSYNC B1 ;  /* 0x0000000000017941 */ /* 0x000fea0003800000 */
.L_x_2666:
[----:B------:R-:W-:Y:S05]  /*1ba20*/  BRA `(.L_x_2668) ;  /* 0xffffffc400507947 */ /* 0x000fea000383ffff */
.L_x_2558:
[----:B-1----:R1:W3:Y:S02]  /*1ba30*/  SYNCS.PHASECHK.TRANS64.TRYWAIT P1, [R5+URZ+0x38840], R0 ;  /* 0x03884000050075a7 */ /* 0x0022e4000802017f */
[----:B---3--:R-:W-:Y:S05]  /*1ba40*/  @!P1 NANOSLEEP.SYNCS 0x989680 ;  /* 0x009896800000995d */ /* 0x008fea0003900000 */
[----:B------:R-:W3:Y:S02]  /*1ba50*/  @!P1 SYNCS.PHASECHK.TRANS64 P1, [R5+URZ+0x38840], R0 ;  /* 0x03884000050095a7 */ /* 0x000ee4000802007f */
[----:B---3--:R-:W-:Y:S05]  /*1ba60*/  @!P1 BRA `(.L_x_2558) ;  /* 0xfffffffc00f09947 */ /* 0x008fea000383ffff */
[----:B------:R-:W-:Y:S05]  /*1ba70*/  BRA `(.L_x_2669) ;  /* 0xffffffc400787947 */ /* 0x000fea000383ffff */
.L_x_2560:
[----:B---3--:R3:W4:Y:S02]  /*1ba80*/  SYNCS.PHASECHK.TRANS64.TRYWAIT P1, [R27+URZ+0x38840], R2 ;  /* 0x038840021b0075a7 */ /* 0x008724000802017f */
[----:B----4-:R-:W-:Y:S05]  /*1ba90*/  @!P1 NANOSLEEP.SYNCS 0x989680 ;  /* 0x009896800000995d */ /* 0x010fea0003900000 */
[----:B------:R-:W4:Y:S02]  /*1baa0*/  @!P1 SYNCS.PHASECHK.TRANS64 P1, [R27+URZ+0x38840], R2 ;  /* 0x038840021b0095a7 */ /* 0x000f24000802007f */
[----:B----4-:R-:W-:Y:S05]  /*1bab0*/  @!P1 BRA `(.L_x_2560) ;  /* 0xfffffffc00f09947 */ /* 0x010fea000383ffff */
[----:B------:R-:W-:Y:S05]  /*1bac0*/  BRA `(.L_x_2670) ;  /* 0xffffffc400847947 */ /* 0x000fea000383ffff */
.L_x_2562:
[----:B----4-:R4:W0:Y:S02]  /*1bad0*/  SYNCS.PHASECHK.TRANS64.TRYWAIT P1, [R5+URZ+0x38860], R0 ;  /* 0x03886000050075a7 */ /* 0x010824000802017f */
[----:B0-----:R-:W-:Y:S05]  /*1bae0*/  @!P1 NANOSLEEP.SYNCS 0x989680 ;  /* 0x009896800000995d */ /* 0x001fea0003900000 */
[----:B------:R-:W0:Y:S02]  /*1baf0*/  @!P1 SYNCS.PHASECHK.TRANS64 P1, [R5+URZ+0x38860], R0 ;  /* 0x03886000050095a7 */ /* 0x000e24000802007f */
[----:B0-----:R-:W-:Y:S05]  /*1bb00*/  @!P1 BRA `(.L_x_2562) ;  /* 0xfffffffc00f09947 */ /* 0x001fea000383ffff */
[----:B------:R-:W-:Y:S05]  /*1bb10*/  BRA `(.L_x_2671) ;  /* 0xffffffc400807947 */ /* 0x000fea000383ffff */
.L_x_2672:
        /* <DEDUP_REMOVED lines=14> */
.L_x_3301:


//--------------------- .text._ZN7cutlass13device_kernelIN5flash11enable_sm90INS1_16FlashAttnFwdSm90INS1_25CollectiveMainloopFwdSm90ILi2EN4cute5tupleIJNS5_1CILi1EEES8_S8_EEENS6_IJNS7_ILi128EEENS7_ILi80EEENS7_ILi256EEEEEELi256ENS_10bfloat16_tEfNS_4arch4Sm90ELb1ELb0ELb1ELb1ELb1ELb1ELb0ELb1ELb1ELb1ELb0ELb0EEENS1_21CollectiveEpilogueFwdINS6_IJSA_SC_SB_EEES9_SE_SG_Li256ELb1ELb1ELb0ELb0EEENS1_36VarlenDynamicPersistentTileSchedulerILi128ELi80ELi256ELi128ELb0ELb1ELb1ELb1ELb1ELb1EEEEEEEEEvNT_6ParamsE --------------------------
	.section	.text._ZN7cutlass13device_kernelIN5flash11enable_sm90INS1_16FlashAttnFwdSm90INS1_25CollectiveMainloopFwdSm90ILi2EN4cute5tupleIJNS5_1CILi1EEES8_S8_EEENS6_IJNS7_ILi128EEENS7_ILi80EEENS7_ILi256EEEEEELi256ENS_10bfloat16_tEfNS_4arch4Sm90ELb1ELb0ELb1ELb1ELb1ELb1ELb0ELb1ELb1ELb1ELb0ELb0EEENS1_21CollectiveEpilogueFwdINS6_IJSA_SC_SB_EEES9_SE_SG_Li256ELb1ELb1ELb0ELb0EEENS1_36VarlenDynamicPersistentTileSchedulerILi128ELi80ELi256ELi128ELb0ELb1ELb1ELb1ELb1ELb1EEEEEEEEEvNT_6ParamsE,"ax",@progbits
	.align	128
.text._ZN7cutlass13device_kernelIN5flash11enable_sm90INS1_16FlashAttnFwdSm90INS1_25CollectiveMainloopFwdSm90ILi2EN4cute5tupleIJNS5_1CILi1EEES8_S8_EEENS6_IJNS7_ILi128EEENS7_ILi80EEENS7_ILi256EEEEEELi256ENS_10bfloat16_tEfNS_4arch4Sm90ELb1ELb0ELb1ELb1ELb1ELb1ELb0ELb1ELb1ELb1ELb0ELb0EEENS1_21CollectiveEpilogueFwdINS6_IJSA_SC_SB_EEES9_SE_SG_Li256ELb1ELb1ELb0ELb0EEENS1_36VarlenDynamicPersistentTileSchedulerILi128ELi80ELi256ELi128ELb0ELb1ELb1ELb1ELb1ELb1EEEEEEEEEvNT_6ParamsE:
        .type           _ZN7cutlass13device_kernelIN5flash11enable_sm90INS1_16FlashAttnFwdSm90INS1_25CollectiveMainloopFwdSm90ILi2EN4cute5tupleIJNS5_1CILi1EEES8_S8_EEENS6_IJNS7_ILi128EEENS7_ILi80EEENS7_ILi256EEEEEELi256ENS_10bfloat16_tEfNS_4arch4Sm90ELb1ELb0ELb1ELb1ELb1ELb1ELb0ELb1ELb1ELb1ELb0ELb0EEENS1_21CollectiveEpilogueFwdINS6_IJSA_SC_SB_EEES9_SE_SG_Li256ELb1ELb1ELb0ELb0EEENS1_36VarlenDynamicPersistentTileSchedulerILi128ELi80ELi256ELi128ELb0ELb1ELb1ELb1ELb1ELb1EEEEEEEEEvNT_6ParamsE,@function
        .size           _ZN7cutlass13device_kernelIN5flash11enable_sm90INS1_16FlashAttnFwdSm90INS1_25CollectiveMainloopFwdSm90ILi2EN4cute5tupleIJNS5_1CILi1EEES8_S8_EEENS6_IJNS7_ILi128EEENS7_ILi80EEENS7_ILi256EEEEEELi256ENS_10bfloat16_tEfNS_4arch4Sm90ELb1ELb0ELb1ELb1ELb1ELb1ELb0ELb1ELb1ELb1ELb0ELb0EEENS1_21CollectiveEpilogueFwdINS6_IJSA_SC_SB_EEES9_SE_SG_Li256ELb1ELb1ELb0ELb0EEENS1_36VarlenDynamicPersistentTileSchedulerILi128ELi80ELi256ELi128ELb0ELb1ELb1ELb1ELb1ELb1EEEEEEEEEvNT_6ParamsE,(.L_x_3302 - _ZN7cutlass13device_kernelIN5flash11enable_sm90INS1_16FlashAttnFwdSm90INS1_25CollectiveMainloopFwdSm90ILi2EN4cute5tupleIJNS5_1CILi1EEES8_S8_EEENS6_IJNS7_ILi128EEENS7_ILi80EEENS7_ILi256EEEEEELi256ENS_10bfloat16_tEfNS_4arch4Sm90ELb1ELb0ELb1ELb1ELb1ELb1ELb0ELb1ELb1ELb1ELb0ELb0EEENS1_21CollectiveEpilogueFwdINS6_IJSA_SC_SB_EEES9_SE_SG_Li256ELb1ELb1ELb0ELb0EEENS1_36VarlenDynamicPersistentTileSchedulerILi128ELi80ELi256ELi128ELb0ELb1ELb1ELb1ELb1ELb1EEEEEEEEEvNT_6ParamsE)
        .other          _ZN7cutlass13device_kernelIN5flash11enable_sm90INS1_16FlashAttnFwdSm90INS1_25CollectiveMainloopFwdSm90ILi2EN4cute5tupleIJNS5_1CILi1EEES8_S8_EEENS6_IJNS7_ILi128EEENS7_ILi80EEENS7_ILi256EEEEEELi256ENS_10bfloat16_tEfNS_4arch4Sm90ELb1ELb0ELb1ELb1ELb1ELb1ELb0ELb1ELb1ELb1ELb0ELb0EEENS1_21CollectiveEpilogueFwdINS6_IJSA_SC_SB_EEES9_SE_SG_Li256ELb1ELb1ELb0ELb0EEENS1_36VarlenDynamicPersistentTileSchedulerILi128ELi80ELi256ELi128ELb0ELb1ELb1ELb1ELb1ELb1EEEEEEEEEvNT_6ParamsE,@"STO_CUDA_ENTRY STV_DEFAULT"
_ZN7cutlass13device_kernelIN5flash11enable_sm90INS1_16FlashAttnFwdSm90INS1_25CollectiveMainloopFwdSm90ILi2EN4cute5tupleIJNS5_1CILi1EEES8_S8_EEENS6_IJNS7_ILi128EEENS7_ILi80EEENS7_ILi256EEEEEELi256ENS_10bfloat16_tEfNS_4arch4Sm90ELb1ELb0ELb1ELb1ELb1ELb1ELb0ELb1ELb1ELb1ELb0ELb0EEENS1_21CollectiveEpilogueFwdINS6_IJSA_SC_SB_EEES9_SE_SG_Li256ELb1ELb1ELb0ELb0EEENS1_36VarlenDynamicPersistentTileSchedulerILi128ELi80ELi256ELi128ELb0ELb1ELb1ELb1ELb1ELb1EEEEEEEEEvNT_6ParamsE:
        /* <DEDUP_REMOVED lines=18> */
.L_x_2674:
[----:B------:R-:W-:Y:S05]  /*0120*/  BSYNC B0 ;  /* 0x0000000000007941 */ /* 0x000fea0003800000 */
.L_x_2673:
        /* <DEDUP_REMOVED lines=41> */
.L_x_2675:
        /* <DEDUP_REMOVED lines=22> */
.L_x_2676:
        /* <DEDUP_REMOVED lines=18> */
.L_x_2677:
        /* <DEDUP_REMOVED lines=22> */
.L_x_2678:
        /* <DEDUP_REMOVED lines=22> */
.L_x_2679:
[----:B0-----:R-:W-:Y:S01]  /*0900*/  UMOV UR4, 0x1 ;  /* 0x0000000100047882 */ /* 0x001fe20000000000 */
[----:B------:R-:W-:Y:S01]  /*0910*/  PLOP3.LUT P0, PT, PT, PT, UP0, 0x80, 0x0 ;  /* 0x000000000000781c */ /* 0x000fe20003f0f008 */
[----:B------:R-:W-:Y:S01]  /*0920*/  USEL UR4, UR4, 0x2, !UP0 ;  /* 0x0000000204047887 */ /* 0x000fe2000c000000 */
[----:B------:R-:W-:Y:S01]  /*0930*/  NOP ;  /* 0x0000000000007918 */ /* 0x000fe20000000000 */
[----:B------:R-:W-:Y:S01]  /*0940*/  ULDC.64 UR60, c[0x0][0x208] ;  /* 0x00008200003c7ab9 */ /* 0x000fe20000000a00 */
[----:B------:R-:W-:Y:S03]  /*0950*/  BSSY B9, `(.L_x_2680) ;  /* 0x0002fdc000097945 */ /* 0x000fe60003800000 */
[----:B------:R-:W-:-:S05]  /*0960*/  IMAD.U32 R3, RZ, RZ, UR4 ;  /* 0x00000004ff037e24 */ /* 0x000fca000f8e00ff */
[----:B------:R0:W-:Y:S01]  /*0970*/  STL [R1+0x90], R3 ;  /* 0x0000900301007387 */ /* 0x0001e20000100800 */
[----:B-12-4-:R-:W-:Y:S06]  /*0980*/  BAR.SYNC.DEFER_BLOCKING 0x0 ;  /* 0x0000000000007b1d */ /* 0x016fec0000010000 */
[----:B------:R-:W-:Y:S05]  /*0990*/  @!P0 BRA `(.L_x_2681) ;  /* 0x0000028400f88947 */ /* 0x000fea0003800000 */
.L_x_2682:
        /* <DEDUP_REMOVED lines=10> */
[----:B------:R-:W-:-:S05]  /*0a40*/  LEA R22, R229, R22, 0x18 ;  /* 0x00000016e5167211 */ /* 0x000fca00078ec0ff */
[----:B------:R-:W1:Y:S01]  /*0a50*/  LDS.128 R28, [R22+0x388d0] ;  /* 0x0388d000161c7984 */ /* 0x000e620000000c00 */
[----:B------:R-:W-:Y:S06]  /*0a60*/  BAR.ARV 0x4, 0x180 ;  /* 0x0106000000007b1d */ /* 0x000fec0000002000 */
[----:B-1----:R-:W-:-:S13]  /*0a70*/  ISETP.GE.AND P0, PT, R31, UR4, PT ;  /* 0x000000041f007c0c */ /* 0x002fda000bf06270 */
[----:B------:R-:W-:Y:S05]  /*0a80*/  @P0 BRA `(.L_x_2683) ;  /* 0x000002fc00200947 */ /* 0x000fea0003800000 */
[----:B------:R-:W2:Y:S01]  /*0a90*/  LDL R2, [R1+0x90] ;  /* 0x0000900001027983 */ /* 0x000ea20000100800 */
[----:B------:R-:W-:Y:S01]  /*0aa0*/  VIADD R0, R0, 0xffffff80 ;  /* 0xffffff8000007836 */ /* 0x000fe20000000000 */
[----:B------:R-:W-:Y:S01]  /*0ab0*/  R2UR UR4, R22 ;  /* 0x00000000160472ca */ /* 0x000fe200000e0000 */
[----:B------:R-:W-:Y:S02]  /*0ac0*/  IMAD.MOV.U32 R212, RZ, RZ, RZ ;  /* 0x000000ffffd47224 */ /* 0x000fe400078e00ff */
[----:B------:R-:W-:Y:S01]  /*0ad0*/  IMAD.MOV.U32 R227, RZ, RZ, RZ ;  /* 0x000000ffffe37224 */ /* 0x000fe200078e00ff */
[----:B0-----:R-:W-:Y:S01]  /*0ae0*/  SHF.R.S32.HI R3, RZ, 0x1f, R0 ;  /* 0x0000001fff037819 */ /* 0x001fe20000011400 */
[----:B------:R-:W-:Y:S02]  /*0af0*/  IMAD.MOV.U32 R224, RZ, RZ, RZ ;  /* 0x000000ffffe07224 */ /* 0x000fe400078e00ff */
[----:B------:R-:W-:Y:S01]  /*0b00*/  IMAD.MOV.U32 R219, RZ, RZ, RZ ;  /* 0x000000ffffdb7224 */ /* 0x000fe200078e00ff */
[----:B------:R-:W-:-:S02]  /*0b10*/  LEA.HI R6, R3, R0, RZ, 0x5 ;  /* 0x0000000003067211 */ /* 0x000fc400078f28ff */
[CC--:B------:R-:W-:Y:S02]  /*0b20*/  LEA.HI R4, R3.reuse, R0.reuse, RZ, 0x4 ;  /* 0x0000000003047211 */ /* 0x0c0fe400078f20ff */
[-C--:B------:R-:W-:Y:S01]  /*0b30*/  LEA.HI R13, R3, R0.reuse, RZ, 0x2 ;  /* 0x00000000030d7211 */ /* 0x080fe200078f10ff */
[----:B------:R-:W-:Y:S01]  /*0b40*/  IMAD.SHL.U32 R6, R6, 0x20, RZ ;  /* 0x0000002006067824 */ /* 0x000fe200078e00ff */
[----:B------:R-:W-:Y:S01]  /*0b50*/  LOP3.LUT R7, R4, 0x3fffff0, RZ, 0xc0, !PT ;  /* 0x03fffff004077812 */ /* 0x000fe200078ec0ff */
[----:B------:R-:W-:Y:S01]  /*0b60*/  UIADD3 UR4, UR4, 0x14400, URZ ;  /* 0x0001440004047890 */ /* 0x000fe2000fffe03f */
[----:B------:R-:W-:Y:S02]  /*0b70*/  LOP3.LUT R13, R13, 0xfffffffc, RZ, 0xc0, !PT ;  /* 0xfffffffc0d0d7812 */ /* 0x000fe400078ec0ff */
[----:B------:R-:W-:Y:S01]  /*0b80*/  LOP3.LUT R6, R6, 0xfffffc00, RZ, 0xc0, !PT ;  /* 0xfffffc0006067812 */ /* 0x000fe200078ec0ff */
[C---:B------:R-:W-:Y:S01]  /*0b90*/  IMAD.IADD R7, R0.reuse, 0x1, -R7 ;  /* 0x0000000100077824 */ /* 0x040fe200078e0a07 */
[----:B------:R-:W-:Y:S01]  /*0ba0*/  LEA.HI R220, R3, R0, RZ, 0x3 ;  /* 0x0000000003dc7211 */ /* 0x000fe200078f18ff */
[----:B------:R-:W-:-:S02]  /*0bb0*/  IMAD.IADD R13, R0, 0x1, -R13 ;  /* 0x00000001000d7824 */ /* 0x000fc400078e0a0d */
[----:B------:R-:W-:-:S03]  /*0bc0*/  IMAD R7, R7, 0x40, R6 ;  /* 0x0000004007077824 */ /* 0x000fc600078e0206 */
[----:B------:R-:W-:-:S04]  /*0bd0*/  LEA.HI R6, R13, R13, RZ, 0x1 ;  /* 0x0000000d0d067211 */ /* 0x000fc800078f08ff */
[----:B------:R-:W-:-:S05]  /*0be0*/  LOP3.LUT R6, R6, 0x1ffffffe, RZ, 0xc0, !PT ;  /* 0x1ffffffe06067812 */ /* 0x000fca00078ec0ff */
[----:B------:R-:W-:Y:S01]  /*0bf0*/  IMAD.IADD R13, R13, 0x1, -R6 ;  /* 0x000000010d0d7824 */ /* 0x000fe200078e0a06 */
[----:B--2---:R-:W-:Y:S02]  /*0c00*/  R2UR UR5, R2 ;  /* 0x00000000020572ca */ /* 0x004fe400000e0000 */
[CC--:B------:R-:W-:Y:S02]  /*0c10*/  LEA.HI R2, R3.reuse, R0.reuse, RZ, 0x7 ;  /* 0x0000000003027211 */ /* 0x0c0fe400078f38ff */
[----:B------:R-:W-:Y:S02]  /*0c20*/  LEA.HI R3, R3, R0, RZ, 0x6 ;  /* 0x0000000003037211 */ /* 0x000fe400078f30ff */
[----:B------:R-:W-:-:S03]  /*0c30*/  LOP3.LUT R5, R2, 0xffffff80, RZ, 0xc0, !PT ;  /* 0xffffff8002057812 */ /* 0x000fc600078ec0ff */
[----:B------:R-:W-:Y:S02]  /*0c40*/  IMAD.SHL.U32 R3, R3, 0x8, RZ ;  /* 0x0000000803037824 */ /* 0x000fe400078e00ff */
[----:B------:R-:W-:Y:S01]  /*0c50*/  IMAD.IADD R8, R0, 0x1, -R5 ;  /* 0x0000000100087824 */ /* 0x000fe200078e0a05 */
[----:B------:R-:W-:Y:S01]  /*0c60*/  SHF.R.S32.HI R5, RZ, 0x7, R2 ;  /* 0x00000007ff057819 */ /* 0x000fe20000011402 */
[----:B------:R-:W-:Y:S01]  /*0c70*/  ULOP3.LUT UR5, UR5, 0x1, URZ, 0xfc, !UPT ;  /* 0x0000000105057892 */ /* 0x000fe2000f8efc3f */
[----:B------:R-:W-:Y:S02]  /*0c80*/  LOP3.LUT R3, R3, 0xfffffe00, RZ, 0xc0, !PT ;  /* 0xfffffe0003037812 */ /* 0x000fe400078ec0ff */
[----:B------:R-:W-:Y:S02]  /*0c90*/  SHF.R.S32.HI R9, RZ, 0x1f, R8 ;  /* 0x0000001fff097819 */ /* 0x000fe40000011408 */
[----:B------:R-:W-:Y:S02]  /*0ca0*/  LEA.HI R2, R2, R5, RZ, 0x1 ;  /* 0x0000000502027211 */ /* 0x000fe400078f08ff */
[----:B------:R-:W-:-:S02]  /*0cb0*/  LEA.HI R10, R9, R8, RZ, 0x2 ;  /* 0x00000008090a7211 */ /* 0x000fc400078f10ff */
[----:B------:R-:W-:Y:S02]  /*0cc0*/  LOP3.LUT R2, R2, 0x3fffffe, RZ, 0xc0, !PT ;  /* 0x03fffffe02027812 */ /* 0x000fe400078ec0ff */
[--C-:B------:R-:W-:Y:S02]  /*0cd0*/  SHF.R.S32.HI R11, RZ, 0x2, R10.reuse ;  /* 0x00000002ff0b7819 */ /* 0x100fe4000001140a */
[----:B------:R-:W-:Y:S01]  /*0ce0*/  SHF.R.S32.HI R12, RZ, 0x1f, R10 ;  /* 0x0000001fff0c7819 */ /* 0x000fe2000001140a */
[----:B------:R-:W-:Y:S01]  /*0cf0*/  IMAD.IADD R2, R5, 0x1, -R2 ;  /* 0x0000000105027824 */ /* 0x000fe200078e0a02 */
[----:B------:R-:W-:Y:S02]  /*0d00*/  SHF.R.S32.HI R5, RZ, 0x4, R4 ;  /* 0x00000004ff057819 */ /* 0x000fe40000011404 */
[----:B------:R-:W-:Y:S02]  /*0d10*/  LEA.HI R12, R12, R11, RZ, 0x3 ;  /* 0x0000000b0c0c7211 */ /* 0x000fe400078f18ff */
[----:B------:R-:W-:-:S02]  /*0d20*/  LEA.HI R9, R9, R8, RZ, 0x5 ;  /* 0x0000000809097211 */ /* 0x000fc400078f28ff */
[----:B------:R-:W-:Y:S02]  /*0d30*/  LOP3.LUT R12, R12, 0xfffffff8, RZ, 0xc0, !PT ;  /* 0xfffffff80c0c7812 */ /* 0x000fe400078ec0ff */
[----:B------:R-:W-:Y:S02]  /*0d40*/  LEA.HI R4, R4, R5, RZ, 0x1 ;  /* 0x0000000504047211 */ /* 0x000fe400078f08ff */
[----:B------:R-:W-:Y:S01]  /*0d50*/  SHF.R.S32.HI R9, RZ, 0x5, R9 ;  /* 0x00000005ff097819 */ /* 0x000fe20000011409 */
[----:B------:R-:W-:Y:S01]  /*0d60*/  IMAD.IADD R12, R11, 0x1, -R12 ;  /* 0x000000010b0c7824 */ /* 0x000fe200078e0a0c */
[----:B------:R-:W-:-:S03]  /*0d70*/  LOP3.LUT R4, R4, 0x1ffffffe, RZ, 0xc0, !PT ;  /* 0x1ffffffe04047812 */ /* 0x000fc600078ec0ff */
[----:B------:R-:W-:Y:S02]  /*0d80*/  IMAD R9, R9, 0x10, R12 ;  /* 0x0000001009097824 */ /* 0x000fe400078e020c */
[----:B------:R-:W-:Y:S01]  /*0d90*/  IMAD.IADD R4, R5, 0x1, -R4 ;  /* 0x0000000105047824 */ /* 0x000fe200078e0a04 */
[----:B------:R-:W-:Y:S01]  /*0da0*/  LOP3.LUT R5, R220, 0xfffffff8, RZ, 0xc0, !PT ;  /* 0xfffffff8dc057812 */ /* 0x000fe200078ec0ff */
[----:B------:R-:W-:Y:S01]  /*0db0*/  IMAD R2, R2, 0x40, R9 ;  /* 0x0000004002027824 */ /* 0x000fe200078e0209 */
[----:B------:R-:W-:Y:S01]  /*0dc0*/  LOP3.LUT R9, R10, 0x7ffffffc, RZ, 0xc0, !PT ;  /* 0x7ffffffc0a097812 */ /* 0x000fe200078ec0ff */
[----:B------:R-:W-:Y:S01]  /*0dd0*/  IMAD R6, R4, 0x8, R7 ;  /* 0x0000000804067824 */ /* 0x000fe200078e0207 */
[----:B------:R-:W-:Y:S01]  /*0de0*/  SHF.R.S32.HI R220, RZ, 0x3, R220 ;  /* 0x00000003ffdc7819 */ /* 0x000fe200000114dc */
[----:B------:R-:W-:Y:S02]  /*0df0*/  IMAD.IADD R5, R0, 0x1, -R5 ;  /* 0x0000000100057824 */ /* 0x000fe400078e0a05 */
[----:B------:R-:W-:Y:S01]  /*0e00*/  IMAD.IADD R4, R8, 0x1, -R9 ;  /* 0x0000000108047824 */ /* 0x000fe200078e0a09 */
[----:B------:R-:W-:Y:S01]  /*0e10*/  STL [R1+0x8c], R6 ;  /* 0x00008c0601007387 */ /* 0x000fe20000100800 */
[----:B------:R-:W-:-:S02]  /*0e20*/  IMAD R0, R13, 0x8, R2 ;  /* 0x000000080d007824 */ /* 0x000fc400078e0202 */
[C---:B------:R-:W-:Y:S01]  /*0e30*/  IMAD.SHL.U32 R214, R5.reuse, 0x4, RZ ;  /* 0x0000000405d67824 */ /* 0x040fe200078e00ff */
[----:B------:R0:W-:Y:S01]  /*0e40*/  STL [R1+0x74], R4 ;  /* 0x0000740401007387 */ /* 0x0001e20000100800 */
[----:B------:R-:W-:Y:S02]  /*0e50*/  IMAD.U32 R2, RZ, RZ, UR4 ;  /* 0x00000004ff027e24 */ /* 0x000fe4000f8e00ff */
[----:B------:R-:W-:Y:S01]  /*0e60*/  IMAD.SHL.U32 R228, R220, 0x40, RZ ;  /* 0x00000040dce47824 */ /* 0x000fe200078e00ff */
[----:B------:R1:W-:Y:S01]  /*0e70*/  STL [R1+0x78], R0 ;  /* 0x0000780001007387 */ /* 0x0003e20000100800 */
[----:B------:R-:W-:Y:S02]  /*0e80*/  VIADD R221, R214, 0x40 ;  /* 0x00000040d6dd7836 */ /* 0x000fe40000000000 */
[----:B------:R-:W-:Y:S01]  /*0e90*/  IMAD.SHL.U32 R16, R5, 0x8, RZ ;  /* 0x0000000805107824 */ /* 0x000fe200078e00ff */
[----:B------:R-:W-:Y:S01]  /*0ea0*/  STL [R1+0x88], RZ ;  /* 0x000088ff01007387 */ /* 0x000fe20000100800 */
[----:B------:R-:W-:Y:S01]  /*0eb0*/  LOP3.LUT R228, R228, 0x1c0, RZ, 0xc0, !PT ;  /* 0x000001c0e4e47812 */ /* 0x000fe200078ec0ff */
[----:B0-----:R-:W-:-:S02]  /*0ec0*/  VIADD R4, R220, 0x40 ;  /* 0x00000040dc047836 */ /* 0x001fc40000000000 */
[----:B------:R-:W-:Y:S01]  /*0ed0*/  IMAD.IADD R213, R214, 0x1, R221 ;  /* 0x00000001d6d57824 */ /* 0x000fe200078e02dd */
[----:B------:R-:W-:Y:S01]  /*0ee0*/  SHF.R.S32.HI R17, RZ, 0x1f, R16 ;  /* 0x0000001fff117819 */ /* 0x000fe20000011410 */
[----:B-1----:R-:W-:Y:S02]  /*0ef0*/  IMAD.U32 R0, RZ, RZ, UR5 ;  /* 0x00000005ff007e24 */ /* 0x002fe4000f8e00ff */
[C---:B------:R-:W-:Y:S02]  /*0f00*/  VIADD R18, R16.reuse, 0x80 ;  /* 0x0000008010127836 */ /* 0x040fe40000000000 */
[----:B------:R-:W-:Y:S01]  /*0f10*/  VIADD R19, R16, 0xc0 ;  /* 0x000000c010137836 */ /* 0x000fe20000000000 */
[----:B------:R0:W-:Y:S01]  /*0f20*/  STL [R1+0x5c], R0 ;  /* 0x00005c0001007387 */ /* 0x0001e20000100800 */
[C---:B------:R-:W-:Y:S01]  /*0f30*/  VIADD R222, R214.reuse, 0x20 ;  /* 0x00000020d6de7836 */ /* 0x040fe20000000000 */
[----:B------:R-:W-:Y:S01]  /*0f40*/  SHF.R.S32.HI R218, RZ, 0x1f, R18 ;  /* 0x0000001fffda7819 */ /* 0x000fe20000011412 */
[----:B------:R-:W-:Y:S01]  /*0f50*/  VIADD R223, R214, 0x60 ;  /* 0x00000060d6df7836 */ /* 0x000fe20000000000 */
[----:B------:R-:W-:Y:S01]  /*0f60*/  STL [R1+0x50], R3 ;  /* 0x0000500301007387 */ /* 0x000fe20000100800 */
[----:B------:R-:W-:-:S03]  /*0f70*/  SHF.R.S32.HI R217, RZ, 0x1f, R19 ;  /* 0x0000001fffd97819 */ /* 0x000fc60000011413 */
[----:B------:R1:W-:Y:S01]  /*0f80*/  STL [R1+0x84], R2 ;  /* 0x0000840201007387 */ /* 0x0003e20000100800 */
[----:B0-----:R-:W-:-:S05]  /*0f90*/  VIADD R0, R220, 0x20 ;  /* 0x00000020dc007836 */ /* 0x001fca0000000000 */
[----:B------:R-:W-:Y:S02]  /*0fa0*/  SHF.R.S32.HI R7, RZ, 0x1f, R0 ;  /* 0x0000001fff077819 */ /* 0x000fe40000011400 */
[----:B-1----:R-:W-:Y:S02]  /*0fb0*/  SHF.R.S32.HI R2, RZ, 0x1f, R4 ;  /* 0x0000001fff027819 */ /* 0x002fe40000011404 */
[----:B------:R-:W-:Y:S01]  /*0fc0*/  LEA.HI R7, R7, R0, RZ, 0x3 ;  /* 0x0000000007077211 */ /* 0x000fe200078f18ff */
[----:B------:R-:W-:Y:S01]  /*0fd0*/  IMAD.SHL.U32 R0, R0, 0x40, RZ ;  /* 0x0000004000007824 */ /* 0x000fe200078e00ff */
[----:B------:R-:W-:-:S03]  /*0fe0*/  LEA.HI R2, R2, R4, RZ, 0x3 ;  /* 0x0000000402027211 */ /* 0x000fc600078f18ff */
[----:B------:R-:W-:Y:S01]  /*0ff0*/  IMAD.SHL.U32 R7, R7, 0x40, RZ ;  /* 0x0000004007077824 */ /* 0x000fe200078e00ff */
[----:B------:R-:W-:Y:S01]  /*1000*/  LOP3.LUT R3, R0, 0x1c0, RZ, 0xc0, !PT ;  /* 0x000001c000037812 */ /* 0x000fe200078ec0ff */
[----:B------:R-:W-:Y:S01]  /*1010*/  IMAD.SHL.U32 R2, R2, 0x40, RZ ;  /* 0x0000004002027824 */ /* 0x000fe200078e00ff */
[----:B------:R-:W-:Y:S02]  /*1020*/  SHF.R.U32.HI R0, RZ, 0x3, R228 ;  /* 0x00000003ff007819 */ /* 0x000fe400000116e4 */
[----:B------:R-:W-:Y:S02]  /*1030*/  SHF.R.S32.HI R0, RZ, 0x1f, R213 ;  /* 0x0000001fff007819 */ /* 0x000fe400000114d5 */
[----:B------:R-:W-:Y:S02]  /*1040*/  SHF.R.U32.HI R4, RZ, 0x3, R3 ;  /* 0x00000003ff047819 */ /* 0x000fe40000011603 */
[----:B------:R-:W-:Y:S02]  /*1050*/  LEA.HI R0, R0, R213, RZ, 0x3 ;  /* 0x000000d500007211 */ /* 0x000fe400078f18ff */
[----:B------:R-:W-:-:S02]  /*1060*/  LOP3.LUT R3, R7, 0xfffffe00, RZ, 0xc0, !PT ;  /* 0xfffffe0007037812 */ /* 0x000fc400078ec0ff */
[----:B------:R-:W-:Y:S02]  /*1070*/  LOP3.LUT R23, R0, 0xfffffff8, RZ, 0xc0, !PT ;  /* 0xfffffff800177812 */ /* 0x000fe400078ec0ff */
[----:B------:R-:W-:Y:S01]  /*1080*/  LOP3.LUT R0, R2, 0xfffffe00, RZ, 0xc0, !PT ;  /* 0xfffffe0002007812 */ /* 0x000fe200078ec0ff */
[----:B------:R0:W-:Y:S01]  /*1090*/  STL [R1+0x64], R3 ;  /* 0x0000640301007387 */ /* 0x0001e20000100800 */
[----:B------:R-:W-:-:S03]  /*10a0*/  SHF.R.S32.HI R216, RZ, 0x1f, R23 ;  /* 0x0000001fffd87819 */ /* 0x000fc60000011417 */
[----:B------:R0:W-:Y:S04]  /*10b0*/  STL [R1+0x60], R0 ;  /* 0x0000600001007387 */ /* 0x0001e80000100800 */
.L_x_2955:
[----:B0-234-:R-:W0:Y:S01]  /*10c0*/  LDC.64 R2, c[0x0][0xc88] ;  /* 0x00032200ff027b82 */ /* 0x01de220000000a00 */
        /* <DEDUP_REMOVED lines=13> */
[C---:B------:R-:W-:Y:S02]  /*11a0*/  IMAD.SHL.U32 R26, R8.reuse, 0x4, RZ ;  /* 0x00000004081a7824 */ /* 0x040fe400078e00ff */
[C---:B------:R-:W-:Y:S01]  /*11b0*/  @P2 LEA R2, P3, R8.reuse, UR4, 0x2 ;  /* 0x0000000408022c11 */ /* 0x040fe2000f8610ff */
[----:B------:R0:W-:Y:S01]  /*11c0*/  STL [R1+0x7c], R8 ;  /* 0x00007c0801007387 */ /* 0x0001e20000100800 */
[C-C-:B------:R-:W-:Y:S02]  /*11d0*/  SHF.L.U64.HI R27, R8.reuse, 0x2, R0.reuse ;  /* 0x00000002081b7819 */ /* 0x140fe40000010200 */
[----:B------:R-:W-:Y:S01]  /*11e0*/  @P2 LEA.HI.X R3, R8, UR5, R0, 0x2, P3 ;  /* 0x0000000508032c11 */ /* 0x000fe200098f1400 */
[----:B------:R-:W-:Y:S01]  /*11f0*/  IMAD.MOV.U32 R0, RZ, RZ, RZ ;  /* 0x000000ffff007224 */ /* 0x000fe200078e00ff */
[----:B------:R-:W-:Y:S01]  /*1200*/  ULDC UR4, c[0x0][0x288] ;  /* 0x0000a20000047ab9 */ /* 0x000fe20000000800 */
[----:B------:R-:W-:-:S04]  /*1210*/  IADD3 R6, P4, R26, UR6, RZ ;  /* 0x000000061a067c10 */ /* 0x000fc8000ff9e0ff */
[----:B------:R0:W5:Y:S01]  /*1220*/  @P2 LDG.E R0, desc[UR60][R2.64] ;  /* 0x0000003c02002981 */ /* 0x000162000c1e1900 */
[----:B------:R-:W-:Y:S01]  /*1230*/  @P1 IADD3 R4, P2, R26, UR8, RZ ;  /* 0x000000081a041c10 */ /* 0x000fe2000ff5e0ff */
[----:B------:R-:W-:Y:S01]  /*1240*/  IMAD.U32 R9, RZ, RZ, UR4 ;  /* 0x00000004ff097e24 */ /* 0x000fe2000f8e00ff */
[C---:B------:R-:W-:Y:S01]  /*1250*/  IADD3.X R7, R27.reuse, UR7, RZ, P4, !PT ;  /* 0x000000071b077c10 */ /* 0x040fe2000a7fe4ff */
[----:B------:R-:W-:Y:S01]  /*1260*/  ULDC.64 UR4, c[0x0][0x418] ;  /* 0x0001060000047ab9 */ /* 0x000fe20000000a00 */
[----:B------:R-:W-:Y:S01]  /*1270*/  @P1 IADD3.X R5, R27, UR9, RZ, P2, !PT ;  /* 0x000000091b051c10 */ /* 0x000fe200097fe4ff */
[----:B------:R-:W-:Y:S02]  /*1280*/  ULDC.64 UR6, c[0x0][0xa20] ;  /* 0x0002880000067ab9 */ /* 0x000fe40000000a00 */
[----:B------:R0:W5:Y:S04]  /*1290*/  @P0 LDG.E R118, desc[UR60][R6.64] ;  /* 0x0000003c06760981 */ /* 0x000168000c1e1900 */
[----:B------:R-:W2:Y:S01]  /*12a0*/  @P1 LDG.E R9, desc[UR60][R4.64] ;  /* 0x0000003c04091981 */ /* 0x000ea2000c1e1900 */
        /* <DEDUP_REMOVED lines=9> */
[----:B------:R-:W-:Y:S01]  /*1340*/  IMAD.MOV.U32 R91, RZ, RZ, R8 ;  /* 0x000000ffff5b7224 */ /* 0x000fe200078e0008 */
[----:B--2---:R0:W-:Y:S04]  /*1350*/  STL [R1+0x6c], R9 ;  /* 0x00006c0901007387 */ /* 0x0041e80000100800 */
[----:B------:R0:W-:Y:S01]  /*1360*/  STL [R1+0x80], R30 ;  /* 0x0000801e01007387 */ /* 0x0001e20000100800 */
[----:B------:R-:W-:Y:S01]  /*1370*/  IMAD.MOV.U32 R10, RZ, RZ, R9 ;  /* 0x000000ffff0a7224 */ /* 0x000fe200078e0009 */
[----:B------:R-:W-:Y:S06]  /*1380*/  @P1 BRA `(.L_x_2684) ;  /* 0x0000000000281947 */ /* 0x000fec0003800000 */
        /* <DEDUP_REMOVED lines=8> */
[----:B--2---:R-:W-:-:S05]  /*1410*/  IMAD.IADD R10, R5, 0x1, -R4 ;  /* 0x00000001050a7824 */ /* 0x004fca00078e0a04 */
[----:B------:R1:W-:Y:S02]  /*1420*/  STL [R1+0x6c], R10 ;  /* 0x00006c0a01007387 */ /* 0x0003e40000100800 */
.L_x_2684:
[----:B0-----:R-:W-:Y:S02]  /*1430*/  IMAD.U32 R2, RZ, RZ, UR5 ;  /* 0x00000005ff027e24 */ /* 0x001fe4000f8e00ff */
[----:B------:R-:W-:Y:S01]  /*1440*/  IMAD.U32 R25, RZ, RZ, UR4 ;  /* 0x00000004ff197e24 */ /* 0x000fe2000f8e00ff */
[----:B------:R-:W-:Y:S06]  /*1450*/  @!P2 BRA `(.L_x_2685) ;  /* 0x000000000010a947 */ /* 0x000fec0003800000 */
[----:B------:R-:W-:-:S04]  /*1460*/  IADD3 R4, P0, R26, UR6, RZ ;  /* 0x000000061a047c10 */ /* 0x000fc8000ff1e0ff */
[----:B------:R-:W-:-:S05]  /*1470*/  IADD3.X R5, R27, UR7, RZ, P0, !PT ;  /* 0x000000071b057c10 */ /* 0x000fca00087fe4ff */
[----:B------:R0:W5:Y:S01]  /*1480*/  LDG.E R25, desc[UR60][R4.64] ;  /* 0x0000003c04197981 */ /* 0x000162000c1e1900 */
[----:B------:R-:W-:Y:S05]  /*1490*/  BRA `(.L_x_2686) ;  /* 0x0000000000107947 */ /* 0x000fea0003800000 */
.L_x_2685:
[----:B------:R-:W-:Y:S05]  /*14a0*/  @!P0 BRA `(.L_x_2686) ;  /* 0x00000000000c8947 */ /* 0x000fea0003800000 */
[----:B------:R-:W2:Y:S04]  /*14b0*/  LDG.E R4, desc[UR60][R6.64] ;  /* 0x0000003c06047981 */ /* 0x000ea8000c1e1900 */
[----:B------:R-:W2:Y:S02]  /*14c0*/  LDG.E R25, desc[UR60][R6.64+0x4] ;  /* 0x0000043c06197981 */ /* 0x000ea4000c1e1900 */
[----:B--2---:R-:W-:-:S07]  /*14d0*/  IMAD.IADD R25, R25, 0x1, -R4 ;  /* 0x0000000119197824 */ /* 0x004fce00078e0a04 */
.L_x_2686:
[----:B------:R-:W-:Y:S01]  /*14e0*/  ULDC.64 UR4, c[0x0][0xa10] ;  /* 0x0002840000047ab9 */ /* 0x000fe20000000a00 */
[----:B------:R-:W2:Y:S01]  /*14f0*/  LDC R9, c[0x0][0x448] ;  /* 0x00011200ff097b82 */ /* 0x000ea20000000800 */
[----:B------:R-:W-:-:S04]  /*1500*/  ISETP.NE.U32.AND P0, PT, RZ, UR4, PT ;  /* 0x00000004ff007c0c */ /* 0x000fc8000bf05070 */
[----:B------:R-:W-:Y:S01]  /*1510*/  ISETP.NE.AND.EX P0, PT, RZ, UR5, PT, P0 ;  /* 0x00000005ff007c0c */ /* 0x000fe2000bf05300 */
[----:B------:R-:W-:-:S12]  /*1520*/  ULDC.64 UR4, c[0x0][0xa30] ;  /* 0x00028c0000047ab9 */ /* 0x000fd80000000a00 */
[----:B0-----:R-:W0:Y:S02]  /*1530*/  @P0 LDC.64 R4, c[0x0][0xa10] ;  /* 0x00028400ff040b82 */ /* 0x001e240000000a00 */
[----:B0-----:R-:W-:-:S05]  /*1540*/  @P0 IMAD.WIDE R4, R91, 0x4, R4 ;  /* 0x000000045b040825 */ /* 0x001fca00078e0204 */
[----:B------:R-:W3:Y:S04]  /*1550*/  @P0 LDG.E R3, desc[UR60][R4.64] ;  /* 0x0000003c04030981 */ /* 0x000ee8000c1e1900 */
[----:B------:R0:W3:Y:S01]  /*1560*/  @P0 LDG.E R8, desc[UR60][R4.64+0x4] ;  /* 0x0000043c04080981 */ /* 0x0000e2000c1e1900 */
[----:B------:R-:W-:Y:S01]  /*1570*/  ISETP.NE.U32.AND P1, PT, RZ, UR4, PT ;  /* 0x00000004ff007c0c */ /* 0x000fe2000bf25070 */
[----:B-----5:R-:W-:-:S03]  /*1580*/  IMAD.MOV.U32 R135, RZ, RZ, R25 ;  /* 0x000000ffff877224 */ /* 0x020fc600078e0019 */
[----:B------:R-:W-:-:S13]  /*1590*/  ISETP.NE.AND.EX P1, PT, RZ, UR5, PT, P1 ;  /* 0x00000005ff007c0c */ /* 0x000fda000bf25310 */
[----:B------:R-:W-:-:S04]  /*15a0*/  @P1 IADD3 R6, P2, R26, UR4, RZ ;  /* 0x000000041a061c10 */ /* 0x000fc8000ff5e0ff */
[----:B------:R-:W-:-:S05]  /*15b0*/  @P1 IADD3.X R7, R27, UR5, RZ, P2, !PT ;  /* 0x000000051b071c10 */ /* 0x000fca00097fe4ff */
[----:B------:R4:W5:Y:S01]  /*15c0*/  @P1 LDG.E R135, desc[UR60][R6.64] ;  /* 0x0000003c06871981 */ /* 0x000962000c1e1900 */
[----:B--2---:R-:W-:Y:S01]  /*15d0*/  ISETP.NE.AND P1, PT, R9, 0x1, PT ;  /* 0x000000010900780c */ /* 0x004fe20003f25270 */
[----:B------:R-:W-:-:S04]  /*15e0*/  IMAD.SHL.U32 R11, R29, 0x80, RZ ;  /* 0x000000801d0b7824 */ /* 0x000fc800078e00ff */
[----:B0-----:R-:W-:Y:S01]  /*15f0*/  VIADD R4, R11, 0x7f ;  /* 0x0000007f0b047836 */ /* 0x001fe20000000000 */
[----:B------:R0:W-:Y:S07]  /*1600*/  STL [R1+0x68], R11 ;  /* 0x0000680b01007387 */ /* 0x0001ee0000100800 */
[----:B------:R-:W2:Y:S08]  /*1610*/  @P1 LDC R9, c[0x0][0x44c] ;  /* 0x00011300ff091b82 */ /* 0x000eb00000000800 */
[----:B------:R-:W1:Y:S01]  /*1620*/  @P1 LDC R5, c[0x0][0x450] ;  /* 0x00011400ff051b82 */ /* 0x000e620000000800 */
[----:B---3--:R-:W-:-:S02]  /*1630*/  @P0 IMAD.IADD R2, R8, 0x1, -R3 ;  /* 0x0000000108020824 */ /* 0x008fc400078e0a03 */
[----:B------:R-:W-:Y:S02]  /*1640*/  IMAD.IADD R8, R25, 0x1, -R0 ;  /* 0x0000000119087824 */ /* 0x000fe400078e0a00 */
[----:B--2---:R-:W-:-:S04]  /*1650*/  @P1 IMAD.HI.U32 R0, R4, R9, RZ ;  /* 0x0000000904001227 */ /* 0x004fc800078e00ff */
[----:B----4-:R-:W-:Y:S01]  /*1660*/  IMAD.IADD R6, R8, 0x1, R2 ;  /* 0x0000000108067824 */ /* 0x010fe200078e0202 */
[----:B-1----:R-:W-:Y:S01]  /*1670*/  @P1 SHF.R.U32.HI R4, RZ, R5, R0 ;  /* 0x00000005ff041219 */ /* 0x002fe20000011600 */
[----:B------:R-:W-:Y:S02]  /*1680*/  IMAD.MOV R116, RZ, RZ, -R8 ;  /* 0x000000ffff747224 */ /* 0x000fe400078e0a08 */
[C---:B------:R-:W-:Y:S01]  /*1690*/  VIADD R0, R6.reuse, 0x4f ;  /* 0x0000004f06007836 */ /* 0x040fe20000000000 */
[----:B------:R-:W-:Y:S01]  /*16a0*/  IADD3 R139, R6, 0x50, -R10 ;  /* 0x00000050068b7810 */ /* 0x000fe20007ffe80a */
[----:B------:R0:W-:Y:S01]  /*16b0*/  STL [R1+0x70], R6 ;  /* 0x0000700601007387 */ /* 0x0001e20000100800 */
[----:B------:R-:W-:Y:S01]  /*16c0*/  VIMNMX R116, RZ, R116, !PT ;  /* 0x00000074ff747248 */ /* 0x000fe20007fe0100 */
[----:B------:R-:W-:-:S04]  /*16d0*/  IMAD.HI R0, R0, 0x66666667, RZ ;  /* 0x6666666700007827 */ /* 0x000fc800078e02ff */
[----:B------:R-:W-:Y:S01]  /*16e0*/  IMAD.IADD R4, R139, 0x1, R4 ;  /* 0x000000018b047824 */ /* 0x000fe200078e0204 */
[----:B------:R-:W-:-:S03]  /*16f0*/  SHF.R.U32.HI R3, RZ, 0x1f, R0 ;  /* 0x0000001fff037819 */ /* 0x000fc60000011600 */
[----:B------:R-:W-:Y:S01]  /*1700*/  IMAD.HI R4, R4, 0x66666667, RZ ;  /* 0x6666666704047827 */ /* 0x000fe200078e02ff */
[----:B------:R-:W-:-:S04]  /*1710*/  LEA.HI.SX32 R140, R0, R3, 0x1b ;  /* 0x00000003008c7211 */ /* 0x000fc800078fdaff */
[----:B------:R-:W-:-:S04]  /*1720*/  SHF.R.U32.HI R5, RZ, 0x1f, R4 ;  /* 0x0000001fff057819 */ /* 0x000fc80000011604 */
[----:B------:R-:W-:-:S04]  /*1730*/  LEA.HI.SX32 R5, R4, R5, 0x1b ;  /* 0x0000000504057211 */ /* 0x000fc800078fdaff */
[----:B------:R-:W-:-:S05]  /*1740*/  VIMNMX R5, R140, R5, PT ;  /* 0x000000058c057248 */ /* 0x000fca0003fe0100 */
        /* <DEDUP_REMOVED lines=33> */
.L_x_2689:
[----:B------:R-:W-:Y:S05]  /*1960*/  BSYNC B6 ;  /* 0x0000000000067941 */ /* 0x000fea0003800000 */
.L_x_2688:
        /* <DEDUP_REMOVED lines=20> */
.L_x_2691:
[----:B------:R-:W-:Y:S05]  /*1ab0*/  BSYNC B6 ;  /* 0x0000000000067941 */ /* 0x000fea0003800000 */
.L_x_2690:
[----:B------:R-:W2:Y:S01]  /*1ac0*/  LDL R29, [R1+0x64] ;  /* 0x00006400011d7983 */ /* 0x000ea20000100800 */
[----:B------:R-:W-:Y:S01]  /*1ad0*/  ULDC.64 UR4, c[0x0][0x9f8] ;  /* 0x00027e0000047ab9 */ /* 0x000fe20000000a00 */
[----:B------:R-:W0:Y:S01]  /*1ae0*/  LDC R115, c[0x0][0x3f4] ;  /* 0x0000fd00ff737b82 */ /* 0x000e220000000800 */
[----:B------:R-:W-:Y:S01]  /*1af0*/  ISETP.NE.U32.AND P0, PT, RZ, UR4, PT ;  /* 0x00000004ff007c0c */ /* 0x000fe2000bf05070 */
[----:B------:R-:W3:Y:S04]  /*1b00*/  LDL R31, [R1+0x50] ;  /* 0x00005000011f7983 */ /* 0x000ee80000100800 */
[----:B------:R-:W4:Y:S01]  /*1b10*/  LDL R20, [R1+0x60] ;  /* 0x0000600001147983 */ /* 0x000f220000100800 */
[----:B------:R-:W-:Y:S01]  /*1b20*/  ISETP.NE.AND.EX P0, PT, RZ, UR5, PT, P0 ;  /* 0x00000005ff007c0c */ /* 0x000fe2000bf05300 */
[----:B------:R-:W1:Y:S01]  /*1b30*/  LDC.64 R92, c[0x0][0x408] ;  /* 0x00010200ff5c7b82 */ /* 0x000e620000000a00 */
[----:B------:R-:W0:Y:S07]  /*1b40*/  S2R R0, SR_TID.X ;  /* 0x0000000000007919 */ /* 0x000e2e0000002100 */
[----:B------:R-:W1:Y:S04]  /*1b50*/  LDC.64 R98, c[0x0][0x3f8] ;  /* 0x0000fe00ff627b82 */ /* 0x000e680000000a00 */
[----:B------:R-:W-:Y:S01]  /*1b60*/  @P0 IADD3 R4, P1, R26, UR4, RZ ;  /* 0x000000041a040c10 */ /* 0x000fe2000ff3e0ff */
[----:B------:R-:W-:-:S03]  /*1b70*/  ULDC UR4, c[0x0][0x2f4] ;  /* 0x0000bd0000047ab9 */ /* 0x000fc60000000800 */
[----:B------:R-:W-:-:S05]  /*1b80*/  @P0 IADD3.X R5, R27, UR5, RZ, P1, !PT ;  /* 0x000000051b050c10 */ /* 0x000fca0008ffe4ff */
[----:B------:R0:W4:Y:S01]  /*1b90*/  @P0 LDG.E R91, desc[UR60][R4.64] ;  /* 0x0000003c045b0981 */ /* 0x000122000c1e1900 */
[----:B------:R-:W-:Y:S02]  /*1ba0*/  ISETP.GE.AND P1, PT, R213, UR4, PT ;  /* 0x00000004d5007c0c */ /* 0x000fe4000bf26270 */
[----:B------:R-:W-:Y:S02]  /*1bb0*/  ISETP.GE.AND P0, PT, R16, UR4, PT ;  /* 0x0000000410007c0c */ /* 0x000fe4000bf06270 */
[----:B------:R-:W-:-:S05]  /*1bc0*/  SEL R3, RZ, 0xffffffff, P1 ;  /* 0xffffffffff037807 */ /* 0x000fca0000800000 */
[----:B------:R-:W-:Y:S02]  /*1bd0*/  IMAD.SHL.U32 R3, R3, 0x2, RZ ;  /* 0x0000000203037824 */ /* 0x000fe400078e00ff */
[----:B0-----:R-:W-:Y:S01]  /*1be0*/  VIADD R6, R0, 0xffffff80 ;  /* 0xffffff8000067836 */ /* 0x001fe20000000000 */
[----:B------:R-:W-:Y:S02]  /*1bf0*/  SEL R0, RZ, 0x1, P0 ;  /* 0x00000001ff007807 */ /* 0x000fe40000000000 */
[----:B------:R-:W-:Y:S02]  /*1c00*/  ISETP.GE.AND P0, PT, R18, UR4, PT ;  /* 0x0000000412007c0c */ /* 0x000fe4000bf06270 */
[----:B------:R-:W-:Y:S02]  /*1c10*/  SHF.R.S32.HI R7, RZ, 0x1f, R6 ;  /* 0x0000001fff077819 */ /* 0x000fe40000011406 */
[----:B------:R-:W-:Y:S02]  /*1c20*/  LOP3.LUT R0, R3, 0x2, R0, 0xe2, !PT ;  /* 0x0000000203007812 */ /* 0x000fe400078ee200 */
[----:B------:R-:W-:-:S02]  /*1c30*/  SEL R3, RZ, 0x4, P0 ;  /* 0x00000004ff037807 */ /* 0x000fc40000000000 */
[----:B------:R-:W-:Y:S02]  /*1c40*/  ISETP.GE.AND P2, PT, R16, R115, PT ;  /* 0x000000731000720c */ /* 0x000fe40003f46270 */
[----:B------:R-:W-:Y:S02]  /*1c50*/  SHF.R.S32.HI R9, RZ, 0x1f, R220 ;  /* 0x0000001fff097819 */ /* 0x000fe400000114dc */
[----:B------:R-:W-:Y:S02]  /*1c60*/  LEA.HI R7, R7, R6, RZ, 0x3 ;  /* 0x0000000607077211 */ /* 0x000fe400078f18ff */
[----:B------:R-:W-:Y:S02]  /*1c70*/  LOP3.LUT R5, R0, R3, RZ, 0xfc, !PT ;  /* 0x0000000300057212 */ /* 0x000fe400078efcff */
[----:B------:R-:W-:Y:S01]  /*1c80*/  SEL R3, R115, RZ, P2 ;  /* 0x000000ff73037207 */ /* 0x000fe20001000000 */
[----:B-1----:R-:W-:Y:S01]  /*1c90*/  IMAD R0, R9, R92, RZ ;  /* 0x0000005c09007224 */ /* 0x002fe200078e02ff */
[----:B------:R-:W-:Y:S01]  /*1ca0*/  LOP3.LUT R7, R7, 0xfffffff8, RZ, 0xc0, !PT ;  /* 0xfffffff807077812 */ /* 0x000fe200078ec0ff */
[----:B------:R-:W-:Y:S01]  /*1cb0*/  IMAD R4, R9, R98, RZ ;  /* 0x0000006209047224 */ /* 0x000fe200078e02ff */
[----:B------:R-:W-:Y:S01]  /*1cc0*/  SHF.R.S32.HI R215, RZ, 0x1f, R214 ;  /* 0x0000001fffd77819 */ /* 0x000fe200000114d6 */
[----:B------:R-:W-:Y:S01]  /*1cd0*/  VIADD R21, R220, 0x40 ;  /* 0x00000040dc157836 */ /* 0x000fe20000000000 */
[----:B------:R-:W-:Y:S01]  /*1ce0*/  ISETP.GE.AND P1, PT, R213, R115, PT ;  /* 0x00000073d500720c */ /* 0x000fe20003f26270 */
[----:B------:R-:W-:-:S02]  /*1cf0*/  IMAD.IADD R3, R16, 0x1, R3 ;  /* 0x0000000110037824 */ /* 0x000fc400078e0203 */
[C---:B------:R-:W-:Y:S02]  /*1d00*/  VIADD R33, R220.reuse, 0x20 ;  /* 0x00000020dc217836 */ /* 0x040fe40000000000 */
[----:B------:R-:W-:Y:S02]  /*1d10*/  VIADD R28, R220, 0x20 ;  /* 0x00000020dc1c7836 */ /* 0x000fe40000000000 */
[----:B------:R-:W-:Y:S02]  /*1d20*/  IMAD.IADD R15, R6, 0x1, -R7 ;  /* 0x00000001060f7824 */ /* 0x000fe400078e0a07 */
[C---:B------:R-:W-:Y:S01]  /*1d30*/  IMAD R9, R220.reuse, R93, R0 ;  /* 0x0000005ddc097224 */ /* 0x040fe200078e0200 */
[----:B------:R-:W-:Y:S01]  /*1d40*/  SEL R0, R115, RZ, P1 ;  /* 0x000000ff73007207 */ /* 0x000fe20000800000 */
[C---:B------:R-:W-:Y:S02]  /*1d50*/  IMAD R7, R220.reuse, R99, R4 ;  /* 0x00000063dc077224 */ /* 0x040fe400078e0204 */
[----:B------:R-:W-:Y:S01]  /*1d60*/  IMAD.WIDE.U32 R102, R220, R98, R214 ;  /* 0x00000062dc667225 */ /* 0x000fe200078e00d6 */
[----:B------:R-:W-:-:S03]  /*1d70*/  SHF.R.S32.HI R4, RZ, 0x1f, R3 ;  /* 0x0000001fff047819 */ /* 0x000fc60000011403 */
[----:B------:R-:W-:-:S04]  /*1d80*/  IMAD.WIDE.U32 R100, R220, R98, R16 ;  /* 0x00000062dc647225 */ /* 0x000fc800078e0010 */
[----:B------:R-:W-:Y:S02]  /*1d90*/  IMAD.SHL.U32 R6, R21, 0x40, RZ ;  /* 0x0000004015067824 */ /* 0x000fe400078e00ff */
[----:B------:R-:W-:Y:S02]  /*1da0*/  IMAD.SHL.U32 R33, R33, 0x40, RZ ;  /* 0x0000004021217824 */ /* 0x000fe400078e00ff */
[----:B------:R-:W-:Y:S02]  /*1db0*/  IMAD.SHL.U32 R28, R28, 0x40, RZ ;  /* 0x000000401c1c7824 */ /* 0x000fe400078e00ff */
[----:B------:R-:W-:Y:S02]  /*1dc0*/  IMAD.IADD R103, R103, 0x1, R7 ;  /* 0x0000000167677824 */ /* 0x000fe400078e0207 */
[----:B------:R-:W-:Y:S02]  /*1dd0*/  IMAD.IADD R101, R7, 0x1, R101 ;  /* 0x0000000107657824 */ /* 0x000fe400078e0265 */
[----:B------:R-:W-:Y:S01]  /*1de0*/  IMAD.IADD R7, R213, 0x1, R0 ;  /* 0x00000001d5077824 */ /* 0x000fe200078e0200 */
[----:B------:R-:W-:-:S02]  /*1df0*/  LOP3.LUT R0, R6, 0x1c0, RZ, 0xc0, !PT ;  /* 0x000001c006007812 */ /* 0x000fc400078ec0ff */
[CC--:B------:R-:W-:Y:S02]  /*1e00*/  LEA.HI R6, R4.reuse, R3.reuse, RZ, 0x6 ;  /* 0x0000000304067211 */ /* 0x0c0fe400078f30ff */
[----:B------:R-:W-:Y:S02]  /*1e10*/  LEA.HI R11, R4, R3, RZ, 0x3 ;  /* 0x00000003040b7211 */ /* 0x000fe400078f18ff */
[----:B------:R-:W-:Y:S02]  /*1e20*/  LOP3.LUT R33, R33, 0x1c0, RZ, 0xc0, !PT ;  /* 0x000001c021217812 */ /* 0x000fe400078ec0ff */
[----:B------:R-:W-:Y:S01]  /*1e30*/  LOP3.LUT R28, R28, 0x1c0, RZ, 0xc0, !PT ;  /* 0x000001c01c1c7812 */ /* 0x000fe200078ec0ff */
[CC--:B------:R-:W-:Y:S01]  /*1e40*/  IMAD.WIDE.U32 R96, R220.reuse, R92.reuse, R214 ;  /* 0x0000005cdc607225 */ /* 0x0c0fe200078e00d6 */
[----:B------:R-:W-:Y:S02]  /*1e50*/  SHF.R.S32.HI R4, RZ, 0x1f, R7 ;  /* 0x0000001fff047819 */ /* 0x000fe40000011407 */
[----:B------:R-:W-:Y:S01]  /*1e60*/  SHF.R.S32.HI R6, RZ, 0x6, R6 ;  /* 0x00000006ff067819 */ /* 0x000fe20000011406 */
[----:B------:R-:W-:Y:S01]  /*1e70*/  IMAD.WIDE.U32 R94, R220, R92, R16 ;  /* 0x0000005cdc5e7225 */ /* 0x000fe200078e0010 */
[----:B------:R-:W-:-:S02]  /*1e80*/  LOP3.LUT R8, R33, 0x38, R11, 0xf8, !PT ;  /* 0x0000003821087812 */ /* 0x000fc400078ef80b */
[----:B------:R-:W-:Y:S01]  /*1e90*/  SHF.R.U32.HI R28, RZ, 0x3, R28 ;  /* 0x00000003ff1c7819 */ /* 0x000fe2000001161c */
[----:B------:R-:W0:Y:S01]  /*1ea0*/  S2R R141, SR_TID.X ;  /* 0x00000000008d7919 */ /* 0x000e220000002100 */
[----:B------:R-:W-:Y:S01]  /*1eb0*/  IMAD.IADD R97, R97, 0x1, R9 ;  /* 0x0000000161617824 */ /* 0x000fe200078e0209 */
[----:B------:R-:W-:Y:S01]  /*1ec0*/  LOP3.LUT R3, R228, 0x38, R11, 0xf8, !PT ;  /* 0x00000038e4037812 */ /* 0x000fe200078ef80b */
[----:B------:R-:W-:Y:S01]  /*1ed0*/  IMAD.IADD R95, R9, 0x1, R95 ;  /* 0x00000001095f7824 */ /* 0x000fe200078e025f */
[----:B------:R-:W-:Y:S02]  /*1ee0*/  SHF.R.U32.HI R32, RZ, 0x3, R228 ;  /* 0x00000003ff207819 */ /* 0x000fe400000116e4 */
[-C--:B------:R-:W-:Y:S02]  /*1ef0*/  LEA.HI R21, R4, R7.reuse, RZ, 0x3 ;  /* 0x0000000704157211 */ /* 0x080fe400078f18ff */
[----:B------:R-:W-:Y:S02]  /*1f00*/  LOP3.LUT R9, R8, R28, RZ, 0x3c, !PT ;  /* 0x0000001c08097212 */ /* 0x000fe400078e3cff */
[----:B------:R-:W-:-:S02]  /*1f10*/  LEA.HI R4, R4, R7, RZ, 0x6 ;  /* 0x0000000704047211 */ /* 0x000fc400078f30ff */
[----:B------:R-:W-:Y:S02]  /*1f20*/  SHF.R.U32.HI R138, RZ, 0x3, R0 ;  /* 0x00000003ff8a7819 */ /* 0x000fe40000011600 */
[----:B------:R-:W-:Y:S02]  /*1f30*/  LOP3.LUT R13, R0, 0x38, R11, 0xf8, !PT ;  /* 0x00000038000d7812 */ /* 0x000fe400078ef80b */
[----:B------:R-:W-:Y:S02]  /*1f40*/  LOP3.LUT R3, R3, R32, RZ, 0x3c, !PT ;  /* 0x0000002003037212 */ /* 0x000fe400078e3cff */
[----:B------:R-:W-:Y:S02]  /*1f50*/  SHF.R.S32.HI R4, RZ, 0x6, R4 ;  /* 0x00000006ff047819 */ /* 0x000fe40000011404 */
[----:B------:R-:W-:Y:S02]  /*1f60*/  LOP3.LUT R13, R13, R138, RZ, 0x3c, !PT ;  /* 0x0000008a0d0d7212 */ /* 0x000fe400078e3cff */
[----:B------:R-:W-:-:S02]  /*1f70*/  ISETP.GE.AND P0, PT, R19, UR4, PT ;  /* 0x0000000413007c0c */ /* 0x000fc4000bf06270 */
[----:B------:R-:W-:Y:S01]  /*1f80*/  LOP3.LUT R7, R33, 0x38, R21, 0xf8, !PT ;  /* 0x0000003821077812 */ /* 0x000fe200078ef815 */
[C---:B------:R-:W-:Y:S01]  /*1f90*/  IMAD.SHL.U32 R107, R92.reuse, 0x20, RZ ;  /* 0x000000205c6b7824 */ /* 0x040fe200078e00ff */
[C-C-:B------:R-:W-:Y:S01]  /*1fa0*/  SHF.L.U64.HI R106, R92.reuse, 0x5, R93.reuse ;  /* 0x000000055c6a7819 */ /* 0x140fe2000001025d */
[C---:B------:R-:W-:Y:S01]  /*1fb0*/  IMAD.SHL.U32 R111, R92.reuse, 0x40, RZ ;  /* 0x000000405c6f7824 */ /* 0x040fe200078e00ff */
[----:B------:R-:W-:Y:S01]  /*1fc0*/  LOP3.LUT R8, R7, R28, RZ, 0x3c, !PT ;  /* 0x0000001c07087212 */ /* 0x000fe200078e3cff */
[----:B------:R-:W-:Y:S01]  /*1fd0*/  IMAD R7, R93, 0x50, RZ ;  /* 0x000000505d077824 */ /* 0x000fe200078e02ff */
[----:B------:R-:W-:Y:S01]  /*1fe0*/  SHF.L.U64.HI R110, R92, 0x6, R93 ;  /* 0x000000065c6e7819 */ /* 0x000fe2000001025d */
[CC--:B-----5:R-:W-:Y:S01]  /*1ff0*/  IMAD.WIDE.U32 R96, R135.reuse, R92.reuse, R96 ;  /* 0x0000005c87607225 */ /* 0x0e0fe200078e0060 */
[C-C-:B------:R-:W-:Y:S02]  /*2000*/  SHF.L.U64.HI R104, R98.reuse, 0x5, R99.reuse ;  /* 0x0000000562687819 */ /* 0x140fe40000010263 */
[----:B------:R-:W-:Y:S01]  /*2010*/  SHF.L.U64.HI R108, R98, 0x6, R99 ;  /* 0x00000006626c7819 */ /* 0x000fe20000010263 */
[----:B------:R-:W-:Y:S01]  /*2020*/  IMAD.WIDE.U32 R94, R135, R92, R94 ;  /* 0x0000005c875e7225 */ /* 0x000fe200078e005e */
[----:B------:R-:W-:-:S03]  /*2030*/  LOP3.LUT R10, R11, 0xfffffff8, RZ, 0xc0, !PT ;  /* 0xfffffff80b0a7812 */ /* 0x000fc600078ec0ff */
[----:B------:R-:W-:Y:S02]  /*2040*/  IMAD R121, R99, 0x50, RZ ;  /* 0x0000005063797824 */ /* 0x000fe400078e02ff */
[C---:B------:R-:W-:Y:S02]  /*2050*/  IMAD.SHL.U32 R105, R98.reuse, 0x20, RZ ;  /* 0x0000002062697824 */ /* 0x040fe400078e00ff */
[----:B------:R-:W-:Y:S02]  /*2060*/  IMAD.SHL.U32 R109, R98, 0x40, RZ ;  /* 0x00000040626d7824 */ /* 0x000fe400078e00ff */
[----:B------:R-:W-:-:S04]  /*2070*/  IMAD.WIDE.U32 R102, R135, R98, R102 ;  /* 0x0000006287667225 */ /* 0x000fc800078e0066 */
[----:B------:R-:W-:Y:S01]  /*2080*/  IMAD.WIDE.U32 R100, R135, R98, R100 ;  /* 0x0000006287647225 */ /* 0x000fe200078e0064 */
[----:B0-----:R-:W-:-:S03]  /*2090*/  LEA.HI R141, R141, 0x8, RZ, 0x19 ;  /* 0x000000088d8d7811 */ /* 0x001fc600078fc8ff */
[----:B------:R-:W-:Y:S01]  /*20a0*/  IMAD.IADD R118, R118, 0x1, R25 ;  /* 0x0000000176767824 */ /* 0x000fe200078e0219 */
[----:B------:R-:W-:Y:S01]  /*20b0*/  SHF.R.S32.HI R28, RZ, 0x1f, R10 ;  /* 0x0000001fff1c7819 */ /* 0x000fe2000001140a */
[----:B------:R-:W-:Y:S02]  /*20c0*/  IMAD.SHL.U32 R115, R115, 0x2, RZ ;  /* 0x0000000273737824 */ /* 0x000fe400078e00ff */
[----:B------:R-:W-:Y:S02]  /*20d0*/  IMAD R112, R15, 0x20, R220 ;  /* 0x000000200f707824 */ /* 0x000fe400078e02dc */
[C---:B--2---:R-:W-:Y:S02]  /*20e0*/  IMAD R132, R6.reuse, 0x1400, R29 ;  /* 0x0000140006847824 */ /* 0x044fe400078e021d */
[----:B---3--:R-:W-:Y:S02]  /*20f0*/  IMAD R134, R6, 0x1400, R31 ;  /* 0x0000140006867824 */ /* 0x008fe400078e021f */
[----:B------:R-:W-:Y:S01]  /*2100*/  IMAD.IADD R132, R132, 0x1, R9 ;  /* 0x0000000184847824 */ /* 0x000fe200078e0209 */
[----:B------:R-:W-:Y:S01]  /*2110*/  LOP3.LUT R9, R0, 0x38, R21, 0xf8, !PT ;  /* 0x0000003800097812 */ /* 0x000fe200078ef815 */
[----:B----4-:R-:W-:-:S02]  /*2120*/  IMAD R130, R6, 0x1400, R20 ;  /* 0x0000140006827824 */ /* 0x010fc400078e0214 */
[----:B------:R-:W-:Y:S01]  /*2130*/  IMAD.IADD R134, R134, 0x1, R3 ;  /* 0x0000000186867824 */ /* 0x000fe200078e0203 */
[----:B------:R-:W-:Y:S01]  /*2140*/  LOP3.LUT R3, R228, 0x38, R21, 0xf8, !PT ;  /* 0x00000038e4037812 */ /* 0x000fe200078ef815 */
[C---:B------:R-:W-:Y:S02]  /*2150*/  IMAD R133, R4.reuse, 0x1400, R31 ;  /* 0x0000140004857824 */ /* 0x040fe400078e021f */
[C---:B------:R-:W-:Y:S02]  /*2160*/  IMAD R131, R4.reuse, 0x1400, R29 ;  /* 0x0000140004837824 */ /* 0x040fe400078e021d */
[----:B------:R-:W-:Y:S01]  /*2170*/  IMAD R123, R4, 0x1400, R20 ;  /* 0x00001400047b7824 */ /* 0x000fe200078e0214 */
[----:B------:R-:W-:Y:S01]  /*2180*/  LOP3.LUT R4, R9, R138, RZ, 0x3c, !PT ;  /* 0x0000008a09047212 */ /* 0x000fe200078e3cff */
[----:B------:R-:W-:Y:S01]  /*2190*/  IMAD.IADD R130, R130, 0x1, R13 ;  /* 0x0000000182827824 */ /* 0x000fe200078e020d */
[----:B------:R-:W-:Y:S02]  /*21a0*/  SHF.R.S32.HI R13, RZ, 0x1f, R135 ;  /* 0x0000001fff0d7819 */ /* 0x000fe40000011487 */
[----:B------:R-:W-:Y:S01]  /*21b0*/  LOP3.LUT R6, R3, R32, RZ, 0x3c, !PT ;  /* 0x0000002003067212 */ /* 0x000fe200078e3cff */
[----:B------:R-:W-:-:S02]  /*21c0*/  IMAD.IADD R123, R123, 0x1, R4 ;  /* 0x000000017b7b7824 */ /* 0x000fc400078e0204 */
[----:B------:R-:W-:Y:S02]  /*21d0*/  IMAD R4, R13, R92, RZ ;  /* 0x0000005c0d047224 */ /* 0x000fe400078e02ff */
[----:B------:R-:W-:Y:S02]  /*21e0*/  IMAD.IADD R133, R133, 0x1, R6 ;  /* 0x0000000185857824 */ /* 0x000fe400078e0206 */
[----:B------:R-:W-:Y:S02]  /*21f0*/  IMAD R6, R13, R98, RZ ;  /* 0x000000620d067224 */ /* 0x000fe400078e02ff */
[C---:B------:R-:W-:Y:S01]  /*2200*/  IMAD R13, R135.reuse, R93, R4 ;  /* 0x0000005d870d7224 */ /* 0x040fe200078e0204 */
[----:B------:R-:W-:Y:S01]  /*2210*/  SEL R4, RZ, 0x8, P0 ;  /* 0x00000008ff047807 */ /* 0x000fe20000000000 */
[----:B------:R-:W-:Y:S01]  /*2220*/  IMAD R9, R135, R99, R6 ;  /* 0x0000006387097224 */ /* 0x000fe200078e0206 */
[----:B------:R-:W-:Y:S01]  /*2230*/  SHF.R.S32.HI R20, RZ, 0x3, R21 ;  /* 0x00000003ff147819 */ /* 0x000fe20000011415 */
[----:B------:R-:W-:Y:S01]  /*2240*/  IMAD.WIDE.U32 R92, R92, 0x50, RZ ;  /* 0x000000505c5c7825 */ /* 0x000fe200078e00ff */
[----:B------:R-:W-:-:S02]  /*2250*/  LOP3.LUT R27, R5, R4, RZ, 0xfc, !PT ;  /* 0x00000004051b7212 */ /* 0x000fc400078efcff */
[----:B------:R-:W-:Y:S01]  /*2260*/  LOP3.LUT R21, R21, 0xfffffff8, RZ, 0xc0, !PT ;  /* 0xfffffff815157812 */ /* 0x000fe200078ec0ff */
[----:B------:R-:W-:Y:S01]  /*2270*/  IMAD.WIDE.U32 R98, R98, 0x50, RZ ;  /* 0x0000005062627825 */ /* 0x000fe200078e00ff */
[----:B------:R-:W-:Y:S02]  /*2280*/  LOP3.LUT R4, R5, 0x1, RZ, 0xc0, !PT ;  /* 0x0000000105047812 */ /* 0x000fe400078ec0ff */
[----:B------:R-:W-:Y:S01]  /*2290*/  LOP3.LUT R25, R27, 0x2, RZ, 0xc0, !PT ;  /* 0x000000021b197812 */ /* 0x000fe200078ec0ff */
[----:B------:R-:W-:Y:S01]  /*22a0*/  IMAD.IADD R131, R131, 0x1, R8 ;  /* 0x0000000183837824 */ /* 0x000fe200078e0208 */
[----:B------:R-:W-:Y:S01]  /*22b0*/  LOP3.LUT R26, R27, 0x4, RZ, 0xc0, !PT ;  /* 0x000000041b1a7812 */ /* 0x000fe200078ec0ff */
        /* <DEDUP_REMOVED lines=10> */
[----:B------:R-:W-:-:S07]  /*2360*/  IMAD.IADD R8, R13, 0x1, R95 ;  /* 0x000000010d087824 */ /* 0x000fce00078e025f */
.L_x_2808:
[----:B--2---:R-:W2:Y:S01]  /*2370*/  LDL R34, [R1+0x50] ;  /* 0x0000500001227983 */ /* 0x004ea20000100800 */
[----:B------:R-:W0:Y:S01]  /*2380*/  LDC R84, c[0x0][0x430] ;  /* 0x00010c00ff547b82 */ /* 0x000e220000000800 */
[----:B------:R-:W-:Y:S01]  /*2390*/  VIADD R24, R24, 0xffffffff ;  /* 0xffffffff18187836 */ /* 0x000fe20000000000 */
[----:B------:R-:W-:-:S03]  /*23a0*/  SHF.R.U32.HI R36, RZ, 0x3, R228 ;  /* 0x00000003ff247819 */ /* 0x000fc600000116e4 */
[----:B------:R-:W-:-:S03]  /*23b0*/  IMAD R11, R24, 0x50, R112 ;  /* 0x00000050180b7824 */ /* 0x000fc600078e0270 */
[----:B------:R-:W1:Y:S01]  /*23c0*/  LDC R114, c[0x0][0x3f4] ;  /* 0x0000fd00ff727b82 */ /* 0x000e620000000800 */
        /* <DEDUP_REMOVED lines=17> */
[----:B---3--:R-:W-:Y:S01]  /*24e0*/  @!P0 LEA R12, P3, R14, R12, 0x2 ;  /* 0x0000000c0e0c8211 */ /* 0x008fe200078610ff */
[----:B------:R-:W-:-:S03]  /*24f0*/  IMAD.MOV.U32 R31, RZ, RZ, RZ ;  /* 0x000000ffff1f7224 */ /* 0x000fc600078e00ff */
[----:B------:R-:W-:Y:S02]  /*2500*/  @!P0 LEA.HI.X R13, R14, R13, R15, 0x2, P3 ;  /* 0x0000000d0e0d8211 */ /* 0x000fe400018f140f */
[----:B------:R-:W-:-:S03]  /*2510*/  LOP3.LUT R14, R228, 0x38, R16, 0xf8, !PT ;  /* 0x00000038e40e7812 */ /* 0x000fc600078ef810 */
[----:B------:R0:W5:Y:S01]  /*2520*/  @!P0 LDG.E R31, desc[UR60][R12.64] ;  /* 0x0000003c0c1f8981 */ /* 0x000162000c1e1900 */
[----:B------:R-:W-:Y:S01]  /*2530*/  ISETP.GE.AND P0, PT, R114, 0x1, PT ;  /* 0x000000017200780c */ /* 0x000fe20003f06270 */
[----:B------:R-:W-:Y:S01]  /*2540*/  IMAD.MOV R11, RZ, RZ, -R11 ;  /* 0x000000ffff0b7224 */ /* 0x000fe200078e0a0b */
[----:B------:R-:W-:Y:S01]  /*2550*/  ISETP.GT.AND P3, PT, R24, R116, PT ;  /* 0x000000741800720c */ /* 0x000fe20003f64270 */
[----:B------:R-:W-:Y:S05]  /*2560*/  YIELD ;  /* 0x0000000000007946 */ /* 0x000fea0003800000 */
[----:B------:R-:W-:Y:S01]  /*2570*/  BSSY B0, `(.L_x_2692) ;  /* 0x0000834000007945 */ /* 0x000fe20003800000 */
[----:B------:R-:W-:Y:S01]  /*2580*/  IMAD R84, R84, R11, R35 ;  /* 0x0000000b54547224 */ /* 0x000fe200078e0223 */
[----:B------:R-:W-:-:S02]  /*2590*/  P2R R113, PR, RZ, 0x8 ;  /* 0x00000008ff717803 */ /* 0x000fc40000000000 */
[----:B--2---:R-:W-:-:S05]  /*25a0*/  LOP3.LUT R85, R34, R14, R36, 0xf6, !PT ;  /* 0x0000000e22557212 */ /* 0x004fca00078ef624 */
[----:B------:R-:W-:-:S04]  /*25b0*/  IMAD R85, R212, 0x5000, R85 ;  /* 0x00005000d4557824 */ /* 0x000fc800078e0255 */
[----:B------:R-:W-:Y:S01]  /*25c0*/  IMAD R85, R85, 0x2, R22 ;  /* 0x0000000255557824 */ /* 0x000fe200078e0216 */
[----:B0-----:R-:W-:Y:S06]  /*25d0*/  @!P0 BRA `(.L_x_2693) ;  /* 0x0000007800d48947 */ /* 0x001fec0003800000 */
        /* <DEDUP_REMOVED lines=77> */
.L_x_2696:
[----:B------:R-:W-:Y:S05]  /*2ab0*/  BSYNC B1 ;  /* 0x0000000000017941 */ /* 0x000fea0003800000 */
.L_x_2695:
        /* <DEDUP_REMOVED lines=37> */
[----:B------:R-:W-:-:S02]  /*2d10*/  CS2R R50, SRZ ;  /* 0x0000000000327805 */ /* 0x000fc4000001ff00 */
        /* <DEDUP_REMOVED lines=34> */
.L_x_2698:
[----:B------:R-:W-:Y:S05]  /*2f40*/  BSYNC B1 ;  /* 0x0000000000017941 */ /* 0x000fea0003800000 */
.L_x_2697:
        /* <DEDUP_REMOVED lines=43> */
.L_x_2700:
[----:B------:R-:W-:Y:S05]  /*3200*/  BSYNC B1 ;  /* 0x0000000000017941 */ /* 0x000fea0003800000 */
.L_x_2699:
[----:B------:R-:W2:Y:S01]  /*3210*/  LDL R11, [R1+0x5c] ;  /* 0x00005c00010b7983 */ /* 0x000ea20000100800 */
[----:B0-----:R-:W-:Y:S01]  /*3220*/  IMAD.MOV.U32 R12, RZ, RZ, R52 ;  /* 0x000000ffff0c7224 */ /* 0x001fe200078e0034 */
[----:B------:R-:W-:Y:S01]  /*3230*/  PRMT R150, R81, 0x7610, R150 ;  /* 0x0000761051967816 */ /* 0x000fe20000000096 */
[----:B------:R-:W-:Y:S02]  /*3240*/  IMAD.MOV.U32 R13, RZ, RZ, R53 ;  /* 0x000000ffff0d7224 */ /* 0x000fe400078e0035 */
        /* <DEDUP_REMOVED lines=12> */
[----:B------:R-:W-:Y:S01]  /*3310*/  PRMT R156, R12, 0x7610, R156 ;  /* 0x000076100c9c7816 */ /* 0x000fe2000000009c */
[----:B------:R-:W-:Y:S01]  /*3320*/  IMAD.MOV.U32 R12, RZ, RZ, R62 ;  /* 0x000000ffff0c7224 */ /* 0x000fe200078e003e */
[----:B------:R-:W-:Y:S01]  /*3330*/  PRMT R157, R13, 0x7610, R157 ;  /* 0x000076100d9d7816 */ /* 0x000fe2000000009d */
[----:B------:R-:W-:Y:S01]  /*3340*/  IMAD.MOV.U32 R13, RZ, RZ, R63 ;  /* 0x000000ffff0d7224 */ /* 0x000fe200078e003f */
[----:B------:R-:W-:Y:S02]  /*3350*/  MOV R14, R58 ;  /* 0x0000003a000e7202 */ /* 0x000fe40000000f00 */
        /* <DEDUP_REMOVED lines=27> */
[----:B--2---:R-:W-:Y:S01]  /*3510*/  R2UR UR4, R11 ;  /* 0x000000000b0472ca */ /* 0x004fe200000e0000 */
[----:B------:R-:W-:-:S05]  /*3520*/  IMAD.MOV.U32 R11, RZ, RZ, R49 ;  /* 0x000000ffff0b7224 */ /* 0x000fca00078e0031 */
[----:B------:R-:W-:Y:S01]  /*3530*/  PRMT R151, R11, 0x7610, R151 ;  /* 0x000076100b977816 */ /* 0x000fe20000000097 */
[----:B------:R-:W-:-:S05]  /*3540*/  IMAD.MOV.U32 R11, RZ, RZ, R57 ;  /* 0x000000ffff0b7224 */ /* 0x000fca00078e0039 */
[----:B------:R-:W-:Y:S01]  /*3550*/  PRMT R159, R11, 0x7610, R159 ;  /* 0x000076100b9f7816 */ /* 0x000fe2000000009f */
[----:B------:R-:W-:Y:S01]  /*3560*/  IMAD.MOV.U32 R11, RZ, RZ, R51 ;  /* 0x000000ffff0b7224 */ /* 0x000fe200078e0033 */
[----:B------:R-:W-:-:S04]  /*3570*/  UISETP.NE.AND UP0, UPT, UR4, 0x3, UPT ;  /* 0x000000030400788c */ /* 0x000fc8000bf05270 */
[----:B------:R-:W-:Y:S01]  /*3580*/  PRMT R153, R11, 0x7610, R153 ;  /* 0x000076100b997816 */ /* 0x000fe20000000099 */
[----:B------:R-:W-:Y:S01]  /*3590*/  IMAD.MOV.U32 R11, RZ, RZ, R59 ;  /* 0x000000ffff0b7224 */ /* 0x000fe200078e003b */
[----:B------:R-:W-:-:S04]  /*35a0*/  PLOP3.LUT P0, PT, PT, PT, UP0, 0x80, 0x0 ;  /* 0x000000000000781c */ /* 0x000fc80003f0f008 */
[----:B------:R-:W-:Y:S01]  /*35b0*/  PRMT R161, R11, 0x7610, R161 ;  /* 0x000076100ba17816 */ /* 0x000fe200000000a1 */
[----:B------:R-:W-:-:S05]  /*35c0*/  IMAD.MOV.U32 R11, RZ, RZ, R33 ;  /* 0x000000ffff0b7224 */ /* 0x000fca00078e0021 */
[----:B------:R-:W-:Y:S01]  /*35d0*/  PRMT R126, R11, 0x7610, R126 ;  /* 0x000076100b7e7816 */ /* 0x000fe2000000007e */
[----:B------:R-:W-:-:S05]  /*35e0*/  IMAD.MOV.U32 R11, RZ, RZ, R41 ;  /* 0x000000ffff0b7224 */ /* 0x000fca00078e0029 */
[----:B------:R-:W-:Y:S01]  /*35f0*/  PRMT R144, R11, 0x7610, R144 ;  /* 0x000076100b907816 */ /* 0x000fe20000000090 */
[----:B------:R-:W-:-:S05]  /*3600*/  IMAD.MOV.U32 R11, RZ, RZ, R35 ;  /* 0x000000ffff0b7224 */ /* 0x000fca00078e0023 */
[----:B------:R-:W-:Y:S01]  /*3610*/  PRMT R124, R11, 0x7610, R124 ;  /* 0x000076100b7c7816 */ /* 0x000fe2000000007c */
[----:B------:R-:W-:-:S05]  /*3620*/  IMAD.MOV.U32 R11, RZ, RZ, R42 ;  /* 0x000000ffff0b7224 */ /* 0x000fca00078e002a */
[----:B------:R-:W-:Y:S01]  /*3630*/  PRMT R143, R11, 0x7610, R143 ;  /* 0x000076100b8f7816 */ /* 0x000fe2000000008f */
[----:B------:R-:W-:Y:S06]  /*3640*/  @!P0 BRA `(.L_x_2701) ;  /* 0x0000000000048947 */ /* 0x000fec0003800000 */
[----:B------:R-:W-:Y:S01]  /*3650*/  BPT.TRAP 0x1 ;  /* 0x000000040000795c */ /* 0x000fe20000300000 */
.L_x_2701:
[----:B------:R-:W-:Y:S01]  /*3660*/  IMAD R89, R212, 0x8, R22 ;  /* 0x00000008d4597824 */ /* 0x000fe200078e0216 */
[----:B------:R-:W-:Y:S01]  /*3670*/  SHF.L.U32 R90, R227, 0x1f, RZ ;  /* 0x0000001fe35a7819 */ /* 0x000fe200000006ff */
[----:B------:R-:W-:Y:S03]  /*3680*/  BSSY B1, `(.L_x_2702) ;  /* 0x0000003000017945 */ /* 0x000fe60003800000 */
[----:B------:R-:W0:Y:S02]  /*3690*/  SYNCS.PHASECHK.TRANS64.TRYWAIT P6, [R89+URZ+0x38890], R90 ;  /* 0x0388905a590075a7 */ /* 0x000e2400080c017f */
[----:B0-----:R-:W-:Y:S05]  /*36a0*/  @!P6 BRA `(.L_x_2703) ;  /* 0x000002d00020e947 */ /* 0x001fea0003800000 */
.L_x_3086:
[----:B------:R-:W-:Y:S05]  /*36b0*/  BSYNC B1 ;  /* 0x0000000000017941 */ /* 0x000fea0003800000 */
.L_x_2702:
[----:B------:R-:W-:-:S03]  /*36c0*/  UMOV UR4, 0xffffffff ;  /* 0xffffffff00047882 */ /* 0x000fc60000000000 */
[----:B------:R-:W-:Y:S05]  /*36d0*/  BRA.DIV UR4, `(.L_x_2704) ;  /* 0x000002d204287947 */ /* 0x000fea000b800000 */
[----:B------:R1:W2:Y:S04]  /*36e0*/  SHFL.IDX PT, R83, R119, RZ, 0x181f ;  /* 0x00181fff77537589 */ /* 0x0002a800000e0000 */
[----:B------:R1:W3:Y:S02]  /*36f0*/  SHFL.IDX PT, R82, R120, RZ, 0x181f ;  /* 0x00181fff78527589 */ /* 0x0002e400000e0000 */
.L_x_3090:
        /* <DEDUP_REMOVED lines=13> */
[----:B------:R-:W-:Y:S01]  /*37d0*/  SHF.R.U64 R165, R76, 0x10, R77 ;  /* 0x000000104ca57819 */ /* 0x000fe2000000124d */
[----:B------:R-:W-:Y:S01]  /*37e0*/  IMAD.U32 R76, R14, 0x10000, RZ ;  /* 0x000100000e4c7824 */ /* 0x000fe200078e00ff */
        /* <DEDUP_REMOVED lines=12> */
[----:B------:R-:W-:Y:S01]  /*38b0*/  LOP3.LUT R11, R14, 0xffff0000, RZ, 0xc0, !PT ;  /* 0xffff00000e0b7812 */ /* 0x000fe200078ec0ff */
[----:B------:R-:W-:Y:S01]  /*38c0*/  FMUL.FTZ R171, R171, R170 ;  /* 0x000000aaabab7220 */ /* 0x000fe20000410000 */
[----:B------:R-:W-:Y:S01]  /*38d0*/  LOP3.LUT R14, R15, 0xffff0000, RZ, 0xc0, !PT ;  /* 0xffff00000f0e7812 */ /* 0x000fe200078ec0ff */
[----:B------:R-:W-:-:S02]  /*38e0*/  IMAD.U32 R15, R13, 0x10000, RZ ;  /* 0x000100000d0f7824 */ /* 0x000fc400078e00ff */
[----:B------:R-:W-:Y:S02]  /*38f0*/  IMAD.U32 R169, R77, 0x10000, RZ ;  /* 0x000100004da97824 */ /* 0x000fe400078e00ff */
[----:B------:R-:W-:Y:S01]  /*3900*/  FMUL.FTZ R173, R11, R167 ;  /* 0x000000a70bad7220 */ /* 0x000fe20000410000 */
[C---:B------:R-:W-:Y:S01]  /*3910*/  FFMA.FTZ R172, R15.reuse, R170, -R172 ;  /* 0x000000aa0fac7223 */ /* 0x040fe200000108ac */
[----:B------:R-:W-:Y:S01]  /*3920*/  FFMA.FTZ R171, R15, R168, R171 ;  /* 0x000000a80fab7223 */ /* 0x000fe200000100ab */
[----:B------:R-:W-:Y:S02]  /*3930*/  IMAD.U32 R13, R12, 0x10000, RZ ;  /* 0x000100000c0d7824 */ /* 0x000fe400078e00ff */
[-C--:B------:R-:W-:Y:S01]  /*3940*/  FMUL.FTZ R11, R11, R169.reuse ;  /* 0x000000a90b0b7220 */ /* 0x080fe20000410000 */
[----:B------:R-:W-:Y:S01]  /*3950*/  LOP3.LUT R15, R78, 0xffff0000, RZ, 0xc0, !PT ;  /* 0xffff00004e0f7812 */ /* 0x000fe200078ec0ff */
[----:B------:R-:W-:Y:S01]  /*3960*/  FFMA.FTZ R173, R76, R169, -R173 ;  /* 0x000000a94cad7223 */ /* 0x000fe200000108ad */
[----:B------:R-:W-:Y:S01]  /*3970*/  LOP3.LUT R77, R77, 0xffff0000, RZ, 0xc0, !PT ;  /* 0xffff00004d4d7812 */ /* 0x000fe200078ec0ff */
[----:B------:R-:W-:Y:S01]  /*3980*/  IMAD.U32 R165, R165, 0x10000, RZ ;  /* 0x00010000a5a57824 */ /* 0x000fe200078e00ff */
[----:B------:R-:W-:Y:S01]  /*3990*/  LOP3.LUT R12, R12, 0xffff0000, RZ, 0xc0, !PT ;  /* 0xffff00000c0c7812 */ /* 0x000fe200078ec0ff */
[----:B------:R-:W-:Y:S01]  /*39a0*/  FFMA.FTZ R76, R76, R167, R11 ;  /* 0x000000a74c4c7223 */ /* 0x000fe2000001000b */
[C---:B------:R-:W-:Y:S01]  /*39b0*/  FMUL.FTZ R11, R14.reuse, R15 ;  /* 0x0000000f0e0b7220 */ /* 0x040fe20000410000 */
[----:B------:R-:W-:Y:S01]  /*39c0*/  FMUL.FTZ R78, R14, R77 ;  /* 0x0000004d0e4e7220 */ /* 0x000fe20000410000 */
[----:B------:R-:W-:Y:S01]  /*39d0*/  F2FP.BF16.F32.PACK_AB R171, R171, R172 ;  /* 0x000000acabab723e */ /* 0x000fe200000010ff */
        /* <DEDUP_REMOVED lines=9> */
[----:B------:R-:W-:Y:S02]  /*3a70*/  IMAD.MOV.U32 R14, RZ, RZ, R76 ;  /* 0x000000ffff0e7224 */ /* 0x000fe400078e004c */
[----:B------:R-:W-:-:S07]  /*3a80*/  IMAD.MOV.U32 R13, RZ, RZ, R171 ;  /* 0x000000ffff0d7224 */ /* 0x000fce00078e00ab */
.L_x_2710:
[----:B------:R-:W-:Y:S05]  /*3a90*/  BSYNC B3 ;  /* 0x0000000000037941 */ /* 0x000fea0003800000 */
.L_x_2709:
[----:B0-----:R4:W-:Y:S02]  /*3aa0*/  ST.E.128 desc[UR60][R80.64], R12 ;  /* 0x0000000c50007985 */ /* 0x0019e4000c101d3c */
.L_x_2708:
[----:B------:R-:W-:Y:S05]  /*3ab0*/  BSYNC B2 ;  /* 0x0000000000027941 */ /* 0x000fea0003800000 */
.L_x_2707:
        /* <DEDUP_REMOVED lines=30> */
[----:B------:R-:W-:Y:S02]  /*3ca0*/  IMAD.U32 R13, R12, 0x10000, RZ ;  /* 0x000100000c0d7824 */ /* 0x000fe400078e00ff */
        /* <DEDUP_REMOVED lines=24> */
.L_x_2714:
[----:B------:R-:W-:Y:S05]  /*3e30*/  BSYNC B3 ;  /* 0x0000000000037941 */ /* 0x000fea0003800000 */
.L_x_2713:
[----:B0-----:R0:W-:Y:S02]  /*3e40*/  ST.E.128 desc[UR60][R76.64], R12 ;  /* 0x0000000c4c007985 */ /* 0x0011e4000c101d3c */
.L_x_2712:
[----:B------:R-:W-:Y:S05]  /*3e50*/  BSYNC B2 ;  /* 0x0000000000027941 */ /* 0x000fea0003800000 */
.L_x_2711:
        /* <DEDUP_REMOVED lines=9> */
[--C-:B------:R-:W-:Y:S01]  /*3ef0*/  SHF.R.U64 R74, R68, 0x10, R69.reuse ;  /* 0x00000010444a7819 */ /* 0x100fe20000001245 */
[----:B----4-:R-:W-:Y:S01]  /*3f00*/  IMAD.U32 R68, R14, 0x10000, RZ ;  /* 0x000100000e447824 */ /* 0x010fe200078e00ff */
[----:B------:R-:W-:Y:S02]  /*3f10*/  SHF.R.U32.HI R75, RZ, 0x10, R69 ;  /* 0x00000010ff4b7819 */ /* 0x000fe40000011645 */
[--C-:B------:R-:W-:Y:S02]  /*3f20*/  SHF.R.U64 R69, R70, 0x10, R71.reuse ;  /* 0x0000001046457819 */ /* 0x100fe40000001247 */
[----:B------:R-:W-:Y:S01]  /*3f30*/  SHF.R.U32.HI R70, RZ, 0x10, R71 ;  /* 0x00000010ff467819 */ /* 0x000fe20000011647 */
[----:B------:R-:W-:Y:S01]  /*3f40*/  IMAD.U32 R71, R13, 0x10000, RZ ;  /* 0x000100000d477824 */ /* 0x000fe200078e00ff */
[----:B------:R-:W-:Y:S02]  /*3f50*/  PRMT R182, R182, 0x5410, R69 ;  /* 0x00005410b6b67816 */ /* 0x000fe40000000045 */
[----:B------:R-:W-:-:S02]  /*3f60*/  PRMT R179, R179, 0x5410, R74 ;  /* 0x00005410b3b37816 */ /* 0x000fc4000000004a */
[----:B------:R-:W-:Y:S02]  /*3f70*/  PRMT R183, R183, 0x5410, R70 ;  /* 0x00005410b7b77816 */ /* 0x000fe40000000046 */
[----:B------:R-:W-:Y:S01]  /*3f80*/  LOP3.LUT R77, R13, 0xffff0000, RZ, 0xc0, !PT ;  /* 0xffff00000d4d7812 */ /* 0x000fe200078ec0ff */
[----:B------:R-:W-:Y:S01]  /*3f90*/  IMAD.U32 R13, R12, 0x10000, RZ ;  /* 0x000100000c0d7824 */ /* 0x000fe200078e00ff */
[C---:B------:R-:W-:Y:S01]  /*3fa0*/  LOP3.LUT R74, R182.reuse, 0xffff0000, RZ, 0xc0, !PT ;  /* 0xffff0000b64a7812 */ /* 0x040fe200078ec0ff */
        /* <DEDUP_REMOVED lines=9> */
[C---:B------:R-:W-:Y:S01]  /*4040*/  FFMA.FTZ R70, R71.reuse, R70, -R76 ;  /* 0x0000004647467223 */ /* 0x040fe2000001084c */
[----:B------:R-:W-:Y:S01]  /*4050*/  FFMA.FTZ R71, R71, R74, R77 ;  /* 0x0000004a47477223 */ /* 0x000fe2000001004d */
[C---:B------:R-:W-:Y:S01]  /*4060*/  FMUL.FTZ R79, R14.reuse, R69 ;  /* 0x000000450e4f7220 */ /* 0x040fe20000410000 */
[----:B------:R-:W-:Y:S01]  /*4070*/  LOP3.LUT R74, R183, 0xffff0000, RZ, 0xc0, !PT ;  /* 0xffff0000b74a7812 */ /* 0x000fe200078ec0ff */
[-C--:B------:R-:W-:Y:S01]  /*4080*/  FMUL.FTZ R77, R14, R75.reuse ;  /* 0x0000004b0e4d7220 */ /* 0x080fe20000410000 */
[----:B------:R-:W-:Y:S01]  /*4090*/  LOP3.LUT R180, R180, 0xffff0000, RZ, 0xc0, !PT ;  /* 0xffff0000b4b47812 */ /* 0x000fe200078ec0ff */
[----:B------:R-:W-:Y:S01]  /*40a0*/  IMAD.U32 R179, R179, 0x10000, RZ ;  /* 0x00010000b3b37824 */ /* 0x000fe200078e00ff */
[----:B------:R-:W-:Y:S01]  /*40b0*/  LOP3.LUT R12, R12, 0xffff0000, RZ, 0xc0, !PT ;  /* 0xffff00000c0c7812 */ /* 0x000fe200078ec0ff */
[C---:B------:R-:W-:Y:S01]  /*40c0*/  FFMA.FTZ R14, R68.reuse, R75, -R79 ;  /* 0x0000004b440e7223 */ /* 0x040fe2000001084f */
[----:B------:R-:W-:Y:S01]  /*40d0*/  FFMA.FTZ R69, R68, R69, R77 ;  /* 0x0000004544457223 */ /* 0x000fe2000001004d */
[C---:B------:R-:W-:Y:S01]  /*40e0*/  FMUL.FTZ R76, R11.reuse, R74 ;  /* 0x0000004a0b4c7220 */ /* 0x040fe20000410000 */
[----:B------:R-:W-:Y:S01]  /*40f0*/  FMUL.FTZ R75, R11, R180 ;  /* 0x000000b40b4b7220 */ /* 0x000fe20000410000 */
[----:B------:R-:W-:-:S02]  /*4100*/  IMAD.U32 R15, R15, 0x10000, RZ ;  /* 0x000100000f0f7824 */ /* 0x000fc400078e00ff */
[C---:B------:R-:W-:Y:S01]  /*4110*/  FMUL.FTZ R68, R12.reuse, R182 ;  /* 0x000000b60c447220 */ /* 0x040fe20000410000 */
[-C--:B------:R-:W-:Y:S01]  /*4120*/  FMUL.FTZ R11, R12, R179.reuse ;  /* 0x000000b30c0b7220 */ /* 0x080fe20000410000 */
[----:B------:R-:W-:Y:S01]  /*4130*/  F2FP.BF16.F32.PACK_AB R14, R69, R14 ;  /* 0x0000000e450e723e */ /* 0x000fe200000010ff */
[C---:B------:R-:W-:Y:S01]  /*4140*/  FFMA.FTZ R76, R15.reuse, R180, -R76 ;  /* 0x000000b40f4c7223 */ /* 0x040fe2000001084c */
[----:B------:R-:W-:Y:S01]  /*4150*/  FFMA.FTZ R75, R15, R74, R75 ;  /* 0x0000004a0f4b7223 */ /* 0x000fe2000001004b */
[C---:B------:R-:W-:Y:S01]  /*4160*/  FFMA.FTZ R68, R13.reuse, R179, -R68 ;  /* 0x000000b30d447223 */ /* 0x040fe20000010844 */
[----:B------:R-:W-:Y:S01]  /*4170*/  FFMA.FTZ R11, R13, R182, R11 ;  /* 0x000000b60d0b7223 */ /* 0x000fe2000001000b */
[----:B------:R-:W-:Y:S02]  /*4180*/  F2FP.BF16.F32.PACK_AB R13, R71, R70 ;  /* 0x00000046470d723e */ /* 0x000fe400000010ff */
[----:B------:R-:W-:Y:S02]  /*4190*/  F2FP.BF16.F32.PACK_AB R15, R75, R76 ;  /* 0x0000004c4b0f723e */ /* 0x000fe400000010ff */
[----:B------:R-:W-:-:S07]  /*41a0*/  F2FP.BF16.F32.PACK_AB R12, R11, R68 ;  /* 0x000000440b0c723e */ /* 0x000fce00000010ff */
.L_x_2718:
[----:B------:R-:W-:Y:S05]  /*41b0*/  BSYNC B3 ;  /* 0x0000000000037941 */ /* 0x000fea0003800000 */
.L_x_2717:
[----:B----4-:R0:W-:Y:S02]  /*41c0*/  ST.E.128 desc[UR60][R72.64], R12 ;  /* 0x0000000c48007985 */ /* 0x0101e4000c101d3c */
.L_x_2716:
[----:B------:R-:W-:Y:S05]  /*41d0*/  BSYNC B2 ;  /* 0x0000000000027941 */ /* 0x000fea0003800000 */
.L_x_2715:
        /* <DEDUP_REMOVED lines=8> */
[--C-:B------:R-:W-:Y:S02]  /*4260*/  SHF.R.U64 R66, R66, 0x10, R67.reuse ;  /* 0x0000001042427819 */ /* 0x100fe40000001243 */
[----:B------:R-:W-:Y:S02]  /*4270*/  SHF.R.U32.HI R67, RZ, 0x10, R67 ;  /* 0x00000010ff437819 */ /* 0x000fe40000011643 */
[--C-:B------:R-:W-:Y:S02]  /*4280*/  SHF.R.U32.HI R71, RZ, 0x10, R65.reuse ;  /* 0x00000010ff477819 */ /* 0x100fe40000011641 */
[----:B------:R-:W-:Y:S01]  /*4290*/  SHF.R.U64 R70, R64, 0x10, R65 ;  /* 0x0000001040467819 */ /* 0x000fe20000001241 */
[----:B----4-:R-:W-:Y:S01]  /*42a0*/  IMAD.U32 R64, R14, 0x10000, RZ ;  /* 0x000100000e407824 */ /* 0x010fe200078e00ff */
[----:B------:R-:W-:Y:S02]  /*42b0*/  PRMT R178, R178, 0x5410, R67 ;  /* 0x00005410b2b27816 */ /* 0x000fe40000000043 */
[----:B------:R-:W-:-:S02]  /*42c0*/  PRMT R176, R176, 0x5410, R71 ;  /* 0x00005410b0b07816 */ /* 0x000fc40000000047 */
[----:B------:R-:W-:Y:S01]  /*42d0*/  PRMT R175, R175, 0x5410, R70 ;  /* 0x00005410afaf7816 */ /* 0x000fe20000000046 */
[----:B------:R-:W-:Y:S01]  /*42e0*/  IMAD.U32 R72, R178, 0x10000, RZ ;  /* 0x00010000b2487824 */ /* 0x000fe200078e00ff */
[----:B------:R-:W-:Y:S01]  /*42f0*/  PRMT R177, R177, 0x5410, R66 ;  /* 0x00005410b1b17816 */ /* 0x000fe20000000042 */
[----:B------:R-:W-:Y:S01]  /*4300*/  IMAD.U32 R70, R176, 0x10000, RZ ;  /* 0x00010000b0467824 */ /* 0x000fe200078e00ff */
[----:B------:R-:W-:Y:S01]  /*4310*/  LOP3.LUT R65, R14, 0xffff0000, RZ, 0xc0, !PT ;  /* 0xffff00000e417812 */ /* 0x000fe200078ec0ff */
[C---:B------:R-:W-:Y:S01]  /*4320*/  IMAD.U32 R14, R15.reuse, 0x10000, RZ ;  /* 0x000100000f0e7824 */ /* 0x040fe200078e00ff */
[----:B------:R-:W-:Y:S01]  /*4330*/  LOP3.LUT R11, R15, 0xffff0000, RZ, 0xc0, !PT ;  /* 0xffff00000f0b7812 */ /* 0x000fe200078ec0ff */
[C---:B------:R-:W-:Y:S01]  /*4340*/  IMAD.U32 R66, R13.reuse, 0x10000, RZ ;  /* 0x000100000d427824 */ /* 0x040fe200078e00ff */
[----:B------:R-:W-:Y:S01]  /*4350*/  LOP3.LUT R15, R13, 0xffff0000, RZ, 0xc0, !PT ;  /* 0xffff00000d0f7812 */ /* 0x000fe200078ec0ff */
[----:B------:R-:W-:Y:S01]  /*4360*/  FMUL.FTZ R75, R65, R72 ;  /* 0x00000048414b7220 */ /* 0x000fe20000410000 */
[----:B------:R-:W-:Y:S01]  /*4370*/  LOP3.LUT R71, R177, 0xffff0000, RZ, 0xc0, !PT ;  /* 0xffff0000b1477812 */ /* 0x000fe200078ec0ff */
[-C--:B------:R-:W-:Y:S01]  /*4380*/  FMUL.FTZ R65, R65, R70.reuse ;  /* 0x0000004641417220 */ /* 0x080fe20000410000 */
[----:B------:R-:W-:Y:S01]  /*4390*/  LOP3.LUT R67, R175, 0xffff0000, RZ, 0xc0, !PT ;  /* 0xffff0000af437812 */ /* 0x000fe200078ec0ff */
[----:B------:R-:W-:Y:S01]  /*43a0*/  IMAD.U32 R13, R12, 0x10000, RZ ;  /* 0x000100000c0d7824 */ /* 0x000fe200078e00ff */
[----:B------:R-:W-:Y:S01]  /*43b0*/  LOP3.LUT R178, R178, 0xffff0000, RZ, 0xc0, !PT ;  /* 0xffff0000b2b27812 */ /* 0x000fe200078ec0ff */
[C---:B------:R-:W-:Y:S01]  /*43c0*/  FMUL.FTZ R73, R15.reuse, R71 ;  /* 0x000000470f497220 */ /* 0x040fe20000410000 */
[----:B------:R-:W-:Y:S01]  /*43d0*/  LOP3.LUT R176, R176, 0xffff0000, RZ, 0xc0, !PT ;  /* 0xffff0000b0b07812 */ /* 0x000fe200078ec0ff */
[-C--:B------:R-:W-:Y:S01]  /*43e0*/  FMUL.FTZ R74, R15, R67.reuse ;  /* 0x000000430f4a7220 */ /* 0x080fe20000410000 */
[----:B------:R-:W-:Y:S01]  /*43f0*/  LOP3.LUT R15, R12, 0xffff0000, RZ, 0xc0, !PT ;  /* 0xffff00000c0f7812 */ /* 0x000fe200078ec0ff */
[C---:B------:R-:W-:Y:S01]  /*4400*/  FFMA.FTZ R75, R64.reuse, R70, -R75 ;  /* 0x00000046404b7223 */ /* 0x040fe2000001084b */
[----:B------:R-:W-:Y:S01]  /*4410*/  FFMA.FTZ R72, R64, R72, R65 ;  /* 0x0000004840487223 */ /* 0x000fe20000010041 */
[C---:B------:R-:W-:Y:S01]  /*4420*/  FFMA.FTZ R12, R66.reuse, R67, -R73 ;  /* 0x00000043420c7223 */ /* 0x040fe20000010849 */
[----:B------:R-:W-:Y:S01]  /*4430*/  FFMA.FTZ R71, R66, R71, R74 ;  /* 0x0000004742477223 */ /* 0x000fe2000001004a */
[----:B------:R-:W-:-:S02]  /*4440*/  IMAD.U32 R70, R177, 0x10000, RZ ;  /* 0x00010000b1467824 */ /* 0x000fc400078e00ff */
[----:B------:R-:W-:Y:S01]  /*4450*/  FMUL.FTZ R65, R11, R178 ;  /* 0x000000b20b417220 */ /* 0x000fe20000410000 */
[----:B------:R-:W-:Y:S02]  /*4460*/  IMAD.U32 R66, R175, 0x10000, RZ ;  /* 0x00010000af427824 */ /* 0x000fe400078e00ff */
[----:B------:R-:W-:Y:S01]  /*4470*/  FMUL.FTZ R11, R11, R176 ;  /* 0x000000b00b0b7220 */ /* 0x000fe20000410000 */
[C---:B------:R-:W-:Y:S01]  /*4480*/  FMUL.FTZ R64, R15.reuse, R70 ;  /* 0x000000460f407220 */ /* 0x040fe20000410000 */
[C---:B------:R-:W-:Y:S01]  /*4490*/  FFMA.FTZ R65, R14.reuse, R176, -R65 ;  /* 0x000000b00e417223 */ /* 0x040fe20000010841 */
[----:B------:R-:W-:Y:S01]  /*44a0*/  FMUL.FTZ R15, R15, R66 ;  /* 0x000000420f0f7220 */ /* 0x000fe20000410000 */
[----:B------:R-:W-:Y:S01]  /*44b0*/  FFMA.FTZ R14, R14, R178, R11 ;  /* 0x000000b20e0e7223 */ /* 0x000fe2000001000b */
[C---:B------:R-:W-:Y:S02]  /*44c0*/  FFMA.FTZ R64, R13.reuse, R66, -R64 ;  /* 0x000000420d407223 */ /* 0x040fe40000010840 */
[----:B------:R-:W-:Y:S01]  /*44d0*/  FFMA.FTZ R15, R13, R70, R15 ;  /* 0x000000460d0f7223 */ /* 0x000fe2000001000f */
[----:B------:R-:W-:-:S02]  /*44e0*/  F2FP.BF16.F32.PACK_AB R13, R71, R12 ;  /* 0x0000000c470d723e */ /* 0x000fc400000010ff */
[----:B------:R-:W-:Y:S02]  /*44f0*/  F2FP.BF16.F32.PACK_AB R65, R14, R65 ;  /* 0x000000410e41723e */ /* 0x000fe400000010ff */
[----:B------:R-:W-:Y:S02]  /*4500*/  F2FP.BF16.F32.PACK_AB R12, R15, R64 ;  /* 0x000000400f0c723e */ /* 0x000fe400000010ff */
[----:B------:R-:W-:Y:S01]  /*4510*/  F2FP.BF16.F32.PACK_AB R14, R72, R75 ;  /* 0x0000004b480e723e */ /* 0x000fe200000010ff */
[----:B------:R-:W-:-:S07]  /*4520*/  IMAD.MOV.U32 R15, RZ, RZ, R65 ;  /* 0x000000ffff0f7224 */ /* 0x000fce00078e0041 */
.L_x_2720:
[----:B------:R-:W-:Y:S05]  /*4530*/  BSYNC B2 ;  /* 0x0000000000027941 */ /* 0x000fea0003800000 */
.L_x_2719:
[----:B----4-:R0:W-:Y:S02]  /*4540*/  ST.E.128 desc[UR60][R68.64], R12 ;  /* 0x0000000c44007985 */ /* 0x0101e4000c101d3c */
.L_x_2706:
[----:B------:R-:W-:Y:S05]  /*4550*/  BSYNC B1 ;  /* 0x0000000000017941 */ /* 0x000fea0003800000 */
.L_x_2705:
[----:B------:R-:W-:-:S03]  /*4560*/  UMOV UR4, 0xffffffff ;  /* 0xffffffff00047882 */ /* 0x000fc60000000000 */
[----:B------:R-:W-:Y:S05]  /*4570*/  BRA.DIV UR4, `(.L_x_2721) ;  /* 0x000002c204cc7947 */ /* 0x000fea000b800000 */
[----:B------:R0:W0:Y:S04]  /*4580*/  SHFL.IDX PT, R67, R119, 0x1, 0x181f ;  /* 0x00381f0077437f89 */ /* 0x00002800000e0000 */
[----:B------:R0:W0:Y:S02]  /*4590*/  SHFL.IDX PT, R66, R120, 0x1, 0x181f ;  /* 0x00381f0078427f89 */ /* 0x00002400000e0000 */
.L_x_3094:
        /* <DEDUP_REMOVED lines=11> */
[--C-:B------:R-:W-:Y:S01]  /*4650*/  SHF.R.U64 R69, R60, 0x10, R61.reuse ;  /* 0x000000103c457819 */ /* 0x100fe2000000123d */
[----:B----4-:R-:W-:Y:S01]  /*4660*/  IMAD.U32 R60, R14, 0x10000, RZ ;  /* 0x000100000e3c7824 */ /* 0x010fe200078e00ff */
[----:B------:R-:W-:Y:S02]  /*4670*/  SHF.R.U32.HI R68, RZ, 0x10, R61 ;  /* 0x00000010ff447819 */ /* 0x000fe4000001163d */
[----:B------:R-:W-:Y:S02]  /*4680*/  SHF.R.U64 R61, R62, 0x10, R63 ;  /* 0x000000103e3d7819 */ /* 0x000fe4000000123f */
        /* <DEDUP_REMOVED lines=20> */
[----:B------:R-:W-:Y:S01]  /*47d0*/  FFMA.FTZ R61, R15, R70, R61 ;  /* 0x000000460f3d7223 */ /* 0x000fe2000001003d */
[----:B------:R-:W-:Y:S01]  /*47e0*/  FMUL.FTZ R15, R62, R63 ;  /* 0x0000003f3e0f7220 */ /* 0x000fe20000410000 */
[----:B------:R-:W-:Y:S01]  /*47f0*/  LOP3.LUT R174, R174, 0xffff0000, RZ, 0xc0, !PT ;  /* 0xffff0000aeae7812 */ /* 0x000fe200078ec0ff */
[----:B------:R-:W-:Y:S02]  /*4800*/  IMAD.U32 R13, R12, 0x10000, RZ ;  /* 0x000100000c0d7824 */ /* 0x000fe400078e00ff */
[-C--:B------:R-:W-:Y:S01]  /*4810*/  FMUL.FTZ R71, R62, R69.reuse ;  /* 0x000000453e477220 */ /* 0x080fe20000410000 */
[----:B------:R-:W-:Y:S01]  /*4820*/  LOP3.LUT R12, R12, 0xffff0000, RZ, 0xc0, !PT ;  /* 0xffff00000c0c7812 */ /* 0x000fe200078ec0ff */
[C---:B------:R-:W-:Y:S01]  /*4830*/  FFMA.FTZ R62, R60.reuse, R69, R15 ;  /* 0x000000453c3e7223 */ /* 0x040fe2000001000f */
[C---:B------:R-:W-:Y:S01]  /*4840*/  FMUL.FTZ R15, R11.reuse, R174 ;  /* 0x000000ae0b0f7220 */ /* 0x040fe20000410000 */
[----:B------:R-:W-:Y:S01]  /*4850*/  FFMA.FTZ R71, R60, R63, -R71 ;  /* 0x0000003f3c477223 */ /* 0x000fe20000010847 */
        /* <DEDUP_REMOVED lines=10> */
[----:B------:R-:W-:-:S07]  /*4900*/  F2FP.BF16.F32.PACK_AB R12, R11, R60 ;  /* 0x0000003c0b0c723e */ /* 0x000fce00000010ff */
.L_x_2727:
[----:B------:R-:W-:Y:S05]  /*4910*/  BSYNC B3 ;  /* 0x0000000000037941 */ /* 0x000fea0003800000 */
.L_x_2726:
[----:B----4-:R0:W-:Y:S02]  /*4920*/  ST.E.128 desc[UR60][R64.64], R12 ;  /* 0x0000000c40007985 */ /* 0x0101e4000c101d3c */
.L_x_2725:
[----:B------:R-:W-:Y:S05]  /*4930*/  BSYNC B2 ;  /* 0x0000000000027941 */ /* 0x000fea0003800000 */
.L_x_2724:
        /* <DEDUP_REMOVED lines=55> */
.L_x_2731:
[----:B------:R-:W-:Y:S05]  /*4cb0*/  BSYNC B3 ;  /* 0x0000000000037941 */ /* 0x000fea0003800000 */
.L_x_2730:
[----:B----4-:R0:W-:Y:S02]  /*4cc0*/  ST.E.128 desc[UR60][R60.64], R12 ;  /* 0x0000000c3c007985 */ /* 0x0101e4000c101d3c */
.L_x_2729:
[----:B------:R-:W-:Y:S05]  /*4cd0*/  BSYNC B2 ;  /* 0x0000000000027941 */ /* 0x000fea0003800000 */
.L_x_2728:
        /* <DEDUP_REMOVED lines=55> */
.L_x_2735:
[----:B------:R-:W-:Y:S05]  /*5050*/  BSYNC B3 ;  /* 0x0000000000037941 */ /* 0x000fea0003800000 */
.L_x_2734:
[----:B----4-:R0:W-:Y:S02]  /*5060*/  ST.E.128 desc[UR60][R56.64], R12 ;  /* 0x0000000c38007985 */ /* 0x0101e4000c101d3c */
.L_x_2733:
[----:B------:R-:W-:Y:S05]  /*5070*/  BSYNC B2 ;  /* 0x0000000000027941 */ /* 0x000fea0003800000 */
.L_x_2732:
        /* <DEDUP_REMOVED lines=54> */
.L_x_2737:
[----:B------:R-:W-:Y:S05]  /*53e0*/  BSYNC B2 ;  /* 0x0000000000027941 */ /* 0x000fea0003800000 */
.L_x_2736:
[----:B----4-:R0:W-:Y:S02]  /*53f0*/  ST.E.128 desc[UR60][R52.64], R12 ;  /* 0x0000000c34007985 */ /* 0x0101e4000c101d3c */
.L_x_2723:
[----:B------:R-:W-:Y:S05]  /*5400*/  BSYNC B1 ;  /* 0x0000000000017941 */ /* 0x000fea0003800000 */
.L_x_2722:
[----:B------:R-:W-:-:S03]  /*5410*/  UMOV UR4, 0xffffffff ;  /* 0xffffffff00047882 */ /* 0x000fc60000000000 */
[----:B------:R-:W-:Y:S05]  /*5420*/  BRA.DIV UR4, `(.L_x_2738) ;  /* 0x000002b6046c7947 */ /* 0x000fea000b800000 */
[----:B01----:R-:W0:Y:S04]  /*5430*/  SHFL.IDX PT, R119, R119, 0x2, 0x181f ;  /* 0x00581f0077777f89 */ /* 0x003e2800000e0000 */
[----:B------:R-:W1:Y:S02]  /*5440*/  SHFL.IDX PT, R120, R120, 0x2, 0x181f ;  /* 0x00581f0078787f89 */ /* 0x000e6400000e0000 */
.L_x_3098:
        /* <DEDUP_REMOVED lines=10> */
[----:B------:R-:W-:Y:S01]  /*54f0*/  SHF.R.U64 R51, R44, 0x10, R45 ;  /* 0x000000102c337819 */ /* 0x000fe2000000122d */
[----:B--2---:R-:W-:Y:S01]  /*5500*/  IMAD.U32 R44, R14, 0x10000, RZ ;  /* 0x000100000e2c7824 */ /* 0x004fe200078e00ff */
        /* <DEDUP_REMOVED lines=44> */
.L_x_2743:
[----:B------:R-:W-:Y:S05]  /*57d0*/  BSYNC B2 ;  /* 0x0000000000027941 */ /* 0x000fea0003800000 */
.L_x_2742:
[----:B--2---:R0:W-:Y:S02]  /*57e0*/  ST.E.128 desc[UR60][R48.64], R12 ;  /* 0x0000000c30007985 */ /* 0x0041e4000c101d3c */
.L_x_2741:
[----:B------:R-:W-:Y:S05]  /*57f0*/  BSYNC B1 ;  /* 0x0000000000017941 */ /* 0x000fea0003800000 */
.L_x_2740:
        /* <DEDUP_REMOVED lines=55> */
.L_x_2747:
[----:B------:R-:W-:Y:S05]  /*5b70*/  BSYNC B2 ;  /* 0x0000000000027941 */ /* 0x000fea0003800000 */
.L_x_2746:
[----:B----4-:R0:W-:Y:S02]  /*5b80*/  ST.E.128 desc[UR60][R44.64], R12 ;  /* 0x0000000c2c007985 */ /* 0x0101e4000c101d3c */
.L_x_2745:
[----:B------:R-:W-:Y:S05]  /*5b90*/  BSYNC B1 ;  /* 0x0000000000017941 */ /* 0x000fea0003800000 */
.L_x_2744:
        /* <DEDUP_REMOVED lines=55> */
.L_x_2751:
[----:B------:R-:W-:Y:S05]  /*5f10*/  BSYNC B2 ;  /* 0x0000000000027941 */ /* 0x000fea0003800000 */
.L_x_2750:
[----:B----4-:R0:W-:Y:S02]  /*5f20*/  ST.E.128 desc[UR60][R40.64], R12 ;  /* 0x0000000c28007985 */ /* 0x0101e4000c101d3c */
.L_x_2749:
[----:B------:R-:W-:Y:S05]  /*5f30*/  BSYNC B1 ;  /* 0x0000000000017941 */ /* 0x000fea0003800000 */
.L_x_2748:
        /* <DEDUP_REMOVED lines=54> */
.L_x_2753:
[----:B------:R-:W-:Y:S05]  /*62a0*/  BSYNC B1 ;  /* 0x0000000000017941 */ /* 0x000fea0003800000 */
.L_x_2752:
[----:B----4-:R0:W-:Y:S01]  /*62b0*/  ST.E.128 desc[UR60][R36.64], R12 ;  /* 0x0000000c24007985 */ /* 0x0101e2000c101d3c */
[----:B------:R-:W-:Y:S05]  /*62c0*/  BRA `(.L_x_2739) ;  /* 0x0000004400787947 */ /* 0x000fea0003800000 */
.L_x_2694:
        /* <DEDUP_REMOVED lines=37> */
.L_x_2755:
[----:B------:R-:W-:Y:S05]  /*6520*/  BSYNC B1 ;  /* 0x0000000000017941 */ /* 0x000fea0003800000 */
.L_x_2754:
        /* <DEDUP_REMOVED lines=31> */
[----:B------:R-:W-:Y:S02]  /*6720*/  PRMT R147, R147, 0x5410, R49 ;  /* 0x0000541093937816 */ /* 0x000fe40000000031 */
[----:B------:R-:W-:Y:S02]  /*6730*/  CS2R R58, SRZ ;  /* 0x00000000003a7805 */ /* 0x000fe4000001ff00 */
[----:B------:R-:W-:Y:S02]  /*6740*/  PRMT R172, R48, 0x7610, R172 ;  /* 0x0000761030ac7816 */ /* 0x000fe400000000ac */
[----:B------:R-:W-:Y:S02]  /*6750*/  CS2R R48, SRZ ;  /* 0x0000000000307805 */ /* 0x000fe4000001ff00 */
[----:B------:R-:W-:-:S02]  /*6760*/  PRMT R148, R148, 0x5410, R52 ;  /* 0x0000541094947816 */ /* 0x000fc40000000034 */
[----:B------:R-:W-:Y:S02]  /*6770*/  CS2R R56, SRZ ;  /* 0x0000000000387805 */ /* 0x000fe4000001ff00 */
[----:B------:R-:W-:Y:S02]  /*6780*/  PRMT R149, R149, 0x5410, R53 ;  /* 0x0000541095957816 */ /* 0x000fe40000000035 */
        /* <DEDUP_REMOVED lines=28> */
.L_x_2757:
[----:B------:R-:W-:Y:S05]  /*6950*/  BSYNC B1 ;  /* 0x0000000000017941 */ /* 0x000fea0003800000 */
.L_x_2756:
        /* <DEDUP_REMOVED lines=15> */
[----:B------:R-:W-:Y:S02]  /*6a50*/  ULDC.64 UR6, c[0x0][0x400] ;  /* 0x0001000000067ab9 */ /* 0x000fe40000000a00 */
        /* <DEDUP_REMOVED lines=17> */
.L_x_2759:
[----:B------:R-:W-:Y:S05]  /*6b70*/  BSYNC B1 ;  /* 0x0000000000017941 */ /* 0x000fea0003800000 */
.L_x_2758:
        /* <DEDUP_REMOVED lines=69> */
.L_x_2760:
[----:B------:R-:W-:Y:S01]  /*6fd0*/  IMAD R89, R212, 0x8, R22 ;  /* 0x00000008d4597824 */ /* 0x000fe200078e0216 */
[----:B------:R-:W-:Y:S01]  /*6fe0*/  SHF.L.U32 R90, R227, 0x1f, RZ ;  /* 0x0000001fe35a7819 */ /* 0x000fe200000006ff */
[----:B------:R-:W0:Y:S01]  /*6ff0*/  LDC R136, c[0x0][0x2f4] ;  /* 0x0000bd00ff887b82 */ /* 0x000e220000000800 */
[----:B------:R-:W-:Y:S02]  /*7000*/  BSSY B1, `(.L_x_2761) ;  /* 0x0000003000017945 */ /* 0x000fe40003800000 */
[----:B------:R-:W1:Y:S02]  /*7010*/  SYNCS.PHASECHK.TRANS64.TRYWAIT P6, [R89+URZ+0x38890], R90 ;  /* 0x0388905a590075a7 */ /* 0x000e6400080c017f */
[----:B-1----:R-:W-:Y:S05]  /*7020*/  @!P6 BRA `(.L_x_2762) ;  /* 0x0000029800b8e947 */ /* 0x002fea0003800000 */
.L_x_3099:
[----:B------:R-:W-:Y:S05]  /*7030*/  BSYNC B1 ;  /* 0x0000000000017941 */ /* 0x000fea0003800000 */
.L_x_2761:
[----:B------:R-:W-:Y:S01]  /*7040*/  UMOV UR4, 0xffffffff ;  /* 0xffffffff00047882 */ /* 0x000fe20000000000 */
[----:B0-----:R-:W-:Y:S02]  /*7050*/  IMAD.IADD R137, R136, 0x1, -R115 ;  /* 0x0000000188897824 */ /* 0x001fe400078e0a73 */
[----:B------:R-:W-:Y:S05]  /*7060*/  BRA.DIV UR4, `(.L_x_2763) ;  /* 0x0000029a04bc7947 */ /* 0x000fea000b800000 */
[----:B------:R0:W2:Y:S04]  /*7070*/  SHFL.IDX PT, R125, R119, RZ, 0x181f ;  /* 0x00181fff777d7589 */ /* 0x0000a800000e0000 */
[----:B------:R0:W3:Y:S02]  /*7080*/  SHFL.IDX PT, R124, R120, RZ, 0x181f ;  /* 0x00181fff787c7589 */ /* 0x0000e400000e0000 */
.L_x_3103:
[----:B------:R-:W-:Y:S04]  /*7090*/  BSSY B1, `(.L_x_2764) ;  /* 0x00000fe000017945 */ /* 0x000fe80003800000 */
[----:B------:R-:W-:Y:S05]  /*70a0*/  @P3 BRA `(.L_x_2765) ;  /* 0x0000000c00f03947 */ /* 0x000fea0003800000 */
[----:B------:R-:W-:Y:S01]  /*70b0*/  ISETP.NE.AND P3, PT, R4, RZ, PT ;  /* 0x000000ff0400720c */ /* 0x000fe20003f65270 */
[----:B------:R-:W-:-:S12]  /*70c0*/  BSSY B2, `(.L_x_2766) ;  /* 0x000007d000027945 */ /* 0x000fd80003800000 */
[----:B------:R-:W-:Y:S05]  /*70d0*/  @!P3 BRA `(.L_x_2767) ;  /* 0x0000000400ecb947 */ /* 0x000fea0003800000 */
[----:B------:R-:W4:Y:S01]  /*70e0*/  LDL R14, [R1+0x50] ;  /* 0x00005000010e7983 */ /* 0x000f220000100800 */
        /* <DEDUP_REMOVED lines=14> */
[----:B------:R-:W-:Y:S02]  /*71d0*/  ISETP.GE.AND P3, PT, R129, R136, PT ;  /* 0x000000888100720c */ /* 0x000fe40003f66270 */
[----:B------:R-:W-:Y:S01]  /*71e0*/  LOP3.LUT R11, R11, R13, RZ, 0x3c, !PT ;  /* 0x0000000d0b0b7212 */ /* 0x000fe200078e3cff */
[----:B------:R-:W-:-:S10]  /*71f0*/  IMAD R13, R212, 0x5000, R134 ;  /* 0x00005000d40d7824 */ /* 0x000fd400078e0286 */
[----:B------:R-:W-:-:S04]  /*7200*/  @!P3 IMAD.WIDE R128, R129, 0x2, R124 ;  /* 0x000000028180b825 */ /* 0x000fc800078e027c */
[----:B----4-:R-:W-:-:S04]  /*7210*/  IMAD R12, R12, 0x1400, R14 ;  /* 0x000014000c0c7824 */ /* 0x010fc800078e020e */
[----:B------:R-:W-:Y:S02]  /*7220*/  IMAD.IADD R11, R12, 0x1, R11 ;  /* 0x000000010c0b7824 */ /* 0x000fe400078e020b */
[----:B------:R-:W-:Y:S02]  /*7230*/  IMAD R12, R13, 0x2, R22 ;  /* 0x000000020d0c7824 */ /* 0x000fe400078e0216 */
[----:B------:R-:W-:-:S04]  /*7240*/  IMAD R11, R212, 0x5000, R11 ;  /* 0x00005000d40b7824 */ /* 0x000fc800078e020b */
[----:B------:R-:W-:Y:S01]  /*7250*/  IMAD R80, R11, 0x2, R22 ;  /* 0x000000020b507824 */ /* 0x000fe200078e0216 */
[----:B------:R-:W2:Y:S05]  /*7260*/  LDS.128 R12, [R12+0x24400] ;  /* 0x024400000c0c7984 */ /* 0x000eaa0000000c00 */
[----:B------:R-:W3:Y:S01]  /*7270*/  LDS.128 R80, [R80+0x24400] ;  /* 0x0244000050507984 */ /* 0x000ee20000000c00 */
[----:B------:R-:W-:Y:S05]  /*7280*/  @P6 BRA `(.L_x_2769) ;  /* 0x0000000400746947 */ /* 0x000fea0003800000 */
[--C-:B------:R-:W-:Y:S01]  /*7290*/  SHF.R.U64 R11, R36, 0x10, R37.reuse ;  /* 0x00000010240b7819 */ /* 0x100fe20000001225 */
[----:B---3--:R-:W-:Y:S01]  /*72a0*/  IMAD.U32 R162, R81, 0x10000, RZ ;  /* 0x0001000051a27824 */ /* 0x008fe200078e00ff */
[----:B------:R-:W-:Y:S01]  /*72b0*/  SHF.R.U32.HI R36, RZ, 0x10, R37 ;  /* 0x00000010ff247819 */ /* 0x000fe20000011625 */
[----:B------:R-:W-:Y:S01]  /*72c0*/  IMAD.U32 R167, R83, 0x10000, RZ ;  /* 0x0001000053a77824 */ /* 0x000fe200078e00ff */
[----:B------:R-:W-:Y:S01]  /*72d0*/  SHF.R.U64 R37, R38, 0x10, R39 ;  /* 0x0000001026257819 */ /* 0x000fe20000001227 */
[----:B--2---:R-:W-:Y:S01]  /*72e0*/  IMAD.U32 R165, R15, 0x10000, RZ ;  /* 0x000100000fa57824 */ /* 0x004fe200078e00ff */
[--C-:B------:R-:W-:Y:S01]  /*72f0*/  SHF.R.U64 R38, R44, 0x10, R45.reuse ;  /* 0x000000102c267819 */ /* 0x100fe2000000122d */
[----:B------:R-:W-:Y:S01]  /*7300*/  IMAD.U32 R164, R14, 0x10000, RZ ;  /* 0x000100000ea47824 */ /* 0x000fe200078e00ff */
        /* <DEDUP_REMOVED lines=23> */
[----:B------:R-:W-:Y:S01]  /*7480*/  PRMT R45, R172, 0x5410, R45 ;  /* 0x00005410ac2d7816 */ /* 0x000fe2000000002d */
[----:B------:R-:W-:-:S02]  /*7490*/  IMAD.U32 R172, R46, 0x10000, RZ ;  /* 0x000100002eac7824 */ /* 0x000fc400078e00ff */
[-C--:B------:R-:W-:Y:S01]  /*74a0*/  FMUL.FTZ R176, R163, R36.reuse ;  /* 0x00000024a3b07220 */ /* 0x080fe20000410000 */
[----:B------:R-:W-:Y:S02]  /*74b0*/  IMAD.U32 R168, R39, 0x10000, RZ ;  /* 0x0001000027a87824 */ /* 0x000fe400078e00ff */
[----:B------:R-:W-:Y:S01]  /*74c0*/  FFMA.FTZ R47, R161, R36, -R174 ;  /* 0x00000024a12f7223 */ /* 0x000fe200000108ae */
[----:B------:R-:W-:Y:S01]  /*74d0*/  FMUL.FTZ R36, R167, R172 ;  /* 0x000000aca7247220 */ /* 0x000fe20000410000 */
[----:B------:R-:W-:Y:S01]  /*74e0*/  FFMA.FTZ R161, R161, R44, R176 ;  /* 0x0000002ca1a17223 */ /* 0x000fe200000100b0 */
        /* <DEDUP_REMOVED lines=55> */
.L_x_2769:
[----:B------:R-:W-:Y:S05]  /*7860*/  BSYNC B3 ;  /* 0x0000000000037941 */ /* 0x000fea0003800000 */
.L_x_2768:
[----:B--2---:R4:W-:Y:S04]  /*7870*/  ST.E.128 desc[UR60][R126.64], R12 ;  /* 0x0000000c7e007985 */ /* 0x0049e8000c101d3c */
[----:B---3--:R4:W-:Y:S02]  /*7880*/  @!P3 ST.E.128 desc[UR60][R128.64], R80 ;  /* 0x000000508000b985 */ /* 0x0089e4000c101d3c */
.L_x_2767:
[----:B------:R-:W-:Y:S05]  /*7890*/  BSYNC B2 ;  /* 0x0000000000027941 */ /* 0x000fea0003800000 */
.L_x_2766:
[----:B------:R-:W-:-:S13]  /*78a0*/  ISETP.NE.AND P3, PT, R25, RZ, PT ;  /* 0x000000ff1900720c */ /* 0x000fda0003f65270 */
[----:B------:R-:W-:Y:S05]  /*78b0*/  @!P3 BRA `(.L_x_2765) ;  /* 0x0000000400ecb947 */ /* 0x000fea0003800000 */
[----:B----4-:R-:W4:Y:S01]  /*78c0*/  LDL R15, [R1+0x50] ;  /* 0x00005000010f7983 */ /* 0x010f220000100800 */
        /* <DEDUP_REMOVED lines=15> */
[----:B------:R-:W-:-:S11]  /*79c0*/  LOP3.LUT R12, R12, R14, RZ, 0x3c, !PT ;  /* 0x0000000e0c0c7212 */ /* 0x000fd600078e3cff */
[----:B------:R-:W-:-:S04]  /*79d0*/  @!P3 IMAD.WIDE R124, R11, 0x2, R124 ;  /* 0x000000020b7cb825 */ /* 0x000fc800078e027c */
[----:B----4-:R-:W-:-:S04]  /*79e0*/  IMAD R13, R13, 0x1400, R15 ;  /* 0x000014000d0d7824 */ /* 0x010fc800078e020f */
[----:B------:R-:W-:Y:S02]  /*79f0*/  IMAD.IADD R15, R13, 0x1, R12 ;  /* 0x000000010d0f7824 */ /* 0x000fe400078e020c */
[C---:B------:R-:W-:Y:S02]  /*7a00*/  IMAD R13, R212.reuse, 0x5000, R133 ;  /* 0x00005000d40d7824 */ /* 0x040fe400078e0285 */
[----:B------:R-:W-:Y:S02]  /*7a10*/  IMAD R15, R212, 0x5000, R15 ;  /* 0x00005000d40f7824 */ /* 0x000fe400078e020f */
[--C-:B------:R-:W-:Y:S02]  /*7a20*/  IMAD R13, R13, 0x2, R22.reuse ;  /* 0x000000020d0d7824 */ /* 0x100fe400078e0216 */
[----:B------:R-:W-:-:S04]  /*7a30*/  IMAD R36, R15, 0x2, R22 ;  /* 0x000000020f247824 */ /* 0x000fc800078e0216 */
[----:B------:R-:W2:Y:S04]  /*7a40*/  LDS.128 R12, [R13+0x24400] ;  /* 0x024400000d0c7984 */ /* 0x000ea80000000c00 */
        /* <DEDUP_REMOVED lines=11> */
[----:B------:R-:W-:-:S02]  /*7b00*/  PRMT R32, R143, 0x5432, R32 ;  /* 0x000054328f207816 */ /* 0x000fc40000000020 */
[----:B------:R-:W-:Y:S02]  /*7b10*/  PRMT R40, R145, 0x5432, R40 ;  /* 0x0000543291287816 */ /* 0x000fe40000000028 */
[--C-:B------:R-:W-:Y:S01]  /*7b20*/  SHF.R.U64 R41, R42, 0x10, R43.reuse ;  /* 0x000000102a297819 */ /* 0x100fe2000000122b */
[----:B------:R-:W-:Y:S01]  /*7b30*/  IMAD.U32 R162, R32, 0x10000, RZ ;  /* 0x0001000020a27824 */ /* 0x000fe200078e00ff */
[C---:B------:R-:W-:Y:S01]  /*7b40*/  LOP3.LUT R127, R40.reuse, 0xffff0000, RZ, 0xc0, !PT ;  /* 0xffff0000287f7812 */ /* 0x040fe200078ec0ff */
[----:B------:R-:W-:Y:S01]  /*7b50*/  IMAD.U32 R128, R40, 0x10000, RZ ;  /* 0x0001000028807824 */ /* 0x000fe200078e00ff */
[----:B------:R-:W-:Y:S01]  /*7b60*/  SHF.R.U32.HI R42, RZ, 0x10, R43 ;  /* 0x00000010ff2a7819 */ /* 0x000fe2000001162b */
[C---:B------:R-:W-:Y:S01]  /*7b70*/  FMUL.FTZ R40, R47.reuse, R162 ;  /* 0x000000a22f287220 */ /* 0x040fe20000410000 */
[----:B------:R-:W-:Y:S01]  /*7b80*/  SHF.R.U32.HI R35, RZ, 0x10, R35 ;  /* 0x00000010ff237819 */ /* 0x000fe20000011623 */
[----:B------:R-:W-:Y:S01]  /*7b90*/  FMUL.FTZ R164, R47, R128 ;  /* 0x000000802fa47220 */ /* 0x000fe20000410000 */
[----:B------:R-:W-:Y:S01]  /*7ba0*/  LOP3.LUT R80, R37, 0xffff0000, RZ, 0xc0, !PT ;  /* 0xffff000025507812 */ /* 0x000fe200078ec0ff */
[C---:B------:R-:W-:Y:S01]  /*7bb0*/  IMAD.U32 R43, R13.reuse, 0x10000, RZ ;  /* 0x000100000d2b7824 */ /* 0x040fe200078e00ff */
[----:B------:R-:W-:Y:S01]  /*7bc0*/  LOP3.LUT R47, R32, 0xffff0000, RZ, 0xc0, !PT ;  /* 0xffff0000202f7812 */ /* 0x000fe200078ec0ff */
[----:B------:R-:W-:Y:S01]  /*7bd0*/  IMAD.U32 R37, R36, 0x10000, RZ ;  /* 0x0001000024257824 */ /* 0x000fe200078e00ff */
[----:B------:R-:W-:Y:S01]  /*7be0*/  PRMT R42, R142, 0x5432, R42 ;  /* 0x000054328e2a7816 */ /* 0x000fe2000000002a */
[C---:B------:R-:W-:Y:S01]  /*7bf0*/  FMUL.FTZ R161, R80.reuse, R127 ;  /* 0x0000007f50a17220 */ /* 0x040fe20000410000 */
[----:B------:R-:W-:Y:S01]  /*7c00*/  LOP3.LUT R46, R13, 0xffff0000, RZ, 0xc0, !PT ;  /* 0xffff00000d2e7812 */ /* 0x000fe200078ec0ff */
[----:B------:R-:W-:Y:S01]  /*7c10*/  FMUL.FTZ R163, R80, R47 ;  /* 0x0000002f50a37220 */ /* 0x000fe20000410000 */
[----:B------:R-:W-:Y:S01]  /*7c20*/  PRMT R35, R187, 0x5410, R35 ;  /* 0x00005410bb237816 */ /* 0x000fe20000000023 */
[C---:B------:R-:W-:Y:S01]  /*7c30*/  FFMA.FTZ R164, R43.reuse, R162, -R164 ;  /* 0x000000a22ba47223 */ /* 0x040fe200000108a4 */
[----:B------:R-:W-:Y:S01]  /*7c40*/  PRMT R34, R144, 0x5432, R34 ;  /* 0x0000543290227816 */ /* 0x000fe20000000022 */
[----:B------:R-:W-:Y:S01]  /*7c50*/  IMAD.U32 R129, R42, 0x10000, RZ ;  /* 0x000100002a817824 */ /* 0x000fe200078e00ff */
[----:B------:R-:W-:Y:S01]  /*7c60*/  PRMT R11, R190, 0x5410, R11 ;  /* 0x00005410be0b7816 */ /* 0x000fe2000000000b */
[----:B------:R-:W-:Y:S01]  /*7c70*/  FFMA.FTZ R40, R43, R128, R40 ;  /* 0x000000802b287223 */ /* 0x000fe20000010028 */
[----:B------:R-:W-:-:S02]  /*7c80*/  IMAD.U32 R43, R35, 0x10000, RZ ;  /* 0x00010000232b7824 */ /* 0x000fc400078e00ff */
[C---:B------:R-:W-:Y:S01]  /*7c90*/  FFMA.FTZ R161, R46.reuse, R47, -R161 ;  /* 0x0000002f2ea17223 */ /* 0x040fe200000108a1 */
[----:B------:R-:W-:Y:S01]  /*7ca0*/  FFMA.FTZ R163, R46, R127, R163 ;  /* 0x0000007f2ea37223 */ /* 0x000fe200000100a3 */
[----:B------:R-:W-:Y:S02]  /*7cb0*/  IMAD.U32 R46, R34, 0x10000, RZ ;  /* 0x00010000222e7824 */ /* 0x000fe400078e00ff */
[C---:B------:R-:W-:Y:S01]  /*7cc0*/  FMUL.FTZ R47, R126.reuse, R129 ;  /* 0x000000817e2f7220 */ /* 0x040fe20000410000 */
        /* <DEDUP_REMOVED lines=8> */
[C---:B------:R-:W-:Y:S01]  /*7d50*/  FMUL.FTZ R34, R37.reuse, R46 ;  /* 0x0000002e25227220 */ /* 0x040fe20000410000 */
[----:B------:R-:W-:Y:S01]  /*7d60*/  LOP3.LUT R36, R36, 0xffff0000, RZ, 0xc0, !PT ;  /* 0xffff000024247812 */ /* 0x000fe200078ec0ff */
[----:B------:R-:W-:Y:S01]  /*7d70*/  FMUL.FTZ R37, R37, R32 ;  /* 0x0000002025257220 */ /* 0x000fe20000410000 */
[----:B------:R-:W-:Y:S01]  /*7d80*/  PRMT R41, R189, 0x5410, R41 ;  /* 0x00005410bd297816 */ /* 0x000fe20000000029 */
[----:B------:R-:W-:Y:S01]  /*7d90*/  FFMA.FTZ R126, R82, R129, R126 ;  /* 0x00000081527e7223 */ /* 0x000fe2000001007e */
[----:B------:R-:W-:Y:S01]  /*7da0*/  LOP3.LUT R11, R11, 0xffff0000, RZ, 0xc0, !PT ;  /* 0xffff00000b0b7812 */ /* 0x000fe200078ec0ff */
[C---:B------:R-:W-:Y:S01]  /*7db0*/  FMUL.FTZ R128, R39.reuse, R42 ;  /* 0x0000002a27807220 */ /* 0x040fe20000410000 */
[----:B------:R-:W-:Y:S01]  /*7dc0*/  PRMT R33, R188, 0x5410, R33 ;  /* 0x00005410bc217816 */ /* 0x000fe20000000021 */
[----:B------:R-:W-:Y:S01]  /*7dd0*/  FMUL.FTZ R82, R39, R80 ;  /* 0x0000005027527220 */ /* 0x000fe20000410000 */
[----:B------:R-:W-:Y:S01]  /*7de0*/  LOP3.LUT R12, R12, 0xffff0000, RZ, 0xc0, !PT ;  /* 0xffff00000c0c7812 */ /* 0x000fe200078ec0ff */
[----:B------:R-:W-:Y:S01]  /*7df0*/  FFMA.FTZ R32, R13, R32, -R34 ;  /* 0x000000200d207223 */ /* 0x000fe20000010822 */
[----:B------:R-:W-:Y:S01]  /*7e00*/  LOP3.LUT R15, R15, 0xffff0000, RZ, 0xc0, !PT ;  /* 0xffff00000f0f7812 */ /* 0x000fe200078ec0ff */
[----:B------:R-:W-:Y:S01]  /*7e10*/  FMUL.FTZ R39, R36, R35 ;  /* 0x0000002324277220 */ /* 0x000fe20000410000 */
[----:B------:R-:W-:Y:S01]  /*7e20*/  LOP3.LUT R83, R14, 0xffff0000, RZ, 0xc0, !PT ;  /* 0xffff00000e537812 */ /* 0x000fe200078ec0ff */
[----:B------:R-:W-:Y:S01]  /*7e30*/  FFMA.FTZ R13, R13, R46, R37 ;  /* 0x0000002e0d0d7223 */ /* 0x000fe20000010025 */
[----:B------:R-:W-:-:S02]  /*7e40*/  IMAD.U32 R14, R38, 0x10000, RZ ;  /* 0x00010000260e7824 */ /* 0x000fc400078e00ff */
[-C--:B------:R-:W-:Y:S01]  /*7e50*/  FMUL.FTZ R37, R36, R11.reuse ;  /* 0x0000000b24257220 */ /* 0x080fe20000410000 */
[----:B------:R-:W-:Y:S01]  /*7e60*/  IMAD.U32 R34, R41, 0x10000, RZ ;  /* 0x0001000029227824 */ /* 0x000fe200078e00ff */
[----:B------:R-:W-:Y:S01]  /*7e70*/  LOP3.LUT R38, R38, 0xffff0000, RZ, 0xc0, !PT ;  /* 0xffff000026267812 */ /* 0x000fe200078ec0ff */
[----:B------:R-:W-:Y:S01]  /*7e80*/  IMAD.U32 R36, R33, 0x10000, RZ ;  /* 0x0001000021247824 */ /* 0x000fe200078e00ff */
[----:B------:R-:W-:Y:S01]  /*7e90*/  LOP3.LUT R41, R41, 0xffff0000, RZ, 0xc0, !PT ;  /* 0xffff000029297812 */ /* 0x000fe200078ec0ff */
[----:B------:R-:W-:Y:S01]  /*7ea0*/  FFMA.FTZ R80, R15, R80, -R128 ;  /* 0x000000500f507223 */ /* 0x000fe20000010880 */
[----:B------:R-:W-:Y:S01]  /*7eb0*/  LOP3.LUT R33, R33, 0xffff0000, RZ, 0xc0, !PT ;  /* 0xffff000021217812 */ /* 0x000fe200078ec0ff */
[C---:B------:R-:W-:Y:S01]  /*7ec0*/  FFMA.FTZ R11, R12.reuse, R11, -R39 ;  /* 0x0000000b0c0b7223 */ /* 0x040fe20000010827 */
[----:B------:R-:W-:Y:S01]  /*7ed0*/  FFMA.FTZ R15, R15, R42, R82 ;  /* 0x0000002a0f0f7223 */ /* 0x000fe20000010052 */
        /* <DEDUP_REMOVED lines=19> */
[----:B------:R-:W-:Y:S01]  /*8010*/  F2FP.BF16.F32.PACK_AB R37, R163, R40 ;  /* 0x00000028a325723e */ /* 0x000fe200000010ff */
[----:B------:R-:W-:-:S02]  /*8020*/  IMAD.MOV.U32 R15, RZ, RZ, R47 ;  /* 0x000000ffff0f7224 */ /* 0x000fc400078e002f */
[----:B------:R-:W-:-:S07]  /*8030*/  IMAD.MOV.U32 R38, RZ, RZ, R34 ;  /* 0x000000ffff267224 */ /* 0x000fce00078e0022 */
.L_x_2771:
[----:B------:R-:W-:Y:S05]  /*8040*/  BSYNC B2 ;  /* 0x0000000000027941 */ /* 0x000fea0003800000 */
.L_x_2770:
[----:B--2---:R2:W-:Y:S04]  /*8050*/  ST.E.128 desc[UR60][R44.64], R12 ;  /* 0x0000000c2c007985 */ /* 0x0045e8000c101d3c */
[----:B---3--:R2:W-:Y:S02]  /*8060*/  @!P3 ST.E.128 desc[UR60][R124.64], R36 ;  /* 0x000000247c00b985 */ /* 0x0085e4000c101d3c */
.L_x_2765:
[----:B------:R-:W-:Y:S05]  /*8070*/  BSYNC B1 ;  /* 0x0000000000017941 */ /* 0x000fea0003800000 */
.L_x_2764:
[----:B------:R-:W-:-:S03]  /*8080*/  UMOV UR4, 0xffffffff ;  /* 0xffffffff00047882 */ /* 0x000fc60000000000 */
[----:B------:R-:W-:Y:S05]  /*8090*/  BRA.DIV UR4, `(.L_x_2772) ;  /* 0x0000028a04fc7947 */ /* 0x000fea000b800000 */
[----:B--2---:R2:W0:Y:S04]  /*80a0*/  SHFL.IDX PT, R37, R119, 0x1, 0x181f ;  /* 0x00381f0077257f89 */ /* 0x00442800000e0000 */
[----:B------:R2:W0:Y:S02]  /*80b0*/  SHFL.IDX PT, R36, R120, 0x1, 0x181f ;  /* 0x00381f0078247f89 */ /* 0x00042400000e0000 */
.L_x_3107:
[----:B------:R-:W-:Y:S04]  /*80c0*/  BSSY B1, `(.L_x_2773) ;  /* 0x000010a000017945 */ /* 0x000fe80003800000 */
[----:B------:R-:W-:Y:S05]  /*80d0*/  @P4 BRA `(.L_x_2774) ;  /* 0x0000001000204947 */ /* 0x000fea0003800000 */
[----:B------:R-:W-:Y:S01]  /*80e0*/  ISETP.NE.AND P3, PT, R4, RZ, PT ;  /* 0x000000ff0400720c */ /* 0x000fe20003f65270 */
[----:B------:R-:W-:-:S12]  /*80f0*/  BSSY B2, `(.L_x_2775) ;  /* 0x0000084000027945 */ /* 0x000fd80003800000 */
[----:B------:R-:W-:Y:S05]  /*8100*/  @!P3 BRA `(.L_x_2776) ;  /* 0x000000080008b947 */ /* 0x000fea0003800000 */
[----:B----4-:R-:W4:Y:S01]  /*8110*/  LDL R14, [R1+0x64] ;  /* 0x00006400010e7983 */ /* 0x010f220000100800 */
[----:B------:R-:W-:Y:S01]  /*8120*/  SEL R11, R115, R137, !P2 ;  /* 0x00000089730b7207 */ /* 0x000fe20005000000 */
[----:B------:R-:W-:Y:S01]  /*8130*/  VIADD R13, R220, 0x20 ;  /* 0x00000020dc0d7836 */ /* 0x000fe20000000000 */
[----:B0-----:R-:W-:Y:S01]  /*8140*/  LEA R38, P4, R10, R36, 0x1 ;  /* 0x000000240a267211 */ /* 0x001fe200078808ff */
        /* <DEDUP_REMOVED lines=14> */
[----:B------:R-:W-:-:S02]  /*8230*/  ISETP.GE.AND P4, PT, R16, R114, PT ;  /* 0x000000721000720c */ /* 0x000fc40003f86270 */
        /* <DEDUP_REMOVED lines=10> */
[----:B------:R-:W-:-:S03]  /*82e0*/  IMAD R32, R13, 0x2, R22 ;  /* 0x000000020d207824 */ /* 0x000fc600078e0216 */
[----:B------:R0:W4:Y:S04]  /*82f0*/  LDS.128 R12, [R11+0x24400] ;  /* 0x024400000b0c7984 */ /* 0x0001280000000c00 */
[----:B------:R-:W0:Y:S01]  /*8300*/  LDS.128 R32, [R32+0x24400] ;  /* 0x0244000020207984 */ /* 0x000e220000000c00 */
[----:B------:R-:W-:Y:S05]  /*8310*/  @P4 BRA `(.L_x_2778) ;  /* 0x0000000400784947 */ /* 0x000fea0003800000 */
[--C-:B------:R-:W-:Y:S01]  /*8320*/  SHF.R.U64 R43, R60, 0x10, R61.reuse ;  /* 0x000000103c2b7819 */ /* 0x100fe2000000123d */
[----:B0-----:R-:W-:Y:S01]  /*8330*/  IMAD.U32 R47, R33, 0x10000, RZ ;  /* 0x00010000212f7824 */ /* 0x001fe200078e00ff */
[----:B------:R-:W-:Y:S01]  /*8340*/  SHF.R.U32.HI R61, RZ, 0x10, R61 ;  /* 0x00000010ff3d7819 */ /* 0x000fe2000001163d */
[----:B----4-:R-:W-:Y:S01]  /*8350*/  IMAD.U32 R44, R13, 0x10000, RZ ;  /* 0x000100000d2c7824 */ /* 0x010fe200078e00ff */
[--C-:B------:R-:W-:Y:S01]  /*8360*/  SHF.R.U64 R42, R52, 0x10, R53.reuse ;  /* 0x00000010342a7819 */ /* 0x100fe20000001235 */
[----:B------:R-:W-:Y:S01]  /*8370*/  IMAD.U32 R80, R35, 0x10000, RZ ;  /* 0x0001000023507824 */ /* 0x000fe200078e00ff */
[----:B------:R-:W-:Y:S01]  /*8380*/  SHF.R.U32.HI R52, RZ, 0x10, R53 ;  /* 0x00000010ff347819 */ /* 0x000fe20000011635 */
[----:B------:R-:W-:Y:S01]  /*8390*/  IMAD.U32 R60, R15, 0x10000, RZ ;  /* 0x000100000f3c7824 */ /* 0x000fe200078e00ff */
[----:B------:R-:W-:Y:S02]  /*83a0*/  PRMT R182, R182, 0x5410, R61 ;  /* 0x00005410b6b67816 */ /* 0x000fe4000000003d */
[----:B------:R-:W-:-:S02]  /*83b0*/  SHF.R.U64 R11, R54, 0x10, R55 ;  /* 0x00000010360b7819 */ /* 0x000fc40000001237 */
[--C-:B------:R-:W-:Y:S02]  /*83c0*/  SHF.R.U64 R45, R62, 0x10, R63.reuse ;  /* 0x000000103e2d7819 */ /* 0x100fe4000000123f */
[----:B------:R-:W-:Y:S02]  /*83d0*/  PRMT R185, R185, 0x5410, R52 ;  /* 0x00005410b9b97816 */ /* 0x000fe40000000034 */
[----:B------:R-:W-:Y:S02]  /*83e0*/  SHF.R.U32.HI R62, RZ, 0x10, R63 ;  /* 0x00000010ff3e7819 */ /* 0x000fe4000001163f */
[----:B------:R-:W-:Y:S01]  /*83f0*/  PRMT R183, R183, 0x5410, R42 ;  /* 0x00005410b7b77816 */ /* 0x000fe2000000002a */
[----:B------:R-:W-:Y:S01]  /*8400*/  IMAD.U32 R42, R182, 0x10000, RZ ;  /* 0x00010000b62a7824 */ /* 0x000fe200078e00ff */
[----:B------:R-:W-:Y:S01]  /*8410*/  SHF.R.U32.HI R54, RZ, 0x10, R55 ;  /* 0x00000010ff367819 */ /* 0x000fe20000011637 */
[----:B------:R-:W-:Y:S01]  /*8420*/  IMAD.U32 R55, R14, 0x10000, RZ ;  /* 0x000100000e377824 */ /* 0x000fe200078e00ff */
[----:B------:R-:W-:Y:S01]  /*8430*/  PRMT R184, R184, 0x5410, R11 ;  /* 0x00005410b8b87816 */ /* 0x000fe2000000000b */
[----:B------:R-:W-:Y:S01]  /*8440*/  IMAD.U32 R11, R185, 0x10000, RZ ;  /* 0x00010000b90b7824 */ /* 0x000fe200078e00ff */
[----:B------:R-:W-:Y:S01]  /*8450*/  PRMT R180, R180, 0x5410, R45 ;  /* 0x00005410b4b47816 */ /* 0x000fe2000000002d */
[-C--:B------:R-:W-:Y:S01]  /*8460*/  FMUL.FTZ R45, R47, R42.reuse ;  /* 0x0000002a2f2d7220 */ /* 0x080fe20000410000 */
[----:B------:R-:W-:Y:S01]  /*8470*/  PRMT R181, R181, 0x5410, R62 ;  /* 0x00005410b5b57816 */ /* 0x000fe2000000003e */
[-C--:B------:R-:W-:Y:S01]  /*8480*/  FMUL.FTZ R61, R47, R11.reuse ;  /* 0x0000000b2f3d7220 */ /* 0x080fe20000410000 */
[----:B------:R-:W-:Y:S01]  /*8490*/  PRMT R179, R179, 0x5410, R54 ;  /* 0x00005410b3b37816 */ /* 0x000fe20000000036 */
[----:B------:R-:W-:Y:S01]  /*84a0*/  FFMA.FTZ R11, R44, R11, -R45 ;  /* 0x0000000b2c0b7223 */ /* 0x000fe2000001082d */
[----:B------:R-:W-:Y:S01]  /*84b0*/  PRMT R186, R186, 0x5410, R43 ;  /* 0x00005410baba7816 */ /* 0x000fe2000000002b */
[----:B------:R-:W-:Y:S01]  /*84c0*/  IMAD.U32 R47, R181, 0x10000, RZ ;  /* 0x00010000b52f7824 */ /* 0x000fe200078e00ff */
[----:B------:R-:W-:Y:S01]  /*84d0*/  LOP3.LUT R53, R33, 0xffff0000, RZ, 0xc0, !PT ;  /* 0xffff000021357812 */ /* 0x000fe200078ec0ff */
[----:B------:R-:W-:Y:S01]  /*84e0*/  IMAD.U32 R45, R179, 0x10000, RZ ;  /* 0x00010000b32d7824 */ /* 0x000fe200078e00ff */
[----:B------:R-:W-:Y:S01]  /*84f0*/  LOP3.LUT R43, R182, 0xffff0000, RZ, 0xc0, !PT ;  /* 0xffff0000b62b7812 */ /* 0x000fe200078ec0ff */
[----:B------:R-:W-:Y:S01]  /*8500*/  FFMA.FTZ R44, R44, R42, R61 ;  /* 0x0000002a2c2c7223 */ /* 0x000fe2000001003d */
[----:B------:R-:W-:Y:S01]  /*8510*/  LOP3.LUT R185, R185, 0xffff0000, RZ, 0xc0, !PT ;  /* 0xffff0000b9b97812 */ /* 0x000fe200078ec0ff */
[C---:B------:R-:W-:Y:S01]  /*8520*/  FMUL.FTZ R61, R80.reuse, R47 ;  /* 0x0000002f503d7220 */ /* 0x040fe20000410000 */
[----:B------:R-:W-:Y:S01]  /*8530*/  LOP3.LUT R46, R13, 0xffff0000, RZ, 0xc0, !PT ;  /* 0xffff00000d2e7812 */ /* 0x000fe200078ec0ff */
[----:B------:R-:W-:Y:S01]  /*8540*/  FMUL.FTZ R81, R53, R43 ;  /* 0x0000002b35517220 */ /* 0x000fe20000410000 */
[----:B------:R-:W-:Y:S01]  /*8550*/  LOP3.LUT R35, R35, 0xffff0000, RZ, 0xc0, !PT ;  /* 0xffff000023237812 */ /* 0x000fe200078ec0ff */
[----:B------:R-:W-:Y:S01]  /*8560*/  FMUL.FTZ R53, R53, R185 ;  /* 0x000000b935357220 */ /* 0x000fe20000410000 */
        /* <DEDUP_REMOVED lines=13> */
[----:B------:R-:W-:Y:S01]  /*8640*/  IMAD.U32 R54, R183, 0x10000, RZ ;  /* 0x00010000b7367824 */ /* 0x000fe200078e00ff */
[----:B------:R-:W-:Y:S01]  /*8650*/  LOP3.LUT R32, R32, 0xffff0000, RZ, 0xc0, !PT ;  /* 0xffff000020207812 */ /* 0x000fe200078ec0ff */
[----:B------:R-:W-:Y:S02]  /*8660*/  IMAD.U32 R13, R12, 0x10000, RZ ;  /* 0x000100000c0d7824 */ /* 0x000fe400078e00ff */
[C---:B------:R-:W-:Y:S01]  /*8670*/  FMUL.FTZ R80, R33.reuse, R62 ;  /* 0x0000003e21507220 */ /* 0x040fe20000410000 */
[----:B------:R-:W-:Y:S01]  /*8680*/  FMUL.FTZ R47, R33, R54 ;  /* 0x00000036212f7220 */ /* 0x000fe20000410000 */
[----:B------:R-:W-:Y:S01]  /*8690*/  LOP3.LUT R35, R186, 0xffff0000, RZ, 0xc0, !PT ;  /* 0xffff0000ba237812 */ /* 0x000fe200078ec0ff */
[----:B------:R-:W-:Y:S01]  /*86a0*/  FFMA.FTZ R15, R15, R52, R82 ;  /* 0x000000340f0f7223 */ /* 0x000fe20000010052 */
[----:B------:R-:W-:Y:S01]  /*86b0*/  LOP3.LUT R183, R183, 0xffff0000, RZ, 0xc0, !PT ;  /* 0xffff0000b7b77812 */ /* 0x000fe200078ec0ff */
[C---:B------:R-:W-:Y:S01]  /*86c0*/  FFMA.FTZ R33, R13.reuse, R54, -R80 ;  /* 0x000000360d217223 */ /* 0x040fe20000010850 */
[----:B------:R-:W-:Y:S01]  /*86d0*/  LOP3.LUT R63, R14, 0xffff0000, RZ, 0xc0, !PT ;  /* 0xffff00000e3f7812 */ /* 0x000fe200078ec0ff */
[----:B------:R-:W-:Y:S01]  /*86e0*/  FFMA.FTZ R13, R13, R62, R47 ;  /* 0x0000003e0d0d7223 */ /* 0x000fe2000001002f */
[C---:B------:R-:W-:Y:S01]  /*86f0*/  IMAD.U32 R14, R34.reuse, 0x10000, RZ ;  /* 0x00010000220e7824 */ /* 0x040fe200078e00ff */
[----:B------:R-:W-:Y:S01]  /*8700*/  LOP3.LUT R34, R34, 0xffff0000, RZ, 0xc0, !PT ;  /* 0xffff000022227812 */ /* 0x000fe200078ec0ff */
[C---:B------:R-:W-:Y:S01]  /*8710*/  IMAD.U32 R47, R180.reuse, 0x10000, RZ ;  /* 0x00010000b42f7824 */ /* 0x040fe200078e00ff */
[----:B------:R-:W-:Y:S01]  /*8720*/  LOP3.LUT R180, R180, 0xffff0000, RZ, 0xc0, !PT ;  /* 0xffff0000b4b47812 */ /* 0x000fe200078ec0ff */
[----:B------:R-:W-:Y:S01]  /*8730*/  FMUL.FTZ R53, R32, R35 ;  /* 0x0000002320357220 */ /* 0x000fe20000410000 */
[----:B------:R-:W-:Y:S01]  /*8740*/  LOP3.LUT R12, R12, 0xffff0000, RZ, 0xc0, !PT ;  /* 0xffff00000c0c7812 */ /* 0x000fe200078ec0ff */
[----:B------:R-:W-:Y:S01]  /*8750*/  FMUL.FTZ R61, R32, R183 ;  /* 0x000000b7203d7220 */ /* 0x000fe20000410000 */
[C---:B------:R-:W-:Y:S01]  /*8760*/  IMAD.U32 R32, R184.reuse, 0x10000, RZ ;  /* 0x00010000b8207824 */ /* 0x040fe200078e00ff */
[----:B------:R-:W-:Y:S01]  /*8770*/  LOP3.LUT R184, R184, 0xffff0000, RZ, 0xc0, !PT ;  /* 0xffff0000b8b87812 */ /* 0x000fe200078ec0ff */
[----:B------:R-:W-:Y:S01]  /*8780*/  FMUL.FTZ R54, R14, R47 ;  /* 0x0000002f0e367220 */ /* 0x000fe20000410000 */
[----:B------:R-:W-:Y:S01]  /*8790*/  FMUL.FTZ R62, R34, R180 ;  /* 0x000000b4223e7220 */ /* 0x000fe20000410000 */
[C---:B------:R-:W-:Y:S01]  /*87a0*/  FFMA.FTZ R52, R12.reuse, R183, -R53 ;  /* 0x000000b70c347223 */ /* 0x040fe20000010835 */
        /* <DEDUP_REMOVED lines=21> */
.L_x_2778:
[----:B------:R-:W-:Y:S05]  /*8900*/  BSYNC B3 ;  /* 0x0000000000037941 */ /* 0x000fea0003800000 */
.L_x_2777:
[----:B----4-:R4:W-:Y:S04]  /*8910*/  ST.E.128 desc[UR60][R38.64], R12 ;  /* 0x0000000c26007985 */ /* 0x0109e8000c101d3c */
[----:B0-----:R4:W-:Y:S02]  /*8920*/  @!P3 ST.E.128 desc[UR60][R40.64], R32 ;  /* 0x000000202800b985 */ /* 0x0019e4000c101d3c */
.L_x_2776:
[----:B------:R-:W-:Y:S05]  /*8930*/  BSYNC B2 ;  /* 0x0000000000027941 */ /* 0x000fea0003800000 */
.L_x_2775:
[----:B------:R-:W-:-:S13]  /*8940*/  ISETP.NE.AND P3, PT, R25, RZ, PT ;  /* 0x000000ff1900720c */ /* 0x000fda0003f65270 */
[----:B------:R-:W-:Y:S05]  /*8950*/  @!P3 BRA `(.L_x_2774) ;  /* 0x000000080000b947 */ /* 0x000fea0003800000 */
[----:B----4-:R-:W4:Y:S01]  /*8960*/  LDL R14, [R1+0x64] ;  /* 0x00006400010e7983 */ /* 0x010f220000100800 */
[----:B------:R-:W-:Y:S01]  /*8970*/  SEL R11, R115, R137, !P1 ;  /* 0x00000089730b7207 */ /* 0x000fe20004800000 */
[C---:B------:R-:W-:Y:S01]  /*8980*/  VIADD R13, R220.reuse, 0x20 ;  /* 0x00000020dc0d7836 */ /* 0x040fe20000000000 */
        /* <DEDUP_REMOVED lines=34> */
[----:B------:R-:W-:Y:S01]  /*8bb0*/  SHF.R.U32.HI R60, RZ, 0x10, R49 ;  /* 0x00000010ff3c7819 */ /* 0x000fe20000011631 */
[----:B------:R-:W-:Y:S01]  /*8bc0*/  IMAD.U32 R42, R13, 0x10000, RZ ;  /* 0x000100000d2a7824 */ /* 0x000fe200078e00ff */
[----:B------:R-:W-:Y:S01]  /*8bd0*/  PRMT R178, R178, 0x5410, R57 ;  /* 0x00005410b2b27816 */ /* 0x000fe20000000039 */
[----:B------:R-:W-:Y:S01]  /*8be0*/  IMAD.U32 R40, R12, 0x10000, RZ ;  /* 0x000100000c287824 */ /* 0x000fe200078e00ff */
[----:B------:R-:W-:Y:S01]  /*8bf0*/  SHF.R.U64 R53, R48, 0x10, R49 ;  /* 0x0000001030357819 */ /* 0x000fe20000001231 */
[----:B------:R-:W-:Y:S01]  /*8c00*/  IMAD.U32 R48, R35, 0x10000, RZ ;  /* 0x0001000023307824 */ /* 0x000fe200078e00ff */
[----:B------:R-:W-:Y:S01]  /*8c10*/  SHF.R.U64 R49, R50, 0x10, R51 ;  /* 0x0000001032317819 */ /* 0x000fe20000001233 */
[----:B------:R-:W-:Y:S01]  /*8c20*/  IMAD.U32 R11, R14, 0x10000, RZ ;  /* 0x000100000e0b7824 */ /* 0x000fe200078e00ff */
[----:B------:R-:W-:-:S02]  /*8c30*/  PRMT R171, R171, 0x5410, R60 ;  /* 0x00005410abab7816 */ /* 0x000fc4000000003c */
[--C-:B------:R-:W-:Y:S02]  /*8c40*/  SHF.R.U64 R50, R58, 0x10, R59.reuse ;  /* 0x000000103a327819 */ /* 0x100fe4000000123b */
[----:B------:R-:W-:Y:S01]  /*8c50*/  LOP3.LUT R43, R35, 0xffff0000, RZ, 0xc0, !PT ;  /* 0xffff0000232b7812 */ /* 0x000fe200078ec0ff */
[----:B------:R-:W-:Y:S01]  /*8c60*/  IMAD.U32 R35, R178, 0x10000, RZ ;  /* 0x00010000b2237824 */ /* 0x000fe200078e00ff */
[----:B------:R-:W-:Y:S02]  /*8c70*/  SHF.R.U32.HI R58, RZ, 0x10, R59 ;  /* 0x00000010ff3a7819 */ /* 0x000fe4000001163b */
[----:B------:R-:W-:Y:S02]  /*8c80*/  SHF.R.U32.HI R54, RZ, 0x10, R51 ;  /* 0x00000010ff367819 */ /* 0x000fe40000011633 */
[----:B------:R-:W-:Y:S01]  /*8c90*/  LOP3.LUT R41, R15, 0xffff0000, RZ, 0xc0, !PT ;  /* 0xffff00000f297812 */ /* 0x000fe200078ec0ff */
[----:B------:R-:W-:Y:S01]  /*8ca0*/  IMAD.U32 R15, R171, 0x10000, RZ ;  /* 0x00010000ab0f7824 */ /* 0x000fe200078e00ff */
[----:B------:R-:W-:Y:S01]  /*8cb0*/  PRMT R158, R158, 0x5410, R49 ;  /* 0x000054109e9e7816 */ /* 0x000fe20000000031 */
[C---:B------:R-:W-:Y:S01]  /*8cc0*/  FMUL.FTZ R49, R46.reuse, R35 ;  /* 0x000000232e317220 */ /* 0x040fe20000410000 */
[----:B------:R-:W-:Y:S01]  /*8cd0*/  PRMT R175, R175, 0x5410, R58 ;  /* 0x00005410afaf7816 */ /* 0x000fe2000000003a */
[-C--:B------:R-:W-:Y:S01]  /*8ce0*/  FMUL.FTZ R51, R46, R15.reuse ;  /* 0x0000000f2e337220 */ /* 0x080fe20000410000 */
[----:B------:R-:W-:Y:S01]  /*8cf0*/  PRMT R159, R159, 0x5410, R54 ;  /* 0x000054109f9f7816 */ /* 0x000fe20000000036 */
[----:B------:R-:W-:Y:S01]  /*8d00*/  FFMA.FTZ R15, R42, R15, -R49 ;  /* 0x0000000f2a0f7223 */ /* 0x000fe20000010831 */
[----:B------:R-:W-:Y:S01]  /*8d10*/  LOP3.LUT R47, R33, 0xffff0000, RZ, 0xc0, !PT ;  /* 0xffff0000212f7812 */ /* 0x000fe200078ec0ff */
[----:B------:R-:W-:Y:S01]  /*8d20*/  IMAD.U32 R49, R175, 0x10000, RZ ;  /* 0x00010000af317824 */ /* 0x000fe200078e00ff */
[----:B------:R-:W-:Y:S01]  /*8d30*/  LOP3.LUT R178, R178, 0xffff0000, RZ, 0xc0, !PT ;  /* 0xffff0000b2b27812 */ /* 0x000fe200078ec0ff */
[----:B------:R-:W-:Y:S01]  /*8d40*/  IMAD.U32 R46, R159, 0x10000, RZ ;  /* 0x000100009f2e7824 */ /* 0x000fe200078e00ff */
[----:B------:R-:W-:Y:S01]  /*8d50*/  LOP3.LUT R171, R171, 0xffff0000, RZ, 0xc0, !PT ;  /* 0xffff0000abab7812 */ /* 0x000fe200078ec0ff */
[----:B------:R-:W-:Y:S01]  /*8d60*/  FFMA.FTZ R35, R42, R35, R51 ;  /* 0x000000232a237223 */ /* 0x000fe20000010033 */
[----:B------:R-:W-:Y:S01]  /*8d70*/  PRMT R177, R177, 0x5410, R52 ;  /* 0x00005410b1b17816 */ /* 0x000fe20000000034 */
[----:B------:R-:W-:Y:S01]  /*8d80*/  FMUL.FTZ R52, R48, R49 ;  /* 0x0000003130347220 */ /* 0x000fe20000410000 */
[----:B------:R-:W-:Y:S01]  /*8d90*/  PRMT R160, R160, 0x5410, R53 ;  /* 0x00005410a0a07816 */ /* 0x000fe20000000035 */
[----:B------:R-:W-:Y:S01]  /*8da0*/  FMUL.FTZ R53, R47, R178 ;  /* 0x000000b22f357220 */ /* 0x000fe20000410000 */
[----:B------:R-:W-:Y:S01]  /*8db0*/  PRMT R173, R173, 0x5410, R50 ;  /* 0x00005410adad7816 */ /* 0x000fe20000000032 */
[-C--:B------:R-:W-:Y:S01]  /*8dc0*/  FMUL.FTZ R47, R47, R171.reuse ;  /* 0x000000ab2f2f7220 */ /* 0x080fe20000410000 */
[----:B------:R-:W-:Y:S01]  /*8dd0*/  LOP3.LUT R44, R13, 0xffff0000, RZ, 0xc0, !PT ;  /* 0xffff00000d2c7812 */ /* 0x000fe200078ec0ff */
[-C--:B------:R-:W-:Y:S01]  /*8de0*/  FMUL.FTZ R48, R48, R46.reuse ;  /* 0x0000002e30307220 */ /* 0x080fe20000410000 */
[----:B------:R-:W-:Y:S01]  /*8df0*/  LOP3.LUT R50, R175, 0xffff0000, RZ, 0xc0, !PT ;  /* 0xffff0000af327812 */ /* 0x000fe200078ec0ff */
[----:B------:R-:W-:Y:S01]  /*8e00*/  FFMA.FTZ R52, R45, R46, -R52 ;  /* 0x0000002e2d347223 */ /* 0x000fe20000010834 */
[----:B------:R-:W-:Y:S01]  /*8e10*/  LOP3.LUT R46, R159, 0xffff0000, RZ, 0xc0, !PT ;  /* 0xffff00009f2e7812 */ /* 0x000fe200078ec0ff */
[C---:B------:R-:W-:Y:S01]  /*8e20*/  FFMA.FTZ R42, R44.reuse, R171, -R53 ;  /* 0x000000ab2c2a7223 */ /* 0x040fe20000010835 */
[----:B------:R-:W-:Y:S01]  /*8e30*/  FFMA.FTZ R178, R44, R178, R47 ;  /* 0x000000b22cb27223 */ /* 0x000fe2000001002f */
[----:B------:R-:W-:Y:S01]  /*8e40*/  FFMA.FTZ R48, R45, R49, R48 ;  /* 0x000000312d307223 */ /* 0x000fe20000010030 */
[----:B------:R-:W-:Y:S01]  /*8e50*/  FMUL.FTZ R54, R43, R50 ;  /* 0x000000322b367220 */ /* 0x000fe20000410000 */
[C---:B------:R-:W-:Y:S01]  /*8e60*/  IMAD.U32 R33, R32.reuse, 0x10000, RZ ;  /* 0x0001000020217824 */ /* 0x040fe200078e00ff */
[----:B------:R-:W-:Y:S01]  /*8e70*/  LOP3.LUT R32, R32, 0xffff0000, RZ, 0xc0, !PT ;  /* 0xffff000020207812 */ /* 0x000fe200078ec0ff */
[----:B------:R-:W-:-:S02]  /*8e80*/  IMAD.U32 R44, R160, 0x10000, RZ ;  /* 0x00010000a02c7824 */ /* 0x000fc400078e00ff */
[-C--:B------:R-:W-:Y:S01]  /*8e90*/  FMUL.FTZ R56, R43, R46.reuse ;  /* 0x0000002e2b387220 */ /* 0x080fe20000410000 */
[----:B------:R-:W-:Y:S02]  /*8ea0*/  IMAD.U32 R45, R177, 0x10000, RZ ;  /* 0x00010000b12d7824 */ /* 0x000fe400078e00ff */
[----:B------:R-:W-:Y:S01]  /*8eb0*/  FFMA.FTZ R49, R41, R46, -R54 ;  /* 0x0000002e29317223 */ /* 0x000fe20000010836 */
[----:B------:R-:W-:Y:S01]  /*8ec0*/  LOP3.LUT R177, R177, 0xffff0000, RZ, 0xc0, !PT ;  /* 0xffff0000b1b17812 */ /* 0x000fe200078ec0ff */
[CC--:B------:R-:W-:Y:S01]  /*8ed0*/  FMUL.FTZ R46, R33.reuse, R44.reuse ;  /* 0x0000002c212e7220 */ /* 0x0c0fe20000410000 */
[----:B------:R-:W-:Y:S01]  /*8ee0*/  FMUL.FTZ R47, R33, R45 ;  /* 0x0000002d212f7220 */ /* 0x000fe20000410000 */
[----:B------:R-:W-:Y:S01]  /*8ef0*/  LOP3.LUT R43, R160, 0xffff0000, RZ, 0xc0, !PT ;  /* 0xffff0000a02b7812 */ /* 0x000fe200078ec0ff */
[----:B------:R-:W-:Y:S01]  /*8f00*/  IMAD.U32 R13, R34, 0x10000, RZ ;  /* 0x00010000220d7824 */ /* 0x000fe200078e00ff */
[----:B------:R-:W-:Y:S01]  /*8f10*/  LOP3.LUT R12, R12, 0xffff0000, RZ, 0xc0, !PT ;  /* 0xffff00000c0c7812 */ /* 0x000fe200078ec0ff */
[----:B------:R-:W-:Y:S01]  /*8f20*/  FMUL.FTZ R33, R32, R177 ;  /* 0x000000b120217220 */ /* 0x000fe20000410000 */
[C---:B------:R-:W-:Y:S01]  /*8f30*/  FFMA.FTZ R47, R40.reuse, R44, -R47 ;  /* 0x0000002c282f7223 */ /* 0x040fe2000001082f */
[----:B------:R-:W-:Y:S01]  /*8f40*/  FFMA.FTZ R46, R40, R45, R46 ;  /* 0x0000002d282e7223 */ /* 0x000fe2000001002e */
[----:B------:R-:W-:Y:S01]  /*8f50*/  FFMA.FTZ R51, R41, R50, R56 ;  /* 0x0000003229337223 */ /* 0x000fe20000010038 */
[C---:B------:R-:W-:Y:S01]  /*8f60*/  IMAD.U32 R40, R173.reuse, 0x10000, RZ ;  /* 0x00010000ad287824 */ /* 0x040fe200078e00ff */
[----:B------:R-:W-:Y:S01]  /*8f70*/  LOP3.LUT R34, R34, 0xffff0000, RZ, 0xc0, !PT ;  /* 0xffff000022227812 */ /* 0x000fe200078ec0ff */
[-C--:B------:R-:W-:Y:S01]  /*8f80*/  FMUL.FTZ R41, R32, R43.reuse ;  /* 0x0000002b20297220 */ /* 0x080fe20000410000 */
[----:B------:R-:W-:Y:S01]  /*8f90*/  LOP3.LUT R173, R173, 0xffff0000, RZ, 0xc0, !PT ;  /* 0xffff0000adad7812 */ /* 0x000fe200078ec0ff */
[----:B------:R-:W-:Y:S01]  /*8fa0*/  FFMA.FTZ R44, R12, R43, -R33 ;  /* 0x0000002b0c2c7223 */ /* 0x000fe20000010821 */
        /* <DEDUP_REMOVED lines=24> */
.L_x_2780:
[----:B------:R-:W-:Y:S05]  /*9130*/  BSYNC B2 ;  /* 0x0000000000027941 */ /* 0x000fea0003800000 */
.L_x_2779:
[----:B----4-:R4:W-:Y:S04]  /*9140*/  ST.E.128 desc[UR60][R38.64], R12 ;  /* 0x0000000c26007985 */ /* 0x0109e8000c101d3c */
[----:B0-----:R4:W-:Y:S02]  /*9150*/  @!P3 ST.E.128 desc[UR60][R36.64], R32 ;  /* 0x000000202400b985 */ /* 0x0019e4000c101d3c */
.L_x_2774:
[----:B------:R-:W-:Y:S05]  /*9160*/  BSYNC B1 ;  /* 0x0000000000017941 */ /* 0x000fea0003800000 */
.L_x_2773:
[----:B------:R-:W-:-:S03]  /*9170*/  UMOV UR4, 0xffffffff ;  /* 0xffffffff00047882 */ /* 0x000fc60000000000 */
[----:B------:R-:W-:Y:S05]  /*9180*/  BRA.DIV UR4, `(.L_x_2781) ;  /* 0x0000027e040c7947 */ /* 0x000fea000b800000 */
[----:B0---4-:R0:W4:Y:S04]  /*9190*/  SHFL.IDX PT, R37, R119, 0x2, 0x181f ;  /* 0x00581f0077257f89 */ /* 0x01112800000e0000 */
[----:B------:R0:W0:Y:S02]  /*91a0*/  SHFL.IDX PT, R36, R120, 0x2, 0x181f ;  /* 0x00581f0078247f89 */ /* 0x00002400000e0000 */
.L_x_3111:
[----:B------:R-:W-:Y:S05]  /*91b0*/  @P5 BRA `(.L_x_2739) ;  /* 0x0000001400bc5947 */ /* 0x000fea0003800000 */
[----:B------:R-:W-:Y:S01]  /*91c0*/  ISETP.NE.AND P3, PT, R4, RZ, PT ;  /* 0x000000ff0400720c */ /* 0x000fe20003f65270 */
[----:B------:R-:W-:-:S12]  /*91d0*/  BSSY B1, `(.L_x_2782) ;  /* 0x000007a000017945 */ /* 0x000fd80003800000 */
[----:B------:R-:W-:Y:S05]  /*91e0*/  @!P3 BRA `(.L_x_2783) ;  /* 0x0000000400e0b947 */ /* 0x000fea0003800000 */
[----:B------:R-:W5:Y:S01]  /*91f0*/  LDL R13, [R1+0x60] ;  /* 0x00006000010d7983 */ /* 0x000f620000100800 */
[----:B------:R-:W-:Y:S01]  /*9200*/  SEL R11, R115, R137, !P2 ;  /* 0x00000089730b7207 */ /* 0x000fe20005000000 */
[----:B------:R-:W-:Y:S01]  /*9210*/  BSSY B2, `(.L_x_2784) ;  /* 0x0000073000027945 */ /* 0x000fe20003800000 */
[----:B------:R-:W-:Y:S02]  /*9220*/  ISETP.GE.AND P4, PT, R16, R114, PT ;  /* 0x000000721000720c */ /* 0x000fe40003f86270 */
[----:B------:R-:W-:Y:S02]  /*9230*/  SHF.R.S32.HI R12, RZ, 0x1f, R11 ;  /* 0x0000001fff0c7819 */ /* 0x000fe4000001140b */
[----:B0-----:R-:W-:Y:S02]  /*9240*/  LEA R38, P3, R10, R36, 0x1 ;  /* 0x000000240a267211 */ /* 0x001fe400078608ff */
[----:B------:R-:W-:Y:S02]  /*9250*/  LEA.HI R12, R12, R11, RZ, 0x4 ;  /* 0x0000000b0c0c7211 */ /* 0x000fe400078f20ff */
[----:B----4-:R-:W-:-:S02]  /*9260*/  LEA.HI.X R39, R10, R37, R28, 0x1, P3 ;  /* 0x000000250a277211 */ /* 0x010fc400018f0c1c */
[----:B------:R-:W-:-:S04]  /*9270*/  LEA.HI.SX32 R12, R12, R9, 0x1c ;  /* 0x000000090c0c7211 */ /* 0x000fc800078fe2ff */
[----:B------:R-:W-:Y:S01]  /*9280*/  SHF.R.S32.HI R11, RZ, 0x1f, R12 ;  /* 0x0000001fff0b7819 */ /* 0x000fe2000001140c */
[----:B------:R-:W-:-:S03]  /*9290*/  IMAD.SHL.U32 R41, R12, 0x8, RZ ;  /* 0x000000080c297824 */ /* 0x000fc600078e00ff */
[----:B------:R-:W-:Y:S02]  /*92a0*/  LEA.HI R11, R11, R12, RZ, 0x3 ;  /* 0x0000000c0b0b7211 */ /* 0x000fe400078f18ff */
[----:B------:R-:W-:Y:S02]  /*92b0*/  ISETP.GE.AND P5, PT, R41, R136, PT ;  /* 0x000000882900720c */ /* 0x000fe40003fa6270 */
[----:B------:R-:W-:Y:S02]  /*92c0*/  SHF.R.S32.HI R12, RZ, 0x3, R11 ;  /* 0x00000003ff0c7819 */ /* 0x000fe4000001140b */
[----:B------:R-:W-:-:S04]  /*92d0*/  LOP3.LUT R11, R0, 0x38, R41, 0xf8, !PT ;  /* 0x00000038000b7812 */ /* 0x000fc800078ef829 */
[----:B------:R-:W-:-:S05]  /*92e0*/  LOP3.LUT R11, R11, R138, RZ, 0x3c, !PT ;  /* 0x0000008a0b0b7212 */ /* 0x000fca00078e3cff */
[----:B------:R-:W-:-:S04]  /*92f0*/  @!P5 IMAD.WIDE R40, R41, 0x2, R36 ;  /* 0x000000022928d825 */ /* 0x000fc800078e0224 */
[----:B-----5:R-:W-:-:S04]  /*9300*/  IMAD R12, R12, 0x1400, R13 ;  /* 0x000014000c0c7824 */ /* 0x020fc800078e020d */
        /* <DEDUP_REMOVED lines=11> */
[----:B------:R-:W-:Y:S01]  /*93c0*/  IMAD.U32 R48, R35, 0x10000, RZ ;  /* 0x0001000023307824 */ /* 0x000fe200078e00ff */
[--C-:B------:R-:W-:Y:S01]  /*93d0*/  SHF.R.U64 R55, R68, 0x10, R69.reuse ;  /* 0x0000001044377819 */ /* 0x100fe20000001245 */
[----:B----4-:R-:W-:Y:S01]  /*93e0*/  IMAD.U32 R45, R15, 0x10000, RZ ;  /* 0x000100000f2d7824 */ /* 0x010fe200078e00ff */
[----:B------:R-:W-:Y:S01]  /*93f0*/  SHF.R.U32.HI R68, RZ, 0x10, R69 ;  /* 0x00000010ff447819 */ /* 0x000fe20000011645 */
[----:B------:R-:W-:Y:S01]  /*9400*/  IMAD.U32 R42, R12, 0x10000, RZ ;  /* 0x000100000c2a7824 */ /* 0x000fe200078e00ff */
[----:B------:R-:W-:Y:S01]  /*9410*/  PRMT R157, R157, 0x5410, R76 ;  /* 0x000054109d9d7816 */ /* 0x000fe2000000004c */
[----:B------:R-:W-:Y:S01]  /*9420*/  IMAD.U32 R11, R14, 0x10000, RZ ;  /* 0x000100000e0b7824 */ /* 0x000fe200078e00ff */
[----:B------:R-:W-:-:S02]  /*9430*/  PRMT R153, R153, 0x5410, R68 ;  /* 0x0000541099997816 */ /* 0x000fc40000000044 */
[----:B------:R-:W-:Y:S01]  /*9440*/  SHF.R.U64 R53, R70, 0x10, R71 ;  /* 0x0000001046357819 */ /* 0x000fe20000001247 */
[----:B------:R-:W-:Y:S01]  /*9450*/  IMAD.U32 R50, R157, 0x10000, RZ ;  /* 0x000100009d327824 */ /* 0x000fe200078e00ff */
[----:B------:R-:W-:Y:S02]  /*9460*/  SHF.R.U64 R51, R78, 0x10, R79 ;  /* 0x000000104e337819 */ /* 0x000fe4000000124f */
[----:B------:R-:W-:Y:S01]  /*9470*/  PRMT R156, R156, 0x5410, R49 ;  /* 0x000054109c9c7816 */ /* 0x000fe20000000031 */
[----:B------:R-:W-:Y:S01]  /*9480*/  IMAD.U32 R49, R153, 0x10000, RZ ;  /* 0x0001000099317824 */ /* 0x000fe200078e00ff */
[----:B------:R-:W-:Y:S01]  /*9490*/  SHF.R.U32.HI R70, RZ, 0x10, R71 ;  /* 0x00000010ff467819 */ /* 0x000fe20000011647 */
[C---:B------:R-:W-:Y:S01]  /*94a0*/  FMUL.FTZ R52, R46.reuse, R50 ;  /* 0x000000322e347220 */ /* 0x040fe20000410000 */
[----:B------:R-:W-:Y:S01]  /*94b0*/  SHF.R.U32.HI R78, RZ, 0x10, R79 ;  /* 0x00000010ff4e7819 */ /* 0x000fe2000001164f */
[----:B------:R-:W-:Y:S01]  /*94c0*/  FMUL.FTZ R54, R46, R49 ;  /* 0x000000312e367220 */ /* 0x000fe20000410000 */
[----:B------:R-:W-:-:S02]  /*94d0*/  SHF.L.U32 R43, R13, 0x10, RZ ;  /* 0x000000100d2b7819 */ /* 0x000fc400000006ff */
[----:B------:R-:W-:Y:S01]  /*94e0*/  LOP3.LUT R47, R33, 0xffff0000, RZ, 0xc0, !PT ;  /* 0xffff0000212f7812 */ /* 0x000fe200078ec0ff */
[----:B------:R-:W-:Y:S01]  /*94f0*/  IMAD.U32 R33, R32, 0x10000, RZ ;  /* 0x0001000020217824 */ /* 0x000fe200078e00ff */
[----:B------:R-:W-:Y:S01]  /*9500*/  LOP3.LUT R157, R157, 0xffff0000, RZ, 0xc0, !PT ;  /* 0xffff00009d9d7812 */ /* 0x000fe200078ec0ff */
[----:B------:R-:W-:Y:S01]  /*9510*/  FFMA.FTZ R52, R43, R49, -R52 ;  /* 0x000000312b347223 */ /* 0x000fe20000010834 */
[----:B------:R-:W-:Y:S01]  /*9520*/  LOP3.LUT R153, R153, 0xffff0000, RZ, 0xc0, !PT ;  /* 0xffff000099997812 */ /* 0x000fe200078ec0ff */
[----:B------:R-:W-:Y:S01]  /*9530*/  FFMA.FTZ R54, R43, R50, R54 ;  /* 0x000000322b367223 */ /* 0x000fe20000010036 */
[----:B------:R-:W-:Y:S01]  /*9540*/  PRMT R151, R151, 0x5410, R70 ;  /* 0x0000541097977816 */ /* 0x000fe20000000046 */
[----:B------:R-:W-:Y:S01]  /*9550*/  FMUL.FTZ R49, R47, R157 ;  /* 0x0000009d2f317220 */ /* 0x000fe20000410000 */
[----:B------:R-:W-:Y:S01]  /*9560*/  PRMT R155, R155, 0x5410, R78 ;  /* 0x000054109b9b7816 */ /* 0x000fe2000000004e */
[-C--:B------:R-:W-:Y:S01]  /*9570*/  FMUL.FTZ R47, R47, R153.reuse ;  /* 0x000000992f2f7220 */ /* 0x080fe20000410000 */
[----:B------:R-:W-:Y:S01]  /*9580*/  LOP3.LUT R44, R13, 0xffff0000, RZ, 0xc0, !PT ;  /* 0xffff00000d2c7812 */ /* 0x000fe200078ec0ff */
[----:B------:R-:W-:Y:S01]  /*9590*/  IMAD.U32 R43, R151, 0x10000, RZ ;  /* 0x00010000972b7824 */ /* 0x000fe200078e00ff */
[----:B------:R-:W-:Y:S01]  /*95a0*/  LOP3.LUT R35, R35, 0xffff0000, RZ, 0xc0, !PT ;  /* 0xffff000023237812 */ /* 0x000fe200078ec0ff */
[C---:B------:R-:W-:Y:S01]  /*95b0*/  IMAD.U32 R46, R155.reuse, 0x10000, RZ ;  /* 0x000100009b2e7824 */ /* 0x040fe200078e00ff */
[----:B------:R-:W-:Y:S01]  /*95c0*/  LOP3.LUT R50, R155, 0xffff0000, RZ, 0xc0, !PT ;  /* 0xffff00009b327812 */ /* 0x000fe200078ec0ff */
[C---:B------:R-:W-:Y:S01]  /*95d0*/  FFMA.FTZ R153, R44.reuse, R153, -R49 ;  /* 0x000000992c997223 */ /* 0x040fe20000010831 */
[----:B------:R-:W-:Y:S01]  /*95e0*/  FFMA.FTZ R157, R44, R157, R47 ;  /* 0x0000009d2c9d7223 */ /* 0x000fe2000001002f */
[CC--:B------:R-:W-:Y:S01]  /*95f0*/  FMUL.FTZ R56, R48.reuse, R46.reuse ;  /* 0x0000002e30387220 */ /* 0x0c0fe20000410000 */
[-C--:B------:R-:W-:Y:S01]  /*9600*/  FMUL.FTZ R49, R48, R43.reuse ;  /* 0x0000002b30317220 */ /* 0x080fe20000410000 */
[----:B------:R-:W-:Y:S01]  /*9610*/  LOP3.LUT R44, R151, 0xffff0000, RZ, 0xc0, !PT ;  /* 0xffff0000972c7812 */ /* 0x000fe200078ec0ff */
[----:B------:R-:W-:Y:S01]  /*9620*/  IMAD.U32 R13, R34, 0x10000, RZ ;  /* 0x00010000220d7824 */ /* 0x000fe200078e00ff */
[----:B------:R-:W-:Y:S01]  /*9630*/  PRMT R150, R150, 0x5410, R55 ;  /* 0x0000541096967816 */ /* 0x000fe20000000037 */
[----:B------:R-:W-:Y:S01]  /*9640*/  FFMA.FTZ R56, R45, R43, -R56 ;  /* 0x0000002b2d387223 */ /* 0x000fe20000010838 */
[----:B------:R-:W-:Y:S01]  /*9650*/  LOP3.LUT R15, R15, 0xffff0000, RZ, 0xc0, !PT ;  /* 0xffff00000f0f7812 */ /* 0x000fe200078ec0ff */
[----:B------:R-:W-:Y:S01]  /*9660*/  FFMA.FTZ R48, R45, R46, R49 ;  /* 0x0000002e2d307223 */ /* 0x000fe20000010031 */
[----:B------:R-:W-:Y:S01]  /*9670*/  LOP3.LUT R32, R32, 0xffff0000, RZ, 0xc0, !PT ;  /* 0xffff000020207812 */ /* 0x000fe200078ec0ff */
[----:B------:R-:W-:Y:S01]  /*9680*/  FMUL.FTZ R46, R35, R50 ;  /* 0x00000032232e7220 */ /* 0x000fe20000410000 */
[----:B------:R-:W-:-:S02]  /*9690*/  IMAD.U32 R45, R156, 0x10000, RZ ;  /* 0x000100009c2d7824 */ /* 0x000fc400078e00ff */
[-C--:B------:R-:W-:Y:S01]  /*96a0*/  FMUL.FTZ R58, R35, R44.reuse ;  /* 0x0000002c233a7220 */ /* 0x080fe20000410000 */
[----:B------:R-:W-:Y:S01]  /*96b0*/  LOP3.LUT R47, R156, 0xffff0000, RZ, 0xc0, !PT ;  /* 0xffff00009c2f7812 */ /* 0x000fe200078ec0ff */
[----:B------:R-:W-:Y:S01]  /*96c0*/  IMAD.U32 R43, R150, 0x10000, RZ ;  /* 0x00010000962b7824 */ /* 0x000fe200078e00ff */
[----:B------:R-:W-:Y:S01]  /*96d0*/  PRMT R152, R152, 0x5410, R53 ;  /* 0x0000541098987816 */ /* 0x000fe20000000035 */
[----:B------:R-:W-:Y:S01]  /*96e0*/  FMUL.FTZ R49, R33, R45 ;  /* 0x0000002d21317220 */ /* 0x000fe20000410000 */
[----:B------:R-:W-:Y:S01]  /*96f0*/  PRMT R154, R154, 0x5410, R51 ;  /* 0x000054109a9a7816 */ /* 0x000fe20000000033 */
[C---:B------:R-:W-:Y:S01]  /*9700*/  FFMA.FTZ R51, R15.reuse, R44, -R46 ;  /* 0x0000002c0f337223 */ /* 0x040fe2000001082e */
[----:B------:R-:W-:Y:S01]  /*9710*/  LOP3.LUT R12, R12, 0xffff0000, RZ, 0xc0, !PT ;  /* 0xffff00000c0c7812 */ /* 0x000fe200078ec0ff */
[----:B------:R-:W-:Y:S01]  /*9720*/  FFMA.FTZ R53, R15, R50, R58 ;  /* 0x000000320f357223 */ /* 0x000fe2000001003a */
[----:B------:R-:W-:Y:S01]  /*9730*/  LOP3.LUT R35, R150, 0xffff0000, RZ, 0xc0, !PT ;  /* 0xffff000096237812 */ /* 0x000fe200078ec0ff */
[----:B------:R-:W-:Y:S01]  /*9740*/  FMUL.FTZ R44, R33, R43 ;  /* 0x0000002b212c7220 */ /* 0x000fe20000410000 */
[----:B------:R-:W-:Y:S01]  /*9750*/  FMUL.FTZ R15, R32, R47 ;  /* 0x0000002f200f7220 */ /* 0x000fe20000410000 */
[----:B------:R-:W-:Y:S01]  /*9760*/  FFMA.FTZ R49, R42, R43, -R49 ;  /* 0x0000002b2a317223 */ /* 0x000fe20000010831 */
[----:B------:R-:W-:Y:S01]  /*9770*/  LOP3.LUT R34, R34, 0xffff0000, RZ, 0xc0, !PT ;  /* 0xffff000022227812 */ /* 0x000fe200078ec0ff */
[----:B------:R-:W-:Y:S01]  /*9780*/  FFMA.FTZ R44, R42, R45, R44 ;  /* 0x0000002d2a2c7223 */ /* 0x000fe2000001002c */
[-C--:B------:R-:W-:Y:S01]  /*9790*/  FMUL.FTZ R43, R32, R35.reuse ;  /* 0x00000023202b7220 */ /* 0x080fe20000410000 */
[----:B------:R-:W-:Y:S01]  /*97a0*/  FFMA.FTZ R46, R12, R35, -R15 ;  /* 0x000000230c2e7223 */ /* 0x000fe2000001080f */
[C---:B------:R-:W-:Y:S01]  /*97b0*/  LOP3.LUT R33, R154.reuse, 0xffff0000, RZ, 0xc0, !PT ;  /* 0xffff00009a217812 */ /* 0x040fe200078ec0ff */
[----:B------:R-:W-:Y:S01]  /*97c0*/  IMAD.U32 R42, R154, 0x10000, RZ ;  /* 0x000100009a2a7824 */ /* 0x000fe200078e00ff */
[C---:B------:R-:W-:Y:S01]  /*97d0*/  LOP3.LUT R15, R152.reuse, 0xffff0000, RZ, 0xc0, !PT ;  /* 0xffff0000980f7812 */ /* 0x040fe200078ec0ff */
[----:B------:R-:W-:-:S02]  /*97e0*/  IMAD.U32 R32, R152, 0x10000, RZ ;  /* 0x0001000098207824 */ /* 0x000fc400078e00ff */
        /* <DEDUP_REMOVED lines=19> */
[----:B------:R-:W-:-:S02]  /*9920*/  F2FP.BF16.F32.PACK_AB R33, R157, R54 ;  /* 0x000000369d21723e */ /* 0x000fc400000010ff */
[----:B------:R-:W-:-:S07]  /*9930*/  F2FP.BF16.F32.PACK_AB R32, R43, R44 ;  /* 0x0000002c2b20723e */ /* 0x000fce00000010ff */
.L_x_2785:
[----:B------:R-:W-:Y:S05]  /*9940*/  BSYNC B2 ;  /* 0x0000000000027941 */ /* 0x000fea0003800000 */
.L_x_2784:
[----:B----4-:R4:W-:Y:S04]  /*9950*/  ST.E.128 desc[UR60][R38.64], R12 ;  /* 0x0000000c26007985 */ /* 0x0109e8000c101d3c */
[----:B0-----:R4:W-:Y:S02]  /*9960*/  @!P5 ST.E.128 desc[UR60][R40.64], R32 ;  /* 0x000000202800d985 */ /* 0x0019e4000c101d3c */
.L_x_2783:
[----:B------:R-:W-:Y:S05]  /*9970*/  BSYNC B1 ;  /* 0x0000000000017941 */ /* 0x000fea0003800000 */
.L_x_2782:
[----:B------:R-:W-:-:S13]  /*9980*/  ISETP.NE.AND P3, PT, R25, RZ, PT ;  /* 0x000000ff1900720c */ /* 0x000fda0003f65270 */
[----:B------:R-:W-:Y:S05]  /*9990*/  @!P3 BRA `(.L_x_2739) ;  /* 0x0000000c00c4b947 */ /* 0x000fea0003800000 */
[----:B----4-:R-:W4:Y:S01]  /*99a0*/  LDL R14, [R1+0x60] ;  /* 0x00006000010e7983 */ /* 0x010f220000100800 */
[----:B------:R-:W-:Y:S01]  /*99b0*/  SEL R137, R115, R137, !P1 ;  /* 0x0000008973897207 */ /* 0x000fe20004800000 */
[----:B------:R-:W-:Y:S01]  /*99c0*/  BSSY B1, `(.L_x_2786) ;  /* 0x0000070000017945 */ /* 0x000fe20003800000 */
[----:B------:R-:W-:Y:S02]  /*99d0*/  ISETP.GE.AND P4, PT, R213, R114, PT ;  /* 0x00000072d500720c */ /* 0x000fe40003f86270 */
[----:B------:R-:W-:Y:S02]  /*99e0*/  SHF.R.S32.HI R12, RZ, 0x1f, R137 ;  /* 0x0000001fff0c7819 */ /* 0x000fe40000011489 */
[C---:B0-----:R-:W-:Y:S02]  /*99f0*/  LEA R38, P3, R21.reuse, R36, 0x1 ;  /* 0x0000002415267211 */ /* 0x041fe400078608ff */
[----:B------:R-:W-:Y:S02]  /*9a00*/  LEA.HI R137, R12, R137, RZ, 0x4 ;  /* 0x000000890c897211 */ /* 0x000fe400078f20ff */
[----:B------:R-:W-:-:S02]  /*9a10*/  LEA.HI.X R39, R21, R37, R29, 0x1, P3 ;  /* 0x0000002515277211 */ /* 0x000fc400018f0c1d */
[----:B------:R-:W-:-:S04]  /*9a20*/  LEA.HI.SX32 R137, R137, R20, 0x1c ;  /* 0x0000001489897211 */ /* 0x000fc800078fe2ff */
[----:B------:R-:W-:Y:S01]  /*9a30*/  SHF.R.S32.HI R12, RZ, 0x1f, R137 ;  /* 0x0000001fff0c7819 */ /* 0x000fe20000011489 */
[----:B------:R-:W-:-:S03]  /*9a40*/  IMAD.SHL.U32 R11, R137, 0x8, RZ ;  /* 0x00000008890b7824 */ /* 0x000fc600078e00ff */
[----:B------:R-:W-:Y:S02]  /*9a50*/  LEA.HI R12, R12, R137, RZ, 0x3 ;  /* 0x000000890c0c7211 */ /* 0x000fe400078f18ff */
[----:B------:R-:W-:Y:S02]  /*9a60*/  LOP3.LUT R13, R0, 0x38, R11, 0xf8, !PT ;  /* 0x00000038000d7812 */ /* 0x000fe400078ef80b */
[----:B------:R-:W-:Y:S02]  /*9a70*/  SHF.R.S32.HI R12, RZ, 0x3, R12 ;  /* 0x00000003ff0c7819 */ /* 0x000fe4000001140c */
[----:B------:R-:W-:-:S03]  /*9a80*/  LOP3.LUT R13, R13, R138, RZ, 0x3c, !PT ;  /* 0x0000008a0d0d7212 */ /* 0x000fc600078e3cff */
[----:B----4-:R-:W-:-:S04]  /*9a90*/  IMAD R12, R12, 0x1400, R14 ;  /* 0x000014000c0c7824 */ /* 0x010fc800078e020e */
[----:B------:R-:W-:Y:S02]  /*9aa0*/  IMAD.IADD R15, R12, 0x1, R13 ;  /* 0x000000010c0f7824 */ /* 0x000fe400078e020d */
[C---:B------:R-:W-:Y:S02]  /*9ab0*/  IMAD R13, R212.reuse, 0x5000, R123 ;  /* 0x00005000d40d7824 */ /* 0x040fe400078e027b */
[----:B------:R-:W-:Y:S02]  /*9ac0*/  IMAD R15, R212, 0x5000, R15 ;  /* 0x00005000d40f7824 */ /* 0x000fe400078e020f */
[--C-:B------:R-:W-:Y:S02]  /*9ad0*/  IMAD R13, R13, 0x2, R22.reuse ;  /* 0x000000020d0d7824 */ /* 0x100fe400078e0216 */
[----:B------:R-:W-:-:S04]  /*9ae0*/  IMAD R32, R15, 0x2, R22 ;  /* 0x000000020f207824 */ /* 0x000fc800078e0216 */
[----:B------:R-:W0:Y:S04]  /*9af0*/  LDS.128 R12, [R13+0x24400] ;  /* 0x024400000d0c7984 */ /* 0x000e280000000c00 */
[----:B------:R-:W4:Y:S01]  /*9b00*/  LDS.128 R32, [R32+0x24400] ;  /* 0x0244000020207984 */ /* 0x000f220000000c00 */
[----:B------:R-:W-:Y:S05]  /*9b10*/  @P4 BRA `(.L_x_2787) ;  /* 0x0000000400684947 */ /* 0x000fea0003800000 */
[----:B------:R-:W-:Y:S01]  /*9b20*/  SHF.R.U64 R55, R64, 0x10, R65 ;  /* 0x0000001040377819 */ /* 0x000fe20000001241 */
[----:B----4-:R-:W-:Y:S01]  /*9b30*/  IMAD.U32 R44, R33, 0x10000, RZ ;  /* 0x00010000212c7824 */ /* 0x010fe200078e00ff */
[----:B------:R-:W-:Y:S01]  /*9b40*/  SHF.R.U64 R49, R72, 0x10, R73 ;  /* 0x0000001048317819 */ /* 0x000fe20000001249 */
[----:B0-----:R-:W-:Y:S01]  /*9b50*/  IMAD.U32 R40, R13, 0x10000, RZ ;  /* 0x000100000d287824 */ /* 0x001fe200078e00ff */
[----:B------:R-:W-:Y:S01]  /*9b60*/  SHF.R.U32.HI R64, RZ, 0x10, R65 ;  /* 0x00000010ff407819 */ /* 0x000fe20000011641 */
[----:B------:R-:W-:Y:S01]  /*9b70*/  IMAD.U32 R46, R35, 0x10000, RZ ;  /* 0x00010000232e7824 */ /* 0x000fe200078e00ff */
[----:B------:R-:W-:Y:S01]  /*9b80*/  SHF.R.U32.HI R72, RZ, 0x10, R73 ;  /* 0x00000010ff487819 */ /* 0x000fe20000011649 */
[----:B------:R-:W-:Y:S01]  /*9b90*/  IMAD.U32 R42, R32, 0x10000, RZ ;  /* 0x00010000202a7824 */ /* 0x000fe200078e00ff */
[----:B------:R-:W-:Y:S02]  /*9ba0*/  SHF.R.U64 R51, R66, 0x10, R67 ;  /* 0x0000001042337819 */ /* 0x000fe40000001243 */
[----:B------:R-:W-:-:S02]  /*9bb0*/  PRMT R145, R145, 0x5410, R64 ;  /* 0x0000541091917816 */ /* 0x000fc40000000040 */
[----:B------:R-:W-:Y:S02]  /*9bc0*/  PRMT R149, R149, 0x5410, R72 ;  /* 0x0000541095957816 */ /* 0x000fe40000000048 */
[----:B------:R-:W-:Y:S02]  /*9bd0*/  SHF.R.U64 R53, R74, 0x10, R75 ;  /* 0x000000104a357819 */ /* 0x000fe4000000124b */
[----:B------:R-:W-:Y:S01]  /*9be0*/  PRMT R142, R142, 0x5410, R51 ;  /* 0x000054108e8e7816 */ /* 0x000fe20000000033 */
[----:B------:R-:W-:Y:S01]  /*9bf0*/  IMAD.U32 R51, R149, 0x10000, RZ ;  /* 0x0001000095337824 */ /* 0x000fe200078e00ff */
[----:B------:R-:W-:Y:S01]  /*9c00*/  PRMT R148, R148, 0x5410, R49 ;  /* 0x0000541094947816 */ /* 0x000fe20000000031 */
[----:B------:R-:W-:Y:S01]  /*9c10*/  IMAD.U32 R49, R145, 0x10000, RZ ;  /* 0x0001000091317824 */ /* 0x000fe200078e00ff */
[----:B------:R-:W-:Y:S02]  /*9c20*/  SHF.R.U32.HI R74, RZ, 0x10, R75 ;  /* 0x00000010ff4a7819 */ /* 0x000fe4000001164b */
[----:B------:R-:W-:-:S02]  /*9c30*/  SHF.R.U32.HI R66, RZ, 0x10, R67 ;  /* 0x00000010ff427819 */ /* 0x000fc40000011643 */
[----:B------:R-:W-:Y:S01]  /*9c40*/  PRMT R144, R144, 0x5410, R55 ;  /* 0x0000541090907816 */ /* 0x000fe20000000037 */
[----:B------:R-:W-:Y:S01]  /*9c50*/  FMUL.FTZ R55, R44, R49 ;  /* 0x000000312c377220 */ /* 0x000fe20000410000 */
[----:B------:R-:W-:Y:S01]  /*9c60*/  PRMT R146, R146, 0x5410, R53 ;  /* 0x0000541092927816 */ /* 0x000fe20000000035 */
[-C--:B------:R-:W-:Y:S01]  /*9c70*/  FMUL.FTZ R53, R44, R51.reuse ;  /* 0x000000332c357220 */ /* 0x080fe20000410000 */
[----:B------:R-:W-:Y:S01]  /*9c80*/  LOP3.LUT R45, R33, 0xffff0000, RZ, 0xc0, !PT ;  /* 0xffff0000212d7812 */ /* 0x000fe200078ec0ff */
[C---:B------:R-:W-:Y:S01]  /*9c90*/  FFMA.FTZ R55, R40.reuse, R51, R55 ;  /* 0x0000003328377223 */ /* 0x040fe20000010037 */
[----:B------:R-:W-:Y:S01]  /*9ca0*/  PRMT R147, R147, 0x5410, R74 ;  /* 0x0000541093937816 */ /* 0x000fe2000000004a */
[----:B------:R-:W-:Y:S01]  /*9cb0*/  FFMA.FTZ R50, R40, R49, -R53 ;  /* 0x0000003128327223 */ /* 0x000fe20000010835 */
[----:B------:R-:W-:Y:S02]  /*9cc0*/  LOP3.LUT R48, R149, 0xffff0000, RZ, 0xc0, !PT ;  /* 0xffff000095307812 */ /* 0x000fe400078ec0ff */
[----:B------:R-:W-:Y:S01]  /*9cd0*/  PRMT R143, R143, 0x5410, R66 ;  /* 0x000054108f8f7816 */ /* 0x000fe20000000042 */
[----:B------:R-:W-:Y:S01]  /*9ce0*/  IMAD.U32 R53, R147, 0x10000, RZ ;  /* 0x0001000093357824 */ /* 0x000fe200078e00ff */
[----:B------:R-:W-:Y:S01]  /*9cf0*/  LOP3.LUT R44, R145, 0xffff0000, RZ, 0xc0, !PT ;  /* 0xffff0000912c7812 */ /* 0x000fe200078ec0ff */
[----:B------:R-:W-:Y:S01]  /*9d00*/  FMUL.FTZ R52, R45, R48 ;  /* 0x000000302d347220 */ /* 0x000fe20000410000 */
[----:B------:R-:W-:Y:S01]  /*9d10*/  LOP3.LUT R41, R13, 0xffff0000, RZ, 0xc0, !PT ;  /* 0xffff00000d297812 */ /* 0x000fe200078ec0ff */
[----:B------:R-:W-:Y:S01]  /*9d20*/  IMAD.U32 R49, R143, 0x10000, RZ ;  /* 0x000100008f317824 */ /* 0x000fe200078e00ff */
[----:B------:R-:W-:Y:S01]  /*9d30*/  LOP3.LUT R43, R32, 0xffff0000, RZ, 0xc0, !PT ;  /* 0xffff0000202b7812 */ /* 0x000fe200078ec0ff */
[-C--:B------:R-:W-:Y:S01]  /*9d40*/  FMUL.FTZ R40, R45, R44.reuse ;  /* 0x0000002c2d287220 */ /* 0x080fe20000410000 */
[C---:B------:R-:W-:Y:S01]  /*9d50*/  FMUL.FTZ R51, R46.reuse, R53 ;  /* 0x000000352e337220 */ /* 0x040fe20000410000 */
[----:B------:R-:W-:Y:S01]  /*9d60*/  FFMA.FTZ R45, R41, R44, -R52 ;  /* 0x0000002c292d7223 */ /* 0x000fe20000010834 */
[----:B------:R-:W-:Y:S01]  /*9d70*/  IMAD.U32 R32, R15, 0x10000, RZ ;  /* 0x000100000f207824 */ /* 0x000fe200078e00ff */
[----:B------:R-:W-:Y:S01]  /*9d80*/  LOP3.LUT R47, R35, 0xffff0000, RZ, 0xc0, !PT ;  /* 0xffff0000232f7812 */ /* 0x000fe200078ec0ff */
[----:B------:R-:W-:Y:S01]  /*9d90*/  FMUL.FTZ R46, R46, R49 ;  /* 0x000000312e2e7220 */ /* 0x000fe20000410000 */
[----:B------:R-:W-:Y:S01]  /*9da0*/  LOP3.LUT R44, R147, 0xffff0000, RZ, 0xc0, !PT ;  /* 0xffff0000932c7812 */ /* 0x000fe200078ec0ff */
[----:B------:R-:W-:Y:S01]  /*9db0*/  FFMA.FTZ R48, R41, R48, R40 ;  /* 0x0000003029307223 */ /* 0x000fe20000010028 */
[----:B------:R-:W-:Y:S01]  /*9dc0*/  LOP3.LUT R40, R143, 0xffff0000, RZ, 0xc0, !PT ;  /* 0xffff00008f287812 */ /* 0x000fe200078ec0ff */
[C---:B------:R-:W-:Y:S01]  /*9dd0*/  FFMA.FTZ R53, R32.reuse, R53, R46 ;  /* 0x0000003520357223 */ /* 0x040fe2000001002e */
[----:B------:R-:W-:Y:S01]  /*9de0*/  LOP3.LUT R33, R15, 0xffff0000, RZ, 0xc0, !PT ;  /* 0xffff00000f217812 */ /* 0x000fe200078ec0ff */
[----:B------:R-:W-:Y:S01]  /*9df0*/  FFMA.FTZ R51, R32, R49, -R51 ;  /* 0x0000003120337223 */ /* 0x000fe20000010833 */
[----:B------:R-:W-:Y:S01]  /*9e00*/  FMUL.FTZ R46, R47, R44 ;  /* 0x0000002c2f2e7220 */ /* 0x000fe20000410000 */
[----:B------:R-:W-:-:S02]  /*9e10*/  IMAD.U32 R41, R148, 0x10000, RZ ;  /* 0x0001000094297824 */ /* 0x000fc400078e00ff */
[-C--:B------:R-:W-:Y:S01]  /*9e20*/  FMUL.FTZ R54, R47, R40.reuse ;  /* 0x000000282f367220 */ /* 0x080fe20000410000 */
[----:B------:R-:W-:Y:S01]  /*9e30*/  IMAD.U32 R32, R144, 0x10000, RZ ;  /* 0x0001000090207824 */ /* 0x000fe200078e00ff */
[----:B------:R-:W-:Y:S01]  /*9e40*/  LOP3.LUT R148, R148, 0xffff0000, RZ, 0xc0, !PT ;  /* 0xffff000094947812 */ /* 0x000fe200078ec0ff */
[C---:B------:R-:W-:Y:S02]  /*9e50*/  IMAD.U32 R13, R12.reuse, 0x10000, RZ ;  /* 0x000100000c0d7824 */ /* 0x040fe400078e00ff */
[C---:B------:R-:W-:Y:S01]  /*9e60*/  FFMA.FTZ R52, R33.reuse, R40, -R46 ;  /* 0x0000002821347223 */ /* 0x040fe2000001082e */
[----:B------:R-:W-:Y:S01]  /*9e70*/  LOP3.LUT R12, R12, 0xffff0000, RZ, 0xc0, !PT ;  /* 0xffff00000c0c7812 */ /* 0x000fe200078ec0ff */
[----:B------:R-:W-:Y:S01]  /*9e80*/  FMUL.FTZ R46, R42, R32 ;  /* 0x000000202a2e7220 */ /* 0x000fe20000410000 */
[----:B------:R-:W-:Y:S01]  /*9e90*/  LOP3.LUT R144, R144, 0xffff0000, RZ, 0xc0, !PT ;  /* 0xffff000090907812 */ /* 0x000fe200078ec0ff */
[----:B------:R-:W-:Y:S01]  /*9ea0*/  FFMA.FTZ R54, R33, R44, R54 ;  /* 0x0000002c21367223 */ /* 0x000fe20000010036 */
[----:B------:R-:W-:Y:S01]  /*9eb0*/  FMUL.FTZ R33, R43, R148 ;  /* 0x000000942b217220 */ /* 0x000fe20000410000 */
[-C--:B------:R-:W-:Y:S01]  /*9ec0*/  FMUL.FTZ R40, R42, R41.reuse ;  /* 0x000000292a287220 */ /* 0x080fe20000410000 */
[----:B------:R-:W-:Y:S01]  /*9ed0*/  FFMA.FTZ R46, R13, R41, R46 ;  /* 0x000000290d2e7223 */ /* 0x000fe2000001002e */
[----:B------:R-:W-:-:S02]  /*9ee0*/  IMAD.U32 R35, R34, 0x10000, RZ ;  /* 0x0001000022237824 */ /* 0x000fc400078e00ff */
[----:B------:R-:W-:Y:S01]  /*9ef0*/  FFMA.FTZ R41, R12, R144, -R33 ;  /* 0x000000900c297223 */ /* 0x000fe20000010821 */
[----:B------:R-:W-:Y:S01]  /*9f00*/  LOP3.LUT R34, R34, 0xffff0000, RZ, 0xc0, !PT ;  /* 0xffff000022227812 */ /* 0x000fe200078ec0ff */
[----:B------:R-:W-:Y:S01]  /*9f10*/  FFMA.FTZ R42, R13, R32, -R40 ;  /* 0x000000200d2a7223 */ /* 0x000fe20000010828 */
[----:B------:R-:W-:Y:S01]  /*9f20*/  FMUL.FTZ R43, R43, R144 ;  /* 0x000000902b2b7220 */ /* 0x000fe20000410000 */
[C---:B------:R-:W-:Y:S01]  /*9f30*/  LOP3.LUT R33, R146.reuse, 0xffff0000, RZ, 0xc0, !PT ;  /* 0xffff000092217812 */ /* 0x040fe200078ec0ff */
[----:B------:R-:W-:Y:S01]  /*9f40*/  IMAD.U32 R40, R146, 0x10000, RZ ;  /* 0x0001000092287824 */ /* 0x000fe200078e00ff */
[C---:B------:R-:W-:Y:S01]  /*9f50*/  LOP3.LUT R13, R142.reuse, 0xffff0000, RZ, 0xc0, !PT ;  /* 0xffff00008e0d7812 */ /* 0x040fe200078ec0ff */
[----:B------:R-:W-:Y:S02]  /*9f60*/  IMAD.U32 R32, R142, 0x10000, RZ ;  /* 0x000100008e207824 */ /* 0x000fe400078e00ff */
[----:B------:R-:W-:Y:S01]  /*9f70*/  FFMA.FTZ R43, R12, R148, R43 ;  /* 0x000000940c2b7223 */ /* 0x000fe2000001002b */
[C---:B------:R-:W-:Y:S01]  /*9f80*/  IMAD.U32 R15, R14.reuse, 0x10000, RZ ;  /* 0x000100000e0f7824 */ /* 0x040fe200078e00ff */
        /* <DEDUP_REMOVED lines=16> */
[----:B------:R-:W-:Y:S02]  /*a090*/  F2FP.BF16.F32.PACK_AB R15, R52, R51 ;  /* 0x00000033340f723e */ /* 0x000fe400000010ff */
[----:B------:R-:W-:-:S02]  /*a0a0*/  F2FP.BF16.F32.PACK_AB R33, R48, R55 ;  /* 0x000000373021723e */ /* 0x000fc400000010ff */
[----:B------:R-:W-:-:S07]  /*a0b0*/  F2FP.BF16.F32.PACK_AB R32, R43, R46 ;  /* 0x0000002e2b20723e */ /* 0x000fce00000010ff */
.L_x_2787:
[----:B------:R-:W-:Y:S05]  /*a0c0*/  BSYNC B1 ;  /* 0x0000000000017941 */ /* 0x000fea0003800000 */
.L_x_2786:
[----:B0-----:R0:W-:Y:S01]  /*a0d0*/  ST.E.128 desc[UR60][R38.64], R12 ;  /* 0x0000000c26007985 */ /* 0x0011e2000c101d3c */
[----:B------:R-:W-:-:S13]  /*a0e0*/  ISETP.GE.AND P3, PT, R11, R136, PT ;  /* 0x000000880b00720c */ /* 0x000fda0003f66270 */
[----:B------:R-:W-:Y:S05]  /*a0f0*/  @P3 BRA `(.L_x_2739) ;  /* 0x0000000400ec3947 */ /* 0x000fea0003800000 */
[----:B------:R-:W-:-:S05]  /*a100*/  IMAD.WIDE R36, R11, 0x2, R36 ;  /* 0x000000020b247825 */ /* 0x000fca00078e0224 */
[----:B----4-:R4:W-:Y:S01]  /*a110*/  ST.E.128 desc[UR60][R36.64], R32 ;  /* 0x0000002024007985 */ /* 0x0109e2000c101d3c */
[----:B------:R-:W-:Y:S05]  /*a120*/  BRA `(.L_x_2739) ;  /* 0x0000000400e07947 */ /* 0x000fea0003800000 */
.L_x_2693:
[----:B------:R-:W2:Y:S02]  /*a130*/  LDL R11, [R1+0x5c] ;  /* 0x00005c00010b7983 */ /* 0x000ea40000100800 */
[----:B--2---:R-:W-:-:S13]  /*a140*/  R2UR UR4, R11 ;  /* 0x000000000b0472ca */ /* 0x004fda00000e0000 */
[----:B------:R-:W-:-:S06]  /*a150*/  UISETP.NE.AND UP0, UPT, UR4, 0x3, UPT ;  /* 0x000000030400788c */ /* 0x000fcc000bf05270 */
[----:B------:R-:W-:-:S13]  /*a160*/  PLOP3.LUT P0, PT, PT, PT, UP0, 0x80, 0x0 ;  /* 0x000000000000781c */ /* 0x000fda0003f0f008 */
[----:B------:R-:W-:Y:S05]  /*a170*/  @!P0 BRA `(.L_x_2788) ;  /* 0x0000000000048947 */ /* 0x000fea0003800000 */
[----:B------:R-:W-:Y:S01]  /*a180*/  BPT.TRAP 0x1 ;  /* 0x000000040000795c */ /* 0x000fe20000300000 */
.L_x_2788:
[----:B------:R-:W-:Y:S01]  /*a190*/  IMAD R89, R212, 0x8, R22 ;  /* 0x00000008d4597824 */ /* 0x000fe200078e0216 */
[----:B------:R-:W-:Y:S01]  /*a1a0*/  SHF.L.U32 R90, R227, 0x1f, RZ ;  /* 0x0000001fe35a7819 */ /* 0x000fe200000006ff */
[----:B------:R-:W-:Y:S01]  /*a1b0*/  BSSY B1, `(.L_x_2789) ;  /* 0x0000004000017945 */ /* 0x000fe20003800000 */
[----:B------:R-:W-:Y:S02]  /*a1c0*/  SHF.R.S32.HI R86, RZ, 0x1f, R84 ;  /* 0x0000001fff567819 */ /* 0x000fe40000011454 */
[----:B------:R-:W0:Y:S02]  /*a1d0*/  SYNCS.PHASECHK.TRANS64.TRYWAIT P3, [R89+URZ+0x38890], R90 ;  /* 0x0388905a590075a7 */ /* 0x000e24000806017f */
[----:B0-----:R-:W-:Y:S05]  /*a1e0*/  @!P3 BRA `(.L_x_2790) ;  /* 0x0000026c0040b947 */ /* 0x001fea0003800000 */
.L_x_3112:
[----:B------:R-:W-:Y:S05]  /*a1f0*/  BSYNC B1 ;  /* 0x0000000000017941 */ /* 0x000fea0003800000 */
.L_x_2789:
        /* <DEDUP_REMOVED lines=27> */
.L_x_3116:
        /* <DEDUP_REMOVED lines=23> */
.L_x_2793:
[----:B------:R-:W-:Y:S05]  /*a520*/  BSYNC B1 ;  /* 0x0000000000017941 */ /* 0x000fea0003800000 */
.L_x_2792:
[----:B------:R-:W-:-:S03]  /*a530*/  UMOV UR4, 0xffffffff ;  /* 0xffffffff00047882 */ /* 0x000fc60000000000 */
[----:B------:R-:W-:Y:S05]  /*a540*/  BRA.DIV UR4, `(.L_x_2794) ;  /* 0x0000026a04c87947 */ /* 0x000fea000b800000 */
[----:B--2---:R2:W0:Y:S04]  /*a550*/  SHFL.IDX PT, R39, R41, 0x1, 0x181f ;  /* 0x00381f0029277f89 */ /* 0x00442800000e0000 */
[----:B---3--:R2:W3:Y:S02]  /*a560*/  SHFL.IDX PT, R38, R40, 0x1, 0x181f ;  /* 0x00381f0028267f89 */ /* 0x0084e400000e0000 */
.L_x_3120:
[----:B------:R-:W-:Y:S01]  /*a570*/  ISETP.GE.AND P3, PT, R42, 0x21, PT ;  /* 0x000000212a00780c */ /* 0x000fe20003f66270 */
[----:B------:R-:W-:-:S12]  /*a580*/  BSSY B1, `(.L_x_2795) ;  /* 0x0000017000017945 */ /* 0x000fd80003800000 */
        /* <DEDUP_REMOVED lines=22> */
.L_x_2796:
[----:B------:R-:W-:Y:S05]  /*a6f0*/  BSYNC B1 ;  /* 0x0000000000017941 */ /* 0x000fea0003800000 */
.L_x_2795:
[----:B------:R-:W-:-:S03]  /*a700*/  UMOV UR4, 0xffffffff ;  /* 0xffffffff00047882 */ /* 0x000fc60000000000 */
[----:B------:R-:W-:Y:S05]  /*a710*/  BRA.DIV UR4, `(.L_x_2797) ;  /* 0x0000026a04a07947 */ /* 0x000fea000b800000 */
[----:B0-----:R0:W0:Y:S04]  /*a720*/  SHFL.IDX PT, R39, R41, 0x2, 0x181f ;  /* 0x00581f0029277f89 */ /* 0x00102800000e0000 */
[----:B---3--:R3:W0:Y:S02]  /*a730*/  SHFL.IDX PT, R38, R40, 0x2, 0x181f ;  /* 0x00581f0028267f89 */ /* 0x00862400000e0000 */
.L_x_3124:
[----:B------:R-:W-:-:S13]  /*a740*/  ISETP.GE.AND P3, PT, R42, 0x41, PT ;  /* 0x000000412a00780c */ /* 0x000fda0003f66270 */
[----:B------:R-:W-:Y:S05]  /*a750*/  @!P3 BRA `(.L_x_2739) ;  /* 0x000000000054b947 */ /* 0x000fea0003800000 */
[----:B------:R-:W-:Y:S02]  /*a760*/  ULDC UR4, c[0x0][0x2f4] ;  /* 0x0000bd0000047ab9 */ /* 0x000fe40000000800 */
[----:B------:R-:W-:Y:S02]  /*a770*/  ISETP.GE.AND P5, PT, R16, UR4, PT ;  /* 0x0000000410007c0c */ /* 0x000fe4000bfa6270 */
[----:B------:R-:W-:-:S11]  /*a780*/  ISETP.GE.AND P4, PT, R213, UR4, PT ;  /* 0x00000004d5007c0c */ /* 0x000fd6000bf86270 */
[----:B----4-:R-:W4:Y:S01]  /*a790*/  @!P5 LDS.128 R12, [R85+0x26400] ;  /* 0x02640000550cd984 */ /* 0x010f220000000c00 */
[----:B0-----:R-:W-:-:S04]  /*a7a0*/  @!P5 LEA R32, P3, R16, R38, 0x1 ;  /* 0x000000261020d211 */ /* 0x001fc800078608ff */
[----:B------:R-:W-:Y:S02]  /*a7b0*/  @!P5 LEA.HI.X R33, R16, R39, R17, 0x1, P3 ;  /* 0x000000271021d211 */ /* 0x000fe400018f0c11 */
        /* <DEDUP_REMOVED lines=15> */
.L_x_2739:
[----:B------:R-:W-:Y:S05]  /*a8b0*/  BSYNC B0 ;  /* 0x0000000000007941 */ /* 0x000fea0003800000 */
.L_x_2692:
[----:B------:R-:W5:Y:S01]  /*a8c0*/  S2R R11, SR_TID.X ;  /* 0x00000000000b7919 */ /* 0x000f620000002100 */
        /* <DEDUP_REMOVED lines=8> */
[----:B-----5:R-:W-:Y:S01]  /*a950*/  LOP3.LUT R11, R11, 0x7f, RZ, 0xc0, !PT ;  /* 0x0000007f0b0b7812 */ /* 0x020fe200078ec0ff */
[----:B--2---:R2:W-:Y:S03]  /*a960*/  BAR.SYNC.DEFER_BLOCKING R141, 0x80 ;  /* 0x0002008d0000751d */ /* 0x0045e60000010000 */
[----:B------:R-:W-:-:S13]  /*a970*/  ISETP.NE.AND P3, PT, R11, RZ, PT ;  /* 0x000000ff0b00720c */ /* 0x000fda0003f65270 */
[----:B------:R-:W-:-:S05]  /*a980*/  @!P3 VIADD R11, R89, 0x388a0 ;  /* 0x000388a0590bb836 */ /* 0x000fca0000000000 */
[----:B------:R-:W-:-:S04]  /*a990*/  @!P3 PRMT R11, RZ, 0x654, R11 ;  /* 0x00000654ff0bb816 */ /* 0x000fc8000000000b */
[----:B------:R2:W-:Y:S01]  /*a9a0*/  @!P3 SYNCS.ARRIVE.TRANS64.RED.A1T0 RZ, [R11+URZ], RZ ;  /* 0x000000ff0bffb9a7 */ /* 0x0005e2000810043f */
[----:B------:R-:W-:Y:S05]  /*a9b0*/  @!P0 BRA `(.L_x_2799) ;  /* 0x0000000000048947 */ /* 0x000fea0003800000 */
[----:B------:R-:W-:Y:S01]  /*a9c0*/  BPT.TRAP 0x1 ;  /* 0x000000040000795c */ /* 0x000fe20000300000 */
.L_x_2799:
[----:B------:R-:W-:Y:S05]  /*a9d0*/  BSYNC B0 ;  /* 0x0000000000007941 */ /* 0x000fea0003800000 */
.L_x_2798:
[----:B------:R-:W5:Y:S01]  /*a9e0*/  SYNCS.PHASECHK.TRANS64.TRYWAIT P0, [R89+URZ+0x388b0], R90 ;  /* 0x0388b05a590075a7 */ /* 0x000f62000800017f */
[----:B------:R-:W-:Y:S04]  /*a9f0*/  BSSY B0, `(.L_x_2800) ;  /* 0x0000002000007945 */ /* 0x000fe80003800000 */
[----:B-----5:R-:W-:Y:S05]  /*aa00*/  @!P0 BRA `(.L_x_2801) ;  /* 0x0000026800308947 */ /* 0x020fea0003800000 */
.L_x_3125:
[----:B------:R-:W-:Y:S05]  /*aa10*/  BSYNC B0 ;  /* 0x0000000000007941 */ /* 0x000fea0003800000 */
.L_x_2800:
[----:B------:R-:W-:Y:S01]  /*aa20*/  ULDC.64 UR4, c[0x0][0x328] ;  /* 0x0000ca0000047ab9 */ /* 0x000fe20000000a00 */
[----:B------:R-:W-:Y:S01]  /*aa30*/  IMAD.IADD R88, R88, 0x1, -R220 ;  /* 0x0000000158587824 */ /* 0x000fe200078e0adc */
[----:B------:R-:W-:Y:S01]  /*aa40*/  BSSY B0, `(.L_x_2802) ;  /* 0x000002c000007945 */ /* 0x000fe20003800000 */
[----:B--2---:R-:W-:Y:S02]  /*aa50*/  IMAD R11, R86, UR4, RZ ;  /* 0x00000004560b7c24 */ /* 0x004fe4000f8e02ff */
[----:B0---4-:R-:W-:Y:S01]  /*aa60*/  IMAD.WIDE.U32 R12, R84, UR4, RZ ;  /* 0x00000004540c7c25 */ /* 0x011fe2000f8e00ff */
[C---:B------:R-:W-:Y:S02]  /*aa70*/  ISETP.GE.AND P4, PT, R88.reuse, 0x1, PT ;  /* 0x000000015800780c */ /* 0x040fe40003f86270 */
[----:B------:R-:W-:Y:S01]  /*aa80*/  ISETP.GE.AND P0, PT, R88, 0x21, PT ;  /* 0x000000215800780c */ /* 0x000fe20003f06270 */
[----:B------:R-:W-:Y:S01]  /*aa90*/  IMAD R11, R84, UR5, R11 ;  /* 0x00000005540b7c24 */ /* 0x000fe2000f8e020b */
[----:B------:R-:W-:-:S02]  /*aaa0*/  ULDC.64 UR4, c[0x0][0x338] ;  /* 0x0000ce0000047ab9 */ /* 0x000fc40000000a00 */
[----:B------:R-:W-:Y:S02]  /*aab0*/  IMAD R14, R87, UR4, RZ ;  /* 0x00000004570e7c24 */ /* 0x000fe4000f8e02ff */
[----:B------:R-:W-:Y:S02]  /*aac0*/  IMAD.IADD R13, R13, 0x1, R11 ;  /* 0x000000010d0d7824 */ /* 0x000fe400078e020b */
        /* <DEDUP_REMOVED lines=14> */
[----:B------:R-:W-:Y:S02]  /*abb0*/  ULDC UR4, c[0x0][0x2f4] ;  /* 0x0000bd0000047ab9 */ /* 0x000fe40000000800 */
[----:B------:R-:W-:-:S13]  /*abc0*/  ISETP.GE.AND P5, PT, R16, UR4, PT ;  /* 0x0000000410007c0c */ /* 0x000fda000bfa6270 */
        /* <DEDUP_REMOVED lines=19> */
.L_x_2803:
[----:B------:R-:W-:Y:S05]  /*ad00*/  BSYNC B0 ;  /* 0x0000000000007941 */ /* 0x000fea0003800000 */
.L_x_2802:
[----:B----4-:R4:W0:Y:S01]  /*ad10*/  SHFL.IDX PT, R39, R11, 0x1, 0x181f ;  /* 0x00381f000b277f89 */ /* 0x01082200000e0000 */
[----:B------:R-:W-:Y:S03]  /*ad20*/  BSSY B0, `(.L_x_2804) ;  /* 0x0000018000007945 */ /* 0x000fe60003800000 */
[----:B--2---:R4:W2:Y:S01]  /*ad30*/  SHFL.IDX PT, R38, R31, 0x1, 0x181f ;  /* 0x00381f001f267f89 */ /* 0x0048a200000e0000 */
[----:B------:R-:W-:Y:S05]  /*ad40*/  @!P0 BRA `(.L_x_2805) ;  /* 0x0000000000548947 */ /* 0x000fea0003800000 */
[----:B------:R-:W-:Y:S02]  /*ad50*/  ULDC UR4, c[0x0][0x2f4] ;  /* 0x0000bd0000047ab9 */ /* 0x000fe40000000800 */
[----:B------:R-:W-:Y:S02]  /*ad60*/  ISETP.GE.AND P5, PT, R16, UR4, PT ;  /* 0x0000000410007c0c */ /* 0x000fe4000bfa6270 */
        /* <DEDUP_REMOVED lines=19> */
.L_x_2805:
[----:B------:R-:W-:Y:S05]  /*aea0*/  BSYNC B0 ;  /* 0x0000000000007941 */ /* 0x000fea0003800000 */
.L_x_2804:
[----:B------:R-:W-:Y:S01]  /*aeb0*/  ISETP.GE.AND P0, PT, R88, 0x41, PT ;  /* 0x000000415800780c */ /* 0x000fe20003f06270 */
[----:B0---4-:R-:W0:Y:S01]  /*aec0*/  SHFL.IDX PT, R11, R11, 0x2, 0x181f ;  /* 0x00581f000b0b7f89 */ /* 0x011e2200000e0000 */
[----:B------:R-:W-:Y:S03]  /*aed0*/  BSSY B0, `(.L_x_2806) ;  /* 0x0000018000007945 */ /* 0x000fe60003800000 */
[----:B------:R-:W4:Y:S08]  /*aee0*/  SHFL.IDX PT, R31, R31, 0x2, 0x181f ;  /* 0x00581f001f1f7f89 */ /* 0x000f3000000e0000 */
[----:B------:R-:W-:Y:S05]  /*aef0*/  @!P0 BRA `(.L_x_2807) ;  /* 0x0000000000548947 */ /* 0x000fea0003800000 */
[----:B------:R-:W-:Y:S02]  /*af00*/  ULDC UR4, c[0x0][0x2f4] ;  /* 0x0000bd0000047ab9 */ /* 0x000fe40000000800 */
[----:B------:R-:W-:Y:S02]  /*af10*/  ISETP.GE.AND P5, PT, R16, UR4, PT ;  /* 0x0000000410007c0c */ /* 0x000fe4000bfa6270 */
        /* <DEDUP_REMOVED lines=19> */
.L_x_2807:
[----:B------:R-:W-:Y:S05]  /*b050*/  BSYNC B0 ;  /* 0x0000000000007941 */ /* 0x000fea0003800000 */
.L_x_2806:
        /* <DEDUP_REMOVED lines=18> */
.L_x_2687:
[----:B------:R-:W4:Y:S01]  /*b180*/  LDL R11, [R1+0x68] ;  /* 0x00006800010b7983 */ /* 0x000f220000100800 */
[----:B------:R-:W0:Y:S01]  /*b190*/  LDC R0, c[0x0][0x448] ;  /* 0x00011200ff007b82 */ /* 0x000e220000000800 */
        /* <DEDUP_REMOVED lines=15> */
[----:B---3--:R-:W-:Y:S02]  /*b290*/  CS2R R124, SRZ ;  /* 0x00000000007c7805 */ /* 0x008fe4000001ff00 */
[----:B------:R-:W-:Y:S02]  /*b2a0*/  CS2R R122, SRZ ;  /* 0x00000000007a7805 */ /* 0x000fe4000001ff00 */
[----:B------:R-:W-:Y:S02]  /*b2b0*/  CS2R R120, SRZ ;  /* 0x0000000000787805 */ /* 0x000fe4000001ff00 */
[----:B------:R-:W-:Y:S02]  /*b2c0*/  CS2R R118, SRZ ;  /* 0x0000000000767805 */ /* 0x000fe4000001ff00 */
[----:B------:R-:W-:-:S02]  /*b2d0*/  CS2R R116, SRZ ;  /* 0x0000000000747805 */ /* 0x000fc4000001ff00 */
[----:B------:R-:W-:Y:S02]  /*b2e0*/  CS2R R114, SRZ ;  /* 0x0000000000727805 */ /* 0x000fe4000001ff00 */
[----:B------:R-:W-:Y:S02]  /*b2f0*/  CS2R R112, SRZ ;  /* 0x0000000000707805 */ /* 0x000fe4000001ff00 */
[----:B------:R-:W-:Y:S02]  /*b300*/  CS2R R44, SRZ ;  /* 0x00000000002c7805 */ /* 0x000fe4000001ff00 */
[----:B0-----:R-:W-:Y:S02]  /*b310*/  ISETP.NE.AND P1, PT, R0, 0x1, PT ;  /* 0x000000010000780c */ /* 0x001fe40003f25270 */
        /* <DEDUP_REMOVED lines=12> */
[----:B------:R-:W0:Y:S01]  /*b3e0*/  @P1 LDC R3, c[0x0][0x44c] ;  /* 0x00011300ff031b82 */ /* 0x000e220000000800 */
[----:B------:R-:W-:Y:S02]  /*b3f0*/  CS2R R86, SRZ ;  /* 0x0000000000567805 */ /* 0x000fe4000001ff00 */
[----:B------:R-:W-:-:S02]  /*b400*/  CS2R R60, SRZ ;  /* 0x00000000003c7805 */ /* 0x000fc4000001ff00 */
[----:B------:R-:W-:Y:S02]  /*b410*/  CS2R R82, SRZ ;  /* 0x0000000000527805 */ /* 0x000fe4000001ff00 */
[----:B------:R-:W-:Y:S02]  /*b420*/  CS2R R56, SRZ ;  /* 0x0000000000387805 */ /* 0x000fe4000001ff00 */
[----:B------:R-:W-:Y:S02]  /*b430*/  CS2R R166, SRZ ;  /* 0x0000000000a67805 */ /* 0x000fe4000001ff00 */
[----:B------:R-:W-:Y:S02]  /*b440*/  CS2R R78, SRZ ;  /* 0x00000000004e7805 */ /* 0x000fe4000001ff00 */
[----:B------:R-:W-:Y:S01]  /*b450*/  CS2R R48, SRZ ;  /* 0x0000000000307805 */ /* 0x000fe2000001ff00 */
[----:B------:R-:W1:Y:S01]  /*b460*/  @P1 LDC R2, c[0x0][0x450] ;  /* 0x00011400ff021b82 */ /* 0x000e620000000800 */
        /* <DEDUP_REMOVED lines=15> */
[----:B--2---:R-:W-:Y:S01]  /*b560*/  CS2R R38, SRZ ;  /* 0x0000000000267805 */ /* 0x004fe2000001ff00 */
[----:B------:R-:W-:Y:S01]  /*b570*/  IMAD.MOV.U32 R24, RZ, RZ, RZ ;  /* 0x000000ffff187224 */ /* 0x000fe200078e00ff */
[----:B------:R-:W-:Y:S02]  /*b580*/  CS2R R34, SRZ ;  /* 0x0000000000227805 */ /* 0x000fe4000001ff00 */
[----:B------:R-:W-:Y:S01]  /*b590*/  CS2R R32, SRZ ;  /* 0x0000000000207805 */ /* 0x000fe2000001ff00 */
[----:B------:R-:W-:Y:S02]  /*b5a0*/  IMAD.MOV.U32 R4, RZ, RZ, RZ ;  /* 0x000000ffff047224 */ /* 0x000fe400078e00ff */
[----:B------:R-:W-:-:S02]  /*b5b0*/  IMAD.MOV.U32 R9, RZ, RZ, RZ ;  /* 0x000000ffff097224 */ /* 0x000fc400078e00ff */
[----:B------:R-:W-:Y:S02]  /*b5c0*/  IMAD.MOV.U32 R26, RZ, RZ, RZ ;  /* 0x000000ffff1a7224 */ /* 0x000fe400078e00ff */
[----:B----4-:R-:W-:Y:S01]  /*b5d0*/  VIADD R0, R11, 0x7f ;  /* 0x0000007f0b007836 */ /* 0x010fe20000000000 */
[----:B------:R-:W-:-:S03]  /*b5e0*/  CS2R R10, SRZ ;  /* 0x00000000000a7805 */ /* 0x000fc6000001ff00 */
[----:B0-----:R-:W-:-:S05]  /*b5f0*/  @P1 IMAD.HI.U32 R3, R0, R3, RZ ;  /* 0x0000000300031227 */ /* 0x001fca00078e00ff */
[----:B-1----:R-:W-:Y:S02]  /*b600*/  @P1 SHF.R.U32.HI R0, RZ, R2, R3 ;  /* 0x00000002ff001219 */ /* 0x002fe40000011603 */
[----:B------:R-:W-:-:S03]  /*b610*/  PLOP3.LUT P1, PT, PT, PT, PT, 0x80, 0x0 ;  /* 0x000000000000781c */ /* 0x000fc60003f2f070 */
[----:B------:R-:W-:Y:S01]  /*b620*/  IMAD.IADD R0, R139, 0x1, R0 ;  /* 0x000000018b007824 */ /* 0x000fe200078e0200 */
[----:B------:R-:W-:-:S03]  /*b630*/  CS2R R138, SRZ ;  /* 0x00000000008a7805 */ /* 0x000fc6000001ff00 */
[----:B------:R-:W-:-:S05]  /*b640*/  IMAD.HI R0, R0, 0x66666667, RZ ;  /* 0x6666666700007827 */ /* 0x000fca00078e02ff */
[----:B------:R-:W-:-:S04]  /*b650*/  SHF.R.U32.HI R3, RZ, 0x1f, R0 ;  /* 0x0000001fff037819 */ /* 0x000fc80000011600 */
[----:B------:R-:W-:Y:S01]  /*b660*/  LEA.HI.SX32 R3, R0, R3, 0x1b ;  /* 0x0000000300037211 */ /* 0x000fe200078fdaff */
[----:B------:R-:W-:-:S03]  /*b670*/  IMAD.MOV.U32 R0, RZ, RZ, RZ ;  /* 0x000000ffff007224 */ /* 0x000fc600078e00ff */
[----:B------:R-:W-:Y:S02]  /*b680*/  VIMNMX R2, R140, R3, PT ;  /* 0x000000038c027248 */ /* 0x000fe40003fe0100 */
[----:B------:R-:W-:Y:S01]  /*b690*/  CS2R R140, SRZ ;  /* 0x00000000008c7805 */ /* 0x000fe2000001ff00 */
[----:B------:R-:W-:Y:S01]  /*b6a0*/  IMAD.MOV.U32 R3, RZ, RZ, RZ ;  /* 0x000000ffff037224 */ /* 0x000fe200078e00ff */
[----:B------:R-:W-:Y:S01]  /*b6b0*/  ISETP.GE.AND P2, PT, R2, 0x1, PT ;  /* 0x000000010200780c */ /* 0x000fe20003f46270 */
[----:B------:R-:W-:-:S12]  /*b6c0*/  @P0 BRA `(.L_x_2810) ;  /* 0x0000000000080947 */ /* 0x000fd80003800000 */
[----:B------:R-:W0:Y:S02]  /*b6d0*/  FENCE.VIEW.ASYNC.G ;  /* 0x00000000000073c6 */ /* 0x000e240000000100 */
[----:B0-----:R-:W-:Y:S06]  /*b6e0*/  BAR.ARV 0xc, 0x180 ;  /* 0x0306000000007b1d */ /* 0x001fec0000002000 */
.L_x_2810:
[----:B------:R-:W-:Y:S05]  /*b6f0*/  BSYNC B0 ;  /* 0x0000000000007941 */ /* 0x000fea0003800000 */
.L_x_2809:
        /* <DEDUP_REMOVED lines=36> */
.L_x_2812:
        /* <DEDUP_REMOVED lines=13> */
.L_x_2816:
[----:B-1----:R1:W2:Y:S02]  /*ba10*/  SYNCS.PHASECHK.TRANS64.TRYWAIT P0, [R22+URZ+0x38800], R3 ;  /* 0x03880003160075a7 */ /* 0x0022a4000800017f */
[----:B--2---:R-:W-:Y:S05]  /*ba20*/  @!P0 NANOSLEEP.SYNCS 0x989680 ;  /* 0x009896800000895d */ /* 0x004fea0003900000 */
[----:B------:R-:W2:Y:S02]  /*ba30*/  @!P0 SYNCS.PHASECHK.TRANS64 P0, [R22+URZ+0x38800], R3 ;  /* 0x03880003160085a7 */ /* 0x000ea4000800007f */
[----:B--2---:R-:W-:Y:S05]  /*ba40*/  @!P0 BRA `(.L_x_2816) ;  /* 0xfffffffc00f08947 */ /* 0x004fea000383ffff */
.L_x_2815:
[----:B------:R-:W-:Y:S05]  /*ba50*/  BSYNC B0 ;  /* 0x0000000000007941 */ /* 0x000fea0003800000 */
.L_x_2814:
[----:B------:R-:W-:Y:S05]  /*ba60*/  BRA `(.L_x_2817) ;  /* 0x000000a000447947 */ /* 0x000fea0003800000 */
.L_x_2813:
[----:B------:R-:W2:Y:S01]  /*ba70*/  LDL R30, [R1+0x84] ;  /* 0x00008400011e7983 */ /* 0x000ea20000100800 */
[----:B-----5:R-:W-:Y:S01]  /*ba80*/  SHF.R.S32.HI R0, RZ, 0x1f, R135 ;  /* 0x0000001fff007819 */ /* 0x020fe20000011487 */
[----:B------:R-:W-:Y:S02]  /*ba90*/  ULDC.64 UR6, c[0x0][0x408] ;  /* 0x0001020000067ab9 */ /* 0x000fe40000000a00 */
[----:B------:R-:W-:Y:S01]  /*baa0*/  IMAD.WIDE.U32 R26, R135, UR6, RZ ;  /* 0x00000006871a7c25 */ /* 0x000fe2000f8e00ff */
[----:B--2---:R-:W-:-:S13]  /*bab0*/  R2UR UR4, R30 ;  /* 0x000000001e0472ca */ /* 0x004fda00000e0000 */
[----:B------:R-:W-:-:S03]  /*bac0*/  ULOP3.LUT UP0, URZ, UR4, 0x3ff, URZ, 0xc0, !UPT ;  /* 0x000003ff043f7892 */ /* 0x000fc6000f80c03f */
[----:B------:R-:W-:Y:S02]  /*bad0*/  ULDC.64 UR4, c[0x0][0x3f8] ;  /* 0x0000fe0000047ab9 */ /* 0x000fe40000000a00 */
[C---:B------:R-:W-:Y:S01]  /*bae0*/  IMAD R4, R0.reuse, UR4, RZ ;  /* 0x0000000400047c24 */ /* 0x040fe2000f8e02ff */
[----:B------:R-:W-:Y:S01]  /*baf0*/  PLOP3.LUT P0, PT, PT, PT, UP0, 0x80, 0x0 ;  /* 0x000000000000781c */ /* 0x000fe20003f0f008 */
[----:B------:R-:W-:Y:S02]  /*bb00*/  IMAD R0, R0, UR6, RZ ;  /* 0x0000000600007c24 */ /* 0x000fe4000f8e02ff */
[----:B------:R-:W-:-:S04]  /*bb10*/  IMAD.WIDE.U32 R24, R135, UR4, RZ ;  /* 0x0000000487187c25 */ /* 0x000fc8000f8e00ff */
[C---:B------:R-:W-:Y:S02]  /*bb20*/  IMAD R29, R135.reuse, UR5, R4 ;  /* 0x00000005871d7c24 */ /* 0x040fe4000f8e0204 */
[----:B------:R-:W-:Y:S02]  /*bb30*/  IMAD R31, R135, UR7, R0 ;  /* 0x00000007871f7c24 */ /* 0x000fe4000f8e0200 */
        /* <DEDUP_REMOVED lines=19> */
.L_x_2818:
[----:B------:R-:W2:Y:S01]  /*bc70*/  LDL R20, [R1+0x50] ;  /* 0x0000500001147983 */ /* 0x000ea20000100800 */
[----:B------:R-:W-:-:S03]  /*bc80*/  ULDC.U8 UR4, c[0x0][0x410] ;  /* 0x0001040000047ab9 */ /* 0x000fc60000000000 */
[----:B------:R-:W3:Y:S01]  /*bc90*/  LDL R150, [R1+0x68] ;  /* 0x0000680001967983 */ /* 0x000ee20000100800 */
[----:B------:R-:W-:Y:S01]  /*bca0*/  R2UR UR5, R30 ;  /* 0x000000001e0572ca */ /* 0x000fe200000e0000 */
[----:B------:R-:W-:Y:S01]  /*bcb0*/  BSSY B0, `(.L_x_2819) ;  /* 0x00009e4000007945 */ /* 0x000fe20003800000 */
[----:B------:R-:W-:Y:S01]  /*bcc0*/  ISETP.NE.AND P0, PT, RZ, UR4, PT ;  /* 0x00000004ff007c0c */ /* 0x000fe2000bf05270 */
[C---:B------:R-:W-:Y:S01]  /*bcd0*/  VIADD R3, R220.reuse, 0x60 ;  /* 0x00000060dc037836 */ /* 0x040fe20000000000 */
[----:B------:R-:W-:Y:S01]  /*bce0*/  LEA.HI R33, R33, R28, RZ, 0x3 ;  /* 0x0000001c21217211 */ /* 0x000fe200078f18ff */
[----:B------:R-:W-:Y:S01]  /*bcf0*/  VIADD R89, R220, 0x20 ;  /* 0x00000020dc597836 */ /* 0x000fe20000000000 */
[----:B------:R-:W-:Y:S02]  /*bd00*/  SHF.R.U32.HI R21, RZ, 0x3, R228 ;  /* 0x00000003ff157819 */ /* 0x000fe400000116e4 */
[----:B------:R-:W-:Y:S02]  /*bd10*/  LOP3.LUT R0, R228, 0x38, R16, 0xf8, !PT ;  /* 0x00000038e4007812 */ /* 0x000fe400078ef810 */
[----:B------:R-:W-:-:S02]  /*bd20*/  LOP3.LUT R33, R33, 0xfffffff8, RZ, 0xc0, !PT ;  /* 0xfffffff821217812 */ /* 0x000fc400078ec0ff */
[----:B--2---:R-:W-:-:S03]  /*bd30*/  LOP3.LUT R87, R20, R0, R21, 0xf6, !PT ;  /* 0x0000000014577212 */ /* 0x004fc600078ef615 */
[----:B------:R-:W-:Y:S02]  /*bd40*/  IMAD.IADD R0, R28, 0x1, -R33 ;  /* 0x000000011c007824 */ /* 0x000fe400078e0a21 */
[----:B---3--:R-:W-:Y:S01]  /*bd50*/  IMAD.IADD R83, R220, 0x1, R150 ;  /* 0x00000001dc537824 */ /* 0x008fe200078e0296 */
[----:B------:R-:W-:-:S03]  /*bd60*/  LEA R87, R87, UR5, 0x1 ;  /* 0x0000000557577c11 */ /* 0x000fc6000f8e08ff */
[----:B------:R-:W-:Y:S01]  /*bd70*/  IMAD R7, R0, 0x20, R83 ;  /* 0x0000002000077824 */ /* 0x000fe200078e0253 */
[----:B------:R-:W-:Y:S06]  /*bd80*/  @!P0 BRA `(.L_x_2820) ;  /* 0x0000004c00588947 */ /* 0x000fec0003800000 */
[----:B------:R-:W0:Y:S01]  /*bd90*/  LDC R86, c[0x0][0x448] ;  /* 0x00011200ff567b82 */ /* 0x000e220000000800 */
[----:B------:R-:W-:Y:S01]  /*bda0*/  ULDC.64 UR4, c[0x0][0x3f8] ;  /* 0x0000fe0000047ab9 */ /* 0x000fe20000000a00 */
[----:B------:R-:W-:Y:S01]  /*bdb0*/  ULDC.64 UR6, c[0x0][0x408] ;  /* 0x0001020000067ab9 */ /* 0x000fe20000000a00 */
[----:B------:R-:W-:Y:S01]  /*bdc0*/  IMAD.MOV.U32 R4, RZ, RZ, R24 ;  /* 0x000000ffff047224 */ /* 0x000fe200078e0018 */
[----:B------:R-:W-:Y:S01]  /*bdd0*/  SHF.R.S32.HI R82, RZ, 0x1f, R223 ;  /* 0x0000001fff527819 */ /* 0x000fe200000114df */
[----:B------:R-:W-:Y:S01]  /*bde0*/  IMAD.MOV.U32 R8, RZ, RZ, R26 ;  /* 0x000000ffff087224 */ /* 0x000fe200078e001a */
[----:B------:R-:W-:Y:S01]  /*bdf0*/  SHF.R.S32.HI R77, RZ, 0x1f, R222 ;  /* 0x0000001fff4d7819 */ /* 0x000fe200000114de */
[----:B------:R-:W-:Y:S01]  /*be00*/  IMAD.MOV.U32 R9, RZ, RZ, R31 ;  /* 0x000000ffff097224 */ /* 0x000fe200078e001f */
[----:B------:R-:W-:Y:S02]  /*be10*/  SHF.R.S32.HI R94, RZ, 0x1f, R221 ;  /* 0x0000001fff5e7819 */ /* 0x000fe400000114dd */
[----:B------:R-:W-:-:S02]  /*be20*/  SHF.R.S32.HI R85, RZ, 0x1f, R214 ;  /* 0x0000001fff557819 */ /* 0x000fc400000114d6 */
        /* <DEDUP_REMOVED lines=27> */
.L_x_3131:
[----:B------:R-:W5:Y:S01]  /*bfe0*/  LDL R10, [R1+0x6c] ;  /* 0x00006c00010a7983 */ /* 0x000f620000100800 */
        /* <DEDUP_REMOVED lines=9> */
[----:B-----5:R-:W-:-:S05]  /*c080*/  IMAD R86, R10, R86, RZ ;  /* 0x000000560a567224 */ /* 0x020fca00078e02ff */
[----:B------:R-:W-:-:S13]  /*c090*/  ISETP.GE.AND P0, PT, R83, R86, PT ;  /* 0x000000565300720c */ /* 0x000fda0003f06270 */
        /* <DEDUP_REMOVED lines=14> */
[----:B------:R-:W-:Y:S01]  /*c180*/  @!P0 IMAD.SHL.U32 R15, R223, 0x2, RZ ;  /* 0x00000002df0f8824 */ /* 0x000fe200078e00ff */
[----:B----4-:R-:W-:Y:S02]  /*c190*/  @!P3 IADD3 R12, P4, R14, R12, RZ ;  /* 0x0000000c0e0cb210 */ /* 0x010fe40007f9e0ff */
[-C--:B------:R-:W-:Y:S01]  /*c1a0*/  @!P2 IADD3 R20, P6, R5, R24.reuse, RZ ;  /* 0x000000180514a210 */ /* 0x080fe20007fde0ff */
[--C-:B-1----:R-:W-:Y:S01]  /*c1b0*/  @!P3 IMAD.X R11, R4, 0x1, R13.reuse, P5 ;  /* 0x00000001040bb824 */ /* 0x102fe200028e060d */
[----:B------:R-:W-:Y:S01]  /*c1c0*/  @!P1 SHF.L.U64.HI R29, R221, 0x1, R94 ;  /* 0x00000001dd1d9819 */ /* 0x000fe2000001025e */
[----:B---3--:R-:W-:Y:S01]  /*c1d0*/  @!P3 IMAD.X R13, R9, 0x1, R13, P4 ;  /* 0x00000001090db824 */ /* 0x008fe200020e060d */
[----:B------:R-:W-:Y:S01]  /*c1e0*/  @!P2 IADD3 R24, P5, R14, R24, RZ ;  /* 0x000000180e18a210 */ /* 0x000fe20007fbe0ff */
[----:B------:R-:W-:Y:S01]  /*c1f0*/  @!P2 IMAD.X R21, R4, 0x1, R25, P6 ;  /* 0x000000010415a824 */ /* 0x000fe200030e0619 */
[----:B------:R-:W-:-:S02]  /*c200*/  @!P1 IADD3 R26, P4, R5, R28, RZ ;  /* 0x0000001c051a9210 */ /* 0x000fc40007f9e0ff */
[----:B------:R-:W-:Y:S02]  /*c210*/  CS2R R74, SRZ ;  /* 0x00000000004a7805 */ /* 0x000fe4000001ff00 */
[----:B------:R-:W-:Y:S01]  /*c220*/  @!P1 IADD3 R28, P6, R14, R28, RZ ;  /* 0x0000001c0e1c9210 */ /* 0x000fe20007fde0ff */
[----:B------:R-:W-:Y:S01]  /*c230*/  @!P2 IMAD.X R25, R9, 0x1, R25, P5 ;  /* 0x000000010919a824 */ /* 0x000fe200028e0619 */
[----:B------:R-:W-:Y:S01]  /*c240*/  @!P0 SHF.L.U64.HI R32, R223, 0x1, R82 ;  /* 0x00000001df208819 */ /* 0x000fe20000010252 */
[----:B------:R-:W-:Y:S01]  /*c250*/  @!P1 IMAD.X R27, R4, 0x1, R29, P4 ;  /* 0x00000001041b9824 */ /* 0x000fe200020e061d */
[-C--:B------:R-:W-:Y:S02]  /*c260*/  @!P0 IADD3 R30, P5, R5, R15.reuse, RZ ;  /* 0x0000000f051e8210 */ /* 0x080fe40007fbe0ff */
[----:B------:R-:W-:Y:S02]  /*c270*/  CS2R R72, SRZ ;  /* 0x0000000000487805 */ /* 0x000fe4000001ff00 */
[----:B------:R-:W-:-:S02]  /*c280*/  @!P0 IADD3 R14, P4, R14, R15, RZ ;  /* 0x0000000f0e0e8210 */ /* 0x000fc40007f9e0ff */
[----:B------:R-:W-:Y:S02]  /*c290*/  CS2R R68, SRZ ;  /* 0x0000000000447805 */ /* 0x000fe4000001ff00 */
[----:B------:R-:W-:Y:S02]  /*c2a0*/  CS2R R66, SRZ ;  /* 0x0000000000427805 */ /* 0x000fe4000001ff00 */
[----:B------:R-:W-:Y:S02]  /*c2b0*/  CS2R R64, SRZ ;  /* 0x0000000000407805 */ /* 0x000fe4000001ff00 */
[----:B------:R-:W-:Y:S01]  /*c2c0*/  CS2R R62, SRZ ;  /* 0x00000000003e7805 */ /* 0x000fe2000001ff00 */
[C---:B------:R-:W-:Y:S01]  /*c2d0*/  @!P1 IMAD.X R29, R9.reuse, 0x1, R29, P6 ;  /* 0x00000001091d9824 */ /* 0x040fe200030e061d */
        /* <DEDUP_REMOVED lines=10> */
.L_x_2823:
[----:B------:R-:W-:Y:S05]  /*c380*/  BSYNC B1 ;  /* 0x0000000000017941 */ /* 0x000fea0003800000 */
.L_x_2822:
        /* <DEDUP_REMOVED lines=39> */
.L_x_3137:
        /* <DEDUP_REMOVED lines=24> */
[----:B------:R-:W-:Y:S01]  /*c780*/  @!P0 IMAD.SHL.U32 R31, R223, 0x2, RZ ;  /* 0x00000002df1f8824 */ /* 0x000fe200078e00ff */
[----:B----4-:R-:W-:Y:S02]  /*c790*/  @!P3 IADD3 R12, P4, R14, R12, RZ ;  /* 0x0000000c0e0cb210 */ /* 0x010fe40007f9e0ff */
[-C--:B------:R-:W-:Y:S01]  /*c7a0*/  @!P2 IADD3 R20, P6, R5, R24.reuse, RZ ;  /* 0x000000180514a210 */ /* 0x080fe20007fde0ff */
[--C-:B--2---:R-:W-:Y:S01]  /*c7b0*/  @!P3 IMAD.X R11, R4, 0x1, R13.reuse, P5 ;  /* 0x00000001040bb824 */ /* 0x104fe200028e060d */
[----:B------:R-:W-:Y:S01]  /*c7c0*/  @!P1 SHF.L.U64.HI R29, R221, 0x1, R94 ;  /* 0x00000001dd1d9819 */ /* 0x000fe2000001025e */
[----:B0-----:R-:W-:Y:S01]  /*c7d0*/  @!P3 IMAD.X R13, R9, 0x1, R13, P4 ;  /* 0x00000001090db824 */ /* 0x001fe200020e060d */
        /* <DEDUP_REMOVED lines=26> */
.L_x_2826:
[----:B------:R-:W-:Y:S05]  /*c980*/  BSYNC B1 ;  /* 0x0000000000017941 */ /* 0x000fea0003800000 */
.L_x_2825:
        /* <DEDUP_REMOVED lines=29> */
[----:B------:R-:W-:Y:S02]  /*cb60*/  PRMT R128, R4, 0x7610, R128 ;  /* 0x0000761004807816 */ /* 0x000fe40000000080 */
        /* <DEDUP_REMOVED lines=8> */
.L_x_3143:
        /* <DEDUP_REMOVED lines=26> */
[----:B0-----:R-:W-:Y:S02]  /*cd90*/  @!P3 IADD3 R32, P4, R14, R32, RZ ;  /* 0x000000200e20b210 */ /* 0x001fe40007f9e0ff */
[-C--:B------:R-:W-:Y:S01]  /*cda0*/  @!P2 IADD3 R30, P6, R5, R24.reuse, RZ ;  /* 0x00000018051ea210 */ /* 0x080fe20007fde0ff */
[--C-:B--2---:R-:W-:Y:S01]  /*cdb0*/  @!P3 IMAD.X R71, R4, 0x1, R10.reuse, P5 ;  /* 0x000000010447b824 */ /* 0x104fe200028e060a */
[----:B------:R-:W-:Y:S01]  /*cdc0*/  @!P2 IADD3 R24, P5, R14, R24, RZ ;  /* 0x000000180e18a210 */ /* 0x000fe20007fbe0ff */
[----:B------:R-:W-:Y:S01]  /*cdd0*/  @!P3 IMAD.X R33, R9, 0x1, R10, P4 ;  /* 0x000000010921b824 */ /* 0x000fe200020e060a */
[----:B------:R-:W-:Y:S01]  /*cde0*/  @!P1 SHF.L.U64.HI R13, R221, 0x1, R94 ;  /* 0x00000001dd0d9819 */ /* 0x000fe2000001025e */
[--C-:B------:R-:W-:Y:S01]  /*cdf0*/  @!P2 IMAD.X R31, R4, 0x1, R11.reuse, P6 ;  /* 0x00000001041fa824 */ /* 0x100fe200030e060b */
[-C--:B------:R-:W-:Y:S01]  /*ce00*/  @!P1 IADD3 R20, P4, R5, R12.reuse, RZ ;  /* 0x0000000c05149210 */ /* 0x080fe20007f9e0ff */
[----:B------:R-:W-:Y:S01]  /*ce10*/  @!P2 IMAD.X R25, R9, 0x1, R11, P5 ;  /* 0x000000010919a824 */ /* 0x000fe200028e060b */
[----:B------:R-:W-:-:S02]  /*ce20*/  @!P1 IADD3 R10, P6, R14, R12, RZ ;  /* 0x0000000c0e0a9210 */ /* 0x000fc40007fde0ff */
[----:B------:R-:W-:Y:S02]  /*ce30*/  CS2R R38, SRZ ;  /* 0x0000000000267805 */ /* 0x000fe4000001ff00 */
[----:B------:R-:W-:Y:S01]  /*ce40*/  @!P0 SHF.L.U64.HI R15, R223, 0x1, R82 ;  /* 0x00000001df0f8819 */ /* 0x000fe20000010252 */
[--C-:B------:R-:W-:Y:S01]  /*ce50*/  @!P1 IMAD.X R21, R4, 0x1, R13.reuse, P4 ;  /* 0x0000000104159824 */ /* 0x100fe200020e060d */
[-C--:B------:R-:W-:Y:S01]  /*ce60*/  @!P0 IADD3 R12, P5, R5, R26.reuse, RZ ;  /* 0x0000001a050c8210 */ /* 0x080fe20007fbe0ff */
[----:B------:R-:W-:Y:S01]  /*ce70*/  @!P1 IMAD.X R11, R9, 0x1, R13, P6 ;  /* 0x00000001090b9824 */ /* 0x000fe200030e060d */
[----:B------:R-:W-:Y:S02]  /*ce80*/  @!P0 IADD3 R14, P4, R14, R26, RZ ;  /* 0x0000001a0e0e8210 */ /* 0x000fe40007f9e0ff */
[----:B------:R-:W-:Y:S02]  /*ce90*/  CS2R R40, SRZ ;  /* 0x0000000000287805 */ /* 0x000fe4000001ff00 */
[----:B------:R-:W-:Y:S01]  /*cea0*/  CS2R R34, SRZ ;  /* 0x0000000000227805 */ /* 0x000fe2000001ff00 */
[----:B------:R-:W-:Y:S01]  /*ceb0*/  @!P0 IMAD.X R13, R4, 0x1, R15, P5 ;  /* 0x00000001040d8824 */ /* 0x000fe200028e060f */
[----:B------:R-:W-:-:S02]  /*cec0*/  CS2R R36, SRZ ;  /* 0x0000000000247805 */ /* 0x000fc4000001ff00 */
[----:B------:R-:W-:Y:S02]  /*ced0*/  CS2R R28, SRZ ;  /* 0x00000000001c7805 */ /* 0x000fe4000001ff00 */
[----:B------:R-:W-:Y:S01]  /*cee0*/  CS2R R26, SRZ ;  /* 0x00000000001a7805 */ /* 0x000fe2000001ff00 */
[----:B------:R-:W-:Y:S01]  /*cef0*/  @!P0 IMAD.X R15, R9, 0x1, R15, P4 ;  /* 0x00000001090f8824 */ /* 0x000fe200020e060f */
[----:B------:R0:W5:Y:S04]  /*cf00*/  @!P3 LD.E.64 R42, desc[UR60][R70.64] ;  /* 0x0000003c462ab980 */ /* 0x000168000c101b00 */
[----:B------:R0:W5:Y:S04]  /*cf10*/  @!P3 LD.E.64 R44, desc[UR60][R32.64] ;  /* 0x0000003c202cb980 */ /* 0x000168000c101b00 */
[----:B------:R0:W5:Y:S04]  /*cf20*/  @!P2 LD.E.64 R38, desc[UR60][R30.64] ;  /* 0x0000003c1e26a980 */ /* 0x000168000c101b00 */
[----:B------:R0:W5:Y:S04]  /*cf30*/  @!P2 LD.E.64 R40, desc[UR60][R24.64] ;  /* 0x0000003c1828a980 */ /* 0x000168000c101b00 */
[----:B------:R0:W5:Y:S04]  /*cf40*/  @!P1 LD.E.64 R34, desc[UR60][R20.64] ;  /* 0x0000003c14229980 */ /* 0x000168000c101b00 */
[----:B------:R0:W5:Y:S04]  /*cf50*/  @!P1 LD.E.64 R36, desc[UR60][R10.64] ;  /* 0x0000003c0a249980 */ /* 0x000168000c101b00 */
[----:B------:R0:W5:Y:S04]  /*cf60*/  @!P0 LD.E.64 R28, desc[UR60][R12.64] ;  /* 0x0000003c0c1c8980 */ /* 0x000168000c101b00 */
[----:B------:R0:W5:Y:S02]  /*cf70*/  @!P0 LD.E.64 R26, desc[UR60][R14.64] ;  /* 0x0000003c0e1a8980 */ /* 0x000164000c101b00 */
.L_x_2829:
[----:B------:R-:W-:Y:S05]  /*cf80*/  BSYNC B1 ;  /* 0x0000000000017941 */ /* 0x000fea0003800000 */
.L_x_2828:
        /* <DEDUP_REMOVED lines=38> */
[----:B------:R0:W0:Y:S02]  /*d1f0*/  SHFL.IDX PT, R14, R0, 0x3, 0x181f ;  /* 0x00781f00000e7f89 */ /* 0x00002400000e0000 */
.L_x_3149:
[----:B01----:R-:W4:Y:S01]  /*d200*/  LDL R8, [R1+0x88] ;  /* 0x0000880001087983 */ /* 0x003f220000100800 */
        /* <DEDUP_REMOVED lines=29> */
[----:B------:R-:W-:Y:S02]  /*d3e0*/  @!P3 IADD3 R114, P4, R14, R114, RZ ;  /* 0x000000720e72b210 */ /* 0x000fe40007f9e0ff */
[----:B------:R-:W-:Y:S01]  /*d3f0*/  @!P1 SHF.L.U64.HI R5, R221, 0x1, R94 ;  /* 0x00000001dd059819 */ /* 0x000fe2000001025e */
[--C-:B--2---:R-:W-:Y:S01]  /*d400*/  @!P3 IMAD.X R117, R70, 0x1, R85.reuse, P5 ;  /* 0x000000014675b824 */ /* 0x104fe200028e0655 */
[-C--:B------:R-:W-:Y:S01]  /*d410*/  @!P2 IADD3 R108, P6, R71, R106.reuse, RZ ;  /* 0x0000006a476ca210 */ /* 0x080fe20007fde0ff */
[----:B------:R-:W-:Y:S01]  /*d420*/  @!P3 IMAD.X R115, R76, 0x1, R85, P4 ;  /* 0x000000014c73b824 */ /* 0x000fe200020e0655 */
[----:B------:R-:W-:-:S02]  /*d430*/  @!P2 IADD3 R106, P5, R14, R106, RZ ;  /* 0x0000006a0e6aa210 */ /* 0x000fc40007fbe0ff */
[-C--:B------:R-:W-:Y:S01]  /*d440*/  @!P1 IADD3 R94, P4, R71, R12.reuse, RZ ;  /* 0x0000000c475e9210 */ /* 0x080fe20007f9e0ff */
[--C-:B------:R-:W-:Y:S01]  /*d450*/  @!P2 IMAD.X R109, R70, 0x1, R77.reuse, P6 ;  /* 0x00000001466da824 */ /* 0x100fe200030e064d */
[----:B------:R-:W-:Y:S01]  /*d460*/  @!P0 SHF.L.U64.HI R7, R223, 0x1, R82 ;  /* 0x00000001df078819 */ /* 0x000fe20000010252 */
[----:B------:R-:W-:Y:S01]  /*d470*/  @!P2 IMAD.X R107, R76, 0x1, R77, P5 ;  /* 0x000000014c6ba824 */ /* 0x000fe200028e064d */
[----:B------:R-:W-:Y:S01]  /*d480*/  @!P1 IADD3 R12, P6, R14, R12, RZ ;  /* 0x0000000c0e0c9210 */ /* 0x000fe20007fde0ff */
[--C-:B------:R-:W-:Y:S01]  /*d490*/  @!P1 IMAD.X R95, R70, 0x1, R5.reuse, P4 ;  /* 0x00000001465f9824 */ /* 0x100fe200020e0605 */
[-C--:B------:R-:W-:Y:S02]  /*d4a0*/  @!P0 IADD3 R82, P5, R71, R15.reuse, RZ ;  /* 0x0000000f47528210 */ /* 0x080fe40007fbe0ff */
[----:B------:R-:W-:Y:S02]  /*d4b0*/  CS2R R20, SRZ ;  /* 0x0000000000147805 */ /* 0x000fe4000001ff00 */
[----:B------:R-:W-:Y:S01]  /*d4c0*/  @!P0 IADD3 R14, P4, R14, R15, RZ ;  /* 0x0000000f0e0e8210 */ /* 0x000fe20007f9e0ff */
[----:B------:R-:W-:Y:S01]  /*d4d0*/  @!P1 IMAD.X R13, R76, 0x1, R5, P6 ;  /* 0x000000014c0d9824 */ /* 0x000fe200030e0605 */
[----:B------:R-:W-:Y:S01]  /*d4e0*/  CS2R R24, SRZ ;  /* 0x0000000000187805 */ /* 0x000fe2000001ff00 */
[--C-:B------:R-:W-:Y:S01]  /*d4f0*/  @!P0 IMAD.X R83, R70, 0x1, R7.reuse, P5 ;  /* 0x0000000146538824 */ /* 0x100fe200028e0607 */
[----:B------:R-:W-:Y:S01]  /*d500*/  CS2R R10, SRZ ;  /* 0x00000000000a7805 */ /* 0x000fe2000001ff00 */
[----:B------:R-:W-:Y:S01]  /*d510*/  @!P0 IMAD.X R15, R76, 0x1, R7, P4 ;  /* 0x000000014c0f8824 */ /* 0x000fe200020e0607 */
[----:B------:R-:W-:-:S02]  /*d520*/  CS2R R6, SRZ ;  /* 0x0000000000067805 */ /* 0x000fc4000001ff00 */
[----:B------:R-:W-:Y:S02]  /*d530*/  CS2R R4, SRZ ;  /* 0x0000000000047805 */ /* 0x000fe4000001ff00 */
[----:B------:R-:W-:Y:S01]  /*d540*/  CS2R R8, SRZ ;  /* 0x0000000000087805 */ /* 0x000fe2000001ff00 */
        /* <DEDUP_REMOVED lines=8> */
.L_x_2832:
[----:B------:R-:W-:Y:S05]  /*d5d0*/  BSYNC B1 ;  /* 0x0000000000017941 */ /* 0x000fea0003800000 */
.L_x_2831:
[----:B------:R-:W1:Y:S01]  /*d5e0*/  SYNCS.PHASECHK.TRANS64.TRYWAIT P0, [R22+URZ+0x38800], R151 ;  /* 0x03880097160075a7 */ /* 0x000e62000800017f */
[----:B0----5:R-:W-:Y:S01]  /*d5f0*/  IMAD.MOV.U32 R12, RZ, RZ, R5 ;  /* 0x000000ffff0c7224 */ /* 0x021fe200078e0005 */
[----:B------:R-:W-:Y:S01]  /*d600*/  BSSY B1, `(.L_x_2833) ;  /* 0x0000021000017945 */ /* 0x000fe20003800000 */
[----:B------:R-:W-:Y:S02]  /*d610*/  IMAD.MOV.U32 R13, RZ, RZ, R6 ;  /* 0x000000ffff0d7224 */ /* 0x000fe400078e0006 */
[----:B------:R-:W-:Y:S01]  /*d620*/  IMAD.MOV.U32 R14, RZ, RZ, R30 ;  /* 0x000000ffff0e7224 */ /* 0x000fe200078e001e */
[----:B---3--:R-:W-:Y:S01]  /*d630*/  PRMT R71, R12, 0x7610, R71 ;  /* 0x000076100c477816 */ /* 0x008fe20000000047 */
        /* <DEDUP_REMOVED lines=9> */
[----:B--2---:R-:W-:Y:S01]  /*d6d0*/  PRMT R70, R0, 0x7610, R70 ;  /* 0x0000761000467816 */ /* 0x004fe20000000046 */
        /* <DEDUP_REMOVED lines=18> */
[----:B-1----:R-:W-:Y:S08]  /*d800*/  @!P0 BRA `(.L_x_2834) ;  /* 0x0000024000848947 */ /* 0x002ff00003800000 */
.L_x_3150:
[----:B------:R-:W-:Y:S05]  /*d810*/  BSYNC B1 ;  /* 0x0000000000017941 */ /* 0x000fea0003800000 */
.L_x_2833:
[----:B------:R-:W-:Y:S01]  /*d820*/  BSSY B1, `(.L_x_2835) ;  /* 0x00000cb000017945 */ /* 0x000fe20003800000 */
[----:B------:R-:W-:Y:S02]  /*d830*/  PRMT R107, R12, 0x7610, R107 ;  /* 0x000076100c6b7816 */ /* 0x000fe4000000006b */
[----:B------:R-:W-:Y:S01]  /*d840*/  PRMT R108, R13, 0x7610, R108 ;  /* 0x000076100d6c7816 */ /* 0x000fe2000000006c */
[----:B------:R-:W-:Y:S06]  /*d850*/  @P1 BRA `(.L_x_2836) ;  /* 0x0000000c001c1947 */ /* 0x000fec0003800000 */
[----:B------:R-:W1:Y:S01]  /*d860*/  LDC R12, c[0x0][0x3f4] ;  /* 0x0000fd00ff0c7b82 */ /* 0x000e620000000800 */
[----:B------:R-:W-:Y:S01]  /*d870*/  BSSY B2, `(.L_x_2837) ;  /* 0x0000034000027945 */ /* 0x000fe20003800000 */
[-C--:B-1----:R-:W-:Y:S02]  /*d880*/  ISETP.GE.AND P0, PT, R214, R12.reuse, PT ;  /* 0x0000000cd600720c */ /* 0x082fe40003f06270 */
[-C--:B------:R-:W-:Y:S02]  /*d890*/  ISETP.GE.AND P1, PT, R222, R12.reuse, PT ;  /* 0x0000000cde00720c */ /* 0x080fe40003f26270 */
[-C--:B------:R-:W-:Y:S02]  /*d8a0*/  ISETP.GE.AND P2, PT, R221, R12.reuse, PT ;  /* 0x0000000cdd00720c */ /* 0x080fe40003f46270 */
[----:B------:R-:W-:-:S07]  /*d8b0*/  ISETP.GE.AND P3, PT, R223, R12, PT ;  /* 0x0000000cdf00720c */ /* 0x000fce0003f66270 */
[----:B------:R-:W-:Y:S06]  /*d8c0*/  @P0 BRA `(.L_x_2838) ;  /* 0x0000000000b80947 */ /* 0x000fec0003800000 */
[----:B------:R-:W1:Y:S01]  /*d8d0*/  LDS.128 R12, [R87] ;  /* 0x00000000570c7984 */ /* 0x000e620000000c00 */
        /* <DEDUP_REMOVED lines=12> */
[C---:B-1----:R-:W-:Y:S01]  /*d9a0*/  LOP3.LUT R79, R14.reuse, 0xffff0000, RZ, 0xc0, !PT ;  /* 0xffff00000e4f7812 */ /* 0x042fe200078ec0ff */
[----:B------:R-:W-:Y:S01]  /*d9b0*/  IMAD.U32 R78, R14, 0x10000, RZ ;  /* 0x000100000e4e7824 */ /* 0x000fe200078e00ff */
[C---:B------:R-:W-:Y:S01]  /*d9c0*/  LOP3.LUT R81, R15.reuse, 0xffff0000, RZ, 0xc0, !PT ;  /* 0xffff00000f517812 */ /* 0x040fe200078ec0ff */
[----:B------:R-:W-:-:S02]  /*d9d0*/  IMAD.U32 R80, R15, 0x10000, RZ ;  /* 0x000100000f507824 */ /* 0x000fc400078e00ff */
[CC--:B------:R-:W-:Y:S01]  /*d9e0*/  FMUL.FTZ R115, R79.reuse, R114.reuse ;  /* 0x000000724f737220 */ /* 0x0c0fe20000410000 */
[----:B------:R-:W-:Y:S01]  /*d9f0*/  FMUL.FTZ R79, R79, R109 ;  /* 0x0000006d4f4f7220 */ /* 0x000fe20000410000 */
[C---:B0-----:R-:W-:Y:S01]  /*da00*/  FMUL.FTZ R151, R81.reuse, R149 ;  /* 0x0000009551977220 */ /* 0x041fe20000410000 */
[----:B------:R-:W-:Y:S02]  /*da10*/  IMAD.U32 R14, R12, 0x10000, RZ ;  /* 0x000100000c0e7824 */ /* 0x000fe400078e00ff */
[C---:B------:R-:W-:Y:S01]  /*da20*/  FFMA.FTZ R116, R78.reuse, R109, -R115 ;  /* 0x0000006d4e747223 */ /* 0x040fe20000010873 */
[----:B------:R-:W-:Y:S01]  /*da30*/  FFMA.FTZ R117, R78, R114, R79 ;  /* 0x000000724e757223 */ /* 0x000fe2000001004f */
[-C--:B------:R-:W-:Y:S01]  /*da40*/  FMUL.FTZ R109, R81, R147.reuse ;  /* 0x00000093516d7220 */ /* 0x080fe20000410000 */
        /* <DEDUP_REMOVED lines=22> */
.L_x_2838:
[----:B------:R-:W-:Y:S05]  /*dbb0*/  BSYNC B2 ;  /* 0x0000000000027941 */ /* 0x000fea0003800000 */
.L_x_2837:
[----:B------:R-:W-:Y:S04]  /*dbc0*/  BSSY B2, `(.L_x_2839) ;  /* 0x0000030000027945 */ /* 0x000fe80003800000 */
[----:B------:R-:W-:Y:S05]  /*dbd0*/  @P1 BRA `(.L_x_2840) ;  /* 0x0000000000b81947 */ /* 0x000fea0003800000 */
[----:B-1----:R-:W1:Y:S01]  /*dbe0*/  LDS.128 R12, [R87+0x4000] ;  /* 0x00400000570c7984 */ /* 0x002e620000000c00 */
        /* <DEDUP_REMOVED lines=12> */
[C---:B-1----:R-:W-:Y:S01]  /*dcb0*/  LOP3.LUT R73, R14.reuse, 0xffff0000, RZ, 0xc0, !PT ;  /* 0xffff00000e497812 */ /* 0x042fe200078ec0ff */
        /* <DEDUP_REMOVED lines=32> */
.L_x_2840:
[----:B------:R-:W-:Y:S05]  /*dec0*/  BSYNC B2 ;  /* 0x0000000000027941 */ /* 0x000fea0003800000 */
.L_x_2839:
[----:B------:R-:W-:Y:S04]  /*ded0*/  BSSY B2, `(.L_x_2841) ;  /* 0x0000030000027945 */ /* 0x000fe80003800000 */
[----:B------:R-:W-:Y:S05]  /*dee0*/  @P2 BRA `(.L_x_2842) ;  /* 0x0000000000b82947 */ /* 0x000fea0003800000 */
[----:B-12---:R-:W1:Y:S01]  /*def0*/  LDS.128 R12, [R87+0x8000] ;  /* 0x00800000570c7984 */ /* 0x006e620000000c00 */
        /* <DEDUP_REMOVED lines=17> */
[----:B------:R-:W-:Y:S01]  /*e010*/  FMUL.FTZ R75, R67, R73 ;  /* 0x00000049434b7220 */ /* 0x000fe20000410000 */
[C---:B------:R-:W-:Y:S01]  /*e020*/  FMUL.FTZ R67, R69.reuse, R141 ;  /* 0x0000008d45437220 */ /* 0x040fe20000410000 */
[----:B------:R-:W-:Y:S02]  /*e030*/  IMAD.U32 R14, R12, 0x10000, RZ ;  /* 0x000100000c0e7824 */ /* 0x000fe400078e00ff */
[C---:B------:R-:W-:Y:S01]  /*e040*/  FFMA.FTZ R79, R66.reuse, R73, R78 ;  /* 0x00000049424f7223 */ /* 0x040fe2000001004e */
[----:B------:R-:W-:Y:S01]  /*e050*/  FMUL.FTZ R73, R69, R138 ;  /* 0x0000008a45497220 */ /* 0x000fe20000410000 */
[C---:B------:R-:W-:Y:S02]  /*e060*/  IMAD.U32 R15, R13.reuse, 0x10000, RZ ;  /* 0x000100000d0f7824 */ /* 0x040fe400078e00ff */
[----:B------:R-:W-:Y:S01]  /*e070*/  FFMA.FTZ R74, R66, R72, -R75 ;  /* 0x00000048424a7223 */ /* 0x000fe2000001084b */
[----:B------:R-:W-:Y:S01]  /*e080*/  IMAD.U32 R69, R140, 0x10000, RZ ;  /* 0x000100008c457824 */ /* 0x000fe200078e00ff */
[----:B------:R-:W-:Y:S01]  /*e090*/  LOP3.LUT R12, R12, 0xffff0000, RZ, 0xc0, !PT ;  /* 0xffff00000c0c7812 */ /* 0x000fe200078ec0ff */
[----:B------:R-:W-:Y:S01]  /*e0a0*/  FFMA.FTZ R138, R68, R138, -R67 ;  /* 0x0000008a448a7223 */ /* 0x000fe20000010843 */
[----:B------:R-:W-:Y:S01]  /*e0b0*/  LOP3.LUT R13, R13, 0xffff0000, RZ, 0xc0, !PT ;  /* 0xffff00000d0d7812 */ /* 0x000fe200078ec0ff */
[C---:B------:R-:W-:Y:S01]  /*e0c0*/  IMAD.U32 R67, R139.reuse, 0x10000, RZ ;  /* 0x000100008b437824 */ /* 0x040fe200078e00ff */
        /* <DEDUP_REMOVED lines=15> */
[----:B------:R3:W-:Y:S02]  /*e1c0*/  STS.128 [R87+0x8000], R12 ;  /* 0x0080000c57007388 */ /* 0x0007e40000000c00 */
.L_x_2842:
[----:B------:R-:W-:Y:S05]  /*e1d0*/  BSYNC B2 ;  /* 0x0000000000027941 */ /* 0x000fea0003800000 */
.L_x_2841:
[----:B------:R-:W-:Y:S05]  /*e1e0*/  @P3 BRA `(.L_x_2836) ;  /* 0x0000000000b83947 */ /* 0x000fea0003800000 */
[----:B-123--:R-:W1:Y:S01]  /*e1f0*/  LDS.128 R12, [R87+0xc000] ;  /* 0x00c00000570c7984 */ /* 0x00ee620000000c00 */
        /* <DEDUP_REMOVED lines=45> */
.L_x_2836:
[----:B------:R-:W-:Y:S05]  /*e4d0*/  BSYNC B1 ;  /* 0x0000000000017941 */ /* 0x000fea0003800000 */
.L_x_2835:
[----:B------:R-:W-:Y:S01]  /*e4e0*/  ISETP.GE.AND P0, PT, R89, R0, PT ;  /* 0x000000005900720c */ /* 0x000fe20003f06270 */
[----:B------:R-:W-:-:S12]  /*e4f0*/  BSSY B1, `(.L_x_2843) ;  /* 0x00000c9000017945 */ /* 0x000fd80003800000 */
[----:B------:R-:W-:Y:S05]  /*e500*/  @P0 BRA `(.L_x_2844) ;  /* 0x0000000c001c0947 */ /* 0x000fea0003800000 */
[----:B-1234-:R-:W1:Y:S01]  /*e510*/  LDC R12, c[0x0][0x3f4] ;  /* 0x0000fd00ff0c7b82 */ /* 0x01ee620000000800 */
[----:B------:R-:W-:Y:S01]  /*e520*/  BSSY B2, `(.L_x_2845) ;  /* 0x0000034000027945 */ /* 0x000fe20003800000 */
[-C--:B-1----:R-:W-:Y:S02]  /*e530*/  ISETP.GE.AND P0, PT, R214, R12.reuse, PT ;  /* 0x0000000cd600720c */ /* 0x082fe40003f06270 */
[-C--:B------:R-:W-:Y:S02]  /*e540*/  ISETP.GE.AND P1, PT, R222, R12.reuse, PT ;  /* 0x0000000cde00720c */ /* 0x080fe40003f26270 */
[-C--:B------:R-:W-:Y:S02]  /*e550*/  ISETP.GE.AND P2, PT, R221, R12.reuse, PT ;  /* 0x0000000cdd00720c */ /* 0x080fe40003f46270 */
[----:B------:R-:W-:-:S07]  /*e560*/  ISETP.GE.AND P3, PT, R223, R12, PT ;  /* 0x0000000cdf00720c */ /* 0x000fce0003f66270 */
[----:B------:R-:W-:Y:S06]  /*e570*/  @P0 BRA `(.L_x_2846) ;  /* 0x0000000000b80947 */ /* 0x000fec0003800000 */
[----:B------:R-:W1:Y:S01]  /*e580*/  LDS.128 R12, [R87+0x1000] ;  /* 0x00100000570c7984 */ /* 0x000e620000000c00 */
        /* <DEDUP_REMOVED lines=45> */
.L_x_2846:
[----:B------:R-:W-:Y:S05]  /*e860*/  BSYNC B2 ;  /* 0x0000000000027941 */ /* 0x000fea0003800000 */
.L_x_2845:
[----:B------:R-:W-:Y:S04]  /*e870*/  BSSY B2, `(.L_x_2847) ;  /* 0x0000030000027945 */ /* 0x000fe80003800000 */
[----:B------:R-:W-:Y:S05]  /*e880*/  @P1 BRA `(.L_x_2848) ;  /* 0x0000000000b81947 */ /* 0x000fea0003800000 */
[----:B-1----:R-:W1:Y:S01]  /*e890*/  LDS.128 R12, [R87+0x5000] ;  /* 0x00500000570c7984 */ /* 0x002e620000000c00 */
        /* <DEDUP_REMOVED lines=45> */
.L_x_2848:
[----:B------:R-:W-:Y:S05]  /*eb70*/  BSYNC B2 ;  /* 0x0000000000027941 */ /* 0x000fea0003800000 */
.L_x_2847:
        /* <DEDUP_REMOVED lines=48> */
.L_x_2850:
[----:B------:R-:W-:Y:S05]  /*ee80*/  BSYNC B2 ;  /* 0x0000000000027941 */ /* 0x000fea0003800000 */
.L_x_2849:
        /* <DEDUP_REMOVED lines=47> */
.L_x_2844:
[----:B------:R-:W-:Y:S05]  /*f180*/  BSYNC B1 ;  /* 0x0000000000017941 */ /* 0x000fea0003800000 */
.L_x_2843:
[----:B-1234-:R-:W-:Y:S01]  /*f190*/  VIADD R12, R220, 0x40 ;  /* 0x00000040dc0c7836 */ /* 0x01efe20000000000 */
[----:B------:R-:W-:Y:S04]  /*f1a0*/  BSSY B1, `(.L_x_2851) ;  /* 0x00000ca000017945 */ /* 0x000fe80003800000 */
[----:B------:R-:W-:-:S13]  /*f1b0*/  ISETP.GE.AND P0, PT, R12, R0, PT ;  /* 0x000000000c00720c */ /* 0x000fda0003f06270 */
[----:B------:R-:W-:Y:S05]  /*f1c0*/  @P0 BRA `(.L_x_2852) ;  /* 0x0000000c001c0947 */ /* 0x000fea0003800000 */
[----:B------:R-:W1:Y:S01]  /*f1d0*/  LDC R12, c[0x0][0x3f4] ;  /* 0x0000fd00ff0c7b82 */ /* 0x000e620000000800 */
        /* <DEDUP_REMOVED lines=52> */
.L_x_2854:
[----:B------:R-:W-:Y:S05]  /*f520*/  BSYNC B2 ;  /* 0x0000000000027941 */ /* 0x000fea0003800000 */
.L_x_2853:
        /* <DEDUP_REMOVED lines=48> */
.L_x_2856:
[----:B------:R-:W-:Y:S05]  /*f830*/  BSYNC B2 ;  /* 0x0000000000027941 */ /* 0x000fea0003800000 */
.L_x_2855:
[----:B------:R-:W-:Y:S04]  /*f840*/  BSSY B2, `(.L_x_2857) ;  /* 0x0000030000027945 */ /* 0x000fe80003800000 */
[----:B------:R-:W-:Y:S05]  /*f850*/  @P2 BRA `(.L_x_2858) ;  /* 0x0000000000b82947 */ /* 0x000fea0003800000 */
[----:B-12---:R-:W1:Y:S01]  /*f860*/  LDS.128 R12, [R87+0xa000] ;  /* 0x00a00000570c7984 */ /* 0x006e620000000c00 */
        /* <DEDUP_REMOVED lines=27> */
[----:B------:R-:W-:Y:S01]  /*fa20*/  IMAD.U32 R35, R97, 0x10000, RZ ;  /* 0x0001000061237824 */ /* 0x000fe200078e00ff */
[C---:B------:R-:W-:Y:S01]  /*fa30*/  SHF.L.U32 R37, R99.reuse, 0x10, RZ ;  /* 0x0000001063257819 */ /* 0x040fe200000006ff */
[----:B------:R-:W-:Y:S01]  /*fa40*/  FFMA.FTZ R45, R36, R100, R39 ;  /* 0x00000064242d7223 */ /* 0x000fe20000010027 */
[----:B------:R-:W-:Y:S01]  /*fa50*/  LOP3.LUT R38, R99, 0xffff0000, RZ, 0xc0, !PT ;  /* 0xffff000063267812 */ /* 0x000fe200078ec0ff */
[C---:B------:R-:W-:Y:S01]  /*fa60*/  FMUL.FTZ R36, R12.reuse, R35 ;  /* 0x000000230c247220 */ /* 0x040fe20000410000 */
[----:B------:R-:W-:Y:S01]  /*fa70*/  LOP3.LUT R34, R97, 0xffff0000, RZ, 0xc0, !PT ;  /* 0xffff000061227812 */ /* 0x000fe200078ec0ff */
[----:B------:R-:W-:-:S02]  /*fa80*/  FMUL.FTZ R39, R12, R37 ;  /* 0x000000250c277220 */ /* 0x000fc40000410000 */
[C---:B------:R-:W-:Y:S01]  /*fa90*/  FMUL.FTZ R40, R13.reuse, R38 ;  /* 0x000000260d287220 */ /* 0x040fe20000410000 */
[C---:B------:R-:W-:Y:S01]  /*faa0*/  FFMA.FTZ R37, R14.reuse, R37, R36 ;  /* 0x000000250e257223 */ /* 0x040fe20000010024 */
[-C--:B------:R-:W-:Y:S01]  /*fab0*/  FMUL.FTZ R41, R13, R34.reuse ;  /* 0x000000220d297220 */ /* 0x080fe20000410000 */
[----:B------:R-:W-:Y:S01]  /*fac0*/  FFMA.FTZ R12, R14, R35, -R39 ;  /* 0x000000230e0c7223 */ /* 0x000fe20000010827 */
[----:B------:R-:W-:Y:S01]  /*fad0*/  FFMA.FTZ R13, R15, R34, -R40 ;  /* 0x000000220f0d7223 */ /* 0x000fe20000010828 */
[----:B------:R-:W-:Y:S01]  /*fae0*/  F2FP.BF16.F32.PACK_AB R14, R43, R42 ;  /* 0x0000002a2b0e723e */ /* 0x000fe200000010ff */
[----:B------:R-:W-:Y:S01]  /*faf0*/  FFMA.FTZ R38, R15, R38, R41 ;  /* 0x000000260f267223 */ /* 0x000fe20000010029 */
[----:B------:R-:W-:Y:S02]  /*fb00*/  F2FP.BF16.F32.PACK_AB R15, R45, R98 ;  /* 0x000000622d0f723e */ /* 0x000fe400000010ff */
[----:B------:R-:W-:Y:S02]  /*fb10*/  F2FP.BF16.F32.PACK_AB R12, R37, R12 ;  /* 0x0000000c250c723e */ /* 0x000fe400000010ff */
[----:B------:R-:W-:-:S05]  /*fb20*/  F2FP.BF16.F32.PACK_AB R13, R38, R13 ;  /* 0x0000000d260d723e */ /* 0x000fca00000010ff */
[----:B------:R3:W-:Y:S02]  /*fb30*/  STS.128 [R87+0xa000], R12 ;  /* 0x00a0000c57007388 */ /* 0x0007e40000000c00 */
.L_x_2858:
[----:B------:R-:W-:Y:S05]  /*fb40*/  BSYNC B2 ;  /* 0x0000000000027941 */ /* 0x000fea0003800000 */
.L_x_2857:
[----:B------:R-:W-:Y:S05]  /*fb50*/  @P3 BRA `(.L_x_2852) ;  /* 0x0000000000b83947 */ /* 0x000fea0003800000 */
[----:B-123--:R-:W1:Y:S01]  /*fb60*/  LDS.128 R12, [R87+0xe000] ;  /* 0x00e00000570c7984 */ /* 0x00ee620000000c00 */
        /* <DEDUP_REMOVED lines=45> */
.L_x_2852:
[----:B------:R-:W-:Y:S05]  /*fe40*/  BSYNC B1 ;  /* 0x0000000000017941 */ /* 0x000fea0003800000 */
.L_x_2851:
[----:B------:R-:W-:-:S13]  /*fe50*/  ISETP.GE.AND P0, PT, R3, R0, PT ;  /* 0x000000000300720c */ /* 0x000fda0003f06270 */
[----:B------:R-:W-:Y:S05]  /*fe60*/  @P0 BRA `(.L_x_2859) ;  /* 0x0000005c00200947 */ /* 0x000fea0003800000 */
[----:B------:R-:W5:Y:S01]  /*fe70*/  LDC R0, c[0x0][0x3f4] ;  /* 0x0000fd00ff007b82 */ /* 0x000f620000000800 */
[----:B------:R-:W-:Y:S01]  /*fe80*/  BSSY B1, `(.L_x_2860) ;  /* 0x0000034000017945 */ /* 0x000fe20003800000 */
[-C--:B-----5:R-:W-:Y:S02]  /*fe90*/  ISETP.GE.AND P0, PT, R214, R0.reuse, PT ;  /* 0x00000000d600720c */ /* 0x0a0fe40003f06270 */
[-C--:B------:R-:W-:Y:S02]  /*fea0*/  ISETP.GE.AND P1, PT, R222, R0.reuse, PT ;  /* 0x00000000de00720c */ /* 0x080fe40003f26270 */
[-C--:B------:R-:W-:Y:S02]  /*feb0*/  ISETP.GE.AND P2, PT, R221, R0.reuse, PT ;  /* 0x00000000dd00720c */ /* 0x080fe40003f46270 */
[----:B------:R-:W-:-:S07]  /*fec0*/  ISETP.GE.AND P3, PT, R223, R0, PT ;  /* 0x00000000df00720c */ /* 0x000fce0003f66270 */
[----:B------:R-:W-:Y:S06]  /*fed0*/  @P0 BRA `(.L_x_2861) ;  /* 0x0000000000b80947 */ /* 0x000fec0003800000 */
[----:B-1234-:R-:W1:Y:S01]  /*fee0*/  LDS.128 R12, [R87+0x3000] ;  /* 0x00300000570c7984 */ /* 0x01ee620000000c00 */
        /* <DEDUP_REMOVED lines=12> */
[C---:B-1----:R-:W-:Y:S01]  /*ffb0*/  IMAD.U32 R26, R14.reuse, 0x10000, RZ ;  /* 0x000100000e1a7824 */ /* 0x042fe200078e00ff */
        /* <DEDUP_REMOVED lines=32> */
.L_x_2861:
[----:B------:R-:W-:Y:S05]  /*101c0*/  BSYNC B1 ;  /* 0x0000000000017941 */ /* 0x000fea0003800000 */
.L_x_2860:
[----:B------:R-:W-:Y:S04]  /*101d0*/  BSSY B1, `(.L_x_2862) ;  /* 0x0000030000017945 */ /* 0x000fe80003800000 */
[----:B------:R-:W-:Y:S05]  /*101e0*/  @P1 BRA `(.L_x_2863) ;  /* 0x0000000000b81947 */ /* 0x000fea0003800000 */
        /* <DEDUP_REMOVED lines=46> */
.L_x_2863:
[----:B------:R-:W-:Y:S05]  /*104d0*/  BSYNC B1 ;  /* 0x0000000000017941 */ /* 0x000fea0003800000 */
.L_x_2862:
        /* <DEDUP_REMOVED lines=29> */
[----:B------:R-:W-:Y:S01]  /*106b0*/  FFMA.FTZ R24, R7, R15, -R24 ;  /* 0x0000000f07187223 */ /* 0x000fe20000010818 */
[----:B------:R-:W-:Y:S01]  /*106c0*/  LOP3.LUT R85, R85, 0xffff0000, RZ, 0xc0, !PT ;  /* 0xffff000055557812 */ /* 0x000fe200078ec0ff */
[----:B------:R-:W-:Y:S01]  /*106d0*/  FFMA.FTZ R21, R7, R20, R21 ;  /* 0x0000001407157223 */ /* 0x000fe20000010015 */
[C---:B------:R-:W-:Y:S01]  /*106e0*/  LOP3.LUT R13, R82.reuse, 0xffff0000, RZ, 0xc0, !PT ;  /* 0xffff0000520d7812 */ /* 0x040fe200078ec0ff */
[----:B------:R-:W-:-:S02]  /*106f0*/  IMAD.U32 R7, R82, 0x10000, RZ ;  /* 0x0001000052077824 */ /* 0x000fc400078e00ff */
[----:B------:R-:W-:Y:S01]  /*10700*/  FFMA.FTZ R86, R11, R86, R14 ;  /* 0x000000560b567223 */ /* 0x000fe2000001000e */
[CC--:B------:R-:W-:Y:S01]  /*10710*/  FMUL.FTZ R11, R3.reuse, R10.reuse ;  /* 0x0000000a030b7220 */ /* 0x0c0fe20000410000 */
[C---:B------:R-:W-:Y:S01]  /*10720*/  FMUL.FTZ R15, R12.reuse, R85 ;  /* 0x000000550c0f7220 */ /* 0x040fe20000410000 */
        /* <DEDUP_REMOVED lines=11> */
.L_x_2865:
[----:B------:R-:W-:Y:S05]  /*107e0*/  BSYNC B1 ;  /* 0x0000000000017941 */ /* 0x000fea0003800000 */
.L_x_2864:
        /* <DEDUP_REMOVED lines=14> */
[----:B------:R-:W-:Y:S02]  /*108d0*/  LOP3.LUT R11, R76, 0xffff0000, RZ, 0xc0, !PT ;  /* 0xffff00004c0b7812 */ /* 0x000fe400078ec0ff */
[C---:B-1----:R-:W-:Y:S01]  /*108e0*/  LOP3.LUT R6, R14.reuse, 0xffff0000, RZ, 0xc0, !PT ;  /* 0xffff00000e067812 */ /* 0x042fe200078ec0ff */
[----:B------:R-:W-:Y:S01]  /*108f0*/  IMAD.U32 R5, R14, 0x10000, RZ ;  /* 0x000100000e057824 */ /* 0x000fe200078e00ff */
[C---:B------:R-:W-:Y:S01]  /*10900*/  LOP3.LUT R14, R15.reuse, 0xffff0000, RZ, 0xc0, !PT ;  /* 0xffff00000f0e7812 */ /* 0x040fe200078ec0ff */
[----:B------:R-:W-:Y:S01]  /*10910*/  IMAD.U32 R7, R15, 0x10000, RZ ;  /* 0x000100000f077824 */ /* 0x000fe200078e00ff */
[----:B------:R-:W-:Y:S01]  /*10920*/  LOP3.LUT R3, R12, 0xffff0000, RZ, 0xc0, !PT ;  /* 0xffff00000c037812 */ /* 0x000fe200078ec0ff */
[C---:B------:R-:W-:Y:S01]  /*10930*/  FMUL.FTZ R10, R6.reuse, R9 ;  /* 0x00000009060a7220 */ /* 0x040fe20000410000 */
[----:B------:R-:W-:Y:S01]  /*10940*/  FMUL.FTZ R6, R6, R8 ;  /* 0x0000000806067220 */ /* 0x000fe20000410000 */
[----:B------:R-:W-:Y:S01]  /*10950*/  FMUL.FTZ R20, R14, R77 ;  /* 0x0000004d0e147220 */ /* 0x000fe20000410000 */
[----:B------:R-:W-:-:S02]  /*10960*/  IMAD.U32 R0, R12, 0x10000, RZ ;  /* 0x000100000c007824 */ /* 0x000fc400078e00ff */
[----:B------:R-:W-:Y:S01]  /*10970*/  FMUL.FTZ R14, R14, R71 ;  /* 0x000000470e0e7220 */ /* 0x000fe20000410000 */
[----:B------:R-:W-:Y:S01]  /*10980*/  FFMA.FTZ R15, R5, R9, R6 ;  /* 0x00000009050f7223 */ /* 0x000fe20000010006 */
[----:B------:R-:W-:Y:S01]  /*10990*/  LOP3.LUT R12, R13, 0xffff0000, RZ, 0xc0, !PT ;  /* 0xffff00000d0c7812 */ /* 0x000fe200078ec0ff */
[----:B------:R-:W-:Y:S01]  /*109a0*/  FFMA.FTZ R10, R5, R8, -R10 ;  /* 0x00000008050a7223 */ /* 0x000fe2000001080a */
[----:B------:R-:W-:Y:S01]  /*109b0*/  IMAD.U32 R6, R76, 0x10000, RZ ;  /* 0x000100004c067824 */ /* 0x000fe200078e00ff */
[C---:B------:R-:W-:Y:S01]  /*109c0*/  LOP3.LUT R9, R70.reuse, 0xffff0000, RZ, 0xc0, !PT ;  /* 0xffff000046097812 */ /* 0x040fe200078ec0ff */
[----:B------:R-:W-:Y:S02]  /*109d0*/  IMAD.U32 R5, R70, 0x10000, RZ ;  /* 0x0001000046057824 */ /* 0x000fe400078e00ff */
[C---:B------:R-:W-:Y:S01]  /*109e0*/  FFMA.FTZ R20, R7.reuse, R71, -R20 ;  /* 0x0000004707147223 */ /* 0x040fe20000010814 */
[----:B------:R-:W-:Y:S01]  /*109f0*/  FFMA.FTZ R77, R7, R77, R14 ;  /* 0x0000004d074d7223 */ /* 0x000fe2000001000e */
[----:B------:R-:W-:-:S02]  /*10a00*/  IMAD.U32 R4, R13, 0x10000, RZ ;  /* 0x000100000d047824 */ /* 0x000fc400078e00ff */
        /* <DEDUP_REMOVED lines=8> */
[----:B------:R-:W-:Y:S02]  /*10a90*/  F2FP.BF16.F32.PACK_AB R6, R15, R10 ;  /* 0x0000000a0f06723e */ /* 0x000fe400000010ff */
[----:B------:R-:W-:-:S02]  /*10aa0*/  F2FP.BF16.F32.PACK_AB R4, R0, R5 ;  /* 0x000000050004723e */ /* 0x000fc400000010ff */
[----:B------:R-:W-:Y:S02]  /*10ab0*/  F2FP.BF16.F32.PACK_AB R7, R77, R20 ;  /* 0x000000144d07723e */ /* 0x000fe400000010ff */
[----:B------:R-:W-:-:S05]  /*10ac0*/  F2FP.BF16.F32.PACK_AB R5, R12, R13 ;  /* 0x0000000d0c05723e */ /* 0x000fca00000010ff */
[----:B------:R1:W-:Y:S01]  /*10ad0*/  STS.128 [R87+0xf000], R4 ;  /* 0x00f0000457007388 */ /* 0x0003e20000000c00 */
[----:B------:R-:W-:Y:S05]  /*10ae0*/  BRA `(.L_x_2859) ;  /* 0x0000005000007947 */ /* 0x000fea0003800000 */
.L_x_2820:
        /* <DEDUP_REMOVED lines=16> */
[----:B------:R-:W-:-:S04]  /*10bf0*/  IMAD.WIDE.U32 R26, R7, UR6, R26 ;  /* 0x00000006071a7c25 */ /* 0x000fc8000f8e001a */
[----:B------:R-:W-:Y:S01]  /*10c00*/  IMAD R9, R7, UR7, R4 ;  /* 0x0000000707097c24 */ /* 0x000fe2000f8e0204 */
[----:B------:R-:W-:Y:S01]  /*10c10*/  ULDC.64 UR6, c[0x0][0x400] ;  /* 0x0001000000067ab9 */ /* 0x000fe20000000a00 */
[----:B------:R-:W-:Y:S01]  /*10c20*/  IMAD.IADD R5, R25, 0x1, R5 ;  /* 0x0000000119057824 */ /* 0x000fe200078e0205 */
[----:B------:R-:W-:Y:S01]  /*10c30*/  LEA R7, P0, R24, UR4, 0x1 ;  /* 0x0000000418077c11 */ /* 0x000fe2000f8008ff */
[----:B------:R-:W-:Y:S01]  /*10c40*/  IMAD.IADD R9, R27, 0x1, R9 ;  /* 0x000000011b097824 */ /* 0x000fe200078e0209 */
[----:B------:R-:W-:Y:S01]  /*10c50*/  LEA R6, P1, R26, UR6, 0x1 ;  /* 0x000000061a067c11 */ /* 0x000fe2000f8208ff */
[----:B------:R-:W-:Y:S01]  /*10c60*/  UMOV UR4, 0xffffffff ;  /* 0xffffffff00047882 */ /* 0x000fe20000000000 */
[----:B------:R-:W-:Y:S02]  /*10c70*/  LEA.HI.X R8, R24, UR5, R5, 0x1, P0 ;  /* 0x0000000518087c11 */ /* 0x000fe400080f0c05 */
[----:B------:R-:W-:Y:S01]  /*10c80*/  LEA.HI.X R9, R26, UR7, R9, 0x1, P1 ;  /* 0x000000071a097c11 */ /* 0x000fe200088f0c09 */
[----:B------:R-:W-:Y:S08]  /*10c90*/  BRA.DIV UR4, `(.L_x_2866) ;  /* 0x0000020e04747947 */ /* 0x000ff0000b800000 */
[----:B------:R0:W1:Y:S04]  /*10ca0*/  SHFL.IDX PT, R4, R8, RZ, 0x181f ;  /* 0x00181fff08047589 */ /* 0x00006800000e0000 */
[----:B------:R0:W2:Y:S04]  /*10cb0*/  SHFL.IDX PT, R5, R7, RZ, 0x181f ;  /* 0x00181fff07057589 */ /* 0x0000a800000e0000 */
[----:B------:R0:W3:Y:S04]  /*10cc0*/  SHFL.IDX PT, R10, R9, RZ, 0x181f ;  /* 0x00181fff090a7589 */ /* 0x0000e800000e0000 */
[----:B------:R0:W4:Y:S02]  /*10cd0*/  SHFL.IDX PT, R14, R6, RZ, 0x181f ;  /* 0x00181fff060e7589 */ /* 0x00012400000e0000 */
.L_x_3156:
        /* <DEDUP_REMOVED lines=22> */
[C---:B----4-:R-:W-:Y:S02]  /*10e40*/  @!P4 IADD3 R20, P1, R14.reuse, R20, RZ ;  /* 0x000000140e14c210 */ /* 0x050fe40007f3e0ff */
[-C--:B------:R-:W-:Y:S02]  /*10e50*/  @!P5 IADD3 R24, P2, R5, R15.reuse, RZ ;  /* 0x0000000f0518d210 */ /* 0x080fe40007f5e0ff */
[----:B------:R-:W-:Y:S02]  /*10e60*/  CS2R R68, SRZ ;  /* 0x0000000000447805 */ /* 0x000fe4000001ff00 */
[----:B------:R-:W-:Y:S02]  /*10e70*/  @!P5 IADD3 R14, P3, R14, R15, RZ ;  /* 0x0000000f0e0ed210 */ /* 0x000fe40007f7e0ff */
[----:B------:R-:W-:-:S02]  /*10e80*/  CS2R R70, SRZ ;  /* 0x0000000000467805 */ /* 0x000fc4000001ff00 */
[----:B------:R-:W-:Y:S02]  /*10e90*/  @!P5 SHF.L.U64.HI R5, R23, 0x1, R216 ;  /* 0x000000011705d819 */ /* 0x000fe400000102d8 */
[----:B------:R-:W-:Y:S02]  /*10ea0*/  CS2R R56, SRZ ;  /* 0x0000000000387805 */ /* 0x000fe4000001ff00 */
[----:B------:R-:W-:Y:S02]  /*10eb0*/  CS2R R58, SRZ ;  /* 0x00000000003a7805 */ /* 0x000fe4000001ff00 */
[----:B------:R-:W-:Y:S02]  /*10ec0*/  CS2R R64, SRZ ;  /* 0x0000000000407805 */ /* 0x000fe4000001ff00 */
[----:B------:R-:W-:Y:S01]  /*10ed0*/  CS2R R66, SRZ ;  /* 0x0000000000427805 */ /* 0x000fe2000001ff00 */
[--C-:B-1----:R-:W-:Y:S02]  /*10ee0*/  @!P4 IMAD.X R13, R4, 0x1, R11.reuse, P0 ;  /* 0x00000001040dc824 */ /* 0x102fe400000e060b */
[----:B---3--:R-:W-:-:S02]  /*10ef0*/  @!P4 IMAD.X R21, R10, 0x1, R11, P1 ;  /* 0x000000010a15c824 */ /* 0x008fc400008e060b */
[--C-:B------:R-:W-:Y:S01]  /*10f00*/  @!P5 IMAD.X R25, R4, 0x1, R5.reuse, P2 ;  /* 0x000000010419d824 */ /* 0x100fe200010e0605 */
[----:B------:R1:W5:Y:S01]  /*10f10*/  @!P4 LD.E.128 R60, desc[UR60][R12.64] ;  /* 0x0000003c0c3cc980 */ /* 0x000362000c101d00 */
[----:B------:R-:W-:-:S03]  /*10f20*/  @!P5 IMAD.X R15, R10, 0x1, R5, P3 ;  /* 0x000000010a0fd824 */ /* 0x000fc600018e0605 */
[----:B------:R1:W5:Y:S04]  /*10f30*/  @!P4 LD.E.128 R68, desc[UR60][R20.64] ;  /* 0x0000003c1444c980 */ /* 0x000368000c101d00 */
[----:B------:R1:W5:Y:S04]  /*10f40*/  @!P5 LD.E.128 R56, desc[UR60][R24.64] ;  /* 0x0000003c1838d980 */ /* 0x000368000c101d00 */
[----:B------:R1:W5:Y:S02]  /*10f50*/  @!P5 LD.E.128 R64, desc[UR60][R14.64] ;  /* 0x0000003c0e40d980 */ /* 0x000364000c101d00 */
.L_x_2868:
[----:B------:R-:W-:Y:S05]  /*10f60*/  BSYNC B1 ;  /* 0x0000000000017941 */ /* 0x000fea0003800000 */
.L_x_2867:
        /* <DEDUP_REMOVED lines=39> */
.L_x_3162:
        /* <DEDUP_REMOVED lines=30> */
[--C-:B--2---:R-:W-:Y:S02]  /*113c0*/  @!P4 IMAD.X R13, R4, 0x1, R11.reuse, P0 ;  /* 0x00000001040dc824 */ /* 0x104fe400000e060b */
[----:B0-----:R-:W-:-:S02]  /*113d0*/  @!P4 IMAD.X R21, R10, 0x1, R11, P1 ;  /* 0x000000010a15c824 */ /* 0x001fc400008e060b */
[--C-:B------:R-:W-:Y:S01]  /*113e0*/  @!P5 IMAD.X R25, R4, 0x1, R5.reuse, P2 ;  /* 0x000000010419d824 */ /* 0x100fe200010e0605 */
[----:B------:R0:W5:Y:S01]  /*113f0*/  @!P4 LD.E.128 R44, desc[UR60][R12.64] ;  /* 0x0000003c0c2cc980 */ /* 0x000162000c101d00 */
[----:B------:R-:W-:-:S03]  /*11400*/  @!P5 IMAD.X R15, R10, 0x1, R5, P3 ;  /* 0x000000010a0fd824 */ /* 0x000fc600018e0605 */
[----:B------:R0:W5:Y:S04]  /*11410*/  @!P4 LD.E.128 R52, desc[UR60][R20.64] ;  /* 0x0000003c1434c980 */ /* 0x000168000c101d00 */
[----:B------:R0:W5:Y:S04]  /*11420*/  @!P5 LD.E.128 R40, desc[UR60][R24.64] ;  /* 0x0000003c1828d980 */ /* 0x000168000c101d00 */
[----:B------:R0:W5:Y:S02]  /*11430*/  @!P5 LD.E.128 R48, desc[UR60][R14.64] ;  /* 0x0000003c0e30d980 */ /* 0x000164000c101d00 */
.L_x_2871:
[----:B------:R-:W-:Y:S05]  /*11440*/  BSYNC B1 ;  /* 0x0000000000017941 */ /* 0x000fea0003800000 */
.L_x_2870:
        /* <DEDUP_REMOVED lines=38> */
.L_x_3168:
        /* <DEDUP_REMOVED lines=21> */
[C---:B0-----:R-:W-:Y:S02]  /*11800*/  @!P4 IADD3 R12, P1, R14.reuse, R12, RZ ;  /* 0x0000000c0e0cc210 */ /* 0x041fe40007f3e0ff */
        /* <DEDUP_REMOVED lines=10> */
[----:B------:R-:W-:-:S02]  /*118b0*/  @!P4 IMAD.X R13, R10, 0x1, R11, P1 ;  /* 0x000000010a0dc824 */ /* 0x000fc400008e060b */
[--C-:B------:R-:W-:Y:S01]  /*118c0*/  @!P5 IMAD.X R21, R4, 0x1, R5.reuse, P2 ;  /* 0x000000010415d824 */ /* 0x100fe200010e0605 */
[----:B------:R0:W5:Y:S01]  /*118d0*/  @!P4 LD.E.128 R28, desc[UR60][R72.64] ;  /* 0x0000003c481cc980 */ /* 0x000162000c101d00 */
[----:B------:R-:W-:-:S03]  /*118e0*/  @!P5 IMAD.X R15, R10, 0x1, R5, P3 ;  /* 0x000000010a0fd824 */ /* 0x000fc600018e0605 */
[----:B------:R0:W5:Y:S04]  /*118f0*/  @!P4 LD.E.128 R36, desc[UR60][R12.64] ;  /* 0x0000003c0c24c980 */ /* 0x000168000c101d00 */
[----:B------:R0:W5:Y:S04]  /*11900*/  @!P5 LD.E.128 R24, desc[UR60][R20.64] ;  /* 0x0000003c1418d980 */ /* 0x000168000c101d00 */
[----:B------:R0:W5:Y:S02]  /*11910*/  @!P5 LD.E.128 R32, desc[UR60][R14.64] ;  /* 0x0000003c0e20d980 */ /* 0x000164000c101d00 */
.L_x_2874:
[----:B------:R-:W-:Y:S05]  /*11920*/  BSYNC B1 ;  /* 0x0000000000017941 */ /* 0x000fea0003800000 */
.L_x_2873:
        /* <DEDUP_REMOVED lines=39> */
.L_x_3174:
[----:B------:R-:W5:Y:S01]  /*11ba0*/  LDL R13, [R1+0x88] ;  /* 0x00008800010d7983 */ /* 0x000f620000100800 */
[----:B------:R-:W-:Y:S01]  /*11bb0*/  VIADD R83, R83, 0x60 ;  /* 0x0000006053537836 */ /* 0x000fe20000000000 */
[----:B------:R-:W-:Y:S01]  /*11bc0*/  BSSY B1, `(.L_x_2876) ;  /* 0x0000029000017945 */ /* 0x000fe20003800000 */
[----:B01--4-:R-:W-:Y:S02]  /*11bd0*/  CS2R R6, SRZ ;  /* 0x0000000000067805 */ /* 0x013fe4000001ff00 */
[----:B------:R-:W-:Y:S02]  /*11be0*/  CS2R R10, SRZ ;  /* 0x00000000000a7805 */ /* 0x000fe4000001ff00 */
[----:B------:R-:W-:Y:S02]  /*11bf0*/  CS2R R14, SRZ ;  /* 0x00000000000e7805 */ /* 0x000fe4000001ff00 */
[----:B------:R-:W-:Y:S02]  /*11c00*/  ISETP.GE.AND P0, PT, R83, R86, PT ;  /* 0x000000565300720c */ /* 0x000fe40003f06270 */
[----:B------:R-:W-:-:S02]  /*11c10*/  CS2R R72, SRZ ;  /* 0x0000000000487805 */ /* 0x000fc4000001ff00 */
[----:B------:R-:W-:Y:S02]  /*11c20*/  CS2R R74, SRZ ;  /* 0x00000000004a7805 */ /* 0x000fe4000001ff00 */
[----:B-----5:R-:W-:-:S04]  /*11c30*/  LEA.HI R8, R13, R13, RZ, 0x1 ;  /* 0x0000000d0d087211 */ /* 0x020fc800078f08ff */
        /* <DEDUP_REMOVED lines=13> */
[C---:B------:R-:W-:Y:S01]  /*11d10*/  @!P5 IMAD.SHL.U32 R82, R23.reuse, 0x2, RZ ;  /* 0x000000021752d824 */ /* 0x040fe200078e00ff */
[----:B------:R-:W-:Y:S02]  /*11d20*/  @!P5 SHF.L.U64.HI R7, R23, 0x1, R216 ;  /* 0x000000011707d819 */ /* 0x000fe400000102d8 */
[C---:B---3--:R-:W-:Y:S02]  /*11d30*/  @!P4 IADD3 R90, P0, R21.reuse, R78, RZ ;  /* 0x0000004e155ac210 */ /* 0x048fe40007f1e0ff */
[----:B------:R-:W-:Y:S02]  /*11d40*/  @!P5 IADD3 R80, P2, R21, R82, RZ ;  /* 0x000000521550d210 */ /* 0x000fe40007f5e0ff */
[C---:B------:R-:W-:Y:S01]  /*11d50*/  @!P4 IADD3 R78, P1, R77.reuse, R78, RZ ;  /* 0x0000004e4d4ec210 */ /* 0x040fe20007f3e0ff */
[C---:B--2---:R-:W-:Y:S01]  /*11d60*/  @!P4 IMAD.X R91, R20.reuse, 0x1, R5, P0 ;  /* 0x00000001145bc824 */ /* 0x044fe200000e0605 */
[----:B------:R-:W-:Y:S01]  /*11d70*/  @!P5 IADD3 R82, P3, R77, R82, RZ ;  /* 0x000000524d52d210 */ /* 0x000fe20007f7e0ff */
[----:B------:R-:W-:Y:S01]  /*11d80*/  @!P5 IMAD.X R81, R20, 0x1, R7, P2 ;  /* 0x000000011451d824 */ /* 0x000fe200010e0607 */
[----:B------:R-:W-:Y:S01]  /*11d90*/  CS2R R72, SRZ ;  /* 0x0000000000487805 */ /* 0x000fe2000001ff00 */
[C---:B------:R-:W-:Y:S01]  /*11da0*/  @!P4 IMAD.X R79, R76.reuse, 0x1, R5, P1 ;  /* 0x000000014c4fc824 */ /* 0x040fe200008e0605 */
        /* <DEDUP_REMOVED lines=10> */
.L_x_2877:
[----:B------:R-:W-:Y:S05]  /*11e50*/  BSYNC B1 ;  /* 0x0000000000017941 */ /* 0x000fea0003800000 */
.L_x_2876:
[----:B0-----:R-:W4:Y:S01]  /*11e60*/  LDL R78, [R1+0x68] ;  /* 0x00006800014e7983 */ /* 0x001f220000100800 */
[----:B------:R-:W0:Y:S01]  /*11e70*/  SYNCS.PHASECHK.TRANS64.TRYWAIT P0, [R22+URZ+0x38800], R85 ;  /* 0x03880055160075a7 */ /* 0x000e22000800017f */
[----:B--2--5:R-:W-:Y:S01]  /*11e80*/  IMAD.MOV.U32 R20, RZ, RZ, R4 ;  /* 0x000000ffff147224 */ /* 0x024fe200078e0004 */
[----:B------:R-:W-:Y:S01]  /*11e90*/  BSSY B1, `(.L_x_2878) ;  /* 0x0000024000017945 */ /* 0x000fe20003800000 */
[----:B---3--:R-:W-:Y:S02]  /*11ea0*/  IMAD.MOV.U32 R21, RZ, RZ, R5 ;  /* 0x000000ffff157224 */ /* 0x008fe400078e0005 */
        /* <DEDUP_REMOVED lines=25> */
[----:B------:R-:W-:-:S02]  /*12040*/  SHF.R.S32.HI R20, RZ, 0x1f, R213 ;  /* 0x0000001fff147819 */ /* 0x000fc400000114d5 */
[----:B------:R-:W-:Y:S02]  /*12050*/  PRMT R93, R21, 0x7610, R93 ;  /* 0x00007610155d7816 */ /* 0x000fe4000000005d */
[----:B------:R-:W-:Y:S01]  /*12060*/  PRMT R94, R76, 0x7610, R94 ;  /* 0x000076104c5e7816 */ /* 0x000fe2000000005e */
[----:B------:R-:W-:Y:S01]  /*12070*/  IMAD.MOV.U32 R76, RZ, RZ, R75 ;  /* 0x000000ffff4c7224 */ /* 0x000fe200078e004b */
[----:B------:R-:W-:Y:S02]  /*12080*/  PRMT R95, R77, 0x7610, R95 ;  /* 0x000076104d5f7816 */ /* 0x000fe4000000005f */
[----:B------:R-:W-:Y:S02]  /*12090*/  LEA.HI R21, R20, R213, RZ, 0x3 ;  /* 0x000000d514157211 */ /* 0x000fe400078f18ff */
[----:B----4-:R-:W-:-:S04]  /*120a0*/  VIADDMNMX R86, R86, -R78, 0x80, PT ;  /* 0x0000008056567446 */ /* 0x010fc8000380094e */
[----:B------:R-:W-:Y:S01]  /*120b0*/  ISETP.GE.AND P1, PT, R220, R86, PT ;  /* 0x00000056dc00720c */ /* 0x000fe20003f26270 */
[----:B0-----:R-:W-:-:S12]  /*120c0*/  @!P0 BRA `(.L_x_2879) ;  /* 0x00000200002c8947 */ /* 0x001fd80003800000 */
.L_x_3175:
[----:B------:R-:W-:Y:S05]  /*120d0*/  BSYNC B1 ;  /* 0x0000000000017941 */ /* 0x000fea0003800000 */
.L_x_2878:
[----:B------:R-:W-:Y:S01]  /*120e0*/  BSSY B1, `(.L_x_2880) ;  /* 0x00000e2000017945 */ /* 0x000fe20003800000 */
[----:B------:R-:W-:Y:S02]  /*120f0*/  PRMT R96, R76, 0x7610, R96 ;  /* 0x000076104c607816 */ /* 0x000fe40000000060 */
[----:B0-----:R-:W-:Y:S01]  /*12100*/  SHF.R.S32.HI R85, RZ, 0x3, R21 ;  /* 0x00000003ff557819 */ /* 0x001fe20000011415 */
[----:B------:R-:W-:Y:S06]  /*12110*/  @P1 BRA `(.L_x_2881) ;  /* 0x0000000c00781947 */ /* 0x000fec0003800000 */
[----:B------:R0:W5:Y:S01]  /*12120*/  LDL R163, [R1+0x50] ;  /* 0x0000500001a37983 */ /* 0x0001620000100800 */
[----:B------:R-:W1:Y:S01]  /*12130*/  LDC R145, c[0x0][0x3f4] ;  /* 0x0000fd00ff917b82 */ /* 0x000e620000000800 */
[----:B------:R-:W-:Y:S01]  /*12140*/  BSSY B2, `(.L_x_2882) ;  /* 0x000006b000027945 */ /* 0x000fe20003800000 */
[----:B------:R-:W-:Y:S02]  /*12150*/  SHF.R.U32.HI R165, RZ, 0x3, R228 ;  /* 0x00000003ffa57819 */ /* 0x000fe400000116e4 */
[-C--:B-1----:R-:W-:Y:S02]  /*12160*/  ISETP.GE.AND P0, PT, R16, R145.reuse, PT ;  /* 0x000000911000720c */ /* 0x082fe40003f06270 */
[----:B------:R-:W-:-:S11]  /*12170*/  ISETP.GE.AND P1, PT, R213, R145, PT ;  /* 0x00000091d500720c */ /* 0x000fd60003f26270 */
[----:B0-----:R-:W-:Y:S05]  /*12180*/  @P0 BRA `(.L_x_2883) ;  /* 0x0000000400980947 */ /* 0x001fea0003800000 */
[----:B------:R-:W-:Y:S02]  /*12190*/  LEA.HI R76, R145, R0, RZ, 0x1d ;  /* 0x00000000914c7211 */ /* 0x000fe400078fe8ff */
[--C-:B------:R-:W-:Y:S02]  /*121a0*/  SHF.R.U64 R155, R62, 0x10, R63.reuse ;  /* 0x000000103e9b7819 */ /* 0x100fe4000000123f */
[----:B------:R-:W-:Y:S01]  /*121b0*/  SHF.R.S32.HI R79, RZ, 0x1f, R76 ;  /* 0x0000001fff4f7819 */ /* 0x000fe2000001144c */
        /* <DEDUP_REMOVED lines=10> */
[----:B-----5:R-:W-:-:S02]  /*12260*/  IADD3 R81, R76, R79, R163 ;  /* 0x0000004f4c517210 */ /* 0x020fc40007ffe0a3 */
[----:B------:R-:W0:Y:S01]  /*12270*/  LDS.128 R76, [R87] ;  /* 0x00000000574c7984 */ /* 0x000e220000000c00 */
[----:B------:R-:W-:Y:S02]  /*12280*/  SHF.R.U32.HI R60, RZ, 0x10, R61 ;  /* 0x00000010ff3c7819 */ /* 0x000fe4000001163d */
[----:B------:R-:W-:Y:S01]  /*12290*/  IMAD R146, R81, 0x2, R22 ;  /* 0x0000000251927824 */ /* 0x000fe200078e0216 */
[--C-:B------:R-:W-:Y:S02]  /*122a0*/  SHF.R.U64 R61, R70, 0x10, R71.reuse ;  /* 0x00000010463d7819 */ /* 0x100fe40000001247 */
[----:B------:R-:W-:Y:S02]  /*122b0*/  PRMT R149, R149, 0x5410, R68 ;  /* 0x0000541095957816 */ /* 0x000fe40000000044 */
[----:B------:R-:W1:Y:S01]  /*122c0*/  LDS.128 R80, [R146+0x14400] ;  /* 0x0144000092507984 */ /* 0x000e620000000c00 */
[----:B------:R-:W-:Y:S02]  /*122d0*/  SHF.R.U32.HI R70, RZ, 0x10, R71 ;  /* 0x00000010ff467819 */ /* 0x000fe40000011647 */
[----:B------:R-:W-:-:S02]  /*122e0*/  PRMT R153, R153, 0x5410, R60 ;  /* 0x0000541099997816 */ /* 0x000fc4000000003c */
[----:B------:R-:W-:Y:S02]  /*122f0*/  PRMT R150, R150, 0x5410, R63 ;  /* 0x0000541096967816 */ /* 0x000fe4000000003f */
[----:B------:R-:W-:Y:S02]  /*12300*/  PRMT R154, R154, 0x5410, R157 ;  /* 0x000054109a9a7816 */ /* 0x000fe4000000009d */
[----:B------:R-:W-:Y:S01]  /*12310*/  SHF.L.U32 R157, R149, 0x10, RZ ;  /* 0x00000010959d7819 */ /* 0x000fe200000006ff */
[----:B------:R-:W-:Y:S01]  /*12320*/  IMAD.U32 R160, R150, 0x10000, RZ ;  /* 0x0001000096a07824 */ /* 0x000fe200078e00ff */
[----:B------:R-:W-:Y:S01]  /*12330*/  PRMT R151, R151, 0x5410, R62 ;  /* 0x0000541097977816 */ /* 0x000fe2000000003e */
[----:B------:R-:W-:Y:S01]  /*12340*/  IMAD.U32 R158, R154, 0x10000, RZ ;  /* 0x000100009a9e7824 */ /* 0x000fe200078e00ff */
[----:B------:R-:W-:Y:S02]  /*12350*/  PRMT R148, R148, 0x5410, R61 ;  /* 0x0000541094947816 */ /* 0x000fe4000000003d */
[----:B------:R-:W-:-:S02]  /*12360*/  PRMT R147, R147, 0x5410, R70 ;  /* 0x0000541093937816 */ /* 0x000fc40000000046 */
[----:B------:R-:W-:Y:S02]  /*12370*/  PRMT R152, R152, 0x5410, R155 ;  /* 0x0000541098987816 */ /* 0x000fe4000000009b */
[----:B------:R-:W-:Y:S01]  /*12380*/  LOP3.LUT R149, R149, 0xffff0000, RZ, 0xc0, !PT ;  /* 0xffff000095957812 */ /* 0x000fe200078ec0ff */
        /* <DEDUP_REMOVED lines=9> */
[C---:B------:R-:W-:Y:S01]  /*12420*/  LOP3.LUT R70, R80.reuse, 0xffff0000, RZ, 0xc0, !PT ;  /* 0xffff000050467812 */ /* 0x040fe200078ec0ff */
[----:B------:R-:W-:Y:S01]  /*12430*/  IMAD.U32 R69, R80, 0x10000, RZ ;  /* 0x0001000050457824 */ /* 0x000fe200078e00ff */
[----:B------:R-:W-:Y:S01]  /*12440*/  LOP3.LUT R80, R81, 0xffff0000, RZ, 0xc0, !PT ;  /* 0xffff000051507812 */ /* 0x000fe200078ec0ff */
[C---:B------:R-:W-:Y:S01]  /*12450*/  IMAD.U32 R68, R82.reuse, 0x10000, RZ ;  /* 0x0001000052447824 */ /* 0x040fe200078e00ff */
[----:B------:R-:W-:Y:S01]  /*12460*/  LOP3.LUT R63, R82, 0xffff0000, RZ, 0xc0, !PT ;  /* 0xffff0000523f7812 */ /* 0x000fe200078ec0ff */
[C---:B------:R-:W-:Y:S01]  /*12470*/  IMAD.U32 R79, R83.reuse, 0x10000, RZ ;  /* 0x00010000534f7824 */ /* 0x040fe200078e00ff */
[----:B------:R-:W-:Y:S01]  /*12480*/  LOP3.LUT R82, R83, 0xffff0000, RZ, 0xc0, !PT ;  /* 0xffff000053527812 */ /* 0x000fe200078ec0ff */
[----:B------:R-:W-:-:S02]  /*12490*/  IMAD.U32 R81, R153, 0x10000, RZ ;  /* 0x0001000099517824 */ /* 0x000fc400078e00ff */
[----:B------:R-:W-:Y:S01]  /*124a0*/  FMUL.FTZ R83, R77, R157 ;  /* 0x0000009d4d537220 */ /* 0x000fe20000410000 */
[C---:B------:R-:W-:Y:S01]  /*124b0*/  FMUL.FTZ R162, R69.reuse, R160 ;  /* 0x000000a045a27220 */ /* 0x040fe20000410000 */
[-C--:B------:R-:W-:Y:S01]  /*124c0*/  FMUL.FTZ R164, R69, R158.reuse ;  /* 0x0000009e45a47220 */ /* 0x080fe20000410000 */
[-C--:B------:R-:W-:Y:S01]  /*124d0*/  FMUL.FTZ R159, R77, R81.reuse ;  /* 0x000000514d9f7220 */ /* 0x080fe20000410000 */
[----:B------:R-:W-:Y:S01]  /*124e0*/  FFMA.FTZ R77, R156, R81, -R83 ;  /* 0x000000519c4d7223 */ /* 0x000fe20000010853 */
[----:B------:R-:W-:Y:S01]  /*124f0*/  LOP3.LUT R83, R150, 0xffff0000, RZ, 0xc0, !PT ;  /* 0xffff000096537812 */ /* 0x000fe200078ec0ff */
[----:B------:R-:W-:Y:S01]  /*12500*/  FFMA.FTZ R69, R71, R158, -R162 ;  /* 0x0000009e47457223 */ /* 0x000fe200000108a2 */
[----:B------:R-:W-:Y:S01]  /*12510*/  IMAD.U32 R162, R147, 0x10000, RZ ;  /* 0x0001000093a27824 */ /* 0x000fe200078e00ff */
[----:B------:R-:W-:Y:S01]  /*12520*/  LOP3.LUT R81, R154, 0xffff0000, RZ, 0xc0, !PT ;  /* 0xffff00009a517812 */ /* 0x000fe200078ec0ff */
[----:B------:R-:W-:Y:S02]  /*12530*/  IMAD.U32 R158, R151, 0x10000, RZ ;  /* 0x00010000979e7824 */ /* 0x000fe400078e00ff */
[----:B------:R-:W-:Y:S01]  /*12540*/  FFMA.FTZ R156, R156, R157, R159 ;  /* 0x0000009d9c9c7223 */ /* 0x000fe2000001009f */
[----:B------:R-:W-:Y:S01]  /*12550*/  FFMA.FTZ R71, R71, R160, R164 ;  /* 0x000000a047477223 */ /* 0x000fe200000100a4 */
[C---:B------:R-:W-:Y:S01]  /*12560*/  FMUL.FTZ R157, R70.reuse, R83 ;  /* 0x00000053469d7220 */ /* 0x040fe20000410000 */
[C---:B------:R-:W-:Y:S01]  /*12570*/  FMUL.FTZ R160, R79.reuse, R162 ;  /* 0x000000a24fa07220 */ /* 0x040fe20000410000 */
[-C--:B------:R-:W-:Y:S01]  /*12580*/  FMUL.FTZ R161, R79, R158.reuse ;  /* 0x0000009e4fa17220 */ /* 0x080fe20000410000 */
[----:B------:R-:W-:Y:S01]  /*12590*/  LOP3.LUT R153, R153, 0xffff0000, RZ, 0xc0, !PT ;  /* 0xffff000099997812 */ /* 0x000fe200078ec0ff */
[-C--:B------:R-:W-:Y:S01]  /*125a0*/  FMUL.FTZ R159, R70, R81.reuse ;  /* 0x00000051469f7220 */ /* 0x080fe20000410000 */
[----:B------:R-:W-:Y:S01]  /*125b0*/  FFMA.FTZ R70, R60, R81, -R157 ;  /* 0x000000513c467223 */ /* 0x000fe2000001089d */
[----:B------:R-:W-:Y:S01]  /*125c0*/  FFMA.FTZ R79, R155, R158, -R160 ;  /* 0x0000009e9b4f7223 */ /* 0x000fe200000108a0 */
[----:B------:R-:W-:-:S02]  /*125d0*/  IMAD.U32 R157, R148, 0x10000, RZ ;  /* 0x00010000949d7824 */ /* 0x000fc400078e00ff */
[----:B------:R-:W-:Y:S01]  /*125e0*/  FFMA.FTZ R155, R155, R162, R161 ;  /* 0x000000a29b9b7223 */ /* 0x000fe200000100a1 */
[C---:B------:R-:W-:Y:S01]  /*125f0*/  FMUL.FTZ R161, R80.reuse, R149 ;  /* 0x0000009550a17220 */ /* 0x040fe20000410000 */
[----:B------:R-:W-:Y:S01]  /*12600*/  FMUL.FTZ R154, R80, R153 ;  /* 0x00000099509a7220 */ /* 0x000fe20000410000 */
[----:B------:R-:W-:Y:S01]  /*12610*/  FFMA.FTZ R80, R60, R83, R159 ;  /* 0x000000533c507223 */ /* 0x000fe2000001009f */
[----:B------:R-:W-:Y:S02]  /*12620*/  IMAD.U32 R81, R152, 0x10000, RZ ;  /* 0x0001000098517824 */ /* 0x000fe400078e00ff */
[----:B------:R-:W-:Y:S01]  /*12630*/  FMUL.FTZ R83, R68, R157 ;  /* 0x0000009d44537220 */ /* 0x000fe20000410000 */
[----:B------:R-:W-:Y:S01]  /*12640*/  LOP3.LUT R148, R148, 0xffff0000, RZ, 0xc0, !PT ;  /* 0xffff000094947812 */ /* 0x000fe200078ec0ff */
[----:B------:R-:W-:Y:S01]  /*12650*/  FFMA.FTZ R150, R76, R153, -R161 ;  /* 0x000000994c967223 */ /* 0x000fe200000108a1 */
[----:B------:R-:W-:Y:S01]  /*12660*/  LOP3.LUT R147, R147, 0xffff0000, RZ, 0xc0, !PT ;  /* 0xffff000093937812 */ /* 0x000fe200078ec0ff */
[-C--:B------:R-:W-:Y:S01]  /*12670*/  FMUL.FTZ R153, R68, R81.reuse ;  /* 0x0000005144997220 */ /* 0x080fe20000410000 */
[----:B------:R-:W-:Y:S01]  /*12680*/  LOP3.LUT R152, R152, 0xffff0000, RZ, 0xc0, !PT ;  /* 0xffff000098987812 */ /* 0x000fe200078ec0ff */
[----:B------:R-:W-:Y:S01]  /*12690*/  FFMA.FTZ R83, R62, R81, -R83 ;  /* 0x000000513e537223 */ /* 0x000fe20000010853 */
[----:B------:R-:W-:Y:S01]  /*126a0*/  LOP3.LUT R151, R151, 0xffff0000, RZ, 0xc0, !PT ;  /* 0xffff000097977812 */ /* 0x000fe200078ec0ff */
[C---:B------:R-:W-:Y:S01]  /*126b0*/  FMUL.FTZ R60, R63.reuse, R148 ;  /* 0x000000943f3c7220 */ /* 0x040fe20000410000 */
[----:B------:R-:W-:Y:S01]  /*126c0*/  FMUL.FTZ R81, R82, R147 ;  /* 0x0000009352517220 */ /* 0x000fe20000410000 */
[-C--:B------:R-:W-:Y:S01]  /*126d0*/  FMUL.FTZ R63, R63, R152.reuse ;  /* 0x000000983f3f7220 */ /* 0x080fe20000410000 */
[----:B------:R-:W-:Y:S01]  /*126e0*/  FFMA.FTZ R149, R76, R149, R154 ;  /* 0x000000954c957223 */ /* 0x000fe2000001009a */
[----:B------:R-:W-:Y:S01]  /*126f0*/  FMUL.FTZ R82, R82, R151 ;  /* 0x0000009752527220 */ /* 0x000fe20000410000 */
[----:B------:R-:W-:Y:S01]  /*12700*/  FFMA.FTZ R153, R62, R157, R153 ;  /* 0x0000009d3e997223 */ /* 0x000fe20000010099 */
        /* <DEDUP_REMOVED lines=14> */
.L_x_2883:
[----:B------:R-:W-:Y:S05]  /*127f0*/  BSYNC B2 ;  /* 0x0000000000027941 */ /* 0x000fea0003800000 */
.L_x_2882:
[----:B------:R-:W-:Y:S05]  /*12800*/  @P1 BRA `(.L_x_2881) ;  /* 0x0000000400bc1947 */ /* 0x000fea0003800000 */
[----:B0-----:R-:W2:Y:S01]  /*12810*/  LDL R60, [R1+0x84] ;  /* 0x00008400013c7983 */ /* 0x001ea20000100800 */
[----:B------:R-:W-:Y:S02]  /*12820*/  LEA.HI R145, R145, R85, RZ, 0x1d ;  /* 0x0000005591917211 */ /* 0x000fe400078fe8ff */
[----:B------:R-:W-:Y:S02]  /*12830*/  LEA.HI R62, R20, R213, RZ, 0x6 ;  /* 0x000000d5143e7211 */ /* 0x000fe400078f30ff */
[----:B------:R-:W-:Y:S02]  /*12840*/  LOP3.LUT R61, R228, 0x38, R21, 0xf8, !PT ;  /* 0x00000038e43d7812 */ /* 0x000fe400078ef815 */
[----:B------:R-:W-:Y:S01]  /*12850*/  SHF.R.U64 R78, R58, 0x10, R59 ;  /* 0x000000103a4e7819 */ /* 0x000fe2000000123b */
[----:B------:R-:W-:Y:S01]  /*12860*/  IMAD.SHL.U32 R62, R62, 0x80, RZ ;  /* 0x000000803e3e7824 */ /* 0x000fe200078e00ff */
[----:B------:R-:W-:Y:S02]  /*12870*/  LOP3.LUT R61, R61, R165, RZ, 0x3c, !PT ;  /* 0x000000a53d3d7212 */ /* 0x000fe400078e3cff */
[----:B------:R-:W-:-:S02]  /*12880*/  SHF.R.U64 R58, R64, 0x10, R65 ;  /* 0x00000010403a7819 */ /* 0x000fc40000001241 */
[----:B------:R-:W-:Y:S02]  /*12890*/  LOP3.LUT R62, R62, 0xffffe000, RZ, 0xc0, !PT ;  /* 0xffffe0003e3e7812 */ /* 0x000fe400078ec0ff */
[----:B------:R-:W-:Y:S02]  /*128a0*/  SHF.R.U64 R80, R56, 0x10, R57 ;  /* 0x0000001038507819 */ /* 0x000fe40000001239 */
[----:B-----5:R-:W-:Y:S02]  /*128b0*/  IADD3 R61, R61, R62, R163 ;  /* 0x0000003e3d3d7210 */ /* 0x020fe40007ffe0a3 */
[----:B------:R-:W-:Y:S02]  /*128c0*/  SHF.R.U32.HI R59, RZ, 0x10, R59 ;  /* 0x00000010ff3b7819 */ /* 0x000fe4000001163b */
[----:B------:R-:W-:Y:S02]  /*128d0*/  SHF.R.U32.HI R65, RZ, 0x10, R65 ;  /* 0x00000010ff417819 */ /* 0x000fe40000011641 */
[----:B------:R-:W-:-:S02]  /*128e0*/  PRMT R137, R137, 0x5410, R58 ;  /* 0x0000541089897816 */ /* 0x000fc4000000003a */
[----:B------:R-:W-:Y:S02]  /*128f0*/  PRMT R141, R141, 0x5410, R80 ;  /* 0x000054108d8d7816 */ /* 0x000fe40000000050 */
[----:B------:R-:W-:Y:S01]  /*12900*/  SHF.R.U64 R56, R66, 0x10, R67 ;  /* 0x0000001042387819 */ /* 0x000fe20000001243 */
[----:B------:R-:W-:Y:S01]  /*12910*/  IMAD.U32 R80, R137, 0x10000, RZ ;  /* 0x0001000089507824 */ /* 0x000fe200078e00ff */
[----:B------:R-:W-:Y:S02]  /*12920*/  PRMT R144, R144, 0x5410, R59 ;  /* 0x0000541090907816 */ /* 0x000fe4000000003b */
[----:B------:R-:W-:Y:S02]  /*12930*/  PRMT R138, R138, 0x5410, R65 ;  /* 0x000054108a8a7816 */ /* 0x000fe40000000041 */
[----:B------:R-:W-:Y:S02]  /*12940*/  SHF.R.U32.HI R57, RZ, 0x10, R57 ;  /* 0x00000010ff397819 */ /* 0x000fe40000011639 */
[----:B------:R-:W-:Y:S01]  /*12950*/  SHF.R.U32.HI R67, RZ, 0x10, R67 ;  /* 0x00000010ff437819 */ /* 0x000fe20000011643 */
[----:B------:R-:W-:Y:S01]  /*12960*/  IMAD.U32 R81, R138, 0x10000, RZ ;  /* 0x000100008a517824 */ /* 0x000fe200078e00ff */
[----:B------:R-:W-:-:S02]  /*12970*/  PRMT R142, R142, 0x5410, R57 ;  /* 0x000054108e8e7816 */ /* 0x000fc40000000039 */
[----:B------:R-:W-:Y:S02]  /*12980*/  PRMT R140, R140, 0x5410, R67 ;  /* 0x000054108c8c7816 */ /* 0x000fe40000000043 */
[----:B------:R-:W-:Y:S02]  /*12990*/  PRMT R139, R139, 0x5410, R56 ;  /* 0x000054108b8b7816 */ /* 0x000fe40000000038 */
[----:B------:R-:W-:Y:S02]  /*129a0*/  PRMT R143, R143, 0x5410, R78 ;  /* 0x000054108f8f7816 */ /* 0x000fe4000000004e */
[----:B------:R-:W-:Y:S02]  /*129b0*/  LOP3.LUT R137, R137, 0xffff0000, RZ, 0xc0, !PT ;  /* 0xffff000089897812 */ /* 0x000fe400078ec0ff */
[----:B------:R-:W-:Y:S02]  /*129c0*/  LOP3.LUT R138, R138, 0xffff0000, RZ, 0xc0, !PT ;  /* 0xffff00008a8a7812 */ /* 0x000fe400078ec0ff */
[----:B--2---:R-:W-:-:S02]  /*129d0*/  R2UR UR4, R60 ;  /* 0x000000003c0472ca */ /* 0x004fc400000e0000 */
[----:B------:R-:W-:-:S04]  /*129e0*/  SHF.R.S32.HI R60, RZ, 0x1f, R145 ;  /* 0x0000001fff3c7819 */ /* 0x000fc80000011491 */
[----:B------:R-:W-:Y:S01]  /*129f0*/  LEA.HI R60, R60, R145, RZ, 0x3 ;  /* 0x000000913c3c7211 */ /* 0x000fe200078f18ff */
[----:B------:R-:W-:-:S04]  /*12a00*/  IMAD.SHL.U32 R145, R145, 0x8, RZ ;  /* 0x0000000891917824 */ /* 0x000fc800078e00ff */
[----:B------:R-:W-:Y:S01]  /*12a10*/  IMAD.SHL.U32 R60, R60, 0x400, RZ ;  /* 0x000004003c3c7824 */ /* 0x000fe200078e00ff */
[----:B------:R-:W-:Y:S02]  /*12a20*/  LOP3.LUT R145, R228, 0x38, R145, 0xf8, !PT ;  /* 0x00000038e4917812 */ /* 0x000fe400078ef891 */
[----:B------:R-:W-:Y:S02]  /*12a30*/  LEA R76, R61, UR4, 0x1 ;  /* 0x000000043d4c7c11 */ /* 0x000fe4000f8e08ff */
[----:B------:R-:W-:Y:S02]  /*12a40*/  LOP3.LUT R145, R145, R165, RZ, 0x3c, !PT ;  /* 0x000000a591917212 */ /* 0x000fe400078e3cff */
[----:B------:R-:W-:-:S04]  /*12a50*/  LOP3.LUT R60, R60, 0x7fffe000, RZ, 0xc0, !PT ;  /* 0x7fffe0003c3c7812 */ /* 0x000fc800078ec0ff */
[----:B------:R-:W-:Y:S02]  /*12a60*/  IADD3 R77, R145, R60, R163 ;  /* 0x0000003c914d7210 */ /* 0x000fe40007ffe0a3 */
[----:B------:R-:W0:Y:S03]  /*12a70*/  LDS.128 R60, [R76] ;  /* 0x000000004c3c7984 */ /* 0x000e260000000c00 */
[----:B------:R-:W-:-:S05]  /*12a80*/  IMAD R77, R77, 0x2, R22 ;  /* 0x000000024d4d7824 */ /* 0x000fca00078e0216 */
[----:B------:R-:W1:Y:S01]  /*12a90*/  LDS.128 R68, [R77+0x14400] ;  /* 0x014400004d447984 */ /* 0x000e620000000c00 */
[C---:B0-----:R-:W-:Y:S01]  /*12aa0*/  IMAD.U32 R65, R60.reuse, 0x10000, RZ ;  /* 0x000100003c417824 */ /* 0x041fe200078e00ff */
[----:B------:R-:W-:Y:S01]  /*12ab0*/  LOP3.LUT R64, R60, 0xffff0000, RZ, 0xc0, !PT ;  /* 0xffff00003c407812 */ /* 0x000fe200078ec0ff */
[----:B------:R-:W-:Y:S01]  /*12ac0*/  IMAD.U32 R60, R141, 0x10000, RZ ;  /* 0x000100008d3c7824 */ /* 0x000fe200078e00ff */
[C---:B------:R-:W-:Y:S01]  /*12ad0*/  LOP3.LUT R56, R62.reuse, 0xffff0000, RZ, 0xc0, !PT ;  /* 0xffff00003e387812 */ /* 0x040fe200078ec0ff */
[----:B------:R-:W-:Y:S01]  /*12ae0*/  IMAD.U32 R57, R62, 0x10000, RZ ;  /* 0x000100003e397824 */ /* 0x000fe200078e00ff */
[C---:B------:R-:W-:Y:S01]  /*12af0*/  LOP3.LUT R62, R63.reuse, 0xffff0000, RZ, 0xc0, !PT ;  /* 0xffff00003f3e7812 */ /* 0x040fe200078ec0ff */
[----:B------:R-:W-:Y:S01]  /*12b00*/  IMAD.U32 R67, R63, 0x10000, RZ ;  /* 0x000100003f437824 */ /* 0x000fe200078e00ff */
[----:B------:R-:W-:Y:S01]  /*12b10*/  LOP3.LUT R141, R141, 0xffff0000, RZ, 0xc0, !PT ;  /* 0xffff00008d8d7812 */ /* 0x000fe200078ec0ff */
[----:B-1----:R-:W-:Y:S01]  /*12b20*/  IMAD.U32 R59, R68, 0x10000, RZ ;  /* 0x00010000443b7824 */ /* 0x002fe200078e00ff */
[C---:B------:R-:W-:Y:S01]  /*12b30*/  LOP3.LUT R58, R70.reuse, 0xffff0000, RZ, 0xc0, !PT ;  /* 0xffff0000463a7812 */ /* 0x040fe200078ec0ff */
[----:B------:R-:W-:Y:S01]  /*12b40*/  IMAD.U32 R78, R70, 0x10000, RZ ;  /* 0x00010000464e7824 */ /* 0x000fe200078e00ff */
[----:B------:R-:W-:Y:S01]  /*12b50*/  LOP3.LUT R70, R71, 0xffff0000, RZ, 0xc0, !PT ;  /* 0xffff000047467812 */ /* 0x000fe200078ec0ff */
[C---:B------:R-:W-:Y:S01]  /*12b60*/  FMUL.FTZ R82, R59.reuse, R80 ;  /* 0x000000503b527220 */ /* 0x040fe20000410000 */
[----:B------:R-:W-:Y:S01]  /*12b70*/  FMUL.FTZ R146, R59, R60 ;  /* 0x0000003c3b927220 */ /* 0x000fe20000410000 */
[----:B------:R-:W-:Y:S01]  /*12b80*/  IMAD.U32 R63, R69, 0x10000, RZ ;  /* 0x00010000453f7824 */ /* 0x000fe200078e00ff */
[----:B------:R-:W-:Y:S01]  /*12b90*/  LOP3.LUT R68, R68, 0xffff0000, RZ, 0xc0, !PT ;  /* 0xffff000044447812 */ /* 0x000fe200078ec0ff */
[----:B------:R-:W-:-:S02]  /*12ba0*/  IMAD.U32 R79, R71, 0x10000, RZ ;  /* 0x00010000474f7824 */ /* 0x000fc400078e00ff */
[C---:B------:R-:W-:Y:S01]  /*12bb0*/  FFMA.FTZ R59, R65.reuse, R60, -R82 ;  /* 0x0000003c413b7223 */ /* 0x040fe20000010852 */
[----:B------:R-:W-:Y:S02]  /*12bc0*/  IMAD.U32 R71, R142, 0x10000, RZ ;  /* 0x000100008e477824 */ /* 0x000fe400078e00ff */
[----:B------:R-:W-:Y:S01]  /*12bd0*/  FFMA.FTZ R60, R65, R80, R146 ;  /* 0x00000050413c7223 */ /* 0x000fe20000010092 */
[----:B------:R-:W-:Y:S02]  /*12be0*/  IMAD.U32 R82, R140, 0x10000, RZ ;  /* 0x000100008c527824 */ /* 0x000fe400078e00ff */
[C---:B------:R-:W-:Y:S01]  /*12bf0*/  FMUL.FTZ R83, R63.reuse, R81 ;  /* 0x000000513f537220 */ /* 0x040fe20000410000 */
[----:B------:R-:W-:Y:S02]  /*12c00*/  IMAD.U32 R80, R144, 0x10000, RZ ;  /* 0x0001000090507824 */ /* 0x000fe400078e00ff */
[----:B------:R-:W-:Y:S01]  /*12c10*/  FMUL.FTZ R65, R63, R71 ;  /* 0x000000473f417220 */ /* 0x000fe20000410000 */
[----:B------:R-:W-:-:S02]  /*12c20*/  IMAD.U32 R66, R61, 0x10000, RZ ;  /* 0x000100003d427824 */ /* 0x000fc400078e00ff */
[C---:B------:R-:W-:Y:S01]  /*12c30*/  FMUL.FTZ R146, R79.reuse, R82 ;  /* 0x000000524f927220 */ /* 0x040fe20000410000 */
[-C--:B------:R-:W-:Y:S01]  /*12c40*/  FMUL.FTZ R79, R79, R80.reuse ;  /* 0x000000504f4f7220 */ /* 0x080fe20000410000 */
[----:B------:R-:W-:Y:S01]  /*12c50*/  LOP3.LUT R69, R69, 0xffff0000, RZ, 0xc0, !PT ;  /* 0xffff000045457812 */ /* 0x000fe200078ec0ff */
[C---:B------:R-:W-:Y:S01]  /*12c60*/  FFMA.FTZ R63, R66.reuse, R71, -R83 ;  /* 0x00000047423f7223 */ /* 0x040fe20000010853 */
[----:B------:R-:W-:Y:S01]  /*12c70*/  FFMA.FTZ R66, R66, R81, R65 ;  /* 0x0000005142427223 */ /* 0x000fe20000010041 */
[C---:B------:R-:W-:Y:S01]  /*12c80*/  FFMA.FTZ R65, R67.reuse, R80, -R146 ;  /* 0x0000005043417223 */ /* 0x040fe20000010892 */
[----:B------:R-:W-:Y:S01]  /*12c90*/  FFMA.FTZ R79, R67, R82, R79 ;  /* 0x00000052434f7223 */ /* 0x000fe2000001004f */
[C---:B------:R-:W-:Y:S01]  /*12ca0*/  FMUL.FTZ R67, R68.reuse, R137 ;  /* 0x0000008944437220 */ /* 0x040fe20000410000 */
[----:B------:R-:W-:Y:S01]  /*12cb0*/  FMUL.FTZ R71, R68, R141 ;  /* 0x0000008d44477220 */ /* 0x000fe20000410000 */
[----:B------:R-:W-:Y:S01]  /*12cc0*/  LOP3.LUT R142, R142, 0xffff0000, RZ, 0xc0, !PT ;  /* 0xffff00008e8e7812 */ /* 0x000fe200078ec0ff */
[----:B------:R-:W-:-:S02]  /*12cd0*/  IMAD.U32 R68, R139, 0x10000, RZ ;  /* 0x000100008b447824 */ /* 0x000fc400078e00ff */
[C---:B------:R-:W-:Y:S01]  /*12ce0*/  FFMA.FTZ R80, R64.reuse, R141, -R67 ;  /* 0x0000008d40507223 */ /* 0x040fe20000010843 */
[----:B------:R-:W-:Y:S01]  /*12cf0*/  FFMA.FTZ R71, R64, R137, R71 ;  /* 0x0000008940477223 */ /* 0x000fe20000010047 */
[----:B------:R-:W-:Y:S01]  /*12d00*/  LOP3.LUT R61, R61, 0xffff0000, RZ, 0xc0, !PT ;  /* 0xffff00003d3d7812 */ /* 0x000fe200078ec0ff */
[----:B------:R-:W-:Y:S02]  /*12d10*/  IMAD.U32 R67, R143, 0x10000, RZ ;  /* 0x000100008f437824 */ /* 0x000fe400078e00ff */
[C---:B------:R-:W-:Y:S01]  /*12d20*/  FMUL.FTZ R82, R69.reuse, R138 ;  /* 0x0000008a45527220 */ /* 0x040fe20000410000 */
[C---:B------:R-:W-:Y:S01]  /*12d30*/  FMUL.FTZ R64, R78.reuse, R68 ;  /* 0x000000444e407220 */ /* 0x040fe20000410000 */
[-C--:B------:R-:W-:Y:S01]  /*12d40*/  FMUL.FTZ R69, R69, R142.reuse ;  /* 0x0000008e45457220 */ /* 0x080fe20000410000 */
[-C--:B------:R-:W-:Y:S01]  /*12d50*/  FMUL.FTZ R78, R78, R67.reuse ;  /* 0x000000434e4e7220 */ /* 0x080fe20000410000 */
[----:B------:R-:W-:Y:S01]  /*12d60*/  FFMA.FTZ R82, R61, R142, -R82 ;  /* 0x0000008e3d527223 */ /* 0x000fe20000010852 */
[----:B------:R-:W-:Y:S01]  /*12d70*/  FFMA.FTZ R64, R57, R67, -R64 ;  /* 0x0000004339407223 */ /* 0x000fe20000010840 */
        /* <DEDUP_REMOVED lines=9> */
[-C--:B------:R-:W-:Y:S01]  /*12e10*/  FMUL.FTZ R58, R58, R143.reuse ;  /* 0x0000008f3a3a7220 */ /* 0x080fe20000410000 */
[----:B------:R-:W-:Y:S01]  /*12e20*/  FFMA.FTZ R143, R56, R143, -R57 ;  /* 0x0000008f388f7223 */ /* 0x000fe20000010839 */
[-C--:B------:R-:W-:Y:S01]  /*12e30*/  FMUL.FTZ R70, R70, R61.reuse ;  /* 0x0000003d46467220 */ /* 0x080fe20000410000 */
        /* <DEDUP_REMOVED lines=12> */
.L_x_2881:
[----:B------:R-:W-:Y:S05]  /*12f00*/  BSYNC B1 ;  /* 0x0000000000017941 */ /* 0x000fea0003800000 */
.L_x_2880:
[----:B------:R-:W-:Y:S01]  /*12f10*/  ISETP.GE.AND P0, PT, R89, R86, PT ;  /* 0x000000565900720c */ /* 0x000fe20003f06270 */
[----:B------:R-:W-:-:S12]  /*12f20*/  BSSY B1, `(.L_x_2884) ;  /* 0x00000ea000017945 */ /* 0x000fd80003800000 */
[----:B------:R-:W-:Y:S05]  /*12f30*/  @P0 BRA `(.L_x_2885) ;  /* 0x0000000c00a00947 */ /* 0x000fea0003800000 */
[----:B------:R2:W5:Y:S01]  /*12f40*/  LDL R82, [R1+0x84] ;  /* 0x0000840001527983 */ /* 0x0005620000100800 */
[----:B------:R-:W3:Y:S03]  /*12f50*/  LDC R64, c[0x0][0x3f4] ;  /* 0x0000fd00ff407b82 */ /* 0x000ee60000000800 */
        /* <DEDUP_REMOVED lines=9> */
[-C--:B---3--:R-:W-:Y:S02]  /*12ff0*/  ISETP.GE.AND P0, PT, R16, R64.reuse, PT ;  /* 0x000000401000720c */ /* 0x088fe40003f06270 */
[----:B------:R-:W-:-:S11]  /*13000*/  ISETP.GE.AND P1, PT, R213, R64, PT ;  /* 0x00000040d500720c */ /* 0x000fd60003f26270 */
[----:B--2---:R-:W-:Y:S05]  /*13010*/  @P0 BRA `(.L_x_2887) ;  /* 0x0000000400a80947 */ /* 0x004fea0003800000 */
[----:B-1----:R-:W-:Y:S02]  /*13020*/  LEA.HI R56, R64, R0, RZ, 0x1d ;  /* 0x0000000040387211 */ /* 0x002fe400078fe8ff */
[----:B-----5:R-:W-:Y:S02]  /*13030*/  R2UR UR4, R82 ;  /* 0x00000000520472ca */ /* 0x020fe400000e0000 */
[----:B------:R-:W-:Y:S01]  /*13040*/  SHF.R.S32.HI R59, RZ, 0x1f, R56 ;  /* 0x0000001fff3b7819 */ /* 0x000fe20000011438 */
[----:B------:R-:W-:Y:S01]  /*13050*/  IMAD.SHL.U32 R57, R56, 0x8, RZ ;  /* 0x0000000838397824 */ /* 0x000fe200078e00ff */
[----:B------:R-:W-:Y:S02]  /*13060*/  LOP3.LUT R58, R81, 0x38, R16, 0xf8, !PT ;  /* 0x00000038513a7812 */ /* 0x000fe400078ef810 */
[----:B------:R-:W-:Y:S02]  /*13070*/  LEA.HI R59, R59, R56, RZ, 0x3 ;  /* 0x000000383b3b7211 */ /* 0x000fe400078f18ff */
[----:B------:R-:W-:-:S02]  /*13080*/  LOP3.LUT R56, R81, 0x38, R57, 0xf8, !PT ;  /* 0x0000003851387812 */ /* 0x000fc400078ef839 */
[----:B------:R-:W-:Y:S01]  /*13090*/  LOP3.LUT R58, R78, R58, R80, 0xf6, !PT ;  /* 0x0000003a4e3a7212 */ /* 0x000fe200078ef650 */
[----:B------:R-:W-:Y:S01]  /*130a0*/  IMAD.SHL.U32 R59, R59, 0x400, RZ ;  /* 0x000004003b3b7824 */ /* 0x000fe200078e00ff */
[----:B------:R-:W-:Y:S02]  /*130b0*/  LOP3.LUT R56, R56, R80, RZ, 0x3c, !PT ;  /* 0x0000005038387212 */ /* 0x000fe400078e3cff */
[----:B------:R-:W-:Y:S02]  /*130c0*/  LEA R65, R58, UR4, 0x1 ;  /* 0x000000043a417c11 */ /* 0x000fe4000f8e08ff */
[----:B------:R-:W-:Y:S02]  /*130d0*/  LOP3.LUT R59, R59, 0x7fffe000, RZ, 0xc0, !PT ;  /* 0x7fffe0003b3b7812 */ /* 0x000fe400078ec0ff */
[----:B0-----:R-:W-:Y:S02]  /*130e0*/  SHF.R.U64 R68, R46, 0x10, R47 ;  /* 0x000000102e447819 */ /* 0x001fe4000000122f */
[----:B------:R-:W-:-:S02]  /*130f0*/  IADD3 R61, R56, R59, R78 ;  /* 0x0000003b383d7210 */ /* 0x000fc40007ffe04e */
[----:B------:R-:W0:Y:S01]  /*13100*/  LDS.128 R56, [R65] ;  /* 0x0000000041387984 */ /* 0x000e220000000c00 */
[----:B------:R-:W-:Y:S02]  /*13110*/  SHF.R.U64 R70, R44, 0x10, R45 ;  /* 0x000000102c467819 */ /* 0x000fe4000000122d */
[----:B------:R-:W-:Y:S01]  /*13120*/  IMAD R66, R61, 0x2, R22 ;  /* 0x000000023d427824 */ /* 0x000fe200078e0216 */
[----:B------:R-:W-:Y:S02]  /*13130*/  SHF.R.U64 R46, R52, 0x10, R53 ;  /* 0x00000010342e7819 */ /* 0x000fe40000001235 */
[----:B------:R-:W-:Y:S02]  /*13140*/  SHF.R.U32.HI R45, RZ, 0x10, R45 ;  /* 0x00000010ff2d7819 */ /* 0x000fe4000001162d */
[----:B------:R-:W1:Y:S01]  /*13150*/  LDS.128 R60, [R66+0x14400] ;  /* 0x01440000423c7984 */ /* 0x000e620000000c00 */
[----:B------:R-:W-:Y:S02]  /*13160*/  SHF.R.U64 R44, R54, 0x10, R55 ;  /* 0x00000010362c7819 */ /* 0x000fe40000001237 */
[----:B------:R-:W-:-:S02]  /*13170*/  PRMT R133, R133, 0x5410, R70 ;  /* 0x0000541085857816 */ /* 0x000fc40000000046 */
[----:B------:R-:W-:Y:S02]  /*13180*/  PRMT R129, R129, 0x5410, R46 ;  /* 0x0000541081817816 */ /* 0x000fe4000000002e */
[----:B------:R-:W-:Y:S01]  /*13190*/  SHF.R.U32.HI R47, RZ, 0x10, R47 ;  /* 0x00000010ff2f7819 */ /* 0x000fe2000001162f */
[----:B------:R-:W-:Y:S01]  /*131a0*/  IMAD.U32 R69, R133, 0x10000, RZ ;  /* 0x0001000085457824 */ /* 0x000fe200078e00ff */
[----:B------:R-:W-:Y:S01]  /*131b0*/  SHF.R.U32.HI R53, RZ, 0x10, R53 ;  /* 0x00000010ff357819 */ /* 0x000fe20000011635 */
[----:B------:R-:W-:Y:S01]  /*131c0*/  IMAD.U32 R71, R129, 0x10000, RZ ;  /* 0x0001000081477824 */ /* 0x000fe200078e00ff */
[----:B------:R-:W-:Y:S02]  /*131d0*/  SHF.R.U32.HI R55, RZ, 0x10, R55 ;  /* 0x00000010ff377819 */ /* 0x000fe40000011637 */
[----:B------:R-:W-:Y:S02]  /*131e0*/  PRMT R134, R134, 0x5410, R45 ;  /* 0x0000541086867816 */ /* 0x000fe4000000002d */
[----:B------:R-:W-:-:S02]  /*131f0*/  PRMT R131, R131, 0x5410, R44 ;  /* 0x0000541083837816 */ /* 0x000fc4000000002c */
[----:B------:R-:W-:Y:S02]  /*13200*/  PRMT R136, R136, 0x5410, R47 ;  /* 0x0000541088887816 */ /* 0x000fe4000000002f */
[----:B------:R-:W-:Y:S02]  /*13210*/  PRMT R130, R130, 0x5410, R53 ;  /* 0x0000541082827816 */ /* 0x000fe40000000035 */
[----:B------:R-:W-:Y:S02]  /*13220*/  PRMT R132, R132, 0x5410, R55 ;  /* 0x0000541084847816 */ /* 0x000fe40000000037 */
[----:B------:R-:W-:-:S03]  /*13230*/  PRMT R135, R135, 0x5410, R68 ;  /* 0x0000541087877816 */ /* 0x000fc60000000044 */
[----:B------:R-:W-:Y:S02]  /*13240*/  IMAD.U32 R68, R132, 0x10000, RZ ;  /* 0x0001000084447824 */ /* 0x000fe400078e00ff */
        /* <DEDUP_REMOVED lines=14> */
[----:B------:R-:W-:-:S02]  /*13330*/  IMAD.U32 R67, R63, 0x10000, RZ ;  /* 0x000100003f437824 */ /* 0x000fc400078e00ff */
[C---:B------:R-:W-:Y:S01]  /*13340*/  FMUL.FTZ R77, R54.reuse, R71 ;  /* 0x00000047364d7220 */ /* 0x040fe20000410000 */
[----:B------:R-:W-:Y:S01]  /*13350*/  LOP3.LUT R62, R63, 0xffff0000, RZ, 0xc0, !PT ;  /* 0xffff00003f3e7812 */ /* 0x000fe200078ec0ff */
[-C--:B------:R-:W-:Y:S01]  /*13360*/  FMUL.FTZ R79, R54, R69.reuse ;  /* 0x00000045364f7220 */ /* 0x080fe20000410000 */
[----:B------:R-:W-:Y:S02]  /*13370*/  IMAD.U32 R63, R130, 0x10000, RZ ;  /* 0x00010000823f7824 */ /* 0x000fe400078e00ff */
[----:B------:R-:W-:Y:S01]  /*13380*/  FFMA.FTZ R77, R44, R69, -R77 ;  /* 0x000000452c4d7223 */ /* 0x000fe2000001084d */
[----:B------:R-:W-:Y:S02]  /*13390*/  IMAD.U32 R54, R134, 0x10000, RZ ;  /* 0x0001000086367824 */ /* 0x000fe400078e00ff */
[----:B------:R-:W-:Y:S01]  /*133a0*/  FFMA.FTZ R79, R44, R71, R79 ;  /* 0x000000472c4f7223 */ /* 0x000fe2000001004f */
[----:B------:R-:W-:Y:S01]  /*133b0*/  FMUL.FTZ R69, R57, R63 ;  /* 0x0000003f39457220 */ /* 0x000fe20000410000 */
[----:B------:R-:W-:-:S02]  /*133c0*/  IMAD.U32 R44, R136, 0x10000, RZ ;  /* 0x00010000882c7824 */ /* 0x000fc400078e00ff */
[----:B------:R-:W-:Y:S01]  /*133d0*/  FMUL.FTZ R70, R67, R68 ;  /* 0x0000004443467220 */ /* 0x000fe20000410000 */
[-C--:B------:R-:W-:Y:S01]  /*133e0*/  FMUL.FTZ R57, R57, R54.reuse ;  /* 0x0000003639397220 */ /* 0x080fe20000410000 */
[C---:B------:R-:W-:Y:S01]  /*133f0*/  FFMA.FTZ R69, R46.reuse, R54, -R69 ;  /* 0x000000362e457223 */ /* 0x040fe20000010845 */
[-C--:B------:R-:W-:Y:S01]  /*13400*/  FMUL.FTZ R71, R67, R44.reuse ;  /* 0x0000002c43477220 */ /* 0x080fe20000410000 */
[----:B------:R-:W-:Y:S01]  /*13410*/  LOP3.LUT R54, R129, 0xffff0000, RZ, 0xc0, !PT ;  /* 0xffff000081367812 */ /* 0x000fe200078ec0ff */
[----:B------:R-:W-:Y:S01]  /*13420*/  FFMA.FTZ R67, R53, R44, -R70 ;  /* 0x0000002c35437223 */ /* 0x000fe20000010846 */
        /* <DEDUP_REMOVED lines=8> */
[----:B------:R-:W-:Y:S01]  /*134b0*/  FFMA.FTZ R68, R45, R44, -R46 ;  /* 0x0000002c2d447223 */ /* 0x000fe2000001082e */
[-C--:B------:R-:W-:Y:S01]  /*134c0*/  FMUL.FTZ R60, R60, R53.reuse ;  /* 0x000000353c3c7220 */ /* 0x080fe20000410000 */
[----:B------:R-:W-:Y:S02]  /*134d0*/  IMAD.U32 R46, R131, 0x10000, RZ ;  /* 0x00010000832e7824 */ /* 0x000fe400078e00ff */
[----:B------:R-:W-:Y:S01]  /*134e0*/  FFMA.FTZ R70, R45, R54, R70 ;  /* 0x000000362d467223 */ /* 0x000fe20000010046 */
[----:B------:R-:W-:Y:S02]  /*134f0*/  IMAD.U32 R44, R135, 0x10000, RZ ;  /* 0x00010000872c7824 */ /* 0x000fe400078e00ff */
[C---:B------:R-:W-:Y:S01]  /*13500*/  FFMA.FTZ R54, R56.reuse, R53, -R55 ;  /* 0x0000003538367223 */ /* 0x040fe20000010837 */
[----:B------:R-:W-:Y:S01]  /*13510*/  FFMA.FTZ R60, R56, R57, R60 ;  /* 0x00000039383c7223 */ /* 0x000fe2000001003c */
[C---:B------:R-:W-:Y:S01]  /*13520*/  FMUL.FTZ R76, R59.reuse, R46 ;  /* 0x0000002e3b4c7220 */ /* 0x040fe20000410000 */
[----:B------:R-:W-:Y:S01]  /*13530*/  FMUL.FTZ R56, R59, R44 ;  /* 0x0000002c3b387220 */ /* 0x000fe20000410000 */
[----:B------:R-:W-:-:S02]  /*13540*/  LOP3.LUT R131, R131, 0xffff0000, RZ, 0xc0, !PT ;  /* 0xffff000083837812 */ /* 0x000fc400078ec0ff */
[----:B------:R-:W-:Y:S01]  /*13550*/  LOP3.LUT R53, R132, 0xffff0000, RZ, 0xc0, !PT ;  /* 0xffff000084357812 */ /* 0x000fe200078ec0ff */
[----:B------:R-:W-:Y:S01]  /*13560*/  FFMA.FTZ R76, R47, R44, -R76 ;  /* 0x0000002c2f4c7223 */ /* 0x000fe2000001084c */
[----:B------:R-:W-:Y:S01]  /*13570*/  LOP3.LUT R135, R135, 0xffff0000, RZ, 0xc0, !PT ;  /* 0xffff000087877812 */ /* 0x000fe200078ec0ff */
[----:B------:R-:W-:Y:S01]  /*13580*/  FFMA.FTZ R56, R47, R46, R56 ;  /* 0x0000002e2f387223 */ /* 0x000fe20000010038 */
[----:B------:R-:W-:Y:S01]  /*13590*/  LOP3.LUT R45, R136, 0xffff0000, RZ, 0xc0, !PT ;  /* 0xffff0000882d7812 */ /* 0x000fe200078ec0ff */
[C---:B------:R-:W-:Y:S01]  /*135a0*/  FMUL.FTZ R47, R61.reuse, R131 ;  /* 0x000000833d2f7220 */ /* 0x040fe20000410000 */
[C---:B------:R-:W-:Y:S01]  /*135b0*/  FMUL.FTZ R55, R62.reuse, R53 ;  /* 0x000000353e377220 */ /* 0x040fe20000410000 */
[----:B------:R-:W-:Y:S02]  /*135c0*/  FMUL.FTZ R44, R61, R135 ;  /* 0x000000873d2c7220 */ /* 0x000fe40000410000 */
        /* <DEDUP_REMOVED lines=15> */
.L_x_2887:
[----:B------:R-:W-:Y:S05]  /*136c0*/  BSYNC B2 ;  /* 0x0000000000027941 */ /* 0x000fea0003800000 */
.L_x_2886:
[----:B------:R-:W-:Y:S05]  /*136d0*/  @P1 BRA `(.L_x_2885) ;  /* 0x0000000400b81947 */ /* 0x000fea0003800000 */
[----:B------:R-:W-:Y:S02]  /*136e0*/  LEA.HI R64, R64, R85, RZ, 0x1d ;  /* 0x0000005540407211 */ /* 0x000fe400078fe8ff */
[----:B--2---:R-:W-:Y:S02]  /*136f0*/  LEA.HI R44, R20, R213, RZ, 0x6 ;  /* 0x000000d5142c7211 */ /* 0x004fe400078f30ff */
[----:B------:R-:W-:Y:S02]  /*13700*/  SHF.R.S32.HI R45, RZ, 0x1f, R64 ;  /* 0x0000001fff2d7819 */ /* 0x000fe40000011440 */
[----:B-----5:R-:W-:Y:S01]  /*13710*/  R2UR UR4, R82 ;  /* 0x00000000520472ca */ /* 0x020fe200000e0000 */
[----:B------:R-:W-:Y:S01]  /*13720*/  IMAD.SHL.U32 R46, R44, 0x80, RZ ;  /* 0x000000802c2e7824 */ /* 0x000fe200078e00ff */
[----:B------:R-:W-:Y:S01]  /*13730*/  LEA.HI R45, R45, R64, RZ, 0x3 ;  /* 0x000000402d2d7211 */ /* 0x000fe200078f18ff */
[----:B------:R-:W-:Y:S01]  /*13740*/  IMAD.SHL.U32 R44, R64, 0x8, RZ ;  /* 0x00000008402c7824 */ /* 0x000fe200078e00ff */
[----:B------:R-:W-:-:S02]  /*13750*/  LOP3.LUT R47, R81, 0x38, R21, 0xf8, !PT ;  /* 0x00000038512f7812 */ /* 0x000fc400078ef815 */
[----:B------:R-:W-:Y:S01]  /*13760*/  LOP3.LUT R46, R46, 0xffffe000, RZ, 0xc0, !PT ;  /* 0xffffe0002e2e7812 */ /* 0x000fe200078ec0ff */
[----:B------:R-:W-:Y:S01]  /*13770*/  IMAD.SHL.U32 R45, R45, 0x400, RZ ;  /* 0x000004002d2d7824 */ /* 0x000fe200078e00ff */
[----:B------:R-:W-:Y:S02]  /*13780*/  LOP3.LUT R44, R81, 0x38, R44, 0xf8, !PT ;  /* 0x00000038512c7812 */ /* 0x000fe400078ef82c */
[-C--:B------:R-:W-:Y:S02]  /*13790*/  LOP3.LUT R47, R47, R80.reuse, RZ, 0x3c, !PT ;  /* 0x000000502f2f7212 */ /* 0x080fe400078e3cff */
[----:B------:R-:W-:Y:S02]  /*137a0*/  LOP3.LUT R44, R44, R80, RZ, 0x3c, !PT ;  /* 0x000000502c2c7212 */ /* 0x000fe400078e3cff */
[----:B------:R-:W-:Y:S02]  /*137b0*/  LOP3.LUT R45, R45, 0x7fffe000, RZ, 0xc0, !PT ;  /* 0x7fffe0002d2d7812 */ /* 0x000fe400078ec0ff */
[----:B------:R-:W-:-:S02]  /*137c0*/  IADD3 R46, R47, R46, R78 ;  /* 0x0000002e2f2e7210 */ /* 0x000fc40007ffe04e */
[----:B-1----:R-:W-:Y:S02]  /*137d0*/  IADD3 R57, R44, R45, R78 ;  /* 0x0000002d2c397210 */ /* 0x002fe40007ffe04e */
[----:B------:R-:W-:Y:S02]  /*137e0*/  LEA R56, R46, UR4, 0x1 ;  /* 0x000000042e387c11 */ /* 0x000fe4000f8e08ff */
[----:B0-----:R-:W-:Y:S01]  /*137f0*/  SHF.R.U64 R60, R40, 0x10, R41 ;  /* 0x00000010283c7819 */ /* 0x001fe20000001229 */
[----:B------:R-:W-:Y:S01]  /*13800*/  IMAD R57, R57, 0x2, R22 ;  /* 0x0000000239397824 */ /* 0x000fe200078e0216 */
[----:B------:R-:W-:Y:S01]  /*13810*/  SHF.R.U64 R58, R42, 0x10, R43 ;  /* 0x000000102a3a7819 */ /* 0x000fe2000000122b */
[----:B------:R-:W0:Y:S01]  /*13820*/  LDS.128 R44, [R56] ;  /* 0x00000000382c7984 */ /* 0x000e220000000c00 */
[----:B------:R-:W-:Y:S02]  /*13830*/  SHF.R.U32.HI R41, RZ, 0x10, R41 ;  /* 0x00000010ff297819 */ /* 0x000fe40000011629 */
[----:B------:R-:W-:Y:S01]  /*13840*/  SHF.R.U64 R42, R48, 0x10, R49 ;  /* 0x00000010302a7819 */ /* 0x000fe20000001231 */
[----:B------:R-:W1:Y:S01]  /*13850*/  LDS.128 R52, [R57+0x14400] ;  /* 0x0144000039347984 */ /* 0x000e620000000c00 */
[----:B------:R-:W-:-:S02]  /*13860*/  SHF.R.U64 R40, R50, 0x10, R51 ;  /* 0x0000001032287819 */ /* 0x000fc40000001233 */
[----:B------:R-:W-:Y:S02]  /*13870*/  SHF.R.U32.HI R43, RZ, 0x10, R43 ;  /* 0x00000010ff2b7819 */ /* 0x000fe4000001162b */
[----:B------:R-:W-:Y:S02]  /*13880*/  SHF.R.U32.HI R49, RZ, 0x10, R49 ;  /* 0x00000010ff317819 */ /* 0x000fe40000011631 */
[----:B------:R-:W-:Y:S02]  /*13890*/  PRMT R126, R126, 0x5410, R41 ;  /* 0x000054107e7e7816 */ /* 0x000fe40000000029 */
[----:B------:R-:W-:Y:S02]  /*138a0*/  PRMT R121, R121, 0x5410, R42 ;  /* 0x0000541079797816 */ /* 0x000fe4000000002a */
[----:B------:R-:W-:Y:S02]  /*138b0*/  PRMT R123, R123, 0x5410, R40 ;  /* 0x000054107b7b7816 */ /* 0x000fe40000000028 */
[----:B------:R-:W-:Y:S01]  /*138c0*/  PRMT R125, R125, 0x5410, R60 ;  /* 0x000054107d7d7816 */ /* 0x000fe2000000003c */
[----:B------:R-:W-:Y:S01]  /*138d0*/  IMAD.U32 R60, R121, 0x10000, RZ ;  /* 0x00010000793c7824 */ /* 0x000fe200078e00ff */
[----:B------:R-:W-:-:S02]  /*138e0*/  PRMT R128, R128, 0x5410, R43 ;  /* 0x0000541080807816 */ /* 0x000fc4000000002b */
[----:B------:R-:W-:Y:S01]  /*138f0*/  SHF.R.U32.HI R51, RZ, 0x10, R51 ;  /* 0x00000010ff337819 */ /* 0x000fe20000011633 */
[----:B------:R-:W-:Y:S01]  /*13900*/  IMAD.U32 R59, R125, 0x10000, RZ ;  /* 0x000100007d3b7824 */ /* 0x000fe200078e00ff */
[----:B------:R-:W-:Y:S02]  /*13910*/  PRMT R122, R122, 0x5410, R49 ;  /* 0x000054107a7a7816 */ /* 0x000fe40000000031 */
[----:B------:R-:W-:Y:S02]  /*13920*/  PRMT R124, R124, 0x5410, R51 ;  /* 0x000054107c7c7816 */ /* 0x000fe40000000033 */
[----:B------:R-:W-:Y:S01]  /*13930*/  PRMT R127, R127, 0x5410, R58 ;  /* 0x000054107f7f7816 */ /* 0x000fe2000000003a */
        /* <DEDUP_REMOVED lines=15> */
[----:B------:R-:W-:Y:S01]  /*13a30*/  FMUL.FTZ R63, R47, R60 ;  /* 0x0000003c2f3f7220 */ /* 0x000fe20000410000 */
[C---:B------:R-:W-:Y:S01]  /*13a40*/  IMAD.U32 R58, R55.reuse, 0x10000, RZ ;  /* 0x00010000373a7824 */ /* 0x040fe200078e00ff */
[----:B------:R-:W-:Y:S01]  /*13a50*/  LOP3.LUT R54, R55, 0xffff0000, RZ, 0xc0, !PT ;  /* 0xffff000037367812 */ /* 0x000fe200078ec0ff */
[----:B------:R-:W-:Y:S01]  /*13a60*/  FMUL.FTZ R55, R47, R59 ;  /* 0x0000003b2f377220 */ /* 0x000fe20000410000 */
[----:B------:R-:W-:-:S02]  /*13a70*/  IMAD.U32 R47, R126, 0x10000, RZ ;  /* 0x000100007e2f7824 */ /* 0x000fc400078e00ff */
[----:B------:R-:W-:Y:S01]  /*13a80*/  FFMA.FTZ R63, R40, R59, -R63 ;  /* 0x0000003b283f7223 */ /* 0x000fe2000001083f */
[----:B------:R-:W-:Y:S01]  /*13a90*/  FMUL.FTZ R65, R50, R61 ;  /* 0x0000003d32417220 */ /* 0x000fe20000410000 */
[----:B------:R-:W-:Y:S02]  /*13aa0*/  IMAD.U32 R59, R124, 0x10000, RZ ;  /* 0x000100007c3b7824 */ /* 0x000fe400078e00ff */
[----:B------:R-:W-:Y:S01]  /*13ab0*/  FFMA.FTZ R60, R40, R60, R55 ;  /* 0x0000003c283c7223 */ /* 0x000fe20000010037 */
[-C--:B------:R-:W-:Y:S01]  /*13ac0*/  FMUL.FTZ R67, R50, R47.reuse ;  /* 0x0000002f32437220 */ /* 0x080fe20000410000 */
[----:B------:R-:W-:Y:S02]  /*13ad0*/  IMAD.U32 R55, R128, 0x10000, RZ ;  /* 0x0001000080377824 */ /* 0x000fe400078e00ff */
[----:B------:R-:W-:Y:S01]  /*13ae0*/  FFMA.FTZ R65, R42, R47, -R65 ;  /* 0x0000002f2a417223 */ /* 0x000fe20000010841 */
[----:B------:R-:W-:Y:S01]  /*13af0*/  LOP3.LUT R50, R121, 0xffff0000, RZ, 0xc0, !PT ;  /* 0xffff000079327812 */ /* 0x000fe200078ec0ff */
[C---:B------:R-:W-:Y:S01]  /*13b00*/  FMUL.FTZ R47, R58.reuse, R59 ;  /* 0x0000003b3a2f7220 */ /* 0x040fe20000410000 */
[----:B------:R-:W-:Y:S01]  /*13b10*/  FMUL.FTZ R58, R58, R55 ;  /* 0x000000373a3a7220 */ /* 0x000fe20000410000 */
[----:B------:R-:W-:Y:S01]  /*13b20*/  FFMA.FTZ R67, R42, R61, R67 ;  /* 0x0000003d2a437223 */ /* 0x000fe20000010043 */
[----:B------:R-:W-:Y:S01]  /*13b30*/  LOP3.LUT R40, R125, 0xffff0000, RZ, 0xc0, !PT ;  /* 0xffff00007d287812 */ /* 0x000fe200078ec0ff */
[----:B------:R-:W-:Y:S01]  /*13b40*/  FFMA.FTZ R61, R48, R55, -R47 ;  /* 0x00000037303d7223 */ /* 0x000fe2000001082f */
[C---:B------:R-:W-:Y:S01]  /*13b50*/  FMUL.FTZ R42, R49.reuse, R50 ;  /* 0x00000032312a7220 */ /* 0x040fe20000410000 */
[----:B------:R-:W-:Y:S01]  /*13b60*/  LOP3.LUT R55, R122, 0xffff0000, RZ, 0xc0, !PT ;  /* 0xffff00007a377812 */ /* 0x000fe200078ec0ff */
[----:B------:R-:W-:Y:S01]  /*13b70*/  FFMA.FTZ R64, R48, R59, R58 ;  /* 0x0000003b30407223 */ /* 0x000fe2000001003a */
[----:B------:R-:W-:Y:S01]  /*13b80*/  LOP3.LUT R47, R126, 0xffff0000, RZ, 0xc0, !PT ;  /* 0xffff00007e2f7812 */ /* 0x000fe200078ec0ff */
[-C--:B------:R-:W-:Y:S01]  /*13b90*/  FMUL.FTZ R58, R49, R40.reuse ;  /* 0x00000028313a7220 */ /* 0x080fe20000410000 */
[----:B------:R-:W-:Y:S01]  /*13ba0*/  FFMA.FTZ R48, R41, R40, -R42 ;  /* 0x0000002829307223 */ /* 0x000fe2000001082a */
[----:B------:R-:W-:-:S02]  /*13bb0*/  IMAD.U32 R42, R123, 0x10000, RZ ;  /* 0x000100007b2a7824 */ /* 0x000fc400078e00ff */
[C---:B------:R-:W-:Y:S01]  /*13bc0*/  FMUL.FTZ R59, R52.reuse, R55 ;  /* 0x00000037343b7220 */ /* 0x040fe20000410000 */
[-C--:B------:R-:W-:Y:S01]  /*13bd0*/  FMUL.FTZ R52, R52, R47.reuse ;  /* 0x0000002f34347220 */ /* 0x080fe20000410000 */
[----:B------:R-:W-:Y:S02]  /*13be0*/  IMAD.U32 R40, R127, 0x10000, RZ ;  /* 0x000100007f287824 */ /* 0x000fe400078e00ff */
[----:B------:R-:W-:Y:S01]  /*13bf0*/  FFMA.FTZ R49, R41, R50, R58 ;  /* 0x0000003229317223 */ /* 0x000fe2000001003a */
[C---:B------:R-:W-:Y:S01]  /*13c00*/  FMUL.FTZ R58, R51.reuse, R42 ;  /* 0x0000002a333a7220 */ /* 0x040fe20000410000 */
[C---:B------:R-:W-:Y:S01]  /*13c10*/  FFMA.FTZ R50, R44.reuse, R47, -R59 ;  /* 0x0000002f2c327223 */ /* 0x040fe2000001083b */
[----:B------:R-:W-:Y:S01]  /*13c20*/  FFMA.FTZ R52, R44, R55, R52 ;  /* 0x000000372c347223 */ /* 0x000fe20000010034 */
[-C--:B------:R-:W-:Y:S01]  /*13c30*/  FMUL.FTZ R62, R51, R40.reuse ;  /* 0x00000028333e7220 */ /* 0x080fe20000410000 */
[----:B------:R-:W-:Y:S01]  /*13c40*/  LOP3.LUT R44, R123, 0xffff0000, RZ, 0xc0, !PT ;  /* 0xffff00007b2c7812 */ /* 0x000fe200078ec0ff */
[C---:B------:R-:W-:Y:S01]  /*13c50*/  FFMA.FTZ R58, R43.reuse, R40, -R58 ;  /* 0x000000282b3a7223 */ /* 0x040fe2000001083a */
[----:B------:R-:W-:Y:S01]  /*13c60*/  LOP3.LUT R47, R124, 0xffff0000, RZ, 0xc0, !PT ;  /* 0xffff00007c2f7812 */ /* 0x000fe200078ec0ff */
[----:B------:R-:W-:Y:S01]  /*13c70*/  FFMA.FTZ R62, R43, R42, R62 ;  /* 0x0000002a2b3e7223 */ /* 0x000fe2000001003e */
[----:B------:R-:W-:Y:S01]  /*13c80*/  LOP3.LUT R40, R127, 0xffff0000, RZ, 0xc0, !PT ;  /* 0xffff00007f287812 */ /* 0x000fe200078ec0ff */
[----:B------:R-:W-:Y:S01]  /*13c90*/  FMUL.FTZ R42, R53, R44 ;  /* 0x0000002c352a7220 */ /* 0x000fe20000410000 */
[----:B------:R-:W-:Y:S01]  /*13ca0*/  LOP3.LUT R41, R128, 0xffff0000, RZ, 0xc0, !PT ;  /* 0xffff000080297812 */ /* 0x000fe200078ec0ff */
[----:B------:R-:W-:-:S02]  /*13cb0*/  FMUL.FTZ R51, R54, R47 ;  /* 0x0000002f36337220 */ /* 0x000fc40000410000 */
[-C--:B------:R-:W-:Y:S01]  /*13cc0*/  FMUL.FTZ R53, R53, R40.reuse ;  /* 0x0000002835357220 */ /* 0x080fe20000410000 */
[C---:B------:R-:W-:Y:S01]  /*13cd0*/  FFMA.FTZ R43, R45.reuse, R40, -R42 ;  /* 0x000000282d2b7223 */ /* 0x040fe2000001082a */
        /* <DEDUP_REMOVED lines=14> */
.L_x_2885:
[----:B------:R-:W-:Y:S05]  /*13dc0*/  BSYNC B1 ;  /* 0x0000000000017941 */ /* 0x000fea0003800000 */
.L_x_2884:
[----:B---3--:R-:W-:Y:S01]  /*13dd0*/  VIADD R40, R220, 0x40 ;  /* 0x00000040dc287836 */ /* 0x008fe20000000000 */
[----:B------:R-:W-:Y:S04]  /*13de0*/  BSSY B1, `(.L_x_2888) ;  /* 0x00000e7000017945 */ /* 0x000fe80003800000 */
[----:B------:R-:W-:-:S13]  /*13df0*/  ISETP.GE.AND P0, PT, R40, R86, PT ;  /* 0x000000562800720c */ /* 0x000fda0003f06270 */
[----:B------:R-:W-:Y:S05]  /*13e00*/  @P0 BRA `(.L_x_2889) ;  /* 0x0000000c00900947 */ /* 0x000fea0003800000 */
[----:B01----:R0:W5:Y:S01]  /*13e10*/  LDL R62, [R1+0x84] ;  /* 0x00008400013e7983 */ /* 0x0031620000100800 */
[----:B------:R-:W1:Y:S03]  /*13e20*/  LDC R48, c[0x0][0x3f4] ;  /* 0x0000fd00ff307b82 */ /* 0x000e660000000800 */
[----:B------:R0:W5:Y:S01]  /*13e30*/  LDL R60, [R1+0x60] ;  /* 0x00006000013c7983 */ /* 0x0001620000100800 */
[----:B------:R-:W-:Y:S01]  /*13e40*/  IMAD.SHL.U32 R49, R40, 0x40, RZ ;  /* 0x0000004028317824 */ /* 0x000fe200078e00ff */
[----:B------:R-:W-:Y:S04]  /*13e50*/  BSSY B2, `(.L_x_2890) ;  /* 0x0000070000027945 */ /* 0x000fe80003800000 */
[----:B------:R-:W-:-:S04]  /*13e60*/  LOP3.LUT R49, R49, 0x1c0, RZ, 0xc0, !PT ;  /* 0x000001c031317812 */ /* 0x000fc800078ec0ff */
[----:B------:R-:W-:Y:S02]  /*13e70*/  SHF.R.U32.HI R50, RZ, 0x3, R49 ;  /* 0x00000003ff327819 */ /* 0x000fe40000011631 */
[-C--:B-1----:R-:W-:Y:S02]  /*13e80*/  ISETP.GE.AND P0, PT, R16, R48.reuse, PT ;  /* 0x000000301000720c */ /* 0x082fe40003f06270 */
[----:B------:R-:W-:-:S11]  /*13e90*/  ISETP.GE.AND P1, PT, R213, R48, PT ;  /* 0x00000030d500720c */ /* 0x000fd60003f26270 */
[----:B0-----:R-:W-:Y:S05]  /*13ea0*/  @P0 BRA `(.L_x_2891) ;  /* 0x0000000400a80947 */ /* 0x001fea0003800000 */
[----:B------:R-:W-:Y:S02]  /*13eb0*/  LEA.HI R40, R48, R0, RZ, 0x1d ;  /* 0x0000000030287211 */ /* 0x000fe400078fe8ff */
        /* <DEDUP_REMOVED lines=11> */
[----:B--2---:R-:W-:Y:S02]  /*13f70*/  SHF.R.U64 R54, R30, 0x10, R31 ;  /* 0x000000101e367819 */ /* 0x004fe4000000121f */
        /* <DEDUP_REMOVED lines=93> */
.L_x_2891:
[----:B------:R-:W-:Y:S05]  /*14550*/  BSYNC B2 ;  /* 0x0000000000027941 */ /* 0x000fea0003800000 */
.L_x_2890:
[----:B------:R-:W-:Y:S05]  /*14560*/  @P1 BRA `(.L_x_2889) ;  /* 0x0000000400b81947 */ /* 0x000fea0003800000 */
[----:B------:R-:W-:Y:S02]  /*14570*/  LEA.HI R48, R48, R85, RZ, 0x1d ;  /* 0x0000005530307211 */ /* 0x000fe400078fe8ff */
[----:B0-----:R-:W-:Y:S02]  /*14580*/  LEA.HI R28, R20, R213, RZ, 0x6 ;  /* 0x000000d5141c7211 */ /* 0x001fe400078f30ff */
[----:B------:R-:W-:Y:S02]  /*14590*/  SHF.R.S32.HI R29, RZ, 0x1f, R48 ;  /* 0x0000001fff1d7819 */ /* 0x000fe40000011430 */
[----:B------:R-:W-:Y:S01]  /*145a0*/  LOP3.LUT R31, R49, 0x38, R21, 0xf8, !PT ;  /* 0x00000038311f7812 */ /* 0x000fe200078ef815 */
[----:B------:R-:W-:Y:S01]  /*145b0*/  IMAD.SHL.U32 R28, R28, 0x80, RZ ;  /* 0x000000801c1c7824 */ /* 0x000fe200078e00ff */
[----:B------:R-:W-:Y:S01]  /*145c0*/  LEA.HI R29, R29, R48, RZ, 0x3 ;  /* 0x000000301d1d7211 */ /* 0x000fe200078f18ff */
[----:B------:R-:W-:Y:S01]  /*145d0*/  IMAD.SHL.U32 R48, R48, 0x8, RZ ;  /* 0x0000000830307824 */ /* 0x000fe200078e00ff */
[----:B-----5:R-:W-:-:S02]  /*145e0*/  R2UR UR4, R62 ;  /* 0x000000003e0472ca */ /* 0x020fc400000e0000 */
[----:B------:R-:W-:Y:S01]  /*145f0*/  LOP3.LUT R31, R31, R50, RZ, 0x3c, !PT ;  /* 0x000000321f1f7212 */ /* 0x000fe200078e3cff */
[----:B------:R-:W-:Y:S01]  /*14600*/  IMAD.SHL.U32 R29, R29, 0x400, RZ ;  /* 0x000004001d1d7824 */ /* 0x000fe200078e00ff */
[----:B------:R-:W-:Y:S02]  /*14610*/  LOP3.LUT R28, R28, 0xffffe000, RZ, 0xc0, !PT ;  /* 0xffffe0001c1c7812 */ /* 0x000fe400078ec0ff */
[----:B------:R-:W-:Y:S02]  /*14620*/  LOP3.LUT R49, R49, 0x38, R48, 0xf8, !PT ;  /* 0x0000003831317812 */ /* 0x000fe400078ef830 */
[----:B------:R-:W-:Y:S02]  /*14630*/  IADD3 R31, R31, R28, R60 ;  /* 0x0000001c1f1f7210 */ /* 0x000fe40007ffe03c */
[----:B------:R-:W-:Y:S02]  /*14640*/  LOP3.LUT R49, R49, R50, RZ, 0x3c, !PT ;  /* 0x0000003231317212 */ /* 0x000fe400078e3cff */
[----:B------:R-:W-:-:S02]  /*14650*/  LOP3.LUT R28, R29, 0x7fffe000, RZ, 0xc0, !PT ;  /* 0x7fffe0001d1c7812 */ /* 0x000fc400078ec0ff */
[----:B------:R-:W-:Y:S02]  /*14660*/  LEA R48, R31, UR4, 0x1 ;  /* 0x000000041f307c11 */ /* 0x000fe4000f8e08ff */
[----:B------:R-:W-:Y:S02]  /*14670*/  IADD3 R49, R49, R28, R60 ;  /* 0x0000001c31317210 */ /* 0x000fe40007ffe03c */
[----:B------:R-:W-:Y:S01]  /*14680*/  SHF.R.U64 R42, R24, 0x10, R25 ;  /* 0x00000010182a7819 */ /* 0x000fe20000001219 */
[----:B------:R-:W0:Y:S01]  /*14690*/  LDS.128 R28, [R48] ;  /* 0x00000000301c7984 */ /* 0x000e220000000c00 */
[----:B------:R-:W-:Y:S01]  /*146a0*/  SHF.R.U64 R40, R26, 0x10, R27 ;  /* 0x000000101a287819 */ /* 0x000fe2000000121b */
[----:B------:R-:W-:Y:S01]  /*146b0*/  IMAD R49, R49, 0x2, R22 ;  /* 0x0000000231317824 */ /* 0x000fe200078e0216 */
[----:B------:R-:W-:Y:S02]  /*146c0*/  SHF.R.U32.HI R25, RZ, 0x10, R25 ;  /* 0x00000010ff197819 */ /* 0x000fe40000011619 */
[----:B------:R-:W-:-:S02]  /*146d0*/  SHF.R.U64 R26, R32, 0x10, R33 ;  /* 0x00000010201a7819 */ /* 0x000fc40000001221 */
[----:B------:R-:W1:Y:S01]  /*146e0*/  LDS.128 R36, [R49+0x14400] ;  /* 0x0144000031247984 */ /* 0x000e620000000c00 */
[----:B------:R-:W-:Y:S02]  /*146f0*/  SHF.R.U64 R24, R34, 0x10, R35 ;  /* 0x0000001022187819 */ /* 0x000fe40000001223 */
        /* <DEDUP_REMOVED lines=9> */
[----:B------:R-:W-:Y:S02]  /*14790*/  SHF.R.U32.HI R35, RZ, 0x10, R35 ;  /* 0x00000010ff237819 */ /* 0x000fe40000011623 */
[----:B------:R-:W-:Y:S02]  /*147a0*/  PRMT R98, R98, 0x5410, R33 ;  /* 0x0000541062627816 */ /* 0x000fe40000000021 */
[----:B--2---:R-:W-:Y:S02]  /*147b0*/  LOP3.LUT R44, R97, 0xffff0000, RZ, 0xc0, !PT ;  /* 0xffff0000612c7812 */ /* 0x004fe400078ec0ff */
[----:B------:R-:W-:Y:S02]  /*147c0*/  PRMT R100, R100, 0x5410, R35 ;  /* 0x0000541064647816 */ /* 0x000fe40000000023 */
[----:B------:R-:W-:-:S02]  /*147d0*/  PRMT R103, R103, 0x5410, R40 ;  /* 0x0000541067677816 */ /* 0x000fc40000000028 */
        /* <DEDUP_REMOVED lines=15> */
[C---:B------:R-:W-:Y:S01]  /*148d0*/  IMAD.U32 R35, R38.reuse, 0x10000, RZ ;  /* 0x0001000026237824 */ /* 0x040fe200078e00ff */
[----:B------:R-:W-:Y:S01]  /*148e0*/  LOP3.LUT R37, R38, 0xffff0000, RZ, 0xc0, !PT ;  /* 0xffff000026257812 */ /* 0x000fe200078ec0ff */
[C---:B------:R-:W-:Y:S01]  /*148f0*/  IMAD.U32 R40, R39.reuse, 0x10000, RZ ;  /* 0x0001000027287824 */ /* 0x040fe200078e00ff */
[----:B------:R-:W-:Y:S01]  /*14900*/  LOP3.LUT R38, R39, 0xffff0000, RZ, 0xc0, !PT ;  /* 0xffff000027267812 */ /* 0x000fe200078ec0ff */
[----:B------:R-:W-:-:S02]  /*14910*/  IMAD.U32 R39, R98, 0x10000, RZ ;  /* 0x0001000062277824 */ /* 0x000fc400078e00ff */
[C---:B------:R-:W-:Y:S01]  /*14920*/  FMUL.FTZ R46, R33.reuse, R44 ;  /* 0x0000002c212e7220 */ /* 0x040fe20000410000 */
[----:B------:R-:W-:Y:S01]  /*14930*/  FFMA.FTZ R43, R24, R43, R31 ;  /* 0x0000002b182b7223 */ /* 0x000fe2000001001f */
[----:B------:R-:W-:Y:S02]  /*14940*/  IMAD.U32 R31, R102, 0x10000, RZ ;  /* 0x00010000661f7824 */ /* 0x000fe400078e00ff */
[----:B------:R-:W-:Y:S01]  /*14950*/  FFMA.FTZ R45, R24, R41, -R45 ;  /* 0x00000029182d7223 */ /* 0x000fe2000001082d */
[-C--:B------:R-:W-:Y:S01]  /*14960*/  FMUL.FTZ R24, R33, R42.reuse ;  /* 0x0000002a21187220 */ /* 0x080fe20000410000 */
[C---:B------:R-:W-:Y:S01]  /*14970*/  FFMA.FTZ R46, R25.reuse, R42, -R46 ;  /* 0x0000002a192e7223 */ /* 0x040fe2000001082e */
[C---:B------:R-:W-:Y:S01]  /*14980*/  FMUL.FTZ R33, R34.reuse, R39 ;  /* 0x0000002722217220 */ /* 0x040fe20000410000 */
[-C--:B------:R-:W-:Y:S01]  /*14990*/  FMUL.FTZ R42, R34, R31.reuse ;  /* 0x0000001f222a7220 */ /* 0x080fe20000410000 */
[----:B------:R-:W-:Y:S02]  /*149a0*/  IMAD.U32 R41, R100, 0x10000, RZ ;  /* 0x0001000064297824 */ /* 0x000fe400078e00ff */
[----:B------:R-:W-:Y:S01]  /*149b0*/  FFMA.FTZ R44, R25, R44, R24 ;  /* 0x0000002c192c7223 */ /* 0x000fe20000010018 */
[----:B------:R-:W-:Y:S01]  /*149c0*/  FFMA.FTZ R34, R26, R31, -R33 ;  /* 0x0000001f1a227223 */ /* 0x000fe20000010821 */
[----:B------:R-:W-:-:S02]  /*149d0*/  IMAD.U32 R31, R104, 0x10000, RZ ;  /* 0x00010000681f7824 */ /* 0x000fc400078e00ff */
[----:B------:R-:W-:Y:S01]  /*149e0*/  FFMA.FTZ R42, R26, R39, R42 ;  /* 0x000000271a2a7223 */ /* 0x000fe2000001002a */
[----:B------:R-:W-:Y:S01]  /*149f0*/  FMUL.FTZ R39, R40, R41 ;  /* 0x0000002928277220 */ /* 0x000fe20000410000 */
[----:B------:R-:W-:Y:S01]  /*14a00*/  LOP3.LUT R33, R98, 0xffff0000, RZ, 0xc0, !PT ;  /* 0xffff000062217812 */ /* 0x000fe200078ec0ff */
[-C--:B------:R-:W-:Y:S01]  /*14a10*/  FMUL.FTZ R47, R40, R31.reuse ;  /* 0x0000001f282f7220 */ /* 0x080fe20000410000 */
[----:B------:R-:W-:Y:S01]  /*14a20*/  LOP3.LUT R25, R102, 0xffff0000, RZ, 0xc0, !PT ;  /* 0xffff000066197812 */ /* 0x000fe200078ec0ff */
[----:B------:R-:W-:Y:S01]  /*14a30*/  FFMA.FTZ R40, R32, R31, -R39 ;  /* 0x0000001f20287223 */ /* 0x000fe20000010827 */
[----:B------:R-:W-:Y:S02]  /*14a40*/  IMAD.U32 R26, R99, 0x10000, RZ ;  /* 0x00010000631a7824 */ /* 0x000fe400078e00ff */
[C---:B------:R-:W-:Y:S01]  /*14a50*/  FMUL.FTZ R31, R36.reuse, R33 ;  /* 0x00000021241f7220 */ /* 0x040fe20000410000 */
[----:B------:R-:W-:Y:S02]  /*14a60*/  IMAD.U32 R24, R103, 0x10000, RZ ;  /* 0x0001000067187824 */ /* 0x000fe400078e00ff */
[----:B------:R-:W-:Y:S01]  /*14a70*/  FMUL.FTZ R36, R36, R25 ;  /* 0x0000001924247220 */ /* 0x000fe20000410000 */
        /* <DEDUP_REMOVED lines=29> */
.L_x_2889:
[----:B------:R-:W-:Y:S05]  /*14c50*/  BSYNC B1 ;  /* 0x0000000000017941 */ /* 0x000fea0003800000 */
.L_x_2888:
[----:B------:R-:W-:-:S13]  /*14c60*/  ISETP.GE.AND P0, PT, R3, R86, PT ;  /* 0x000000560300720c */ /* 0x000fda0003f06270 */
[----:B------:R-:W-:Y:S05]  /*14c70*/  @P0 BRA `(.L_x_2859) ;  /* 0x0000000c009c0947 */ /* 0x000fea0003800000 */
[----:B--2---:R2:W5:Y:S01]  /*14c80*/  LDL R45, [R1+0x84] ;  /* 0x00008400012d7983 */ /* 0x0045620000100800 */
[----:B------:R-:W4:Y:S01]  /*14c90*/  LDC R40, c[0x0][0x3f4] ;  /* 0x0000fd00ff287b82 */ /* 0x000f220000000800 */
[----:B---3--:R-:W-:Y:S01]  /*14ca0*/  SHF.R.S32.HI R26, RZ, 0x1f, R3 ;  /* 0x0000001fff1a7819 */ /* 0x008fe20000011403 */
[----:B------:R-:W-:Y:S01]  /*14cb0*/  IMAD.SHL.U32 R24, R3, 0x40, RZ ;  /* 0x0000004003187824 */ /* 0x000fe200078e00ff */
[----:B------:R-:W-:Y:S02]  /*14cc0*/  BSSY B1, `(.L_x_2892) ;  /* 0x0000073000017945 */ /* 0x000fe40003800000 */
[----:B------:R-:W-:Y:S02]  /*14cd0*/  LEA.HI R26, R26, R3, RZ, 0x3 ;  /* 0x000000031a1a7211 */ /* 0x000fe400078f18ff */
[----:B------:R-:W-:-:S03]  /*14ce0*/  LOP3.LUT R41, R24, 0x1c0, RZ, 0xc0, !PT ;  /* 0x000001c018297812 */ /* 0x000fc600078ec0ff */
[----:B------:R-:W-:Y:S01]  /*14cf0*/  IMAD.SHL.U32 R26, R26, 0x40, RZ ;  /* 0x000000401a1a7824 */ /* 0x000fe200078e00ff */
[----:B------:R-:W-:-:S04]  /*14d00*/  SHF.R.U32.HI R43, RZ, 0x3, R41 ;  /* 0x00000003ff2b7819 */ /* 0x000fc80000011629 */
[----:B------:R-:W-:Y:S02]  /*14d10*/  LOP3.LUT R42, R26, 0xfffffe00, RZ, 0xc0, !PT ;  /* 0xfffffe001a2a7812 */ /* 0x000fe400078ec0ff */
[-C--:B----4-:R-:W-:Y:S02]  /*14d20*/  ISETP.GE.AND P0, PT, R16, R40.reuse, PT ;  /* 0x000000281000720c */ /* 0x090fe40003f06270 */
[----:B------:R-:W-:-:S11]  /*14d30*/  ISETP.GE.AND P1, PT, R213, R40, PT ;  /* 0x00000028d500720c */ /* 0x000fd60003f26270 */
[----:B--2---:R-:W-:Y:S05]  /*14d40*/  @P0 BRA `(.L_x_2893) ;  /* 0x0000000400a80947 */ /* 0x004fea0003800000 */
        /* <DEDUP_REMOVED lines=12> */
[----:B------:R-:W-:Y:S01]  /*14e10*/  SHF.R.U64 R4, R4, 0x10, R5 ;  /* 0x0000001004047819 */ /* 0x000fe20000001205 */
[----:B------:R-:W2:Y:S01]  /*14e20*/  LDS.128 R24, [R44] ;  /* 0x000000002c187984 */ /* 0x000ea20000000c00 */
[----:B------:R-:W-:-:S02]  /*14e30*/  IADD3 R3, R0, R3, R42 ;  /* 0x0000000300037210 */ /* 0x000fc40007ffe02a */
[--C-:B------:R-:W-:Y:S02]  /*14e40*/  SHF.R.U64 R32, R12, 0x10, R13.reuse ;  /* 0x000000100c207819 */ /* 0x100fe4000000120d */
[----:B------:R-:W-:Y:S01]  /*14e50*/  SHF.R.U32.HI R13, RZ, 0x10, R13 ;  /* 0x00000010ff0d7819 */ /* 0x000fe2000001160d */
[----:B------:R-:W-:Y:S01]  /*14e60*/  IMAD R3, R3, 0x2, R22 ;  /* 0x0000000203037824 */ /* 0x000fe200078e0216 */
[----:B------:R-:W-:Y:S02]  /*14e70*/  SHF.R.U64 R0, R6, 0x10, R7 ;  /* 0x0000001006007819 */ /* 0x000fe40000001207 */
[----:B------:R-:W-:Y:S02]  /*14e80*/  PRMT R105, R105, 0x5410, R4 ;  /* 0x0000541069697816 */ /* 0x000fe40000000004 */
[----:B0-----:R-:W0:Y:S01]  /*14e90*/  LDS.128 R28, [R3+0x14400] ;  /* 0x01440000031c7984 */ /* 0x001e220000000c00 */
[----:B------:R-:W-:Y:S02]  /*14ea0*/  SHF.R.U32.HI R5, RZ, 0x10, R5 ;  /* 0x00000010ff057819 */ /* 0x000fe40000011605 */
[----:B------:R-:W-:Y:S01]  /*14eb0*/  SHF.R.U32.HI R7, RZ, 0x10, R7 ;  /* 0x00000010ff077819 */ /* 0x000fe20000011607 */
[----:B------:R-:W-:Y:S01]  /*14ec0*/  IMAD.U32 R33, R105, 0x10000, RZ ;  /* 0x0001000069217824 */ /* 0x000fe200078e00ff */
[----:B------:R-:W-:-:S02]  /*14ed0*/  PRMT R109, R109, 0x5410, R32 ;  /* 0x000054106d6d7816 */ /* 0x000fc40000000020 */
[--C-:B------:R-:W-:Y:S02]  /*14ee0*/  SHF.R.U64 R12, R14, 0x10, R15.reuse ;  /* 0x000000100e0c7819 */ /* 0x100fe4000000120f */
[----:B------:R-:W-:Y:S01]  /*14ef0*/  SHF.R.U32.HI R15, RZ, 0x10, R15 ;  /* 0x00000010ff0f7819 */ /* 0x000fe2000001160f */
[----:B------:R-:W-:Y:S01]  /*14f00*/  IMAD.U32 R32, R109, 0x10000, RZ ;  /* 0x000100006d207824 */ /* 0x000fe200078e00ff */
[----:B------:R-:W-:Y:S02]  /*14f10*/  PRMT R110, R110, 0x5410, R13 ;  /* 0x000054106e6e7816 */ /* 0x000fe4000000000d */
[----:B------:R-:W-:Y:S02]  /*14f20*/  PRMT R106, R106, 0x5410, R5 ;  /* 0x000054106a6a7816 */ /* 0x000fe40000000005 */
[----:B------:R-:W-:Y:S02]  /*14f30*/  PRMT R107, R107, 0x5410, R0 ;  /* 0x000054106b6b7816 */ /* 0x000fe40000000000 */
[----:B------:R-:W-:Y:S01]  /*14f40*/  PRMT R108, R108, 0x5410, R7 ;  /* 0x000054106c6c7816 */ /* 0x000fe20000000007 */
[----:B------:R-:W-:Y:S01]  /*14f50*/  IMAD.U32 R34, R106, 0x10000, RZ ;  /* 0x000100006a227824 */ /* 0x000fe200078e00ff */
[----:B------:R-:W-:-:S02]  /*14f60*/  PRMT R111, R111, 0x5410, R12 ;  /* 0x000054106f6f7816 */ /* 0x000fc4000000000c */
[----:B------:R-:W-:Y:S02]  /*14f70*/  PRMT R112, R112, 0x5410, R15 ;  /* 0x0000541070707816 */ /* 0x000fe4000000000f */
[----:B------:R-:W-:Y:S02]  /*14f80*/  LOP3.LUT R105, R105, 0xffff0000, RZ, 0xc0, !PT ;  /* 0xffff000069697812 */ /* 0x000fe400078ec0ff */
[----:B------:R-:W-:Y:S01]  /*14f90*/  LOP3.LUT R109, R109, 0xffff0000, RZ, 0xc0, !PT ;  /* 0xffff00006d6d7812 */ /* 0x000fe200078ec0ff */
[C---:B--2---:R-:W-:Y:S01]  /*14fa0*/  IMAD.U32 R0, R24.reuse, 0x10000, RZ ;  /* 0x0001000018007824 */ /* 0x044fe200078e00ff */
[----:B------:R-:W-:Y:S01]  /*14fb0*/  LOP3.LUT R4, R24, 0xffff0000, RZ, 0xc0, !PT ;  /* 0xffff000018047812 */ /* 0x000fe200078ec0ff */
        /* <DEDUP_REMOVED lines=12> */
[----:B------:R-:W-:-:S02]  /*15080*/  IMAD.U32 R29, R31, 0x10000, RZ ;  /* 0x000100001f1d7824 */ /* 0x000fc400078e00ff */
[-C--:B------:R-:W-:Y:S01]  /*15090*/  FMUL.FTZ R35, R13, R33.reuse ;  /* 0x000000210d237220 */ /* 0x080fe20000410000 */
[----:B------:R-:W-:Y:S01]  /*150a0*/  LOP3.LUT R30, R31, 0xffff0000, RZ, 0xc0, !PT ;  /* 0xffff00001f1e7812 */ /* 0x000fe200078ec0ff */
[----:B------:R-:W-:Y:S01]  /*150b0*/  FMUL.FTZ R31, R13, R32 ;  /* 0x000000200d1f7220 */ /* 0x000fe20000410000 */
[----:B------:R-:W-:Y:S01]  /*150c0*/  FMUL.FTZ R36, R15, R34 ;  /* 0x000000220f247220 */ /* 0x000fe20000410000 */
[----:B------:R-:W-:Y:S01]  /*150d0*/  FFMA.FTZ R35, R0, R32, -R35 ;  /* 0x0000002000237223 */ /* 0x000fe20000010823 */
[----:B------:R-:W-:Y:S02]  /*150e0*/  IMAD.U32 R32, R110, 0x10000, RZ ;  /* 0x000100006e207824 */ /* 0x000fe400078e00ff */
[----:B------:R-:W-:Y:S01]  /*150f0*/  FFMA.FTZ R31, R0, R33, R31 ;  /* 0x00000021001f7223 */ /* 0x000fe2000001001f */
[----:B------:R-:W-:Y:S02]  /*15100*/  IMAD.U32 R13, R108, 0x10000, RZ ;  /* 0x000100006c0d7824 */ /* 0x000fe400078e00ff */
[----:B------:R-:W-:-:S02]  /*15110*/  IMAD.U32 R0, R112, 0x10000, RZ ;  /* 0x0001000070007824 */ /* 0x000fc400078e00ff */
[-C--:B------:R-:W-:Y:S01]  /*15120*/  FMUL.FTZ R38, R15, R32.reuse ;  /* 0x000000200f267220 */ /* 0x080fe20000410000 */
[----:B------:R-:W-:Y:S01]  /*15130*/  FFMA.FTZ R36, R5, R32, -R36 ;  /* 0x0000002005247223 */ /* 0x000fe20000010824 */
[CC--:B------:R-:W-:Y:S01]  /*15140*/  FMUL.FTZ R15, R29.reuse, R13.reuse ;  /* 0x0000000d1d0f7220 */ /* 0x0c0fe20000410000 */
[----:B------:R-:W-:Y:S01]  /*15150*/  FMUL.FTZ R32, R29, R0 ;  /* 0x000000001d207220 */ /* 0x000fe20000410000 */
[----:B------:R-:W-:Y:S01]  /*15160*/  FFMA.FTZ R38, R5, R34, R38 ;  /* 0x0000002205267223 */ /* 0x000fe20000010026 */
[----:B------:R-:W-:Y:S01]  /*15170*/  LOP3.LUT R5, R110, 0xffff0000, RZ, 0xc0, !PT ;  /* 0xffff00006e057812 */ /* 0x000fe200078ec0ff */
[C---:B------:R-:W-:Y:S01]  /*15180*/  FFMA.FTZ R34, R12.reuse, R0, -R15 ;  /* 0x000000000c227223 */ /* 0x040fe2000001080f */
[----:B------:R-:W-:Y:S01]  /*15190*/  FFMA.FTZ R37, R12, R13, R32 ;  /* 0x0000000d0c257223 */ /* 0x000fe20000010020 */
[----:B------:R-:W-:Y:S02]  /*151a0*/  IMAD.U32 R12, R107, 0x10000, RZ ;  /* 0x000100006b0c7824 */ /* 0x000fe400078e00ff */
[----:B------:R-:W-:Y:S01]  /*151b0*/  FMUL.FTZ R15, R14, R105 ;  /* 0x000000690e0f7220 */ /* 0x000fe20000410000 */
[----:B------:R-:W-:Y:S01]  /*151c0*/  LOP3.LUT R13, R106, 0xffff0000, RZ, 0xc0, !PT ;  /* 0xffff00006a0d7812 */ /* 0x000fe200078ec0ff */
[----:B------:R-:W-:Y:S01]  /*151d0*/  FMUL.FTZ R29, R14, R109 ;  /* 0x0000006d0e1d7220 */ /* 0x000fe20000410000 */
[----:B------:R-:W-:-:S02]  /*151e0*/  IMAD.U32 R0, R111, 0x10000, RZ ;  /* 0x000100006f007824 */ /* 0x000fc400078e00ff */
[C---:B------:R-:W-:Y:S01]  /*151f0*/  FMUL.FTZ R33, R25.reuse, R12 ;  /* 0x0000000c19217220 */ /* 0x040fe20000410000 */
[----:B------:R-:W-:Y:S01]  /*15200*/  FFMA.FTZ R14, R4, R109, -R15 ;  /* 0x0000006d040e7223 */ /* 0x000fe2000001080f */
[C---:B------:R-:W-:Y:S01]  /*15210*/  FMUL.FTZ R32, R28.reuse, R5 ;  /* 0x000000051c207220 */ /* 0x040fe20000410000 */
[----:B------:R-:W-:Y:S01]  /*15220*/  FMUL.FTZ R15, R28, R13 ;  /* 0x0000000d1c0f7220 */ /* 0x000fe20000410000 */
[----:B------:R-:W-:Y:S01]  /*15230*/  FFMA.FTZ R28, R4, R105, R29 ;  /* 0x00000069041c7223 */ /* 0x000fe2000001001d */
[-C--:B------:R-:W-:Y:S01]  /*15240*/  FMUL.FTZ R25, R25, R0.reuse ;  /* 0x0000000019197220 */ /* 0x080fe20000410000 */
[----:B------:R-:W-:Y:S01]  /*15250*/  FFMA.FTZ R33, R6, R0, -R33 ;  /* 0x0000000006217223 */ /* 0x000fe20000010821 */
[----:B------:R-:W-:Y:S01]  /*15260*/  LOP3.LUT R4, R107, 0xffff0000, RZ, 0xc0, !PT ;  /* 0xffff00006b047812 */ /* 0x000fe200078ec0ff */
[C---:B------:R-:W-:Y:S01]  /*15270*/  FFMA.FTZ R29, R24.reuse, R13, R32 ;  /* 0x0000000d181d7223 */ /* 0x040fe20000010020 */
[----:B------:R-:W-:Y:S01]  /*15280*/  LOP3.LUT R0, R111, 0xffff0000, RZ, 0xc0, !PT ;  /* 0xffff00006f007812 */ /* 0x000fe200078ec0ff */
[----:B------:R-:W-:Y:S01]  /*15290*/  FFMA.FTZ R15, R24, R5, -R15 ;  /* 0x00000005180f7223 */ /* 0x000fe2000001080f */
[----:B------:R-:W-:Y:S01]  /*152a0*/  LOP3.LUT R13, R108, 0xffff0000, RZ, 0xc0, !PT ;  /* 0xffff00006c0d7812 */ /* 0x000fe200078ec0ff */
[----:B------:R-:W-:Y:S01]  /*152b0*/  FFMA.FTZ R25, R6, R12, R25 ;  /* 0x0000000c06197223 */ /* 0x000fe20000010019 */
[----:B------:R-:W-:Y:S01]  /*152c0*/  LOP3.LUT R5, R112, 0xffff0000, RZ, 0xc0, !PT ;  /* 0xffff000070057812 */ /* 0x000fe200078ec0ff */
[C---:B------:R-:W-:Y:S01]  /*152d0*/  FMUL.FTZ R6, R27.reuse, R4 ;  /* 0x000000041b067220 */ /* 0x040fe20000410000 */
[-C--:B------:R-:W-:Y:S01]  /*152e0*/  FMUL.FTZ R27, R27, R0.reuse ;  /* 0x000000001b1b7220 */ /* 0x080fe20000410000 */
[----:B------:R-:W-:Y:S01]  /*152f0*/  FMUL.FTZ R39, R30, R13 ;  /* 0x0000000d1e277220 */ /* 0x000fe20000410000 */
[----:B------:R-:W-:Y:S01]  /*15300*/  F2FP.BF16.F32.PACK_AB R12, R28, R31 ;  /* 0x0000001f1c0c723e */ /* 0x000fe200000010ff */
        /* <DEDUP_REMOVED lines=14> */
.L_x_2893:
[----:B------:R-:W-:Y:S05]  /*153f0*/  BSYNC B1 ;  /* 0x0000000000017941 */ /* 0x000fea0003800000 */
.L_x_2892:
[----:B------:R-:W-:Y:S05]  /*15400*/  @P1 BRA `(.L_x_2859) ;  /* 0x0000000400b81947 */ /* 0x000fea0003800000 */
[----:B------:R-:W-:Y:S02]  /*15410*/  LEA.HI R40, R40, R85, RZ, 0x1d ;  /* 0x0000005528287211 */ /* 0x000fe400078fe8ff */
[----:B------:R-:W-:Y:S02]  /*15420*/  LOP3.LUT R0, R41, 0x38, R21, 0xf8, !PT ;  /* 0x0000003829007812 */ /* 0x000fe400078ef815 */
[----:B--2---:R-:W-:Y:S02]  /*15430*/  SHF.R.S32.HI R3, RZ, 0x1f, R40 ;  /* 0x0000001fff037819 */ /* 0x004fe40000011428 */
[----:B------:R-:W-:Y:S01]  /*15440*/  LOP3.LUT R4, R0, R43, RZ, 0x3c, !PT ;  /* 0x0000002b00047212 */ /* 0x000fe200078e3cff */
[----:B------:R-:W-:Y:S01]  /*15450*/  IMAD.SHL.U32 R0, R40, 0x8, RZ ;  /* 0x0000000828007824 */ /* 0x000fe200078e00ff */
[----:B------:R-:W-:Y:S02]  /*15460*/  LEA.HI R3, R3, R40, RZ, 0x3 ;  /* 0x0000002803037211 */ /* 0x000fe400078f18ff */
        /* <DEDUP_REMOVED lines=10> */
[----:B------:R-:W-:Y:S01]  /*15510*/  SHF.R.U64 R24, R72, 0x10, R73 ;  /* 0x0000001048187819 */ /* 0x000fe20000001249 */
[----:B------:R-:W-:Y:S01]  /*15520*/  IMAD R3, R3, 0x2, R22 ;  /* 0x0000000203037824 */ /* 0x000fe200078e0216 */
[----:B------:R-:W-:Y:S02]  /*15530*/  LEA R26, R4, UR4, 0x1 ;  /* 0x00000004041a7c11 */ /* 0x000fe4000f8e08ff */
[----:B------:R-:W-:Y:S02]  /*15540*/  SHF.R.U64 R21, R8, 0x10, R9 ;  /* 0x0000001008157819 */ /* 0x000fe40000001209 */
[----:B------:R-:W2:Y:S01]  /*15550*/  LDS.128 R12, [R3+0x14400] ;  /* 0x01440000030c7984 */ /* 0x000ea20000000c00 */
[----:B------:R-:W-:Y:S02]  /*15560*/  SHF.R.U32.HI R73, RZ, 0x10, R73 ;  /* 0x00000010ff497819 */ /* 0x000fe40000011649 */
[----:B------:R-:W-:Y:S01]  /*15570*/  SHF.R.U32.HI R9, RZ, 0x10, R9 ;  /* 0x00000010ff097819 */ /* 0x000fe20000011609 */
[----:B------:R-:W3:Y:S01]  /*15580*/  LDS.128 R4, [R26] ;  /* 0x000000001a047984 */ /* 0x000ee20000000c00 */
[----:B------:R-:W-:-:S02]  /*15590*/  SHF.R.U64 R20, R74, 0x10, R75 ;  /* 0x000000104a147819 */ /* 0x000fc4000000124b */
[----:B------:R-:W-:Y:S02]  /*155a0*/  PRMT R94, R94, 0x5410, R73 ;  /* 0x000054105e5e7816 */ /* 0x000fe40000000049 */
[----:B------:R-:W-:Y:S02]  /*155b0*/  PRMT R90, R90, 0x5410, R9 ;  /* 0x000054105a5a7816 */ /* 0x000fe40000000009 */
[----:B------:R-:W-:Y:S01]  /*155c0*/  PRMT R95, R95, 0x5410, R20 ;  /* 0x000054105f5f7816 */ /* 0x000fe20000000014 */
[----:B------:R-:W-:Y:S01]  /*155d0*/  IMAD.U32 R25, R94, 0x10000, RZ ;  /* 0x000100005e197824 */ /* 0x000fe200078e00ff */
[----:B------:R-:W-:Y:S01]  /*155e0*/  SHF.R.U64 R0, R10, 0x10, R11 ;  /* 0x000000100a007819 */ /* 0x000fe2000000120b */
[----:B------:R-:W-:Y:S01]  /*155f0*/  IMAD.U32 R27, R90, 0x10000, RZ ;  /* 0x000100005a1b7824 */ /* 0x000fe200078e00ff */
[----:B------:R-:W-:Y:S02]  /*15600*/  SHF.R.U32.HI R75, RZ, 0x10, R75 ;  /* 0x00000010ff4b7819 */ /* 0x000fe4000001164b */
[----:B------:R-:W-:-:S02]  /*15610*/  SHF.R.U32.HI R11, RZ, 0x10, R11 ;  /* 0x00000010ff0b7819 */ /* 0x000fc4000001160b */
[----:B------:R-:W-:Y:S02]  /*15620*/  LOP3.LUT R90, R90, 0xffff0000, RZ, 0xc0, !PT ;  /* 0xffff00005a5a7812 */ /* 0x000fe400078ec0ff */
[----:B------:R-:W-:Y:S02]  /*15630*/  PRMT R96, R96, 0x5410, R75 ;  /* 0x0000541060607816 */ /* 0x000fe4000000004b */
[----:B------:R-:W-:Y:S02]  /*15640*/  PRMT R92, R92, 0x5410, R11 ;  /* 0x000054105c5c7816 */ /* 0x000fe4000000000b */
[----:B------:R-:W-:Y:S02]  /*15650*/  LOP3.LUT R94, R94, 0xffff0000, RZ, 0xc0, !PT ;  /* 0xffff00005e5e7812 */ /* 0x000fe400078ec0ff */
[----:B------:R-:W-:Y:S01]  /*15660*/  PRMT R91, R91, 0x5410, R0 ;  /* 0x000054105b5b7816 */ /* 0x000fe20000000000 */
[----:B0-----:R-:W-:Y:S01]  /*15670*/  IMAD.U32 R29, R92, 0x10000, RZ ;  /* 0x000100005c1d7824 */ /* 0x001fe200078e00ff */
[----:B------:R-:W-:-:S02]  /*15680*/  PRMT R93, R93, 0x5410, R24 ;  /* 0x000054105d5d7816 */ /* 0x000fc40000000018 */
[----:B------:R-:W-:Y:S02]  /*15690*/  PRMT R88, R88, 0x5410, R21 ;  /* 0x0000541058587816 */ /* 0x000fe40000000015 */
[----:B------:R-:W-:Y:S01]  /*156a0*/  LOP3.LUT R92, R92, 0xffff0000, RZ, 0xc0, !PT ;  /* 0xffff00005c5c7812 */ /* 0x000fe200078ec0ff */
[C---:B--2---:R-:W-:Y:S01]  /*156b0*/  IMAD.U32 R20, R13.reuse, 0x10000, RZ ;  /* 0x000100000d147824 */ /* 0x044fe200078e00ff */
[----:B------:R-:W-:Y:S01]  /*156c0*/  LOP3.LUT R13, R13, 0xffff0000, RZ, 0xc0, !PT ;  /* 0xffff00000d0d7812 */ /* 0x000fe200078ec0ff */
[C---:B------:R-:W-:Y:S01]  /*156d0*/  IMAD.U32 R24, R15.reuse, 0x10000, RZ ;  /* 0x000100000f187824 */ /* 0x040fe200078e00ff */
[----:B------:R-:W-:Y:S01]  /*156e0*/  LOP3.LUT R15, R15, 0xffff0000, RZ, 0xc0, !PT ;  /* 0xffff00000f0f7812 */ /* 0x000fe200078ec0ff */
[C---:B---3--:R-:W-:Y:S02]  /*156f0*/  IMAD.U32 R8, R5.reuse, 0x10000, RZ ;  /* 0x0001000005087824 */ /* 0x048fe400078e00ff */
[C---:B------:R-:W-:Y:S01]  /*15700*/  FMUL.FTZ R31, R20.reuse, R27 ;  /* 0x0000001b141f7220 */ /* 0x040fe20000410000 */
[----:B------:R-:W-:Y:S01]  /*15710*/  FMUL.FTZ R33, R20, R25 ;  /* 0x0000001914217220 */ /* 0x000fe20000410000 */
[----:B------:R-:W-:Y:S01]  /*15720*/  LOP3.LUT R5, R5, 0xffff0000, RZ, 0xc0, !PT ;  /* 0xffff000005057812 */ /* 0x000fe200078ec0ff */
[----:B------:R-:W-:-:S02]  /*15730*/  IMAD.U32 R21, R14, 0x10000, RZ ;  /* 0x000100000e157824 */ /* 0x000fc400078e00ff */
[C---:B------:R-:W-:Y:S01]  /*15740*/  FFMA.FTZ R31, R8.reuse, R25, -R31 ;  /* 0x00000019081f7223 */ /* 0x040fe2000001081f */
[----:B------:R-:W-:Y:S01]  /*15750*/  FFMA.FTZ R33, R8, R27, R33 ;  /* 0x0000001b08217223 */ /* 0x000fe20000010021 */
[C---:B------:R-:W-:Y:S01]  /*15760*/  FMUL.FTZ R8, R13.reuse, R90 ;  /* 0x0000005a0d087220 */ /* 0x040fe20000410000 */
[----:B------:R-:W-:Y:S02]  /*15770*/  IMAD.U32 R25, R96, 0x10000, RZ ;  /* 0x0001000060197824 */ /* 0x000fe400078e00ff */
[-C--:B------:R-:W-:Y:S01]  /*15780*/  FMUL.FTZ R13, R13, R94.reuse ;  /* 0x0000005e0d0d7220 */ /* 0x080fe20000410000 */
[----:B------:R-:W-:Y:S02]  /*15790*/  IMAD.U32 R20, R91, 0x10000, RZ ;  /* 0x000100005b147824 */ /* 0x000fe400078e00ff */
[----:B------:R-:W-:Y:S01]  /*157a0*/  FFMA.FTZ R94, R5, R94, -R8 ;  /* 0x0000005e055e7223 */ /* 0x000fe20000010808 */
[----:B------:R-:W-:Y:S01]  /*157b0*/  LOP3.LUT R14, R14, 0xffff0000, RZ, 0xc0, !PT ;  /* 0xffff00000e0e7812 */ /* 0x000fe200078ec0ff */
[----:B------:R-:W-:Y:S01]  /*157c0*/  IMAD.U32 R8, R95, 0x10000, RZ ;  /* 0x000100005f087824 */ /* 0x000fe200078e00ff */
[----:B------:R-:W-:Y:S01]  /*157d0*/  LOP3.LUT R91, R91, 0xffff0000, RZ, 0xc0, !PT ;  /* 0xffff00005b5b7812 */ /* 0x000fe200078ec0ff */
[----:B------:R-:W-:-:S02]  /*157e0*/  IMAD.U32 R10, R7, 0x10000, RZ ;  /* 0x00010000070a7824 */ /* 0x000fc400078e00ff */
[C---:B------:R-:W-:Y:S01]  /*157f0*/  FMUL.FTZ R35, R24.reuse, R29 ;  /* 0x0000001d18237220 */ /* 0x040fe20000410000 */
[-C--:B------:R-:W-:Y:S01]  /*15800*/  FMUL.FTZ R27, R24, R25.reuse ;  /* 0x00000019181b7220 */ /* 0x080fe20000410000 */
[----:B------:R-:W-:Y:S01]  /*15810*/  LOP3.LUT R95, R95, 0xffff0000, RZ, 0xc0, !PT ;  /* 0xffff00005f5f7812 */ /* 0x000fe200078ec0ff */
[C---:B------:R-:W-:Y:S02]  /*15820*/  IMAD.U32 R9, R6.reuse, 0x10000, RZ ;  /* 0x0001000006097824 */ /* 0x040fe400078e00ff */
[----:B------:R-:W-:Y:S01]  /*15830*/  FFMA.FTZ R90, R5, R90, R13 ;  /* 0x0000005a055a7223 */ /* 0x000fe2000001000d */
[----:B------:R-:W-:Y:S01]  /*15840*/  LOP3.LUT R6, R6, 0xffff0000, RZ, 0xc0, !PT ;  /* 0xffff000006067812 */ /* 0x000fe200078ec0ff */
[C---:B------:R-:W-:Y:S01]  /*15850*/  FFMA.FTZ R35, R10.reuse, R25, -R35 ;  /* 0x000000190a237223 */ /* 0x040fe20000010823 */
[----:B------:R-:W-:Y:S01]  /*15860*/  FFMA.FTZ R27, R10, R29, R27 ;  /* 0x0000001d0a1b7223 */ /* 0x000fe2000001001b */
[----:B------:R-:W-:Y:S01]  /*15870*/  FMUL.FTZ R5, R14, R91 ;  /* 0x0000005b0e057220 */ /* 0x000fe20000410000 */
[C---:B------:R-:W-:Y:S01]  /*15880*/  FMUL.FTZ R10, R21.reuse, R20 ;  /* 0x00000014150a7220 */ /* 0x040fe20000410000 */
[----:B------:R-:W-:Y:S01]  /*15890*/  FMUL.FTZ R24, R21, R8 ;  /* 0x0000000815187220 */ /* 0x000fe20000410000 */
[----:B------:R-:W-:Y:S01]  /*158a0*/  LOP3.LUT R96, R96, 0xffff0000, RZ, 0xc0, !PT ;  /* 0xffff000060607812 */ /* 0x000fe200078ec0ff */
[----:B------:R-:W-:Y:S01]  /*158b0*/  FMUL.FTZ R14, R14, R95 ;  /* 0x0000005f0e0e7220 */ /* 0x000fe20000410000 */
[----:B------:R-:W-:Y:S01]  /*158c0*/  LOP3.LUT R7, R7, 0xffff0000, RZ, 0xc0, !PT ;  /* 0xffff000007077812 */ /* 0x000fe200078ec0ff */
[----:B------:R-:W-:-:S02]  /*158d0*/  IMAD.U32 R11, R12, 0x10000, RZ ;  /* 0x000100000c0b7824 */ /* 0x000fc400078e00ff */
[C---:B------:R-:W-:Y:S01]  /*158e0*/  FFMA.FTZ R10, R9.reuse, R8, -R10 ;  /* 0x00000008090a7223 */ /* 0x040fe2000001080a */
[----:B------:R-:W-:Y:S01]  /*158f0*/  FFMA.FTZ R24, R9, R20, R24 ;  /* 0x0000001409187223 */ /* 0x000fe20000010018 */
[C---:B------:R-:W-:Y:S01]  /*15900*/  FFMA.FTZ R95, R6.reuse, R95, -R5 ;  /* 0x0000005f065f7223 */ /* 0x040fe20000010805 */
[----:B------:R-:W-:Y:S01]  /*15910*/  FFMA.FTZ R91, R6, R91, R14 ;  /* 0x0000005b065b7223 */ /* 0x000fe2000001000e */
[----:B------:R-:W-:Y:S01]  /*15920*/  LOP3.LUT R12, R12, 0xffff0000, RZ, 0xc0, !PT ;  /* 0xffff00000c0c7812 */ /* 0x000fe200078ec0ff */
[C---:B------:R-:W-:Y:S01]  /*15930*/  FMUL.FTZ R8, R15.reuse, R92 ;  /* 0x0000005c0f087220 */ /* 0x040fe20000410000 */
[-C--:B------:R-:W-:Y:S01]  /*15940*/  FMUL.FTZ R14, R15, R96.reuse ;  /* 0x000000600f0e7220 */ /* 0x080fe20000410000 */
[C---:B------:R-:W-:Y:S01]  /*15950*/  SHF.L.U32 R5, R93.reuse, 0x10, RZ ;  /* 0x000000105d057819 */ /* 0x040fe200000006ff */
[C---:B------:R-:W-:Y:S01]  /*15960*/  IMAD.U32 R6, R88.reuse, 0x10000, RZ ;  /* 0x0001000058067824 */ /* 0x040fe200078e00ff */
[----:B------:R-:W-:Y:S01]  /*15970*/  LOP3.LUT R9, R88, 0xffff0000, RZ, 0xc0, !PT ;  /* 0xffff000058097812 */ /* 0x000fe200078ec0ff */
[C---:B------:R-:W-:Y:S01]  /*15980*/  IMAD.U32 R0, R4.reuse, 0x10000, RZ ;  /* 0x0001000004007824 */ /* 0x040fe200078e00ff */
[----:B------:R-:W-:Y:S01]  /*15990*/  LOP3.LUT R93, R93, 0xffff0000, RZ, 0xc0, !PT ;  /* 0xffff00005d5d7812 */ /* 0x000fe200078ec0ff */
[C---:B------:R-:W-:Y:S01]  /*159a0*/  FFMA.FTZ R96, R7.reuse, R96, -R8 ;  /* 0x0000006007607223 */ /* 0x040fe20000010808 */
[----:B------:R-:W-:Y:S01]  /*159b0*/  LOP3.LUT R4, R4, 0xffff0000, RZ, 0xc0, !PT ;  /* 0xffff000004047812 */ /* 0x000fe200078ec0ff */
        /* <DEDUP_REMOVED lines=19> */
.L_x_2859:
[----:B------:R-:W-:Y:S05]  /*15af0*/  BSYNC B0 ;  /* 0x0000000000007941 */ /* 0x000fea0003800000 */
.L_x_2819:
[----:B------:R-:W-:Y:S01]  /*15b00*/  @!PT LDS RZ, [RZ] ;  /* 0x00000000fffff984 */ /* 0x000fe20000000800 */
[----:B------:R-:W-:Y:S01]  /*15b10*/  @!PT LDS RZ, [RZ] ;  /* 0x00000000fffff984 */ /* 0x000fe20000000800 */
[----:B------:R-:W-:Y:S01]  /*15b20*/  @!PT LDS RZ, [RZ] ;  /* 0x00000000fffff984 */ /* 0x000fe20000000800 */
[----:B------:R-:W-:Y:S01]  /*15b30*/  @!PT LDS RZ, [RZ] ;  /* 0x00000000fffff984 */ /* 0x000fe20000000800 */
[----:B------:R0:W-:Y:S06]  /*15b40*/  MEMBAR.ALL.CTA ;  /* 0x0000000000007992 */ /* 0x0001ec0000008000 */
[----:B0-----:R-:W0:Y:S01]  /*15b50*/  FENCE.VIEW.ASYNC.S ;  /* 0x00000000000073c6 */ /* 0x001e220000000000 */
[----:B------:R-:W-:Y:S05]  /*15b60*/  WARPSYNC.ALL ;  /* 0x0000000000007948 */ /* 0x000fea0003800000 */
[----:B0-----:R-:W-:Y:S06]  /*15b70*/  BAR.SYNC.DEFER_BLOCKING 0xd, 0x100 ;  /* 0x0344000000007b1d */ /* 0x001fec0000010000 */
.L_x_2817:
[----:B------:R-:W2:Y:S02]  /*15b80*/  LDL R0, [R1+0x5c] ;  /* 0x00005c0001007983 */ /* 0x000ea40000100800 */
[----:B--2---:R-:W-:-:S13]  /*15b90*/  R2UR UR4, R0 ;  /* 0x00000000000472ca */ /* 0x004fda00000e0000 */
[----:B------:R-:W-:-:S05]  /*15ba0*/  IMAD.U32 R0, RZ, RZ, UR4 ;  /* 0x00000004ff007e24 */ /* 0x000fca000f8e00ff */
[----:B------:R-:W-:-:S13]  /*15bb0*/  ISETP.NE.AND P0, PT, R0, 0x3, PT ;  /* 0x000000030000780c */ /* 0x000fda0003f05270 */
[----:B------:R-:W-:Y:S05]  /*15bc0*/  @!P0 BRA `(.L_x_2894) ;  /* 0x0000000000048947 */ /* 0x000fea0003800000 */
[----:B------:R-:W-:Y:S01]  /*15bd0*/  BPT.TRAP 0x1 ;  /* 0x000000040000795c */ /* 0x000fe20000300000 */
.L_x_2894:
[----:B------:R-:W-:Y:S01]  /*15be0*/  IMAD R0, R219, 0x8, R22 ;  /* 0x00000008db007824 */ /* 0x000fe200078e0216 */
[----:B01--4-:R-:W-:-:S04]  /*15bf0*/  SHF.L.U32 R3, R224, 0x1f, RZ ;  /* 0x0000001fe0037819 */ /* 0x013fc800000006ff */
[----:B------:R0:W1:Y:S01]  /*15c00*/  SYNCS.PHASECHK.TRANS64.TRYWAIT P1, [R0+URZ+0x38830], R3 ;  /* 0x03883003000075a7 */ /* 0x000062000802017f */
[----:B------:R-:W-:Y:S05]  /*15c10*/  @!P0 BRA `(.L_x_2895) ;  /* 0x0000000000048947 */ /* 0x000fea0003800000 */
[----:B------:R-:W-:Y:S01]  /*15c20*/  BPT.TRAP 0x1 ;  /* 0x000000040000795c */ /* 0x000fe20000300000 */
.L_x_2895:
[----:B-1----:R-:W-:Y:S05]  /*15c30*/  @P1 BRA `(.L_x_2896) ;  /* 0x0000000000081947 */ /* 0x002fea0003800000 */
[----:B------:R-:W1:Y:S02]  /*15c40*/  SYNCS.PHASECHK.TRANS64.TRYWAIT P1, [R0+URZ+0x38830], R3 ;  /* 0x03883003000075a7 */ /* 0x000e64000802017f */
[----:B-1----:R-:W-:Y:S05]  /*15c50*/  @!P1 BRA `(.L_x_2897) ;  /* 0x000001c4005c9947 */ /* 0x002fea0003800000 */
.L_x_2896:
[----:B------:R-:W-:Y:S05]  /*15c60*/  WARPSYNC.ALL ;  /* 0x0000000000007948 */ /* 0x000fea0003800000 */
[----:B01----:R-:W-:Y:S01]  /*15c70*/  VIADD R3, R22, 0x24400 ;  /* 0x0002440016037836 */ /* 0x003fe20000000000 */
[----:B------:R-:W-:Y:S01]  /*15c80*/  R2UR UR20, R84 ;  /* 0x00000000541472ca */ /* 0x000fe200000e0000 */
[----:B------:R-:W-:Y:S01]  /*15c90*/  IMAD.MOV.U32 R5, RZ, RZ, 0x40000040 ;  /* 0x40000040ff057424 */ /* 0x000fe200078e00ff */
[----:B-----5:R-:W-:Y:S01]  /*15ca0*/  WARPGROUP.ARRIVE ;  /* 0x00000000000079c5 */ /* 0x020fe20000000000 */
[----:B------:R-:W-:Y:S01]  /*15cb0*/  UMOV UR25, 0x40000040 ;  /* 0x4000004000197882 */ /* 0x000fe20000000000 */
[----:B------:R-:W-:Y:S01]  /*15cc0*/  SHF.R.U32.HI R3, RZ, 0x4, R3 ;  /* 0x00000004ff037819 */ /* 0x000fe20000011603 */
[----:B------:R-:W-:Y:S01]  /*15cd0*/  IMAD.MOV.U32 R7, RZ, RZ, 0x40000040 ;  /* 0x40000040ff077424 */ /* 0x000fe200078e00ff */
[----:B------:R-:W-:Y:S01]  /*15ce0*/  R2UR UR27, R5 ;  /* 0x00000000051b72ca */ /* 0x000fe200000e0000 */
[----:B------:R-:W-:Y:S01]  /*15cf0*/  UMOV UR17, UR25 ;  /* 0x0000001900117c82 */ /* 0x000fe20008000000 */
[----:B------:R-:W-:Y:S01]  /*15d00*/  LOP3.LUT R3, R3, 0x3fff, RZ, 0xc0, !PT ;  /* 0x00003fff03037812 */ /* 0x000fe200078ec0ff */
[----:B------:R-:W-:Y:S01]  /*15d10*/  UMOV UR5, UR17 ;  /* 0x0000001100057c82 */ /* 0x000fe20008000000 */
[----:B------:R-:W-:Y:S01]  /*15d20*/  R2UR UR7, R7 ;  /* 0x00000000070772ca */ /* 0x000fe200000e0000 */
[----:B------:R-:W-:Y:S01]  /*15d30*/  IMAD.MOV.U32 R9, RZ, RZ, 0x40000040 ;  /* 0x40000040ff097424 */ /* 0x000fe200078e00ff */
[----:B------:R-:W-:Y:S01]  /*15d40*/  LOP3.LUT R4, R3, 0x10000, RZ, 0xfc, !PT ;  /* 0x0001000003047812 */ /* 0x000fe200078efcff */
[----:B------:R-:W-:Y:S01]  /*15d50*/  ULOP3.LUT UR20, UR20, 0x10000, URZ, 0xfc, !UPT ;  /* 0x0001000014147892 */ /* 0x000fe2000f8efc3f */
[----:B------:R-:W-:Y:S01]  /*15d60*/  R2UR UR15, R7 ;  /* 0x00000000070f72ca */ /* 0x000fe200000e0000 */
[----:B------:R-:W-:Y:S01]  /*15d70*/  UMOV UR9, UR17 ;  /* 0x0000001100097c82 */ /* 0x000fe20008000000 */
[C---:B------:R-:W-:Y:S01]  /*15d80*/  R2UR UR11, R9.reuse ;  /* 0x00000000090b72ca */ /* 0x040fe200000e0000 */
[----:B------:R0:W-:Y:S01]  /*15d90*/  STL [R1+0x54], R4 ;  /* 0x0000540401007387 */ /* 0x0001e20000100800 */
[----:B------:R-:W-:Y:S01]  /*15da0*/  UMOV UR13, UR17 ;  /* 0x00000011000d7c82 */ /* 0x000fe20008000000 */
[----:B------:R-:W-:Y:S01]  /*15db0*/  R2UR UR19, R9 ;  /* 0x00000000091372ca */ /* 0x000fe200000e0000 */
[----:B------:R-:W-:Y:S01]  /*15dc0*/  UMOV UR24, UR20 ;  /* 0x0000001400187c82 */ /* 0x000fe20008000000 */
[----:B------:R-:W-:Y:S01]  /*15dd0*/  IMAD.MOV.U32 R7, RZ, RZ, 0x40000040 ;  /* 0x40000040ff077424 */ /* 0x000fe200078e00ff */
[----:B------:R-:W-:Y:S01]  /*15de0*/  UMOV UR16, UR24 ;  /* 0x0000001800107c82 */ /* 0x000fe20008000000 */
[----:B---3--:R-:W-:Y:S01]  /*15df0*/  IMAD.U32 R12, RZ, RZ, UR24 ;  /* 0x00000018ff0c7e24 */ /* 0x008fe2000f8e00ff */
[----:B------:R-:W-:Y:S01]  /*15e00*/  UMOV UR4, UR16 ;  /* 0x0000001000047c82 */ /* 0x000fe20008000000 */
[----:B------:R-:W-:Y:S01]  /*15e10*/  UMOV UR8, UR16 ;  /* 0x0000001000087c82 */ /* 0x000fe20008000000 */
[----:B------:R-:W-:Y:S01]  /*15e20*/  UMOV UR12, UR16 ;  /* 0x00000010000c7c82 */ /* 0x000fe20008000000 */
[----:B0-----:R-:W-:Y:S01]  /*15e30*/  IMAD R4, R219, 0xa00, R4 ;  /* 0x00000a00db047824 */ /* 0x001fe200078e0204 */
[----:B------:R-:W-:Y:S01]  /*15e40*/  UIADD3 UR56, UR20, 0x804, URZ ;  /* 0x0000080414387890 */ /* 0x000fe2000fffe03f */
[----:B------:R-:W-:Y:S01]  /*15e50*/  IMAD.U32 R13, RZ, RZ, UR25 ;  /* 0x00000019ff0d7e24 */ /* 0x000fe2000f8e00ff */
[----:B------:R-:W-:Y:S01]  /*15e60*/  UMOV UR57, 0x40000040 ;  /* 0x4000004000397882 */ /* 0x000fe20000000000 */
[C---:B------:R-:W-:Y:S01]  /*15e70*/  VIADD R6, R4.reuse, 0x80 ;  /* 0x0000008004067836 */ /* 0x040fe20000000000 */
[C---:B------:R-:W-:Y:S01]  /*15e80*/  R2UR UR26, R4.reuse ;  /* 0x00000000041a72ca */ /* 0x040fe200000e0000 */
[----:B------:R-:W-:Y:S01]  /*15e90*/  VIADD R8, R4, 0x100 ;  /* 0x0000010004087836 */ /* 0x000fe20000000000 */
[----:B------:R0:W-:Y:S01]  /*15ea0*/  STL.64 [R1+0x48], R12 ;  /* 0x0000480c01007387 */ /* 0x0001e20000100a00 */
[----:B------:R-:W-:Y:S01]  /*15eb0*/  IMAD.MOV.U32 R9, RZ, RZ, 0x40000040 ;  /* 0x40000040ff097424 */ /* 0x000fe200078e00ff */
[----:B------:R-:W-:Y:S01]  /*15ec0*/  R2UR UR6, R6 ;  /* 0x00000000060672ca */ /* 0x000fe200000e0000 */
[----:B------:R-:W-:Y:S01]  /*15ed0*/  VIADD R6, R4, 0x180 ;  /* 0x0000018004067836 */ /* 0x000fe20000000000 */
[----:B------:R-:W-:Y:S01]  /*15ee0*/  R2UR UR10, R8 ;  /* 0x00000000080a72ca */ /* 0x000fe200000e0000 */
[C---:B------:R-:W-:Y:S01]  /*15ef0*/  VIADD R8, R4.reuse, 0x200 ;  /* 0x0000020004087836 */ /* 0x040fe20000000000 */
[----:B------:R-:W-:Y:S01]  /*15f00*/  UIADD3 UR52, UR20, 0x806, URZ ;  /* 0x0000080614347890 */ /* 0x000fe2000fffe03f */
[----:B------:R-:W-:Y:S01]  /*15f10*/  VIADD R10, R4, 0x102 ;  /* 0x00000102040a7836 */ /* 0x000fe20000000000 */
[----:B------:R-:W-:Y:S01]  /*15f20*/  R2UR UR14, R6 ;  /* 0x00000000060e72ca */ /* 0x000fe200000e0000 */
[----:B------:R-:W-:Y:S01]  /*15f30*/  VIADD R6, R4, 0x2 ;  /* 0x0000000204067836 */ /* 0x000fe20000000000 */
[----:B------:R-:W-:Y:S01]  /*15f40*/  R2UR UR18, R8 ;  /* 0x00000000081272ca */ /* 0x000fe200000e0000 */
[----:B------:R-:W-:Y:S01]  /*15f50*/  HGMMA.64x16x16.F32.BF16 R56, gdesc[UR24], RZ, !UPT, gsb0 ;  /* 0x00200000183879f0 */ /* 0x000fe2000c0018ff */
[----:B------:R-:W-:Y:S01]  /*15f60*/  R2UR UR27, R7 ;  /* 0x00000000071b72ca */ /* 0x000fe200000e0000 */
[----:B------:R-:W-:Y:S01]  /*15f70*/  UMOV UR25, 0x40000040 ;  /* 0x4000004000197882 */ /* 0x000fe20000000000 */
[----:B------:R-:W-:Y:S01]  /*15f80*/  R2UR UR26, R6 ;  /* 0x00000000061a72ca */ /* 0x000fe200000e0000 */
[C---:B------:R-:W-:Y:S01]  /*15f90*/  VIADD R8, R4.reuse, 0x82 ;  /* 0x0000008204087836 */ /* 0x040fe20000000000 */
[----:B------:R-:W-:Y:S01]  /*15fa0*/  UMOV UR53, 0x40000040 ;  /* 0x4000004000357882 */ /* 0x000fe20000000000 */
[----:B------:R-:W-:Y:S01]  /*15fb0*/  IMAD.MOV.U32 R11, RZ, RZ, 0x40000040 ;  /* 0x40000040ff0b7424 */ /* 0x000fe200078e00ff */
[----:B------:R-:W-:Y:S01]  /*15fc0*/  UIADD3 UR48, UR20, 0xc00, URZ ;  /* 0x00000c0014307890 */ /* 0x000fe2000fffe03f */
[----:B------:R-:W-:Y:S01]  /*15fd0*/  VIADD R6, R4, 0x182 ;  /* 0x0000018204067836 */ /* 0x000fe20000000000 */
[----:B------:R-:W-:Y:S01]  /*15fe0*/  UMOV UR49, 0x40000040 ;  /* 0x4000004000317882 */ /* 0x000fe20000000000 */
[----:B------:R-:W-:Y:S01]  /*15ff0*/  IMAD.MOV.U32 R7, RZ, RZ, 0x40000040 ;  /* 0x40000040ff077424 */ /* 0x000fe200078e00ff */
[----:B------:R-:W-:Y:S01]  /*16000*/  UIADD3 UR44, UR20, 0xc02, URZ ;  /* 0x00000c02142c7890 */ /* 0x000fe2000fffe03f */
[----:B0-----:R-:W-:Y:S01]  /*16010*/  IMAD.U32 R13, RZ, RZ, UR25 ;  /* 0x00000019ff0d7e24 */ /* 0x001fe2000f8e00ff */
[----:B------:R-:W-:Y:S01]  /*16020*/  UMOV UR45, 0x40000040 ;  /* 0x40000040002d7882 */ /* 0x000fe20000000000 */
[----:B------:R-:W-:Y:S01]  /*16030*/  UIADD3 UR40, UR20, 0xc04, URZ ;  /* 0x00000c0414287890 */ /* 0x000fe2000fffe03f */
[----:B------:R-:W-:Y:S01]  /*16040*/  IMAD.MOV.U32 R5, RZ, RZ, 0x40000040 ;  /* 0x40000040ff057424 */ /* 0x000fe200078e00ff */
        /* <DEDUP_REMOVED lines=704> */
.L_x_2898:
[----:B------:R-:W2:Y:S01]  /*18c50*/  LDL R8, [R1+0x78] ;  /* 0x0000780001087983 */ /* 0x000ea20000100800 */
[----:B------:R-:W0:Y:S01]  /*18c60*/  LDC R6, c[0x0][0x448] ;  /* 0x00011200ff067b82 */ /* 0x000e220000000800 */
[----:B------:R-:W-:Y:S02]  /*18c70*/  ULDC UR4, c[0x0][0x9d8] ;  /* 0x0002760000047ab9 */ /* 0x000fe40000000800 */
[----:B------:R-:W2:Y:S04]  /*18c80*/  LDL R69, [R1+0x68] ;  /* 0x0000680001457983 */ /* 0x000ea80000100800 */
[----:B------:R-:W3:Y:S04]  /*18c90*/  LDL R65, [R1+0x70] ;  /* 0x0000700001417983 */ /* 0x000ee80000100800 */
[----:B------:R-:W4:Y:S04]  /*18ca0*/  LDL R21, [R1+0x74] ;  /* 0x0000740001157983 */ /* 0x000f280000100800 */
[----:B------:R-:W5:Y:S01]  /*18cb0*/  LDL R67, [R1+0x6c] ;  /* 0x00006c0001437983 */ /* 0x000f620000100800 */
[----:B------:R-:W-:Y:S01]  /*18cc0*/  VIADD R0, R0, 0x38840 ;  /* 0x0003884000007836 */ /* 0x000fe20000000000 */
[----:B------:R-:W-:Y:S01]  /*18cd0*/  ULDC UR38, c[0x0][0x9d8] ;  /* 0x0002760000267ab9 */ /* 0x000fe20000000800 */
[----:B------:R-:W-:Y:S01]  /*18ce0*/  ULDC UR39, c[0x0][0x9d8] ;  /* 0x0002760000277ab9 */ /* 0x000fe20000000800 */
[----:B------:R-:W-:Y:S01]  /*18cf0*/  ULDC UR42, c[0x0][0x988] ;  /* 0x00026200002a7ab9 */ /* 0x000fe20000000800 */
[----:B------:R-:W-:Y:S01]  /*18d00*/  ULDC UR43, c[0x0][0x988] ;  /* 0x00026200002b7ab9 */ /* 0x000fe20000000800 */
[----:B0-----:R-:W-:-:S13]  /*18d10*/  ISETP.NE.AND P1, PT, R6, 0x1, PT ;  /* 0x000000010600780c */ /* 0x001fda0003f25270 */
[----:B------:R-:W0:Y:S08]  /*18d20*/  @P1 LDC R13, c[0x0][0x44c] ;  /* 0x00011300ff0d1b82 */ /* 0x000e300000000800 */
[----:B------:R-:W1:Y:S01]  /*18d30*/  @P1 LDC R15, c[0x0][0x450] ;  /* 0x00011400ff0f1b82 */ /* 0x000e620000000800 */
[----:B------:R-:W-:Y:S01]  /*18d40*/  FMUL.FTZ R58, R58, UR4 ;  /* 0x000000043a3a7c20 */ /* 0x000fe20008410000 */
[----:B------:R-:W-:Y:S01]  /*18d50*/  FMUL.FTZ R59, R59, UR4 ;  /* 0x000000043b3b7c20 */ /* 0x000fe20008410000 */
[----:B------:R-:W-:Y:S01]  /*18d60*/  FMUL.FTZ R62, R62, UR4 ;  /* 0x000000043e3e7c20 */ /* 0x000fe20008410000 */
[----:B------:R-:W-:Y:S01]  /*18d70*/  FMUL.FTZ R50, R50, UR4 ;  /* 0x0000000432327c20 */ /* 0x000fe20008410000 */
[----:B------:R-:W-:-:S02]  /*18d80*/  FMUL.FTZ R63, R63, UR4 ;  /* 0x000000043f3f7c20 */ /* 0x000fc40008410000 */
[----:B------:R-:W5:Y:S08]  /*18d90*/  MUFU.TANH R58, R58 ;  /* 0x0000003a003a7308 */ /* 0x000f700000002400 */
[----:B------:R-:W5:Y:S01]  /*18da0*/  MUFU.TANH R59, R59 ;  /* 0x0000003b003b7308 */ /* 0x000f620000002400 */
[----:B------:R-:W-:-:S07]  /*18db0*/  FMUL.FTZ R51, R51, UR4 ;  /* 0x0000000433337c20 */ /* 0x000fce0008410000 */
[----:B------:R-:W5:Y:S08]  /*18dc0*/  MUFU.TANH R70, R62 ;  /* 0x0000003e00467308 */ /* 0x000f700000002400 */
[----:B------:R5:W-:Y:S01]  /*18dd0*/  MUFU.TANH R12, R50 ;  /* 0x00000032000c7308 */ /* 0x000be20000002400 */
[----:B------:R-:W-:Y:S01]  /*18de0*/  FMUL.FTZ R43, R43, UR4 ;  /* 0x000000042b2b7c20 */ /* 0x000fe20008410000 */
[----:B------:R-:W-:-:S06]  /*18df0*/  FMUL.FTZ R54, R54, UR4 ;  /* 0x0000000436367c20 */ /* 0x000fcc0008410000 */
[----:B------:R-:W5:Y:S01]  /*18e00*/  MUFU.TANH R63, R63 ;  /* 0x0000003f003f7308 */ /* 0x000f620000002400 */
[----:B------:R-:W-:Y:S01]  /*18e10*/  FMUL.FTZ R11, R48, UR4 ;  /* 0x00000004300b7c20 */ /* 0x000fe20008410000 */
[----:B------:R-:W-:Y:S01]  /*18e20*/  FMUL.FTZ R47, R47, UR4 ;  /* 0x000000042f2f7c20 */ /* 0x000fe20008410000 */
[----:B------:R-:W-:Y:S01]  /*18e30*/  FMUL.FTZ R9, R49, UR4 ;  /* 0x0000000431097c20 */ /* 0x000fe20008410000 */
[----:B------:R-:W-:-:S04]  /*18e40*/  FMUL.FTZ R55, R55, UR4 ;  /* 0x0000000437377c20 */ /* 0x000fc80008410000 */
[----:B------:R-:W5:Y:S01]  /*18e50*/  MUFU.TANH R51, R51 ;  /* 0x0000003300337308 */ /* 0x000f620000002400 */
[----:B------:R-:W-:-:S07]  /*18e60*/  FMUL.FTZ R42, R42, UR4 ;  /* 0x000000042a2a7c20 */ /* 0x000fce0008410000 */
[----:B------:R5:W-:Y:S08]  /*18e70*/  MUFU.TANH R48, R43 ;  /* 0x0000002b00307308 */ /* 0x000bf00000002400 */
[----:B------:R-:W5:Y:S08]  /*18e80*/  MUFU.TANH R54, R54 ;  /* 0x0000003600367308 */ /* 0x000f700000002400 */
[----:B------:R5:W-:Y:S01]  /*18e90*/  MUFU.TANH R49, R47 ;  /* 0x0000002f00317308 */ /* 0x000be20000002400 */
[----:B------:R-:W-:-:S07]  /*18ea0*/  FMUL.FTZ R46, R46, UR4 ;  /* 0x000000042e2e7c20 */ /* 0x000fce0008410000 */
[----:B------:R-:W5:Y:S08]  /*18eb0*/  MUFU.TANH R14, R55 ;  /* 0x00000037000e7308 */ /* 0x000f700000002400 */
[----:B------:R5:W5:Y:S01]  /*18ec0*/  MUFU.TANH R20, R42 ;  /* 0x0000002a00147308 */ /* 0x000b620000002400 */
[----:B------:R-:W-:Y:S01]  /*18ed0*/  FMUL.FTZ R34, R34, UR4 ;  /* 0x0000000422227c20 */ /* 0x000fe20008410000 */
[----:B------:R-:W-:-:S06]  /*18ee0*/  FMUL.FTZ R35, R35, UR4 ;  /* 0x0000000423237c20 */ /* 0x000fcc0008410000 */
[----:B------:R-:W5:Y:S01]  /*18ef0*/  MUFU.TANH R46, R46 ;  /* 0x0000002e002e7308 */ /* 0x000f620000002400 */
[----:B------:R-:W-:Y:S01]  /*18f00*/  FMUL.FTZ R38, R38, UR4 ;  /* 0x0000000426267c20 */ /* 0x000fe20008410000 */
[----:B------:R-:W-:-:S06]  /*18f10*/  FMUL.FTZ R39, R39, UR4 ;  /* 0x0000000427277c20 */ /* 0x000fcc0008410000 */
[----:B------:R5:W5:Y:S01]  /*18f20*/  MUFU.TANH R55, R34 ;  /* 0x0000002200377308 */ /* 0x000b620000002400 */
[----:B------:R-:W-:-:S07]  /*18f30*/  FMUL.FTZ R3, R56, UR4 ;  /* 0x0000000438037c20 */ /* 0x000fce0008410000 */
[----:B------:R-:W5:Y:S08]  /*18f40*/  MUFU.TANH R35, R35 ;  /* 0x0000002300237308 */ /* 0x000f700000002400 */
[----:B------:R5:W5:Y:S01]  /*18f50*/  MUFU.TANH R56, R38 ;  /* 0x0000002600387308 */ /* 0x000b620000002400 */
[----:B------:R-:W-:-:S07]  /*18f60*/  FMUL.FTZ R27, R27, UR4 ;  /* 0x000000041b1b7c20 */ /* 0x000fce0008410000 */
[----:B------:R-:W5:Y:S01]  /*18f70*/  MUFU.TANH R39, R39 ;  /* 0x0000002700277308 */ /* 0x000f620000002400 */
[----:B------:R-:W-:-:S07]  /*18f80*/  FMUL.FTZ R31, R31, UR4 ;  /* 0x000000041f1f7c20 */ /* 0x000fce0008410000 */
[----:B------:R-:W-:Y:S08]  /*18f90*/  MUFU.TANH R80, R27 ;  /* 0x0000001b00507308 */ /* 0x000ff00000002400 */
[----:B------:R-:W-:Y:S01]  /*18fa0*/  MUFU.TANH R31, R31 ;  /* 0x0000001f001f7308 */ /* 0x000fe20000002400 */
[----:B--2---:R-:W-:-:S04]  /*18fb0*/  IMAD.IADD R6, R8, 0x1, R69 ;  /* 0x0000000108067824 */ /* 0x004fc800078e0245 */
[----:B0-----:R-:W-:-:S04]  /*18fc0*/  @P1 IMAD.HI.U32 R8, R6, R13, RZ ;  /* 0x0000000d06081227 */ /* 0x001fc800078e00ff */
[----:B------:R-:W-:Y:S01]  /*18fd0*/  IMAD.MOV.U32 R13, RZ, RZ, R6 ;  /* 0x000000ffff0d7224 */ /* 0x000fe200078e0006 */
[----:B-1----:R-:W-:-:S05]  /*18fe0*/  @P1 SHF.R.U32.HI R13, RZ, R15, R8 ;  /* 0x0000000fff0d1219 */ /* 0x002fca0000011608 */
[----:B------:R-:W0:Y:S01]  /*18ff0*/  SHFL.IDX PT, R10, R13, 0x1, 0x1c1f ;  /* 0x003c1f000d0a7f89 */ /* 0x000e2200000e0000 */
[----:B------:R-:W-:Y:S02]  /*19000*/  IMAD.MOV.U32 R15, RZ, RZ, -0x50 ;  /* 0xffffffb0ff0f7424 */ /* 0x000fe400078e00ff */
[C---:B---3--:R-:W-:Y:S02]  /*19010*/  IMAD R6, R2.reuse, -0x50, R65 ;  /* 0xffffffb002067824 */ /* 0x048fe400078e0241 */
[----:B------:R-:W-:Y:S02]  /*19020*/  IMAD R8, R2, R15, 0x51 ;  /* 0x0000005102087424 */ /* 0x000fe400078e020f */
[----:B------:R-:W-:Y:S02]  /*19030*/  VIADD R6, R6, 0x50 ;  /* 0x0000005006067836 */ /* 0x000fe40000000000 */
[C---:B----4-:R-:W-:Y:S02]  /*19040*/  IMAD R8, R21.reuse, -0x2, R8 ;  /* 0xfffffffe15087824 */ /* 0x050fe400078e0208 */
[----:B------:R-:W-:-:S03]  /*19050*/  IMAD R15, R21, -0x2, R6 ;  /* 0xfffffffe150f7824 */ /* 0x000fc600078e0206 */
[----:B-----5:R-:W-:-:S04]  /*19060*/  IADD3 R50, -R67, R8, R65 ;  /* 0x0000000843327210 */ /* 0x020fc80007ffe141 */
[----:B0-----:R-:W-:-:S04]  /*19070*/  VIADDMNMX R21, R10, R50, R15, PT ;  /* 0x000000320a157246 */ /* 0x001fc8000380010f */
[C---:B------:R-:W-:Y:S02]  /*19080*/  ISETP.GT.AND P2, PT, R21.reuse, RZ, PT ;  /* 0x000000ff1500720c */ /* 0x040fe40003f44270 */
[C---:B------:R-:W-:Y:S02]  /*19090*/  ISETP.GT.AND P3, PT, R21.reuse, 0x1, PT ;  /* 0x000000011500780c */ /* 0x040fe40003f64270 */
[----:B------:R-:W-:Y:S02]  /*190a0*/  ISETP.GT.AND P4, PT, R21, 0x8, PT ;  /* 0x000000081500780c */ /* 0x000fe40003f84270 */
[----:B------:R-:W-:Y:S02]  /*190b0*/  FSEL R62, R58, -INF , P2 ;  /* 0xff8000003a3e7808 */ /* 0x000fe40001000000 */
[----:B------:R-:W-:Y:S02]  /*190c0*/  FSEL R43, R59, -INF , P3 ;  /* 0xff8000003b2b7808 */ /* 0x000fe40001800000 */
[----:B------:R-:W-:-:S02]  /*190d0*/  ISETP.GT.AND P2, PT, R21, 0x9, PT ;  /* 0x000000091500780c */ /* 0x000fc40003f44270 */
[----:B------:R-:W-:Y:S02]  /*190e0*/  FSEL R70, R70, -INF , P4 ;  /* 0xff80000046467808 */ /* 0x000fe40002000000 */
[----:B------:R-:W-:Y:S02]  /*190f0*/  FMNMX.FTZ R47, R62, R43, !PT ;  /* 0x0000002b3e2f7209 */ /* 0x000fe40007810000 */
[----:B------:R-:W-:Y:S02]  /*19100*/  ISETP.GT.AND P3, PT, R21, 0x10, PT ;  /* 0x000000101500780c */ /* 0x000fe40003f64270 */
[----:B------:R-:W-:Y:S02]  /*19110*/  FSEL R42, R63, -INF , P2 ;  /* 0xff8000003f2a7808 */ /* 0x000fe40001000000 */
[----:B------:R-:W-:Y:S02]  /*19120*/  FMNMX.FTZ R47, R70, R47, !PT ;  /* 0x0000002f462f7209 */ /* 0x000fe40007810000 */
        /* <DEDUP_REMOVED lines=9> */
[C---:B------:R-:W-:Y:S02]  /*191c0*/  ISETP.GT.AND P3, PT, R21.reuse, 0x20, PT ;  /* 0x000000201500780c */ /* 0x040fe40003f64270 */
[----:B------:R-:W-:Y:S02]  /*191d0*/  FSEL R14, R14, -INF , P2 ;  /* 0xff8000000e0e7808 */ /* 0x000fe40001000000 */
[----:B------:R-:W-:Y:S02]  /*191e0*/  FMNMX.FTZ R47, R10, R47, !PT ;  /* 0x0000002f0a2f7209 */ /* 0x000fe40007810000 */
[----:B------:R-:W-:-:S02]  /*191f0*/  ISETP.GT.AND P2, PT, R21, 0x21, PT ;  /* 0x000000211500780c */ /* 0x000fc40003f44270 */
[----:B------:R-:W-:Y:S02]  /*19200*/  FSEL R20, R20, -INF , P3 ;  /* 0xff80000014147808 */ /* 0x000fe40001800000 */
[----:B------:R-:W-:Y:S01]  /*19210*/  FMNMX.FTZ R47, R14, R47, !PT ;  /* 0x0000002f0e2f7209 */ /* 0x000fe20007810000 */
[----:B------:R-:W-:Y:S01]  /*19220*/  FMUL.FTZ R6, R26, UR4 ;  /* 0x000000041a067c20 */ /* 0x000fe20008410000 */
[C---:B------:R-:W-:Y:S02]  /*19230*/  ISETP.GT.AND P3, PT, R21.reuse, 0x28, PT ;  /* 0x000000281500780c */ /* 0x040fe40003f64270 */
[----:B------:R-:W-:Y:S02]  /*19240*/  FSEL R26, R48, -INF , P2 ;  /* 0xff800000301a7808 */ /* 0x000fe40001000000 */
[----:B------:R-:W-:Y:S02]  /*19250*/  FMNMX.FTZ R47, R20, R47, !PT ;  /* 0x0000002f142f7209 */ /* 0x000fe40007810000 */
[----:B------:R-:W-:-:S02]  /*19260*/  ISETP.GT.AND P2, PT, R21, 0x29, PT ;  /* 0x000000291500780c */ /* 0x000fc40003f44270 */
[----:B------:R-:W-:Y:S02]  /*19270*/  FSEL R34, R46, -INF , P3 ;  /* 0xff8000002e227808 */ /* 0x000fe40001800000 */
[----:B------:R-:W-:Y:S02]  /*19280*/  FMNMX.FTZ R47, R26, R47, !PT ;  /* 0x0000002f1a2f7209 */ /* 0x000fe40007810000 */
[----:B------:R-:W-:Y:S02]  /*19290*/  ISETP.GT.AND P3, PT, R21, 0x30, PT ;  /* 0x000000301500780c */ /* 0x000fe40003f64270 */
[----:B------:R-:W-:Y:S02]  /*192a0*/  FSEL R38, R49, -INF , P2 ;  /* 0xff80000031267808 */ /* 0x000fe40001000000 */
[----:B------:R-:W-:Y:S01]  /*192b0*/  FMNMX.FTZ R47, R34, R47, !PT ;  /* 0x0000002f222f7209 */ /* 0x000fe20007810000 */
[----:B------:R0:W1:Y:S01]  /*192c0*/  MUFU.TANH R78, R6 ;  /* 0x00000006004e7308 */ /* 0x0000620000002400 */
[----:B------:R-:W-:-:S02]  /*192d0*/  ISETP.GT.AND P2, PT, R21, 0x31, PT ;  /* 0x000000311500780c */ /* 0x000fc40003f44270 */
[----:B------:R-:W-:Y:S01]  /*192e0*/  FMNMX.FTZ R47, R38, R47, !PT ;  /* 0x0000002f262f7209 */ /* 0x000fe20007810000 */
[----:B0-----:R-:W-:Y:S01]  /*192f0*/  FMUL.FTZ R6, R30, UR4 ;  /* 0x000000041e067c20 */ /* 0x001fe20008410000 */
[----:B------:R-:W-:Y:S02]  /*19300*/  FSEL R30, R55, -INF , P3 ;  /* 0xff800000371e7808 */ /* 0x000fe40001800000 */
[----:B------:R-:W-:Y:S02]  /*19310*/  ISETP.GT.AND P3, PT, R21, 0x38, PT ;  /* 0x000000381500780c */ /* 0x000fe40003f64270 */
[----:B------:R-:W-:Y:S02]  /*19320*/  FSEL R46, R35, -INF , P2 ;  /* 0xff800000232e7808 */ /* 0x000fe40001000000 */
[----:B------:R-:W-:Y:S01]  /*19330*/  FMNMX.FTZ R47, R30, R47, !PT ;  /* 0x0000002f1e2f7209 */ /* 0x000fe20007810000 */
[----:B------:R-:W0:Y:S01]  /*19340*/  MUFU.TANH R6, R6 ;  /* 0x0000000600067308 */ /* 0x000e220000002400 */
[----:B------:R-:W-:-:S02]  /*19350*/  ISETP.GT.AND P2, PT, R21, 0x39, PT ;  /* 0x000000391500780c */ /* 0x000fc40003f44270 */
[----:B------:R-:W-:Y:S02]  /*19360*/  FSEL R48, R56, -INF , P3 ;  /* 0xff80000038307808 */ /* 0x000fe40001800000 */
[----:B------:R-:W-:Y:S02]  /*19370*/  FMNMX.FTZ R47, R46, R47, !PT ;  /* 0x0000002f2e2f7209 */ /* 0x000fe40007810000 */
[----:B------:R-:W-:Y:S02]  /*19380*/  ISETP.GT.AND P3, PT, R21, 0x40, PT ;  /* 0x000000401500780c */ /* 0x000fe40003f64270 */
[----:B------:R-:W-:Y:S02]  /*19390*/  FSEL R76, R39, -INF , P2 ;  /* 0xff800000274c7808 */ /* 0x000fe40001000000 */
[----:B------:R-:W-:Y:S02]  /*193a0*/  FMNMX.FTZ R47, R48, R47, !PT ;  /* 0x0000002f302f7209 */ /* 0x000fe40007810000 */
[----:B------:R-:W-:-:S02]  /*193b0*/  ISETP.GT.AND P2, PT, R21, 0x41, PT ;  /* 0x000000411500780c */ /* 0x000fc40003f44270 */
[----:B-1----:R-:W-:Y:S02]  /*193c0*/  FSEL R78, R78, -INF , P3 ;  /* 0xff8000004e4e7808 */ /* 0x002fe40001800000 */
[----:B------:R-:W-:Y:S02]  /*193d0*/  FMNMX.FTZ R47, R76, R47, !PT ;  /* 0x0000002f4c2f7209 */ /* 0x000fe40007810000 */
[C---:B------:R-:W-:Y:S02]  /*193e0*/  ISETP.GT.AND P3, PT, R21.reuse, 0x48, PT ;  /* 0x000000481500780c */ /* 0x040fe40003f64270 */
[----:B------:R-:W-:Y:S02]  /*193f0*/  FSEL R80, R80, -INF , P2 ;  /* 0xff80000050507808 */ /* 0x000fe40001000000 */
[----:B------:R-:W-:Y:S02]  /*19400*/  FMNMX.FTZ R47, R78, R47, !PT ;  /* 0x0000002f4e2f7209 */ /* 0x000fe40007810000 */
[----:B------:R-:W-:-:S02]  /*19410*/  ISETP.GT.AND P2, PT, R21, 0x49, PT ;  /* 0x000000491500780c */ /* 0x000fc40003f44270 */
[----:B0-----:R-:W-:Y:S02]  /*19420*/  FSEL R82, R6, -INF , P3 ;  /* 0xff80000006527808 */ /* 0x001fe40001800000 */
[----:B------:R-:W-:Y:S02]  /*19430*/  FMNMX.FTZ R47, R80, R47, !PT ;  /* 0x0000002f502f7209 */ /* 0x000fe40007810000 */
[----:B------:R-:W-:Y:S02]  /*19440*/  FSEL R6, R31, -INF , P2 ;  /* 0xff8000001f067808 */ /* 0x000fe40001000000 */
[----:B------:R-:W-:Y:S01]  /*19450*/  FMNMX.FTZ R47, R82, R47, !PT ;  /* 0x0000002f522f7209 */ /* 0x000fe20007810000 */
[----:B------:R-:W-:-:S03]  /*19460*/  FMUL.FTZ R52, R52, UR4 ;  /* 0x0000000434347c20 */ /* 0x000fc60008410000 */
[----:B------:R-:W-:Y:S01]  /*19470*/  FMNMX.FTZ R47, R6, R47, !PT ;  /* 0x0000002f062f7209 */ /* 0x000fe20007810000 */
[----:B------:R0:W-:Y:S01]  /*19480*/  MUFU.TANH R27, R52 ;  /* 0x00000034001b7308 */ /* 0x0001e20000002400 */
[----:B------:R-:W1:Y:S04]  /*19490*/  SHFL.IDX PT, R13, R13, RZ, 0x1c1f ;  /* 0x001c1fff0d0d7589 */ /* 0x000e6800000e0000 */
[----:B0-----:R-:W0:Y:S01]  /*194a0*/  SHFL.BFLY PT, R52, R47, 0x2, 0x1f ;  /* 0x0c401f002f347f89 */ /* 0x001e2200000e0000 */
[----:B------:R-:W-:Y:S01]  /*194b0*/  FMUL.FTZ R4, R57, UR4 ;  /* 0x0000000439047c20 */ /* 0x000fe20008410000 */
[----:B------:R-:W-:Y:S01]  /*194c0*/  FMUL.FTZ R7, R60, UR4 ;  /* 0x000000043c077c20 */ /* 0x000fe20008410000 */
[----:B------:R-:W-:Y:S01]  /*194d0*/  MUFU.TANH R3, R3 ;  /* 0x0000000300037308 */ /* 0x000fe20000002400 */
[----:B------:R-:W-:-:S07]  /*194e0*/  FMUL.FTZ R5, R61, UR4 ;  /* 0x000000043d057c20 */ /* 0x000fce0008410000 */
[----:B------:R-:W2:Y:S08]  /*194f0*/  MUFU.TANH R4, R4 ;  /* 0x0000000400047308 */ /* 0x000eb00000002400 */
[----:B------:R-:W3:Y:S01]  /*19500*/  MUFU.TANH R7, R7 ;  /* 0x0000000700077308 */ /* 0x000ee20000002400 */
[----:B-1----:R-:W-:Y:S02]  /*19510*/  VIADDMNMX R15, R13, R50, R15, PT ;  /* 0x000000320d0f7246 */ /* 0x002fe4000380010f */
[----:B0-----:R-:W-:-:S05]  /*19520*/  FMNMX.FTZ R52, R47, R52, !PT ;  /* 0x000000342f347209 */ /* 0x001fca0007810000 */
[----:B------:R-:W0:Y:S01]  /*19530*/  MUFU.TANH R5, R5 ;  /* 0x0000000500057308 */ /* 0x000e220000002400 */
[----:B------:R-:W-:Y:S01]  /*19540*/  FMUL.FTZ R32, R32, UR4 ;  /* 0x0000000420207c20 */ /* 0x000fe20008410000 */
[----:B------:R-:W1:Y:S01]  /*19550*/  SHFL.BFLY PT, R21, R52, 0x1, 0x1f ;  /* 0x0c201f0034157f89 */ /* 0x000e6200000e0000 */
[C---:B------:R-:W-:Y:S02]  /*19560*/  ISETP.GT.AND P2, PT, R15.reuse, RZ, PT ;  /* 0x000000ff0f00720c */ /* 0x040fe40003f44270 */
[----:B------:R-:W-:-:S03]  /*19570*/  ISETP.GT.AND P3, PT, R15, 0x1, PT ;  /* 0x000000010f00780c */ /* 0x000fc60003f64270 */
[----:B------:R-:W-:Y:S01]  /*19580*/  MUFU.TANH R11, R11 ;  /* 0x0000000b000b7308 */ /* 0x000fe20000002400 */
[----:B------:R-:W-:Y:S01]  /*19590*/  FMUL.FTZ R36, R36, UR4 ;  /* 0x0000000424247c20 */ /* 0x000fe20008410000 */
[----:B------:R-:W-:Y:S01]  /*195a0*/  ISETP.GT.AND P4, PT, R15, 0x8, PT ;  /* 0x000000080f00780c */ /* 0x000fe20003f84270 */
[----:B------:R-:W-:Y:S01]  /*195b0*/  FMUL.FTZ R53, R53, UR4 ;  /* 0x0000000435357c20 */ /* 0x000fe20008410000 */
[----:B--2---:R-:W-:-:S04]  /*195c0*/  FSEL R13, R4, -INF , P3 ;  /* 0xff800000040d7808 */ /* 0x004fc80001800000 */
[----:B------:R-:W2:Y:S01]  /*195d0*/  MUFU.TANH R9, R9 ;  /* 0x0000000900097308 */ /* 0x000ea20000002400 */
[----:B------:R-:W-:-:S07]  /*195e0*/  FMUL.FTZ R40, R40, UR4 ;  /* 0x0000000428287c20 */ /* 0x000fce0008410000 */
[----:B------:R4:W-:Y:S01]  /*195f0*/  MUFU.TANH R35, R32 ;  /* 0x0000002000237308 */ /* 0x0009e20000002400 */
[----:B------:R-:W-:Y:S01]  /*19600*/  FMUL.FTZ R44, R44, UR4 ;  /* 0x000000042c2c7c20 */ /* 0x000fe20008410000 */
[----:B----4-:R-:W-:-:S06]  /*19610*/  FSEL R32, R3, -INF , P2 ;  /* 0xff80000003207808 */ /* 0x010fcc0001000000 */
[----:B------:R3:W-:Y:S01]  /*19620*/  MUFU.TANH R66, R36 ;  /* 0x0000002400427308 */ /* 0x0007e20000002400 */
[----:B------:R-:W-:Y:S02]  /*19630*/  ISETP.GT.AND P2, PT, R15, 0x9, PT ;  /* 0x000000090f00780c */ /* 0x000fe40003f44270 */
[----:B------:R-:W-:Y:S01]  /*19640*/  FMNMX.FTZ R3, R32, R13, !PT ;  /* 0x0000000d20037209 */ /* 0x000fe20007810000 */
[----:B------:R-:W-:Y:S01]  /*19650*/  FMUL.FTZ R41, R41, UR4 ;  /* 0x0000000429297c20 */ /* 0x000fe20008410000 */
[----:B------:R-:W-:Y:S02]  /*19660*/  ISETP.GT.AND P3, PT, R15, 0x10, PT ;  /* 0x000000100f00780c */ /* 0x000fe40003f64270 */
[----:B---3--:R-:W-:Y:S01]  /*19670*/  FSEL R36, R7, -INF , P4 ;  /* 0xff80000007247808 */ /* 0x008fe20002000000 */
[----:B------:R-:W3:Y:S03]  /*19680*/  MUFU.TANH R53, R53 ;  /* 0x0000003500357308 */ /* 0x000ee60000002400 */
[----:B------:R-:W-:-:S05]  /*19690*/  FMNMX.FTZ R3, R36, R3, !PT ;  /* 0x0000000324037209 */ /* 0x000fca0007810000 */
[----:B------:R0:W4:Y:S02]  /*196a0*/  MUFU.TANH R31, R40 ;  /* 0x00000028001f7308 */ /* 0x0001240000002400 */
[----:B0-----:R-:W-:-:S06]  /*196b0*/  FSEL R40, R5, -INF , P2 ;  /* 0xff80000005287808 */ /* 0x001fcc0001000000 */
[----:B------:R0:W-:Y:S01]  /*196c0*/  MUFU.TANH R58, R44 ;  /* 0x0000002c003a7308 */ /* 0x0001e20000002400 */
[----:B------:R-:W-:Y:S02]  /*196d0*/  ISETP.GT.AND P2, PT, R15, 0x11, PT ;  /* 0x000000110f00780c */ /* 0x000fe40003f44270 */
[----:B------:R-:W-:Y:S01]  /*196e0*/  FMNMX.FTZ R3, R40, R3, !PT ;  /* 0x0000000328037209 */ /* 0x000fe20007810000 */
[----:B------:R-:W-:Y:S01]  /*196f0*/  FMUL.FTZ R45, R45, UR4 ;  /* 0x000000042d2d7c20 */ /* 0x000fe20008410000 */
[----:B--2---:R-:W-:Y:S02]  /*19700*/  FSEL R50, R9, -INF , P2 ;  /* 0xff80000009327808 */ /* 0x004fe40001000000 */
[----:B0-----:R-:W-:Y:S01]  /*19710*/  FSEL R44, R11, -INF , P3 ;  /* 0xff8000000b2c7808 */ /* 0x001fe20001800000 */
[----:B------:R-:W0:Y:S01]  /*19720*/  MUFU.TANH R41, R41 ;  /* 0x0000002900297308 */ /* 0x000e220000002400 */
[----:B------:R-:W-:Y:S02]  /*19730*/  ISETP.GT.AND P3, PT, R15, 0x18, PT ;  /* 0x000000180f00780c */ /* 0x000fe40003f64270 */
[----:B------:R-:W-:-:S02]  /*19740*/  FMNMX.FTZ R5, R44, R3, !PT ;  /* 0x000000032c057209 */ /* 0x000fc40007810000 */
[----:B-1----:R-:W-:Y:S02]  /*19750*/  FMNMX.FTZ R4, R52, R21, !PT ;  /* 0x0000001534047209 */ /* 0x002fe40007810000 */
[----:B------:R-:W-:Y:S02]  /*19760*/  ISETP.GT.AND P2, PT, R15, 0x19, PT ;  /* 0x000000190f00780c */ /* 0x000fe40003f44270 */
[----:B------:R-:W-:Y:S02]  /*19770*/  FSEL R52, R27, -INF , P3 ;  /* 0xff8000001b347808 */ /* 0x000fe40001800000 */
[----:B------:R-:W-:Y:S01]  /*19780*/  FMNMX.FTZ R5, R50, R5, !PT ;  /* 0x0000000532057209 */ /* 0x000fe20007810000 */
[----:B------:R-:W1:Y:S01]  /*19790*/  MUFU.TANH R45, R45 ;  /* 0x0000002d002d7308 */ /* 0x000e620000002400 */
[----:B------:R-:W-:Y:S01]  /*197a0*/  FMUL.FTZ R28, R28, UR4 ;  /* 0x000000041c1c7c20 */ /* 0x000fe20008410000 */
[----:B------:R-:W-:Y:S01]  /*197b0*/  ISETP.GT.AND P3, PT, R15, 0x20, PT ;  /* 0x000000200f00780c */ /* 0x000fe20003f64270 */
[----:B------:R-:W-:Y:S01]  /*197c0*/  FMUL.FTZ R33, R33, UR4 ;  /* 0x0000000421217c20 */ /* 0x000fe20008410000 */
[----:B---3--:R-:W-:Y:S01]  /*197d0*/  FSEL R54, R53, -INF , P2 ;  /* 0xff80000035367808 */ /* 0x008fe20001000000 */
[----:B------:R-:W-:Y:S01]  /*197e0*/  FMUL.FTZ R37, R37, UR4 ;  /* 0x0000000425257c20 */ /* 0x000fe20008410000 */
[----:B------:R-:W-:Y:S01]  /*197f0*/  FMNMX.FTZ R5, R52, R5, !PT ;  /* 0x0000000534057209 */ /* 0x000fe20007810000 */
[----:B------:R-:W-:Y:S01]  /*19800*/  FMUL.FTZ R24, R24, UR4 ;  /* 0x0000000418187c20 */ /* 0x000fe20008410000 */
[----:B------:R-:W-:Y:S01]  /*19810*/  FMUL.FTZ R25, R25, UR4 ;  /* 0x0000000419197c20 */ /* 0x000fe20008410000 */
[----:B------:R-:W-:Y:S01]  /*19820*/  FMUL.FTZ R29, R29, UR4 ;  /* 0x000000041d1d7c20 */ /* 0x000fe20008410000 */
[----:B------:R-:W-:Y:S01]  /*19830*/  ULDC UR4, c[0x0][0x988] ;  /* 0x0002620000047ab9 */ /* 0x000fe20000000800 */
[----:B------:R4:W-:Y:S01]  /*19840*/  MUFU.TANH R11, R28 ;  /* 0x0000001c000b7308 */ /* 0x0009e20000002400 */
[C---:B------:R-:W-:Y:S01]  /*19850*/  ISETP.GT.AND P2, PT, R15.reuse, 0x21, PT ;  /* 0x000000210f00780c */ /* 0x040fe20003f44270 */
[----:B------:R-:W-:Y:S01]  /*19860*/  IMAD.U32 R3, RZ, RZ, UR4 ;  /* 0x00000004ff037e24 */ /* 0x000fe2000f8e00ff */
[----:B------:R-:W-:Y:S01]  /*19870*/  FMNMX.FTZ R5, R54, R5, !PT ;  /* 0x0000000536057209 */ /* 0x000fe20007810000 */
[----:B------:R-:W2:Y:S01]  /*19880*/  @P1 LDC R27, c[0x0][0x450] ;  /* 0x00011400ff1b1b82 */ /* 0x000ea20000000800 */
[----:B------:R-:W-:-:S02]  /*19890*/  ISETP.GT.AND P4, PT, R15, 0x28, PT ;  /* 0x000000280f00780c */ /* 0x000fc40003f84270 */
[----:B----4-:R-:W-:Y:S01]  /*198a0*/  FSEL R28, R31, -INF , P3 ;  /* 0xff8000001f1c7808 */ /* 0x010fe20001800000 */
[----:B------:R-:W3:Y:S01]  /*198b0*/  MUFU.TANH R33, R33 ;  /* 0x0000002100217308 */ /* 0x000ee20000002400 */
[----:B0-----:R-:W-:Y:S01]  /*198c0*/  FSEL R56, R41, -INF , P2 ;  /* 0xff80000029387808 */ /* 0x001fe20001000000 */
[----:B------:R-:W-:Y:S01]  /*198d0*/  FMUL.FTZ R7, R4, R3 ;  /* 0x0000000304077220 */ /* 0x000fe20000410000 */
[----:B------:R-:W-:Y:S02]  /*198e0*/  FMNMX.FTZ R5, R28, R5, !PT ;  /* 0x000000051c057209 */ /* 0x000fe40007810000 */
[----:B------:R-:W-:Y:S02]  /*198f0*/  FSETP.NEU.FTZ.AND P3, PT, R4, -INF , PT ;  /* 0xff8000000400780b */ /* 0x000fe40003f7d000 */
[----:B------:R-:W-:Y:S01]  /*19900*/  ISETP.GT.AND P2, PT, R15, 0x29, PT ;  /* 0x000000290f00780c */ /* 0x000fe20003f44270 */
[----:B------:R0:W-:Y:S01]  /*19910*/  MUFU.TANH R74, R29 ;  /* 0x0000001d004a7308 */ /* 0x0001e20000002400 */
[----:B------:R-:W-:-:S02]  /*19920*/  FSEL R58, R58, -INF , P4 ;  /* 0xff8000003a3a7808 */ /* 0x000fc40002000000 */
[----:B------:R-:W-:Y:S02]  /*19930*/  FMNMX.FTZ R5, R56, R5, !PT ;  /* 0x0000000538057209 */ /* 0x000fe40007810000 */
[----:B-1----:R-:W-:Y:S02]  /*19940*/  FSEL R60, R45, -INF , P2 ;  /* 0xff8000002d3c7808 */ /* 0x002fe40001000000 */
[----:B------:R-:W-:Y:S01]  /*19950*/  FMNMX.FTZ R5, R58, R5, !PT ;  /* 0x000000053a057209 */ /* 0x000fe20007810000 */
[----:B------:R-:W1:Y:S01]  /*19960*/  MUFU.TANH R37, R37 ;  /* 0x0000002500257308 */ /* 0x000e620000002400 */
[----:B0-----:R-:W-:Y:S02]  /*19970*/  FSEL R29, R7, RZ, P3 ;  /* 0x000000ff071d7208 */ /* 0x001fe40001800000 */
[C---:B------:R-:W-:Y:S02]  /*19980*/  ISETP.GT.AND P3, PT, R15.reuse, 0x30, PT ;  /* 0x000000300f00780c */ /* 0x040fe40003f64270 */
[----:B------:R-:W-:Y:S01]  /*19990*/  ISETP.GT.AND P2, PT, R15, 0x31, PT ;  /* 0x000000310f00780c */ /* 0x000fe20003f44270 */
[----:B------:R-:W-:Y:S01]  /*199a0*/  FFMA.FTZ R209, R62, R3, -R29 ;  /* 0x000000033ed17223 */ /* 0x000fe2000001081d */
[----:B------:R-:W-:Y:S01]  /*199b0*/  FSEL R62, R35, -INF , P3 ;  /* 0xff800000233e7808 */ /* 0x000fe20001800000 */
[----:B------:R-:W0:Y:S01]  /*199c0*/  MUFU.TANH R39, R24 ;  /* 0x0000001800277308 */ /* 0x000e220000002400 */
[----:B------:R-:W-:-:S02]  /*199d0*/  FMNMX.FTZ R5, R60, R5, !PT ;  /* 0x000000053c057209 */ /* 0x000fc40007810000 */
[----:B------:R-:W-:Y:S02]  /*199e0*/  ISETP.GT.AND P3, PT, R15, 0x38, PT ;  /* 0x000000380f00780c */ /* 0x000fe40003f64270 */
[----:B---3--:R-:W-:Y:S02]  /*199f0*/  FSEL R64, R33, -INF , P2 ;  /* 0xff80000021407808 */ /* 0x008fe40001000000 */
[----:B------:R-:W-:Y:S01]  /*19a00*/  FMNMX.FTZ R5, R62, R5, !PT ;  /* 0x000000053e057209 */ /* 0x000fe20007810000 */
[----:B------:R-:W3:Y:S01]  /*19a10*/  MUFU.TANH R25, R25 ;  /* 0x0000001900197308 */ /* 0x000ee20000002400 */
[----:B------:R-:W-:Y:S02]  /*19a20*/  ISETP.GT.AND P2, PT, R15, 0x39, PT ;  /* 0x000000390f00780c */ /* 0x000fe40003f44270 */
[----:B------:R-:W-:Y:S02]  /*19a30*/  FSEL R66, R66, -INF , P3 ;  /* 0xff80000042427808 */ /* 0x000fe40001800000 */
[----:B------:R-:W-:-:S02]  /*19a40*/  FMNMX.FTZ R5, R64, R5, !PT ;  /* 0x0000000540057209 */ /* 0x000fc40007810000 */
[----:B------:R-:W-:Y:S02]  /*19a50*/  ISETP.GT.AND P3, PT, R15, 0x40, PT ;  /* 0x000000400f00780c */ /* 0x000fe40003f64270 */
[----:B-1----:R-:W-:Y:S02]  /*19a60*/  FSEL R68, R37, -INF , P2 ;  /* 0xff80000025447808 */ /* 0x002fe40001000000 */
[----:B------:R-:W-:Y:S01]  /*19a70*/  FMNMX.FTZ R5, R66, R5, !PT ;  /* 0x0000000542057209 */ /* 0x000fe20007810000 */
[----:B------:R-:W-:Y:S01]  /*19a80*/  FFMA.FTZ R7, R70, R3, -R29 ;  /* 0x0000000346077223 */ /* 0x000fe2000001081d */
[----:B------:R-:W-:Y:S02]  /*19a90*/  ISETP.GT.AND P2, PT, R15, 0x41, PT ;  /* 0x000000410f00780c */ /* 0x000fe40003f44270 */
[----:B0-----:R-:W-:Y:S02]  /*19aa0*/  FSEL R70, R39, -INF , P3 ;  /* 0xff80000027467808 */ /* 0x001fe40001800000 */
[----:B------:R-:W-:-:S02]  /*19ab0*/  FMNMX.FTZ R5, R68, R5, !PT ;  /* 0x0000000544057209 */ /* 0x000fc40007810000 */
[----:B------:R-:W-:Y:S02]  /*19ac0*/  ISETP.GT.AND P3, PT, R15, 0x48, PT ;  /* 0x000000480f00780c */ /* 0x000fe40003f64270 */
[----:B---3--:R-:W-:Y:S02]  /*19ad0*/  FSEL R72, R25, -INF , P2 ;  /* 0xff80000019487808 */ /* 0x008fe40001000000 */
[----:B------:R-:W-:Y:S01]  /*19ae0*/  FMNMX.FTZ R5, R70, R5, !PT ;  /* 0x0000000546057209 */ /* 0x000fe20007810000 */
[----:B------:R-:W-:Y:S01]  /*19af0*/  FFMA.FTZ R9, R42, R3, -R29 ;  /* 0x000000032a097223 */ /* 0x000fe2000001081d */
[----:B------:R-:W-:Y:S02]  /*19b00*/  ISETP.GT.AND P2, PT, R15, 0x49, PT ;  /* 0x000000490f00780c */ /* 0x000fe40003f44270 */
[----:B------:R-:W-:Y:S02]  /*19b10*/  FSEL R42, R11, -INF , P3 ;  /* 0xff8000000b2a7808 */ /* 0x000fe40001800000 */
[----:B------:R-:W-:-:S02]  /*19b20*/  FMNMX.FTZ R5, R72, R5, !PT ;  /* 0x0000000548057209 */ /* 0x000fc40007810000 */
[----:B------:R-:W-:Y:S02]  /*19b30*/  FSEL R74, R74, -INF , P2 ;  /* 0xff8000004a4a7808 */ /* 0x000fe40001000000 */
[----:B------:R-:W-:Y:S01]  /*19b40*/  FMNMX.FTZ R5, R42, R5, !PT ;  /* 0x000000052a057209 */ /* 0x000fe20007810000 */
[----:B------:R0:W-:Y:S03]  /*19b50*/  MUFU.EX2 R211, R7 ;  /* 0x0000000700d37308 */ /* 0x0001e60000000800 */
[----:B------:R-:W-:Y:S01]  /*19b60*/  FMNMX.FTZ R5, R74, R5, !PT ;  /* 0x000000054a057209 */ /* 0x000fe20007810000 */
[----:B0-----:R-:W-:-:S04]  /*19b70*/  FFMA.FTZ R7, R8, R3, -R29 ;  /* 0x0000000308077223 */ /* 0x001fc8000001081d */
[----:B------:R-:W0:Y:S02]  /*19b80*/  SHFL.BFLY PT, R8, R5, 0x2, 0x1f ;  /* 0x0c401f0005087f89 */ /* 0x000e2400000e0000 */
[----:B0-----:R-:W-:-:S05]  /*19b90*/  FMNMX.FTZ R8, R5, R8, !PT ;  /* 0x0000000805087209 */ /* 0x001fca0007810000 */
[----:B------:R-:W0:Y:S01]  /*19ba0*/  SHFL.BFLY PT, R5, R8, 0x1, 0x1f ;  /* 0x0c201f0008057f89 */ /* 0x000e2200000e0000 */
[----:B------:R1:W-:Y:S01]  /*19bb0*/  MUFU.EX2 R205, R7 ;  /* 0x0000000700cd7308 */ /* 0x0003e20000000800 */
[----:B------:R-:W-:Y:S01]  /*19bc0*/  FFMA.FTZ R24, R43, R3, -R29 ;  /* 0x000000032b187223 */ /* 0x000fe2000001081d */
[----:B0-----:R-:W-:Y:S02]  /*19bd0*/  FMNMX.FTZ R5, R8, R5, !PT ;  /* 0x0000000508057209 */ /* 0x001fe40007810000 */
[----:B------:R-:W0:Y:S02]  /*19be0*/  @P1 LDC R8, c[0x0][0x44c] ;  /* 0x00011300ff081b82 */ /* 0x000e240000000800 */
[C---:B------:R-:W-:Y:S01]  /*19bf0*/  FSETP.NEU.FTZ.AND P2, PT, R5.reuse, -INF , PT ;  /* 0xff8000000500780b */ /* 0x040fe20003f5d000 */
[----:B-1----:R-:W-:-:S05]  /*19c00*/  FMUL.FTZ R7, R5, R3 ;  /* 0x0000000305077220 */ /* 0x002fca0000410000 */
[----:B------:R-:W-:-:S05]  /*19c10*/  FSEL R7, R7, RZ, P2 ;  /* 0x000000ff07077208 */ /* 0x000fca0001000000 */
[-CC-:B------:R-:W-:Y:S01]  /*19c20*/  FFMA.FTZ R32, R32, R3.reuse, -R7.reuse ;  /* 0x0000000320207223 */ /* 0x180fe20000010807 */
[-CC-:B------:R-:W-:Y:S01]  /*19c30*/  FFMA.FTZ R13, R13, R3.reuse, -R7.reuse ;  /* 0x000000030d0d7223 */ /* 0x180fe20000010807 */
[-CC-:B------:R-:W-:Y:S01]  /*19c40*/  FFMA.FTZ R36, R36, R3.reuse, -R7.reuse ;  /* 0x0000000324247223 */ /* 0x180fe20000010807 */
[----:B------:R-:W-:Y:S01]  /*19c50*/  MUFU.EX2 R209, R209 ;  /* 0x000000d100d17308 */ /* 0x000fe20000000800 */
[----:B------:R-:W-:-:S07]  /*19c60*/  FFMA.FTZ R40, R40, R3, -R7 ;  /* 0x0000000328287223 */ /* 0x000fce0000010807 */
[----:B------:R-:W-:Y:S01]  /*19c70*/  MUFU.EX2 R24, R24 ;  /* 0x0000001800187308 */ /* 0x000fe20000000800 */
[----:B------:R-:W-:-:S07]  /*19c80*/  FFMA.FTZ R44, R44, R3, -R7 ;  /* 0x000000032c2c7223 */ /* 0x000fce0000010807 */
[----:B------:R-:W-:Y:S08]  /*19c90*/  MUFU.EX2 R32, R32 ;  /* 0x0000002000207308 */ /* 0x000ff00000000800 */
[----:B------:R-:W1:Y:S01]  /*19ca0*/  MUFU.EX2 R13, R13 ;  /* 0x0000000d000d7308 */ /* 0x000e620000000800 */
[-CC-:B------:R-:W-:Y:S01]  /*19cb0*/  FFMA.FTZ R12, R12, R3.reuse, -R29.reuse ;  /* 0x000000030c0c7223 */ /* 0x180fe2000001081d */
[----:B------:R-:W-:-:S06]  /*19cc0*/  FFMA.FTZ R14, R14, R3, -R29 ;  /* 0x000000030e0e7223 */ /* 0x000fcc000001081d */
[----:B------:R-:W3:Y:S01]  /*19cd0*/  MUFU.EX2 R36, R36 ;  /* 0x0000002400247308 */ /* 0x000ee20000000800 */
[----:B0-----:R-:W-:-:S04]  /*19ce0*/  @P1 IMAD.HI.U32 R8, R69, R8, RZ ;  /* 0x0000000845081227 */ /* 0x001fc800078e00ff */
[----:B------:R-:W-:-:S03]  /*19cf0*/  FFMA.FTZ R50, R50, R3, -R7 ;  /* 0x0000000332327223 */ /* 0x000fc60000010807 */
[----:B------:R-:W-:Y:S01]  /*19d00*/  MUFU.EX2 R84, R9 ;  /* 0x0000000900547308 */ /* 0x000fe20000000800 */
[----:B------:R-:W-:-:S07]  /*19d10*/  FFMA.FTZ R52, R52, R3, -R7 ;  /* 0x0000000334347223 */ /* 0x000fce0000010807 */
[----:B------:R-:W0:Y:S01]  /*19d20*/  MUFU.EX2 R9, R40 ;  /* 0x0000002800097308 */ /* 0x000e220000000800 */
[----:B------:R-:W-:Y:S01]  /*19d30*/  FFMA.FTZ R10, R10, R3, -R29 ;  /* 0x000000030a0a7223 */ /* 0x000fe2000001081d */
[----:B-1----:R-:W-:-:S06]  /*19d40*/  FADD.FTZ R31, R32, R13 ;  /* 0x0000000d201f7221 */ /* 0x002fcc0000010000 */
[----:B------:R-:W1:Y:S01]  /*19d50*/  MUFU.EX2 R44, R44 ;  /* 0x0000002c002c7308 */ /* 0x000e620000000800 */
[----:B------:R-:W-:-:S07]  /*19d60*/  FFMA.FTZ R54, R54, R3, -R7 ;  /* 0x0000000336367223 */ /* 0x000fce0000010807 */
[----:B------:R4:W-:Y:S08]  /*19d70*/  MUFU.EX2 R207, R14 ;  /* 0x0000000e00cf7308 */ /* 0x0009f00000000800 */
[----:B------:R-:W5:Y:S01]  /*19d80*/  MUFU.EX2 R12, R12 ;  /* 0x0000000c000c7308 */ /* 0x000f620000000800 */
[----:B----4-:R-:W-:Y:S01]  /*19d90*/  IMAD.MOV.U32 R14, RZ, RZ, R69 ;  /* 0x000000ffff0e7224 */ /* 0x010fe200078e0045 */
[----:B--2---:R-:W-:Y:S01]  /*19da0*/  @P1 SHF.R.U32.HI R14, RZ, R27, R8 ;  /* 0x0000001bff0e1219 */ /* 0x004fe20000011608 */
[----:B------:R-:W-:-:S05]  /*19db0*/  FADD.FTZ R8, R209, R24 ;  /* 0x00000018d1087221 */ /* 0x000fca0000010000 */
[----:B------:R-:W2:Y:S01]  /*19dc0*/  MUFU.EX2 R11, R50 ;  /* 0x00000032000b7308 */ /* 0x000ea20000000800 */
[----:B------:R-:W-:Y:S01]  /*19dd0*/  FADD.FTZ R33, R211, R8 ;  /* 0x00000008d3217221 */ /* 0x000fe20000010000 */
[----:B---3--:R-:W-:Y:S01]  /*19de0*/  FADD.FTZ R8, R36, R31 ;  /* 0x0000001f24087221 */ /* 0x008fe20000010000 */
[----:B------:R-:W-:-:S05]  /*19df0*/  FFMA.FTZ R28, R28, R3, -R7 ;  /* 0x000000031c1c7223 */ /* 0x000fca0000010807 */
[----:B------:R-:W3:Y:S01]  /*19e00*/  MUFU.EX2 R52, R52 ;  /* 0x0000003400347308 */ /* 0x000ee20000000800 */
[----:B------:R-:W-:Y:S01]  /*19e10*/  FFMA.FTZ R20, R20, R3, -R29 ;  /* 0x0000000314147223 */ /* 0x000fe2000001081d */
[----:B0-----:R-:W-:Y:S01]  /*19e20*/  FADD.FTZ R31, R9, R8 ;  /* 0x00000008091f7221 */ /* 0x001fe20000010000 */
[----:B------:R-:W-:Y:S01]  /*19e30*/  PRMT R0, R229, 0x654, R0 ;  /* 0x00000654e5007816 */ /* 0x000fe20000000000 */
[----:B------:R-:W-:-:S04]  /*19e40*/  FADD.FTZ R33, R84, R33 ;  /* 0x0000002154217221 */ /* 0x000fc80000010000 */
[----:B------:R-:W0:Y:S01]  /*19e50*/  MUFU.EX2 R10, R10 ;  /* 0x0000000a000a7308 */ /* 0x000e220000000800 */
[-C--:B------:R-:W-:Y:S01]  /*19e60*/  FFMA.FTZ R56, R56, R3.reuse, -R7 ;  /* 0x0000000338387223 */ /* 0x080fe20000010807 */
[----:B-1----:R-:W-:Y:S01]  /*19e70*/  FADD.FTZ R8, R44, R31 ;  /* 0x0000001f2c087221 */ /* 0x002fe20000010000 */
[-C--:B------:R-:W-:Y:S01]  /*19e80*/  FFMA.FTZ R58, R58, R3.reuse, -R7 ;  /* 0x000000033a3a7223 */ /* 0x080fe20000010807 */
[----:B------:R5:W-:Y:S04]  /*19e90*/  SYNCS.ARRIVE.TRANS64.RED.A1T0 RZ, [R0+URZ], RZ ;  /* 0x000000ff00ff79a7 */ /* 0x000be8000810043f */
[----:B------:R-:W1:Y:S01]  /*19ea0*/  MUFU.EX2 R15, R54 ;  /* 0x00000036000f7308 */ /* 0x000e620000000800 */
[-CC-:B------:R-:W-:Y:S01]  /*19eb0*/  FFMA.FTZ R26, R26, R3.reuse, -R29.reuse ;  /* 0x000000031a1a7223 */ /* 0x180fe2000001081d */
[----:B------:R-:W-:Y:S01]  /*19ec0*/  FFMA.FTZ R34, R34, R3, -R29 ;  /* 0x0000000322227223 */ /* 0x000fe2000001081d */
[----:B-----5:R-:W-:-:S05]  /*19ed0*/  FADD.FTZ R0, R12, R33 ;  /* 0x000000210c007221 */ /* 0x020fca0000010000 */
[----:B------:R-:W4:Y:S01]  /*19ee0*/  MUFU.EX2 R28, R28 ;  /* 0x0000001c001c7308 */ /* 0x000f220000000800 */
[----:B--2---:R-:W-:Y:S01]  /*19ef0*/  FADD.FTZ R31, R11, R8 ;  /* 0x000000080b1f7221 */ /* 0x004fe20000010000 */
[----:B------:R-:W-:Y:S01]  /*19f00*/  FADD.FTZ R33, R205, R0 ;  /* 0x00000000cd217221 */ /* 0x000fe20000010000 */
[----:B------:R-:W-:-:S05]  /*19f10*/  FFMA.FTZ R60, R60, R3, -R7 ;  /* 0x000000033c3c7223 */ /* 0x000fca0000010807 */
[----:B------:R-:W2:Y:S01]  /*19f20*/  MUFU.EX2 R20, R20 ;  /* 0x0000001400147308 */ /* 0x000ea20000000800 */
[----:B------:R-:W-:Y:S01]  /*19f30*/  FFMA.FTZ R0, R6, R3, -R29 ;  /* 0x0000000306007223 */ /* 0x000fe2000001081d */
[----:B---3--:R-:W-:-:S06]  /*19f40*/  FADD.FTZ R6, R52, R31 ;  /* 0x0000001f34067221 */ /* 0x008fcc0000010000 */
[----:B------:R-:W3:Y:S01]  /*19f50*/  MUFU.EX2 R21, R56 ;  /* 0x0000003800157308 */ /* 0x000ee20000000800 */
[-C--:B------:R-:W-:Y:S01]  /*19f60*/  FFMA.FTZ R62, R62, R3.reuse, -R7 ;  /* 0x000000033e3e7223 */ /* 0x080fe20000010807 */
[----:B------:R-:W-:Y:S01]  /*19f70*/  FFMA.FTZ R38, R38, R3, -R29 ;  /* 0x0000000326267223 */ /* 0x000fe2000001081d */
[----:B0-----:R-:W-:-:S05]  /*19f80*/  FADD.FTZ R8, R10, R33 ;  /* 0x000000210a087221 */ /* 0x001fca0000010000 */
[----:B------:R-:W0:Y:S01]  /*19f90*/  MUFU.EX2 R201, R26 ;  /* 0x0000001a00c97308 */ /* 0x000e220000000800 */
[----:B------:R-:W-:Y:S01]  /*19fa0*/  FFMA.FTZ R30, R30, R3, -R29 ;  /* 0x000000031e1e7223 */ /* 0x000fe2000001081d */
[----:B------:R-:W-:Y:S01]  /*19fb0*/  IADD3 R14, R14, R65, -R67 ;  /* 0x000000410e0e7210 */ /* 0x000fe20007ffe843 */
[----:B-1----:R-:W-:-:S05]  /*19fc0*/  FADD.FTZ R31, R15, R6 ;  /* 0x000000060f1f7221 */ /* 0x002fca0000010000 */
[----:B------:R-:W1:Y:S01]  /*19fd0*/  MUFU.EX2 R58, R58 ;  /* 0x0000003a003a7308 */ /* 0x000e620000000800 */
[----:B------:R-:W-:Y:S01]  /*19fe0*/  FFMA.FTZ R64, R64, R3, -R7 ;  /* 0x0000000340407223 */ /* 0x000fe20000010807 */
[----:B------:R-:W-:-:S06]  /*19ff0*/  FADD.FTZ R33, R207, R8 ;  /* 0x00000008cf217221 */ /* 0x000fcc0000010000 */
[----:B------:R-:W5:Y:S01]  /*1a000*/  MUFU.EX2 R34, R34 ;  /* 0x0000002200227308 */ /* 0x000f620000000800 */
[----:B----4-:R-:W-:Y:S01]  /*1a010*/  FADD.FTZ R8, R28, R31 ;  /* 0x0000001f1c087221 */ /* 0x010fe20000010000 */
[----:B------:R-:W-:-:S06]  /*1a020*/  FFMA.FTZ R66, R66, R3, -R7 ;  /* 0x0000000342427223 */ /* 0x000fcc0000010807 */
[----:B------:R-:W4:Y:S01]  /*1a030*/  MUFU.EX2 R25, R60 ;  /* 0x0000003c00197308 */ /* 0x000f220000000800 */
[----:B------:R-:W-:-:S04]  /*1a040*/  IMAD.HI R14, R14, 0x66666667, RZ ;  /* 0x666666670e0e7827 */ /* 0x000fc800078e02ff */
[----:B--2---:R-:W-:-:S03]  /*1a050*/  FADD.FTZ R6, R20, R33 ;  /* 0x0000002114067221 */ /* 0x004fc60000010000 */
[----:B------:R-:W2:Y:S01]  /*1a060*/  MUFU.EX2 R203, R38 ;  /* 0x0000002600cb7308 */ /* 0x000ea20000000800 */
[----:B---3--:R-:W-:-:S07]  /*1a070*/  FADD.FTZ R31, R21, R8 ;  /* 0x00000008151f7221 */ /* 0x008fce0000010000 */
[----:B------:R-:W3:Y:S01]  /*1a080*/  MUFU.EX2 R62, R62 ;  /* 0x0000003e003e7308 */ /* 0x000ee20000000800 */
[----:B------:R-:W-:Y:S01]  /*1a090*/  SHF.R.U32.HI R35, RZ, 0x1f, R14 ;  /* 0x0000001fff237819 */ /* 0x000fe2000001160e */
[----:B------:R-:W-:Y:S01]  /*1a0a0*/  FFMA.FTZ R68, R68, R3, -R7 ;  /* 0x0000000344447223 */ /* 0x000fe20000010807 */
[----:B0-----:R-:W-:-:S05]  /*1a0b0*/  FADD.FTZ R33, R201, R6 ;  /* 0x00000006c9217221 */ /* 0x001fca0000010000 */
[----:B------:R-:W0:Y:S01]  /*1a0c0*/  MUFU.EX2 R30, R30 ;  /* 0x0000001e001e7308 */ /* 0x000e220000000800 */
[----:B-1----:R-:W-:Y:S01]  /*1a0d0*/  FADD.FTZ R8, R58, R31 ;  /* 0x0000001f3a087221 */ /* 0x002fe20000010000 */
[----:B------:R-:W-:-:S06]  /*1a0e0*/  FFMA.FTZ R70, R70, R3, -R7 ;  /* 0x0000000346467223 */ /* 0x000fcc0000010807 */
[----:B------:R-:W1:Y:S01]  /*1a0f0*/  MUFU.EX2 R27, R64 ;  /* 0x00000040001b7308 */ /* 0x000e620000000800 */
[-CC-:B------:R-:W-:Y:S01]  /*1a100*/  FFMA.FTZ R46, R46, R3.reuse, -R29.reuse ;  /* 0x000000032e2e7223 */ /* 0x180fe2000001081d */
[-CC-:B------:R-:W-:Y:S01]  /*1a110*/  FFMA.FTZ R48, R48, R3.reuse, -R29.reuse ;  /* 0x0000000330307223 */ /* 0x180fe2000001081d */
[-CC-:B------:R-:W-:Y:S01]  /*1a120*/  FFMA.FTZ R76, R76, R3.reuse, -R29.reuse ;  /* 0x000000034c4c7223 */ /* 0x180fe2000001081d */
[-CC-:B------:R-:W-:Y:S01]  /*1a130*/  FFMA.FTZ R78, R78, R3.reuse, -R29.reuse ;  /* 0x000000034e4e7223 */ /* 0x180fe2000001081d */
[----:B------:R-:W-:-:S03]  /*1a140*/  FFMA.FTZ R80, R80, R3, -R29 ;  /* 0x0000000350507223 */ /* 0x000fc6000001081d */
[----:B------:R-:W1:Y:S01]  /*1a150*/  MUFU.EX2 R66, R66 ;  /* 0x0000004200427308 */ /* 0x000e620000000800 */
[----:B------:R-:W-:Y:S01]  /*1a160*/  FFMA.FTZ R82, R82, R3, -R29 ;  /* 0x0000000352527223 */ /* 0x000fe2000001081d */
[----:B------:R-:W-:Y:S01]  /*1a170*/  LEA.HI.SX32 R6, R14, R35, 0x1b ;  /* 0x000000230e067211 */ /* 0x000fe200078fdaff */
[----:B-----5:R-:W-:Y:S01]  /*1a180*/  FADD.FTZ R14, R34, R33 ;  /* 0x00000021220e7221 */ /* 0x020fe20000010000 */
[----:B----4-:R-:W-:-:S04]  /*1a190*/  FADD.FTZ R31, R25, R8 ;  /* 0x00000008191f7221 */ /* 0x010fc80000010000 */
[----:B------:R-:W4:Y:S01]  /*1a1a0*/  MUFU.EX2 R29, R68 ;  /* 0x00000044001d7308 */ /* 0x000f220000000800 */
[-C--:B------:R-:W-:Y:S01]  /*1a1b0*/  FFMA.FTZ R72, R72, R3.reuse, -R7 ;  /* 0x0000000348487223 */ /* 0x080fe20000010807 */
[----:B--2---:R-:W-:Y:S01]  /*1a1c0*/  FADD.FTZ R33, R203, R14 ;  /* 0x0000000ecb217221 */ /* 0x004fe20000010000 */
[----:B---3--:R-:W-:Y:S01]  /*1a1d0*/  FADD.FTZ R8, R62, R31 ;  /* 0x0000001f3e087221 */ /* 0x008fe20000010000 */
[-CC-:B------:R-:W-:Y:S01]  /*1a1e0*/  FFMA.FTZ R42, R42, R3.reuse, -R7.reuse ;  /* 0x000000032a2a7223 */ /* 0x180fe20000010807 */
[----:B------:R-:W-:-:S03]  /*1a1f0*/  FFMA.FTZ R74, R74, R3, -R7 ;  /* 0x000000034a4a7223 */ /* 0x000fc60000010807 */
[----:B------:R-:W2:Y:S01]  /*1a200*/  MUFU.EX2 R70, R70 ;  /* 0x0000004600467308 */ /* 0x000ea20000000800 */
[----:B------:R-:W-:Y:S01]  /*1a210*/  F2FP.BF16.F32.PACK_AB R205, R205, R12 ;  /* 0x0000000ccdcd723e */ /* 0x000fe200000010ff */
[----:B0-----:R-:W-:Y:S01]  /*1a220*/  FADD.FTZ R12, R30, R33 ;  /* 0x000000211e0c7221 */ /* 0x001fe20000010000 */
[----:B-1----:R-:W-:-:S05]  /*1a230*/  FADD.FTZ R33, R27, R8 ;  /* 0x000000081b217221 */ /* 0x002fca0000010000 */
[----:B------:R-:W0:Y:S01]  /*1a240*/  MUFU.EX2 R197, R46 ;  /* 0x0000002e00c57308 */ /* 0x000e220000000800 */
[----:B------:R-:W-:-:S07]  /*1a250*/  FADD.FTZ R8, R66, R33 ;  /* 0x0000002142087221 */ /* 0x000fce0000010000 */
[----:B------:R-:W1:Y:S01]  /*1a260*/  MUFU.EX2 R7, R72 ;  /* 0x0000004800077308 */ /* 0x000e620000000800 */
[----:B------:R-:W-:Y:S01]  /*1a270*/  F2FP.BF16.F32.PACK_AB R210, R9, R36 ;  /* 0x0000002409d2723e */ /* 0x000fe200000010ff */
[----:B----4-:R-:W-:-:S06]  /*1a280*/  FADD.FTZ R9, R29, R8 ;  /* 0x000000081d097221 */ /* 0x010fcc0000010000 */
[----:B------:R-:W3:Y:S08]  /*1a290*/  MUFU.EX2 R48, R48 ;  /* 0x0000003000307308 */ /* 0x000ef00000000800 */
[----:B------:R-:W4:Y:S01]  /*1a2a0*/  MUFU.EX2 R42, R42 ;  /* 0x0000002a002a7308 */ /* 0x000f220000000800 */
[----:B--2---:R-:W-:-:S07]  /*1a2b0*/  FADD.FTZ R8, R70, R9 ;  /* 0x0000000946087221 */ /* 0x004fce0000010000 */
[----:B------:R-:W2:Y:S01]  /*1a2c0*/  MUFU.EX2 R199, R76 ;  /* 0x0000004c00c77308 */ /* 0x000ea20000000800 */
[----:B0-----:R-:W-:Y:S01]  /*1a2d0*/  FADD.FTZ R31, R197, R12 ;  /* 0x0000000cc51f7221 */ /* 0x001fe20000010000 */
[----:B-1----:R-:W-:-:S06]  /*1a2e0*/  FADD.FTZ R9, R7, R8 ;  /* 0x0000000807097221 */ /* 0x002fcc0000010000 */
[----:B------:R-:W0:Y:S01]  /*1a2f0*/  MUFU.EX2 R78, R78 ;  /* 0x0000004e004e7308 */ /* 0x000e220000000800 */
[----:B------:R-:W-:Y:S01]  /*1a300*/  F2FP.BF16.F32.PACK_AB R207, R207, R10 ;  /* 0x0000000acfcf723e */ /* 0x000fe200000010ff */
[----:B---3--:R-:W-:-:S06]  /*1a310*/  FADD.FTZ R10, R48, R31 ;  /* 0x0000001f300a7221 */ /* 0x008fcc0000010000 */
[----:B------:R-:W1:Y:S01]  /*1a320*/  MUFU.EX2 R193, R80 ;  /* 0x0000005000c17308 */ /* 0x000e620000000800 */
[----:B----4-:R-:W-:Y:S01]  /*1a330*/  FADD.FTZ R226, R42, R9 ;  /* 0x000000092ae27221 */ /* 0x010fe20000010000 */
[----:B------:R-:W-:Y:S01]  /*1a340*/  VIADD R9, R2, 0xfffffffe ;  /* 0xfffffffe02097836 */ /* 0x000fe20000000000 */
[----:B------:R-:W-:-:S05]  /*1a350*/  VIMNMX R26, RZ, R6, !PT ;  /* 0x00000006ff1a7248 */ /* 0x000fca0007fe0100 */
[----:B------:R-:W3:Y:S01]  /*1a360*/  MUFU.EX2 R82, R82 ;  /* 0x0000005200527308 */ /* 0x000ee20000000800 */
[----:B--2---:R-:W-:Y:S01]  /*1a370*/  FADD.FTZ R33, R199, R10 ;  /* 0x0000000ac7217221 */ /* 0x004fe20000010000 */
[----:B------:R-:W-:-:S06]  /*1a380*/  ISETP.GE.AND P2, PT, R9, R26, PT ;  /* 0x0000001a0900720c */ /* 0x000fcc0003f46270 */
[----:B------:R3:W2:Y:S01]  /*1a390*/  MUFU.EX2 R195, R0 ;  /* 0x0000000000c37308 */ /* 0x0006a20000000800 */
[----:B0-----:R-:W-:-:S07]  /*1a3a0*/  FADD.FTZ R10, R78, R33 ;  /* 0x000000214e0a7221 */ /* 0x001fce0000010000 */
[----:B------:R-:W0:Y:S01]  /*1a3b0*/  MUFU.EX2 R31, R74 ;  /* 0x0000004a001f7308 */ /* 0x000e220000000800 */
[----:B------:R-:W-:Y:S01]  /*1a3c0*/  F2FP.BF16.F32.PACK_AB R204, R11, R44 ;  /* 0x0000002c0bcc723e */ /* 0x000fe200000010ff */
[----:B-1----:R-:W-:Y:S01]  /*1a3d0*/  FADD.FTZ R11, R193, R10 ;  /* 0x0000000ac10b7221 */ /* 0x002fe20000010000 */
[----:B------:R-:W-:Y:S03]  /*1a3e0*/  BSSY B0, `(.L_x_2899) ;  /* 0x00005a7000007945 */ /* 0x000fe60003800000 */
[----:B---3--:R-:W-:Y:S01]  /*1a3f0*/  FADD.FTZ R0, R82, R11 ;  /* 0x0000000b52007221 */ /* 0x008fe20000010000 */
[----:B------:R-:W-:Y:S01]  /*1a400*/  F2FP.BF16.F32.PACK_AB R209, R24, R209 ;  /* 0x000000d118d1723e */ /* 0x000fe200000010ff */
[----:B------:R1:W-:Y:S01]  /*1a410*/  STL [R1+0x58], R26 ;  /* 0x0000581a01007387 */ /* 0x0003e20000100800 */
[----:B------:R-:W-:Y:S01]  /*1a420*/  F2FP.BF16.F32.PACK_AB R211, R84, R211 ;  /* 0x000000d354d3723e */ /* 0x000fe200000010ff */
[----:B--2---:R-:W-:Y:S01]  /*1a430*/  FADD.FTZ R225, R195, R0 ;  /* 0x00000000c3e17221 */ /* 0x004fe20000010000 */
[----:B------:R-:W-:Y:S01]  /*1a440*/  F2FP.BF16.F32.PACK_AB R203, R203, R34 ;  /* 0x00000022cbcb723e */ /* 0x000fe200000010ff */
[----:B------:R-:W-:Y:S01]  /*1a450*/  IMAD.MOV.U32 R2, RZ, RZ, 0x3f800000 ;  /* 0x3f800000ff027424 */ /* 0x000fe200078e00ff */
[----:B------:R-:W-:Y:S01]  /*1a460*/  F2FP.BF16.F32.PACK_AB R197, R197, R30 ;  /* 0x0000001ec5c5723e */ /* 0x000fe200000010ff */
[----:B------:R-:W-:Y:S01]  /*1a470*/  IMAD.MOV.U32 R0, RZ, RZ, 0x3f800000 ;  /* 0x3f800000ff007424 */ /* 0x000fe200078e00ff */
[----:B------:R-:W-:-:S02]  /*1a480*/  F2FP.BF16.F32.PACK_AB R199, R199, R48 ;  /* 0x00000030c7c7723e */ /* 0x000fc400000010ff */
[----:B------:R-:W-:Y:S02]  /*1a490*/  CS2R R150, SRZ ;  /* 0x0000000000967805 */ /* 0x000fe4000001ff00 */
[----:B------:R-:W-:Y:S01]  /*1a4a0*/  F2FP.BF16.F32.PACK_AB R208, R13, R32 ;  /* 0x000000200dd0723e */ /* 0x000fe200000010ff */
[----:B0-----:R-:W-:Y:S01]  /*1a4b0*/  FADD.FTZ R226, R31, R226 ;  /* 0x000000e21fe27221 */ /* 0x001fe20000010000 */
[----:B------:R-:W-:Y:S02]  /*1a4c0*/  F2FP.BF16.F32.PACK_AB R206, R15, R52 ;  /* 0x000000340fce723e */ /* 0x000fe400000010ff */
[----:B------:R-:W-:Y:S02]  /*1a4d0*/  CS2R R148, SRZ ;  /* 0x0000000000947805 */ /* 0x000fe4000001ff00 */
[----:B------:R-:W-:Y:S02]  /*1a4e0*/  F2FP.BF16.F32.PACK_AB R200, R21, R28 ;  /* 0x0000001c15c8723e */ /* 0x000fe400000010ff */
[----:B------:R-:W-:-:S02]  /*1a4f0*/  CS2R R146, SRZ ;  /* 0x0000000000927805 */ /* 0x000fc4000001ff00 */
[----:B------:R-:W-:Y:S02]  /*1a500*/  F2FP.BF16.F32.PACK_AB R202, R25, R58 ;  /* 0x0000003a19ca723e */ /* 0x000fe400000010ff */
[----:B------:R-:W-:Y:S02]  /*1a510*/  CS2R R144, SRZ ;  /* 0x0000000000907805 */ /* 0x000fe4000001ff00 */
        /* <DEDUP_REMOVED lines=65> */
[----:B-1----:R-:W-:Y:S02]  /*1a930*/  CS2R R26, SRZ ;  /* 0x00000000001a7805 */ /* 0x002fe4000001ff00 */
[----:B------:R-:W-:Y:S01]  /*1a940*/  CS2R R24, SRZ ;  /* 0x0000000000187805 */ /* 0x000fe2000001ff00 */
[----:B------:R-:W-:Y:S06]  /*1a950*/  @!P2 BRA `(.L_x_2900) ;  /* 0x00000054003ca947 */ /* 0x000fec0003800000 */
[----:B------:R-:W-:Y:S01]  /*1a960*/  BSSY B1, `(.L_x_2901) ;  /* 0x000054d000017945 */ /* 0x000fe20003800000 */
[----:B------:R-:W-:Y:S02]  /*1a970*/  IMAD.MOV.U32 R13, RZ, RZ, R4 ;  /* 0x000000ffff0d7224 */ /* 0x000fe400078e0004 */
[----:B------:R-:W-:Y:S02]  /*1a980*/  IMAD.MOV.U32 R12, RZ, RZ, R5 ;  /* 0x000000ffff0c7224 */ /* 0x000fe400078e0005 */
[----:B------:R-:W-:Y:S02]  /*1a990*/  IMAD.MOV.U32 R8, RZ, RZ, R9 ;  /* 0x000000ffff087224 */ /* 0x000fe400078e0009 */
[----:B------:R-:W-:Y:S02]  /*1a9a0*/  IMAD.MOV.U32 R7, RZ, RZ, R224 ;  /* 0x000000ffff077224 */ /* 0x000fe400078e00e0 */
[----:B------:R-:W-:Y:S02]  /*1a9b0*/  IMAD.MOV.U32 R6, RZ, RZ, R219 ;  /* 0x000000ffff067224 */ /* 0x000fe400078e00db */
[----:B------:R-:W-:-:S02]  /*1a9c0*/  IMAD.MOV.U32 R2, RZ, RZ, 0x3f800000 ;  /* 0x3f800000ff027424 */ /* 0x000fc400078e00ff */
[----:B------:R-:W-:-:S07]  /*1a9d0*/  IMAD.MOV.U32 R151, RZ, RZ, RZ ;  /* 0x000000ffff977224 */ /* 0x000fce00078e00ff */
.L_x_2914:
[----:B------:R-:W-:-:S04]  /*1a9e0*/  ISETP.NE.AND P2, PT, R6, 0x1, PT ;  /* 0x000000010600780c */ /* 0x000fc80003f45270 */
[----:B------:R-:W-:-:S04]  /*1a9f0*/  SEL R224, RZ, 0x1, P2 ;  /* 0x00000001ffe07807 */ /* 0x000fc80001000000 */
[----:B------:R-:W-:Y:S01]  /*1aa00*/  LOP3.LUT R224, R7, R224, RZ, 0x3c, !PT ;  /* 0x000000e007e07212 */ /* 0x000fe200078e3cff */
[----:B------:R-:W-:Y:S06]  /*1aa10*/  @!P0 BRA `(.L_x_2902) ;  /* 0x0000000000048947 */ /* 0x000fec0003800000 */
[----:B------:R-:W-:Y:S01]  /*1aa20*/  BPT.TRAP 0x1 ;  /* 0x000000040000795c */ /* 0x000fe20000300000 */
.L_x_2902:
        /* <DEDUP_REMOVED lines=8> */
.L_x_2903:
        /* <DEDUP_REMOVED lines=8> */
.L_x_2905:
[----:B------:R-:W-:Y:S05]  /*1ab30*/  BSYNC B2 ;  /* 0x0000000000027941 */ /* 0x000fea0003800000 */
.L_x_2904:
[----:B------:R-:W2:Y:S01]  /*1ab40*/  LDL.64 R152, [R1+0x48] ;  /* 0x0000480001987983 */ /* 0x000ea20000100a00 */
[----:B01----:R-:W-:-:S03]  /*1ab50*/  IMAD.MOV.U32 R4, RZ, RZ, R3 ;  /* 0x000000ffff047224 */ /* 0x003fc600078e0003 */
[----:B------:R-:W3:Y:S01]  /*1ab60*/  LDL.64 R20, [R1+0x40] ;  /* 0x0000400001147983 */ /* 0x000ee20000100a00 */
[----:B------:R-:W-:Y:S01]  /*1ab70*/  IMAD.MOV.U32 R5, RZ, RZ, 0x40000040 ;  /* 0x40000040ff057424 */ /* 0x000fe200078e00ff */
[----:B------:R-:W-:-:S04]  /*1ab80*/  R2UR UR10, R4 ;  /* 0x00000000040a72ca */ /* 0x000fc800000e0000 */
[C---:B------:R-:W-:Y:S01]  /*1ab90*/  R2UR UR11, R5.reuse ;  /* 0x00000000050b72ca */ /* 0x040fe200000e0000 */
[----:B------:R-:W-:Y:S01]  /*1aba0*/  WARPGROUP.ARRIVE ;  /* 0x00000000000079c5 */ /* 0x000fe20000000000 */
[----:B------:R-:W-:Y:S01]  /*1abb0*/  IMAD.MOV.U32 R4, RZ, RZ, R11 ;  /* 0x000000ffff047224 */ /* 0x000fe200078e000b */
[----:B------:R-:W-:-:S04]  /*1abc0*/  R2UR UR19, R5 ;  /* 0x00000000051372ca */ /* 0x000fc800000e0000 */
[----:B------:R-:W-:Y:S01]  /*1abd0*/  R2UR UR18, R4 ;  /* 0x00000000041272ca */ /* 0x000fe200000e0000 */
[----:B------:R-:W-:Y:S01]  /*1abe0*/  IMAD.MOV.U32 R15, RZ, RZ, 0x40000040 ;  /* 0x40000040ff0f7424 */ /* 0x000fe200078e00ff */
[----:B------:R-:W-:-:S04]  /*1abf0*/  R2UR UR14, R14 ;  /* 0x000000000e0e72ca */ /* 0x000fc800000e0000 */
[----:B------:R-:W-:Y:S01]  /*1ac00*/  R2UR UR15, R15 ;  /* 0x000000000f0f72ca */ /* 0x000fe200000e0000 */
[----:B------:R-:W-:Y:S01]  /*1ac10*/  VIADD R10, R3, 0x180 ;  /* 0x00000180030a7836 */ /* 0x000fe20000000000 */
[----:B--2---:R-:W-:Y:S02]  /*1ac20*/  R2UR UR20, R152 ;  /* 0x00000000981472ca */ /* 0x004fe400000e0000 */
[----:B------:R-:W-:Y:S01]  /*1ac30*/  R2UR UR21, R153 ;  /* 0x00000000991572ca */ /* 0x000fe200000e0000 */
[----:B------:R-:W-:Y:S01]  /*1ac40*/  IMAD.MOV.U32 R11, RZ, RZ, 0x40000040 ;  /* 0x40000040ff0b7424 */ /* 0x000fe200078e00ff */
[----:B------:R-:W2:Y:S01]  /*1ac50*/  LDL.64 R152, [R1+0x38] ;  /* 0x0000380001987983 */ /* 0x000ea20000100a00 */
[----:B------:R-:W-:Y:S01]  /*1ac60*/  VIADD R4, R3, 0x200 ;  /* 0x0000020003047836 */ /* 0x000fe20000000000 */
[----:B------:R-:W-:Y:S02]  /*1ac70*/  R2UR UR27, R5 ;  /* 0x00000000051b72ca */ /* 0x000fe400000e0000 */
[----:B---3--:R-:W-:Y:S01]  /*1ac80*/  R2UR UR32, R20 ;  /* 0x00000000142072ca */ /* 0x008fe200000e0000 */
[----:B------:R-:W3:Y:S01]  /*1ac90*/  LDL.64 R14, [R1+0x28] ;  /* 0x00002800010e7983 */ /* 0x000ee20000100a00 */
[----:B------:R-:W-:-:S03]  /*1aca0*/  R2UR UR33, R21 ;  /* 0x00000000152172ca */ /* 0x000fc600000e0000 */
[----:B------:R-:W-:Y:S02]  /*1acb0*/  UMOV UR8, UR20 ;  /* 0x0000001400087c82 */ /* 0x000fe40008000000 */
[----:B------:R-:W-:Y:S01]  /*1acc0*/  UMOV UR9, UR21 ;  /* 0x0000001500097c82 */ /* 0x000fe20008000000 */
[----:B------:R-:W-:Y:S01]  /*1acd0*/  UMOV UR16, UR20 ;  /* 0x0000001400107c82 */ /* 0x000fe20008000000 */
[----:B------:R-:W-:Y:S01]  /*1ace0*/  HGMMA.64x16x16.F32.BF16 R184, gdesc[UR8], RZ, !UPT, gsb0 ;  /* 0x0020000008b879f0 */ /* 0x000fe2000c0018ff */
[----:B------:R-:W-:Y:S01]  /*1acf0*/  UMOV UR17, UR21 ;  /* 0x0000001500117c82 */ /* 0x000fe20008000000 */
[----:B------:R-:W-:Y:S01]  /*1ad00*/  UMOV UR12, UR20 ;  /* 0x00000014000c7c82 */ /* 0x000fe20008000000 */
[----:B------:R-:W-:Y:S01]  /*1ad10*/  UMOV UR13, UR21 ;  /* 0x00000015000d7c82 */ /* 0x000fe20008000000 */
[----:B------:R-:W-:Y:S02]  /*1ad20*/  R2UR UR6, R10 ;  /* 0x000000000a0672ca */ /* 0x000fe400000e0000 */
[----:B------:R-:W-:Y:S01]  /*1ad30*/  R2UR UR7, R11 ;  /* 0x000000000b0772ca */ /* 0x000fe200000e0000 */
[----:B------:R-:W-:Y:S01]  /*1ad40*/  UMOV UR4, UR20 ;  /* 0x0000001400047c82 */ /* 0x000fe20008000000 */
[----:B------:R-:W-:Y:S01]  /*1ad50*/  UMOV UR5, UR21 ;  /* 0x0000001500057c82 */ /* 0x000fe20008000000 */
[----:B------:R-:W-:Y:S01]  /*1ad60*/  R2UR UR26, R4 ;  /* 0x00000000041a72ca */ /* 0x000fe200000e0000 */
[----:B------:R-:W-:Y:S01]  /*1ad70*/  UMOV UR24, UR20 ;  /* 0x0000001400187c82 */ /* 0x000fe20008000000 */
[----:B------:R-:W-:Y:S01]  /*1ad80*/  UMOV UR25, UR21 ;  /* 0x0000001500197c82 */ /* 0x000fe20008000000 */
[----:B------:R-:W-:Y:S01]  /*1ad90*/  IMAD.MOV.U32 R5, RZ, RZ, 0x40000040 ;  /* 0x40000040ff057424 */ /* 0x000fe200078e00ff */
[----:B------:R-:W4:Y:S01]  /*1ada0*/  LDL.64 R20, [R1+0x30] ;  /* 0x0000300001147983 */ /* 0x000f220000100a00 */
[----:B------:R-:W-:-:S02]  /*1adb0*/  WARPGROUP.DEPBAR.LE gsb0, 0x0 ;  /* 0x00008000000079c5 */ /* 0x000fc40000010000 */
[----:B------:R-:W-:-:S06]  /*1adc0*/  WARPGROUP.ARRIVE ;  /* 0x00000000000079c5 */ /* 0x000fcc0000000000 */
[----:B------:R-:W-:Y:S03]  /*1add0*/  HGMMA.64x16x16.F32.BF16 R176, gdesc[UR16], RZ, !UPT, gsb0 ;  /* 0x0020000010b079f0 */ /* 0x000fe6000c0018ff */
[----:B------:R-:W-:Y:S02]  /*1ade0*/  WARPGROUP.DEPBAR.LE gsb0, 0x0 ;  /* 0x00008000000079c5 */ /* 0x000fe40000010000 */
[----:B------:R-:W-:-:S06]  /*1adf0*/  WARPGROUP.ARRIVE ;  /* 0x00000000000079c5 */ /* 0x000fcc0000000000 */
[----:B------:R-:W-:Y:S03]  /*1ae00*/  HGMMA.64x16x16.F32.BF16 R168, gdesc[UR12], RZ, !UPT, gsb0 ;  /* 0x002000000ca879f0 */ /* 0x000fe6000c0018ff */
[----:B------:R-:W-:Y:S02]  /*1ae10*/  WARPGROUP.DEPBAR.LE gsb0, 0x0 ;  /* 0x00008000000079c5 */ /* 0x000fe40000010000 */
[----:B------:R-:W-:-:S06]  /*1ae20*/  WARPGROUP.ARRIVE ;  /* 0x00000000000079c5 */ /* 0x000fcc0000000000 */
[----:B------:R-:W-:Y:S01]  /*1ae30*/  HGMMA.64x16x16.F32.BF16 R160, gdesc[UR4], RZ, !UPT, gsb0 ;  /* 0x0020000004a079f0 */ /* 0x000fe2000c0018ff */
[----:B------:R-:W-:Y:S02]  /*1ae40*/  VIADD R10, R3, 0x2 ;  /* 0x00000002030a7836 */ /* 0x000fe40000000000 */
[----:B------:R-:W-:Y:S01]  /*1ae50*/  IMAD.MOV.U32 R11, RZ, RZ, 0x40000040 ;  /* 0x40000040ff0b7424 */ /* 0x000fe200078e00ff */
[----:B------:R-:W-:Y:S02]  /*1ae60*/  WARPGROUP.DEPBAR.LE gsb0, 0x0 ;  /* 0x00008000000079c5 */ /* 0x000fe40000010000 */
[----:B------:R-:W-:Y:S02]  /*1ae70*/  R2UR UR10, R10 ;  /* 0x000000000a0a72ca */ /* 0x000fe400000e0000 */
[----:B--2---:R-:W-:Y:S02]  /*1ae80*/  R2UR UR28, R152 ;  /* 0x00000000981c72ca */ /* 0x004fe400000e0000 */
[----:B------:R-:W-:-:S02]  /*1ae90*/  R2UR UR29, R153 ;  /* 0x00000000991d72ca */ /* 0x000fc400000e0000 */
[----:B------:R-:W-:-:S06]  /*1aea0*/  WARPGROUP.ARRIVE ;  /* 0x00000000000079c5 */ /* 0x000fcc0000000000 */
[----:B------:R-:W-:Y:S01]  /*1aeb0*/  HGMMA.64x16x16.F32.BF16 R152, gdesc[UR24], RZ, !UPT, gsb0 ;  /* 0x00200000189879f0 */ /* 0x000fe2000c0018ff */
[----:B------:R-:W-:Y:S01]  /*1aec0*/  R2UR UR11, R11 ;  /* 0x000000000b0b72ca */ /* 0x000fe200000e0000 */
[----:B------:R-:W-:Y:S01]  /*1aed0*/  UMOV UR8, UR32 ;  /* 0x0000002000087c82 */ /* 0x000fe20008000000 */
[----:B------:R-:W-:Y:S01]  /*1aee0*/  UMOV UR9, UR33 ;  /* 0x0000002100097c82 */ /* 0x000fe20008000000 */
[----:B------:R-:W-:Y:S01]  /*1aef0*/  VIADD R4, R3, 0x82 ;  /* 0x0000008203047836 */ /* 0x000fe20000000000 */
[----:B------:R-:W-:Y:S02]  /*1af00*/  WARPGROUP.DEPBAR.LE gsb0, 0x0 ;  /* 0x00008000000079c5 */ /* 0x000fe40000010000 */
[----:B------:R-:W-:-:S07]  /*1af10*/  WARPGROUP.ARRIVE ;  /* 0x00000000000079c5 */ /* 0x000fce0000000000 */
[----:B------:R-:W-:Y:S01]  /*1af20*/  HGMMA.64x16x16.F32.BF16 R184, gdesc[UR8], R184, gsb0 ;  /* 0x0020000008b879f0 */ /* 0x000fe200080018b8 */
        /* <DEDUP_REMOVED lines=13> */
[----:B------:R-:W-:Y:S02]  /*1b000*/  VIADD R4, R3, 0x182 ;  /* 0x0000018203047836 */ /* 0x000fe40000000000 */
[----:B------:R-:W-:Y:S01]  /*1b010*/  IMAD.MOV.U32 R5, RZ, RZ, 0x40000040 ;  /* 0x40000040ff057424 */ /* 0x000fe200078e00ff */
[----:B------:R-:W-:Y:S01]  /*1b020*/  UMOV UR12, UR32 ;  /* 0x00000020000c7c82 */ /* 0x000fe20008000000 */
[----:B------:R-:W-:Y:S01]  /*1b030*/  UMOV UR13, UR33 ;  /* 0x00000021000d7c82 */ /* 0x000fe20008000000 */
        /* <DEDUP_REMOVED lines=11> */
[----:B------:R-:W-:Y:S01]  /*1b0f0*/  VIADD R4, R3, 0x202 ;  /* 0x0000020203047836 */ /* 0x000fe20000000000 */
[----:B------:R-:W-:Y:S01]  /*1b100*/  UMOV UR16, UR28 ;  /* 0x0000001c00107c82 */ /* 0x000fe20008000000 */
[----:B------:R-:W-:Y:S01]  /*1b110*/  UMOV UR17, UR29 ;  /* 0x0000001d00117c82 */ /* 0x000fe20008000000 */
[----:B----4-:R-:W-:Y:S01]  /*1b120*/  R2UR UR46, R20 ;  /* 0x00000000142e72ca */ /* 0x010fe200000e0000 */
[----:B------:R-:W2:Y:S01]  /*1b130*/  LDL.64 R10, [R1+0x20] ;  /* 0x00002000010a7983 */ /* 0x000ea20000100a00 */
[----:B------:R-:W-:-:S02]  /*1b140*/  WARPGROUP.DEPBAR.LE gsb0, 0x0 ;  /* 0x00008000000079c5 */ /* 0x000fc40000010000 */
[----:B------:R-:W-:-:S06]  /*1b150*/  WARPGROUP.ARRIVE ;  /* 0x00000000000079c5 */ /* 0x000fcc0000000000 */
        /* <DEDUP_REMOVED lines=45> */
[----:B------:R-:W-:Y:S01]  /*1b430*/  IMAD.MOV.U32 R5, RZ, RZ, 0x40000040 ;  /* 0x40000040ff057424 */ /* 0x000fe200078e00ff */
[----:B------:R-:W-:Y:S02]  /*1b440*/  R2UR UR47, R21 ;  /* 0x00000000152f72ca */ /* 0x000fe400000e0000 */
[----:B------:R-:W-:Y:S02]  /*1b450*/  R2UR UR30, R4 ;  /* 0x00000000041e72ca */ /* 0x000fe400000e0000 */
[----:B------:R-:W-:Y:S01]  /*1b460*/  R2UR UR31, R5 ;  /* 0x00000000051f72ca */ /* 0x000fe200000e0000 */
[----:B------:R-:W-:-:S08]  /*1b470*/  UMOV UR28, UR46 ;  /* 0x0000002e001c7c82 */ /* 0x000fd00008000000 */
[----:B------:R-:W-:Y:S01]  /*1b480*/  UMOV UR29, UR47 ;  /* 0x0000002f001d7c82 */ /* 0x000fe20008000000 */
[----:B------:R-:W-:Y:S02]  /*1b490*/  VIADD R4, R3, 0x86 ;  /* 0x0000008603047836 */ /* 0x000fe40000000000 */
        /* <DEDUP_REMOVED lines=16> */
[----:B------:R-:W-:Y:S02]  /*1b5a0*/  R2UR UR12, R4 ;  /* 0x00000000040c72ca */ /* 0x000fe400000e0000 */
[----:B------:R-:W-:-:S11]  /*1b5b0*/  R2UR UR13, R5 ;  /* 0x00000000050d72ca */ /* 0x000fd600000e0000 */
[----:B------:R-:W-:Y:S01]  /*1b5c0*/  UMOV UR30, UR12 ;  /* 0x0000000c001e7c82 */ /* 0x000fe20008000000 */
[----:B------:R-:W-:Y:S01]  /*1b5d0*/  UMOV UR12, UR46 ;  /* 0x0000002e000c7c82 */ /* 0x000fe20008000000 */
[----:B------:R-:W-:Y:S01]  /*1b5e0*/  UMOV UR31, UR13 ;  /* 0x0000000d001f7c82 */ /* 0x000fe20008000000 */
[----:B------:R-:W-:Y:S01]  /*1b5f0*/  UMOV UR13, UR47 ;  /* 0x0000002f000d7c82 */ /* 0x000fe20008000000 */
        /* <DEDUP_REMOVED lines=15> */
[----:B------:R-:W-:Y:S01]  /*1b6f0*/  VIADD R4, R3, 0x280 ;  /* 0x0000028003047836 */ /* 0x000fe20000000000 */
[----:B------:R-:W-:Y:S02]  /*1b700*/  WARPGROUP.DEPBAR.LE gsb0, 0x0 ;  /* 0x00008000000079c5 */ /* 0x000fe40000010000 */
[----:B------:R-:W-:-:S06]  /*1b710*/  WARPGROUP.ARRIVE ;  /* 0x00000000000079c5 */ /* 0x000fcc0000000000 */
[----:B------:R-:W-:Y:S01]  /*1b720*/  HGMMA.64x16x16.F32.BF16 R152, gdesc[UR28], R152, gsb0 ;  /* 0x002000001c9879f0 */ /* 0x000fe20008001898 */
        /* <DEDUP_REMOVED lines=42> */
[----:B------:R-:W-:Y:S02]  /*1b9d0*/  VIADD R4, R3, 0x282 ;  /* 0x0000028203047836 */ /* 0x000fe40000000000 */
[----:B------:R-:W-:-:S03]  /*1b9e0*/  IMAD.MOV.U32 R5, RZ, RZ, 0x40000040 ;  /* 0x40000040ff057424 */ /* 0x000fc600078e00ff */
[----:B------:R-:W-:Y:S01]  /*1b9f0*/  R2UR UR6, R4 ;  /* 0x00000000040672ca */ /* 0x000fe200000e0000 */
[----:B------:R-:W-:Y:S01]  /*1ba00*/  VIADD R4, R3, 0x302 ;  /* 0x0000030203047836 */ /* 0x000fe20000000000 */
[----:B------:R-:W-:Y:S01]  /*1ba10*/  R2UR UR7, R5 ;  /* 0x00000000050772ca */ /* 0x000fe200000e0000 */
[----:B------:R-:W-:-:S03]  /*1ba20*/  IMAD.MOV.U32 R5, RZ, RZ, 0x40000040 ;  /* 0x40000040ff057424 */ /* 0x000fc600078e00ff */
[----:B------:R-:W-:Y:S01]  /*1ba30*/  R2UR UR14, R4 ;  /* 0x00000000040e72ca */ /* 0x000fe200000e0000 */
[----:B------:R-:W-:Y:S02]  /*1ba40*/  WARPGROUP.DEPBAR.LE gsb0, 0x0 ;  /* 0x00008000000079c5 */ /* 0x000fe40000010000 */
[----:B------:R-:W-:-:S06]  /*1ba50*/  WARPGROUP.ARRIVE ;  /* 0x00000000000079c5 */ /* 0x000fcc0000000000 */
[----:B------:R-:W-:Y:S01]  /*1ba60*/  HGMMA.64x16x16.F32.BF16 R152, gdesc[UR24], R152, gsb0 ;  /* 0x00200000189879f0 */ /* 0x000fe20008001898 */
        /* <DEDUP_REMOVED lines=11> */
[----:B--2---:R-:W-:Y:S02]  /*1bb20*/  R2UR UR28, R10 ;  /* 0x000000000a1c72ca */ /* 0x004fe400000e0000 */
[----:B------:R-:W-:Y:S02]  /*1bb30*/  R2UR UR4, R4 ;  /* 0x00000000040472ca */ /* 0x000fe400000e0000 */
[----:B------:R-:W-:Y:S02]  /*1bb40*/  R2UR UR5, R5 ;  /* 0x00000000050572ca */ /* 0x000fe400000e0000 */
[----:B------:R-:W-:-:S02]  /*1bb50*/  R2UR UR29, R11 ;  /* 0x000000000b1d72ca */ /* 0x000fc400000e0000 */
[----:B------:R-:W2:Y:S07]  /*1bb60*/  LDL.64 R10, [R1+0x10] ;  /* 0x00001000010a7983 */ /* 0x000eae0000100a00 */
[----:B------:R-:W-:Y:S01]  /*1bb70*/  UMOV UR26, UR4 ;  /* 0x00000004001a7c82 */ /* 0x000fe20008000000 */
[----:B------:R-:W-:Y:S01]  /*1bb80*/  UMOV UR4, UR28 ;  /* 0x0000001c00047c82 */ /* 0x000fe20008000000 */
[----:B------:R-:W-:Y:S02]  /*1bb90*/  UMOV UR27, UR5 ;  /* 0x00000005001b7c82 */ /* 0x000fe40008000000 */
[----:B------:R-:W-:Y:S01]  /*1bba0*/  UMOV UR5, UR29 ;  /* 0x0000001d00057c82 */ /* 0x000fe20008000000 */
[----:B------:R-:W-:-:S02]  /*1bbb0*/  WARPGROUP.DEPBAR.LE gsb0, 0x0 ;  /* 0x00008000000079c5 */ /* 0x000fc40000010000 */
        /* <DEDUP_REMOVED lines=75> */
[----:B------:R-:W2:Y:S01]  /*1c070*/  LDL.64 R10, [R1] ;  /* 0x00000000010a7983 */ /* 0x000ea20000100a00 */
        /* <DEDUP_REMOVED lines=535> */
.L_x_2907:
[----:B------:R-:W-:Y:S01]  /*1e1f0*/  SHF.L.U32 R0, R7, 0x1f, RZ ;  /* 0x0000001f07007819 */ /* 0x000fe200000006ff */
[----:B------:R-:W-:-:S04]  /*1e200*/  IMAD R7, R6, 0x8, R22 ;  /* 0x0000000806077824 */ /* 0x000fc800078e0216 */
[----:B------:R0:W1:Y:S01]  /*1e210*/  SYNCS.PHASECHK.TRANS64.TRYWAIT P2, [R7+URZ+0x38850], R0 ;  /* 0x03885000070075a7 */ /* 0x000062000804017f */
[----:B------:R-:W-:Y:S05]  /*1e220*/  @!P0 BRA `(.L_x_2908) ;  /* 0x0000000000048947 */ /* 0x000fea0003800000 */
[----:B------:R-:W-:Y:S01]  /*1e230*/  BPT.TRAP 0x1 ;  /* 0x000000040000795c */ /* 0x000fe20000300000 */
.L_x_2908:
[----:B------:R-:W-:Y:S04]  /*1e240*/  BSSY B2, `(.L_x_2909) ;  /* 0x0000004000027945 */ /* 0x000fe80003800000 */
[----:B-1----:R-:W-:Y:S05]  /*1e250*/  @P2 BRA `(.L_x_2910) ;  /* 0x0000000000082947 */ /* 0x002fea0003800000 */
[----:B------:R-:W1:Y:S02]  /*1e260*/  SYNCS.PHASECHK.TRANS64.TRYWAIT P2, [R7+URZ+0x38850], R0 ;  /* 0x03885000070075a7 */ /* 0x000e64000804017f */
[----:B-1----:R-:W-:Y:S05]  /*1e270*/  @!P2 BRA `(.L_x_2911) ;  /* 0x0000013c00fca947 */ /* 0x002fea0003800000 */
.L_x_2910:
[----:B------:R-:W-:Y:S05]  /*1e280*/  BSYNC B2 ;  /* 0x0000000000027941 */ /* 0x000fea0003800000 */
.L_x_2909:
        /* <DEDUP_REMOVED lines=45> */
.L_x_2912:
[----:B------:R-:W2:Y:S01]  /*1e560*/  LDL R4, [R1+0x68] ;  /* 0x0000680001047983 */ /* 0x000ea20000100800 */
[----:B------:R-:W0:Y:S03]  /*1e570*/  @P1 LDC R2, c[0x0][0x44c] ;  /* 0x00011300ff021b82 */ /* 0x000e260000000800 */
[----:B------:R-:W2:Y:S04]  /*1e580*/  LDL R3, [R1+0x78] ;  /* 0x0000780001037983 */ /* 0x000ea80000100800 */
[----:B------:R-:W3:Y:S01]  /*1e590*/  LDL R196, [R1+0x74] ;  /* 0x0000740001c47983 */ /* 0x000ee20000100800 */
[----:B------:R-:W1:Y:S03]  /*1e5a0*/  @P1 LDC R0, c[0x0][0x450] ;  /* 0x00011400ff001b82 */ /* 0x000e660000000800 */
[----:B------:R-:W4:Y:S04]  /*1e5b0*/  LDL R195, [R1+0x70] ;  /* 0x0000700001c37983 */ /* 0x000f280000100800 */
[----:B------:R-:W4:Y:S01]  /*1e5c0*/  LDL R194, [R1+0x6c] ;  /* 0x00006c0001c27983 */ /* 0x000f220000100800 */
[----:B------:R-:W-:Y:S01]  /*1e5d0*/  FMUL.FTZ R11, R169, UR39 ;  /* 0x00000027a90b7c20 */ /* 0x000fe20008410000 */
[----:B------:R-:W-:Y:S01]  /*1e5e0*/  FMUL.FTZ R169, R173, UR39 ;  /* 0x00000027ada97c20 */ /* 0x000fe20008410000 */
[----:B------:R-:W-:Y:S01]  /*1e5f0*/  FMUL.FTZ R10, R172, UR39 ;  /* 0x00000027ac0a7c20 */ /* 0x000fe20008410000 */
[----:B------:R-:W-:Y:S01]  /*1e600*/  FMUL.FTZ R172, R160, UR39 ;  /* 0x00000027a0ac7c20 */ /* 0x000fe20008410000 */
[----:B------:R-:W-:-:S02]  /*1e610*/  IMAD.MOV.U32 R160, RZ, RZ, -0x50 ;  /* 0xffffffb0ffa07424 */ /* 0x000fc400078e00ff */
[----:B------:R-:W-:Y:S02]  /*1e620*/  FMUL.FTZ R6, R189, UR39 ;  /* 0x00000027bd067c20 */ /* 0x000fe40008410000 */
[----:B------:R-:W-:Y:S02]  /*1e630*/  IMAD R160, R8, R160, 0x1 ;  /* 0x0000000108a07424 */ /* 0x000fe400078e02a0 */
[----:B------:R-:W-:Y:S01]  /*1e640*/  FMUL.FTZ R176, R176, UR39 ;  /* 0x00000027b0b07c20 */ /* 0x000fe20008410000 */
[----:B------:R-:W-:Y:S01]  /*1e650*/  FMUL.FTZ R14, R168, UR39 ;  /* 0x00000027a80e7c20 */ /* 0x000fe20008410000 */
[----:B------:R-:W5:Y:S01]  /*1e660*/  MUFU.TANH R6, R6 ;  /* 0x0000000600067308 */ /* 0x000f620000002400 */
[----:B------:R-:W-:Y:S01]  /*1e670*/  FMUL.FTZ R161, R161, UR39 ;  /* 0x00000027a1a17c20 */ /* 0x000fe20008410000 */
[----:B------:R-:W-:-:S06]  /*1e680*/  FMUL.FTZ R164, R164, UR39 ;  /* 0x00000027a4a47c20 */ /* 0x000fcc0008410000 */
[----:B------:R-:W5:Y:S08]  /*1e690*/  MUFU.TANH R176, R176 ;  /* 0x000000b000b07308 */ /* 0x000f700000002400 */
[----:B------:R-:W5:Y:S01]  /*1e6a0*/  MUFU.TANH R14, R14 ;  /* 0x0000000e000e7308 */ /* 0x000f620000002400 */
[----:B------:R-:W-:-:S07]  /*1e6b0*/  FMUL.FTZ R21, R177, UR39 ;  /* 0x00000027b1157c20 */ /* 0x000fce0008410000 */
[----:B------:R-:W-:Y:S08]  /*1e6c0*/  MUFU.TANH R11, R11 ;  /* 0x0000000b000b7308 */ /* 0x000ff00000002400 */
[----:B------:R-:W-:Y:S01]  /*1e6d0*/  MUFU.TANH R161, R161 ;  /* 0x000000a100a17308 */ /* 0x000fe20000002400 */
[----:B------:R-:W-:-:S07]  /*1e6e0*/  FMUL.FTZ R20, R180, UR39 ;  /* 0x00000027b4147c20 */ /* 0x000fce0008410000 */
[----:B------:R-:W-:Y:S01]  /*1e6f0*/  MUFU.TANH R164, R164 ;  /* 0x000000a400a47308 */ /* 0x000fe20000002400 */
[----:B------:R-:W-:-:S07]  /*1e700*/  FMUL.FTZ R15, R181, UR39 ;  /* 0x00000027b50f7c20 */ /* 0x000fce0008410000 */
[----:B------:R-:W-:Y:S08]  /*1e710*/  MUFU.TANH R20, R20 ;  /* 0x0000001400147308 */ /* 0x000ff00000002400 */
[----:B------:R-:W-:Y:S08]  /*1e720*/  MUFU.TANH R21, R21 ;  /* 0x0000001500157308 */ /* 0x000ff00000002400 */
[----:B------:R-:W-:Y:S08]  /*1e730*/  MUFU.TANH R169, R169 ;  /* 0x000000a900a97308 */ /* 0x000ff00000002400 */
[----:B------:R-:W-:Y:S08]  /*1e740*/  MUFU.TANH R15, R15 ;  /* 0x0000000f000f7308 */ /* 0x000ff00000002400 */
[----:B------:R-:W-:Y:S01]  /*1e750*/  MUFU.TANH R10, R10 ;  /* 0x0000000a000a7308 */ /* 0x000fe20000002400 */
[----:B------:R-:W-:-:S07]  /*1e760*/  FMUL.FTZ R165, R165, UR39 ;  /* 0x00000027a5a57c20 */ /* 0x000fce0008410000 */
[----:B------:R-:W-:Y:S01]  /*1e770*/  MUFU.TANH R172, R172 ;  /* 0x000000ac00ac7308 */ /* 0x000fe20000002400 */
[----:B------:R-:W-:Y:S01]  /*1e780*/  FMUL.FTZ R5, R191, UR39 ;  /* 0x00000027bf057c20 */ /* 0x000fe20008410000 */
        /* <DEDUP_REMOVED lines=8> */
[----:B------:R-:W-:Y:S01]  /*1e810*/  FMUL.FTZ R171, R171, UR39 ;  /* 0x00000027abab7c20 */ /* 0x000fe20008410000 */
[----:B------:R-:W-:-:S05]  /*1e820*/  FMUL.FTZ R162, R162, UR39 ;  /* 0x00000027a2a27c20 */ /* 0x000fca0008410000 */
[----:B------:R-:W-:Y:S01]  /*1e830*/  MUFU.TANH R186, R186 ;  /* 0x000000ba00ba7308 */ /* 0x000fe20000002400 */
[----:B------:R-:W-:Y:S01]  /*1e840*/  FMUL.FTZ R189, R175, UR39 ;  /* 0x00000027afbd7c20 */ /* 0x000fe20008410000 */
[----:B------:R-:W-:-:S06]  /*1e850*/  FMUL.FTZ R190, R166, UR39 ;  /* 0x00000027a6be7c20 */ /* 0x000fcc0008410000 */
[----:B------:R-:W-:Y:S01]  /*1e860*/  MUFU.TANH R192, R192 ;  /* 0x000000c000c07308 */ /* 0x000fe20000002400 */
[----:B------:R-:W-:-:S07]  /*1e870*/  FMUL.FTZ R187, R154, UR39 ;  /* 0x000000279abb7c20 */ /* 0x000fce0008410000 */
[----:B------:R-:W-:Y:S01]  /*1e880*/  MUFU.TANH R5, R5 ;  /* 0x0000000500057308 */ /* 0x000fe20000002400 */
[----:B--2---:R-:W-:-:S04]  /*1e890*/  IMAD.IADD R3, R3, 0x1, R4 ;  /* 0x0000000103037824 */ /* 0x004fc800078e0204 */
[----:B0-----:R-:W-:-:S05]  /*1e8a0*/  @P1 IMAD.HI.U32 R2, R3, R2, RZ ;  /* 0x0000000203021227 */ /* 0x001fca00078e00ff */
[----:B-1----:R-:W-:-:S05]  /*1e8b0*/  @P1 SHF.R.U32.HI R3, RZ, R0, R2 ;  /* 0x00000000ff031219 */ /* 0x002fca0000011602 */
[----:B------:R-:W0:Y:S01]  /*1e8c0*/  SHFL.IDX PT, R173, R3, RZ, 0x1c1f ;  /* 0x001c1fff03ad7589 */ /* 0x000e2200000e0000 */
[----:B---3--:R-:W-:Y:S02]  /*1e8d0*/  IMAD R160, R196, -0x2, R160 ;  /* 0xfffffffec4a07824 */ /* 0x008fe400078e02a0 */
[----:B------:R-:W-:Y:S01]  /*1e8e0*/  FMUL.FTZ R2, R184, UR39 ;  /* 0x00000027b8027c20 */ /* 0x000fe20008410000 */
[----:B------:R-:W-:Y:S02]  /*1e8f0*/  FMUL.FTZ R0, R185, UR39 ;  /* 0x00000027b9007c20 */ /* 0x000fe40008410000 */
[----:B----4-:R-:W-:-:S03]  /*1e900*/  IADD3 R168, -R194, R160, R195 ;  /* 0x000000a0c2a87210 */ /* 0x010fc60007ffe1c3 */
[----:B------:R-:W1:Y:S01]  /*1e910*/  MUFU.TANH R2, R2 ;  /* 0x0000000200027308 */ /* 0x000e620000002400 */
[----:B------:R-:W-:-:S07]  /*1e920*/  FMUL.FTZ R4, R188, UR39 ;  /* 0x00000027bc047c20 */ /* 0x000fce0008410000 */
[----:B------:R-:W2:Y:S01]  /*1e930*/  MUFU.TANH R0, R0 ;  /* 0x0000000000007308 */ /* 0x000ea20000002400 */
[----:B0-----:R-:W-:-:S07]  /*1e940*/  IMAD.IADD R160, R168, 0x1, R173 ;  /* 0x00000001a8a07824 */ /* 0x001fce00078e02ad */
[----:B------:R-:W0:Y:S01]  /*1e950*/  MUFU.TANH R4, R4 ;  /* 0x0000000400047308 */ /* 0x000e220000002400 */
[C---:B------:R-:W-:Y:S02]  /*1e960*/  ISETP.GT.AND P5, PT, R160.reuse, 0x9, PT ;  /* 0x00000009a000780c */ /* 0x040fe40003fa4270 */
[----:B------:R-:W-:Y:S02]  /*1e970*/  ISETP.GT.AND P4, PT, R160, 0x10, PT ;  /* 0x00000010a000780c */ /* 0x000fe40003f84270 */
[----:B-----5:R-:W-:Y:S02]  /*1e980*/  FSEL R177, R6, -INF , P5 ;  /* 0xff80000006b17808 */ /* 0x020fe40002800000 */
[C---:B------:R-:W-:Y:S02]  /*1e990*/  ISETP.GT.AND P5, PT, R160.reuse, 0x20, PT ;  /* 0x00000020a000780c */ /* 0x040fe40003fa4270 */
[----:B------:R-:W-:Y:S02]  /*1e9a0*/  ISETP.GT.AND P3, PT, R160, RZ, PT ;  /* 0x000000ffa000720c */ /* 0x000fe40003f64270 */
[----:B------:R-:W-:-:S02]  /*1e9b0*/  FSEL R176, R176, -INF , P4 ;  /* 0xff800000b0b07808 */ /* 0x000fc40002000000 */
[----:B------:R-:W-:Y:S02]  /*1e9c0*/  ISETP.GT.AND P4, PT, R160, 0x21, PT ;  /* 0x00000021a000780c */ /* 0x000fe40003f84270 */
[----:B------:R-:W-:Y:S02]  /*1e9d0*/  FSEL R14, R14, -INF , P5 ;  /* 0xff8000000e0e7808 */ /* 0x000fe40002800000 */
[C---:B------:R-:W-:Y:S02]  /*1e9e0*/  ISETP.GT.AND P5, PT, R160.reuse, 0x31, PT ;  /* 0x00000031a000780c */ /* 0x040fe40003fa4270 */
[----:B------:R-:W-:Y:S02]  /*1e9f0*/  ISETP.GT.AND P2, PT, R160, 0x1, PT ;  /* 0x00000001a000780c */ /* 0x000fe40003f44270 */
[----:B-1----:R-:W-:Y:S01]  /*1ea00*/  FSEL R181, R2, -INF , P3 ;  /* 0xff80000002b57808 */ /* 0x002fe20001800000 */
[----:B------:R-:W-:Y:S01]  /*1ea10*/  FMUL.FTZ R185, R179, UR39 ;  /* 0x00000027b3b97c20 */ /* 0x000fe20008410000 */
[----:B------:R-:W-:-:S02]  /*1ea20*/  FSEL R11, R11, -INF , P4 ;  /* 0xff8000000b0b7808 */ /* 0x000fc40002000000 */
[C---:B------:R-:W-:Y:S02]  /*1ea30*/  ISETP.GT.AND P4, PT, R160.reuse, 0x38, PT ;  /* 0x00000038a000780c */ /* 0x040fe40003f84270 */
[----:B------:R-:W-:Y:S02]  /*1ea40*/  FSEL R2, R161, -INF , P5 ;  /* 0xff800000a1027808 */ /* 0x000fe40002800000 */
[----:B------:R-:W-:Y:S02]  /*1ea50*/  ISETP.GT.AND P6, PT, R160, 0x8, PT ;  /* 0x00000008a000780c */ /* 0x000fe40003fc4270 */
[----:B--2---:R-:W-:Y:S02]  /*1ea60*/  FSEL R179, R0, -INF , P2 ;  /* 0xff80000000b37808 */ /* 0x004fe40001000000 */
[----:B------:R-:W-:Y:S01]  /*1ea70*/  FMNMX.FTZ R161, R181, R12, !PT ;  /* 0x0000000cb5a17209 */ /* 0x000fe20007810000 */
[----:B------:R-:W-:Y:S01]  /*1ea80*/  FMUL.FTZ R184, R178, UR39 ;  /* 0x00000027b2b87c20 */ /* 0x000fe20008410000 */
[----:B------:R-:W-:-:S02]  /*1ea90*/  FSEL R0, R164, -INF , P4 ;  /* 0xff800000a4007808 */ /* 0x000fc40002000000 */
[----:B0-----:R-:W-:Y:S02]  /*1eaa0*/  FSEL R178, R4, -INF , P6 ;  /* 0xff80000004b27808 */ /* 0x001fe40003000000 */
[----:B------:R-:W-:Y:S02]  /*1eab0*/  FMNMX.FTZ R164, R179, R161, !PT ;  /* 0x000000a1b3a47209 */ /* 0x000fe40007810000 */
[----:B------:R-:W-:Y:S02]  /*1eac0*/  ISETP.GT.AND P2, PT, R160, 0x18, PT ;  /* 0x00000018a000780c */ /* 0x000fe40003f44270 */
[----:B------:R-:W-:Y:S02]  /*1ead0*/  FMNMX.FTZ R164, R178, R164, !PT ;  /* 0x000000a4b2a47209 */ /* 0x000fe40007810000 */
[----:B------:R-:W-:Y:S02]  /*1eae0*/  ISETP.GT.AND P3, PT, R160, 0x11, PT ;  /* 0x00000011a000780c */ /* 0x000fe40003f64270 */
[----:B------:R-:W-:-:S02]  /*1eaf0*/  FMNMX.FTZ R164, R177, R164, !PT ;  /* 0x000000a4b1a47209 */ /* 0x000fc40007810000 */
[----:B------:R-:W-:Y:S02]  /*1eb00*/  FSEL R20, R20, -INF , P2 ;  /* 0xff80000014147808 */ /* 0x000fe40001000000 */
[----:B------:R-:W-:Y:S02]  /*1eb10*/  ISETP.GT.AND P2, PT, R160, 0x29, PT ;  /* 0x00000029a000780c */ /* 0x000fe40003f44270 */
[----:B------:R-:W-:Y:S02]  /*1eb20*/  FSEL R21, R21, -INF , P3 ;  /* 0xff80000015157808 */ /* 0x000fe40001800000 */
[----:B------:R-:W-:Y:S02]  /*1eb30*/  FMNMX.FTZ R164, R176, R164, !PT ;  /* 0x000000a4b0a47209 */ /* 0x000fe40007810000 */
[----:B------:R-:W-:Y:S02]  /*1eb40*/  FSEL R6, R169, -INF , P2 ;  /* 0xff800000a9067808 */ /* 0x000fe40001000000 */
[----:B------:R-:W-:-:S02]  /*1eb50*/  ISETP.GT.AND P6, PT, R160, 0x19, PT ;  /* 0x00000019a000780c */ /* 0x000fc40003fc4270 */
[----:B------:R-:W-:Y:S02]  /*1eb60*/  FMNMX.FTZ R169, R21, R164, !PT ;  /* 0x000000a415a97209 */ /* 0x000fe40007810000 */
[----:B------:R-:W-:Y:S02]  /*1eb70*/  FSEL R15, R15, -INF , P6 ;  /* 0xff8000000f0f7808 */ /* 0x000fe40003000000 */
[----:B------:R-:W-:-:S04]  /*1eb80*/  FMNMX.FTZ R169, R20, R169, !PT ;  /* 0x000000a914a97209 */ /* 0x000fc80007810000 */
[----:B------:R-:W-:Y:S02]  /*1eb90*/  FMNMX.FTZ R169, R15, R169, !PT ;  /* 0x000000a90fa97209 */ /* 0x000fe40007810000 */
[----:B------:R-:W-:Y:S02]  /*1eba0*/  ISETP.GT.AND P3, PT, R160, 0x28, PT ;  /* 0x00000028a000780c */ /* 0x000fe40003f64270 */
[----:B------:R-:W-:Y:S01]  /*1ebb0*/  FMNMX.FTZ R169, R14, R169, !PT ;  /* 0x000000a90ea97209 */ /* 0x000fe20007810000 */
[----:B------:R0:W1:Y:S01]  /*1ebc0*/  MUFU.TANH R164, R165 ;  /* 0x000000a500a47308 */ /* 0x0000620000002400 */
[----:B------:R-:W-:Y:S02]  /*1ebd0*/  FSEL R10, R10, -INF , P3 ;  /* 0xff8000000a0a7808 */ /* 0x000fe40001800000 */
[----:B------:R-:W-:Y:S02]  /*1ebe0*/  FMNMX.FTZ R169, R11, R169, !PT ;  /* 0x000000a90ba97209 */ /* 0x000fe40007810000 */
[----:B------:R-:W-:Y:S01]  /*1ebf0*/  ISETP.GT.AND P6, PT, R160, 0x30, PT ;  /* 0x00000030a000780c */ /* 0x000fe20003fc4270 */
[----:B0-----:R-:W-:Y:S01]  /*1ec00*/  FMUL.FTZ R165, R152, UR39 ;  /* 0x0000002798a57c20 */ /* 0x001fe20008410000 */
[----:B------:R-:W-:Y:S01]  /*1ec10*/  FMNMX.FTZ R169, R10, R169, !PT ;  /* 0x000000a90aa97209 */ /* 0x000fe20007810000 */
[----:B------:R-:W-:Y:S01]  /*1ec20*/  FMUL.FTZ R152, R153, UR39 ;  /* 0x0000002799987c20 */ /* 0x000fe20008410000 */
[----:B------:R-:W-:Y:S01]  /*1ec30*/  FSEL R4, R172, -INF , P6 ;  /* 0xff800000ac047808 */ /* 0x000fe20003000000 */
[----:B------:R-:W-:Y:S01]  /*1ec40*/  FMUL.FTZ R153, R156, UR39 ;  /* 0x000000279c997c20 */ /* 0x000fe20008410000 */
[----:B------:R-:W-:Y:S01]  /*1ec50*/  FMNMX.FTZ R169, R6, R169, !PT ;  /* 0x000000a906a97209 */ /* 0x000fe20007810000 */
[----:B------:R-:W0:Y:S01]  /*1ec60*/  MUFU.TANH R165, R165 ;  /* 0x000000a500a57308 */ /* 0x000e220000002400 */
[----:B------:R-:W-:-:S02]  /*1ec70*/  FMUL.FTZ R156, R157, UR39 ;  /* 0x000000279d9c7c20 */ /* 0x000fc40008410000 */
[----:B------:R-:W-:-:S05]  /*1ec80*/  FMNMX.FTZ R169, R4, R169, !PT ;  /* 0x000000a904a97209 */ /* 0x000fca0007810000 */
[----:B------:R-:W2:Y:S01]  /*1ec90*/  MUFU.TANH R152, R152 ;  /* 0x0000009800987308 */ /* 0x000ea20000002400 */
[----:B------:R-:W-:Y:S02]  /*1eca0*/  ISETP.GT.AND P3, PT, R160, 0x39, PT ;  /* 0x00000039a000780c */ /* 0x000fe40003f64270 */
[----:B------:R-:W-:-:S05]  /*1ecb0*/  FMNMX.FTZ R157, R2, R169, !PT ;  /* 0x000000a9029d7209 */ /* 0x000fca0007810000 */
[----:B------:R-:W3:Y:S01]  /*1ecc0*/  MUFU.TANH R153, R153 ;  /* 0x0000009900997308 */ /* 0x000ee20000002400 */
[----:B------:R-:W-:Y:S02]  /*1ecd0*/  ISETP.GT.AND P2, PT, R160, 0x40, PT ;  /* 0x00000040a000780c */ /* 0x000fe40003f44270 */
[----:B-1----:R-:W-:Y:S02]  /*1ece0*/  FSEL R164, R164, -INF , P3 ;  /* 0xff800000a4a47808 */ /* 0x002fe40001800000 */
[----:B------:R-:W-:-:S03]  /*1ecf0*/  FMNMX.FTZ R157, R0, R157, !PT ;  /* 0x0000009d009d7209 */ /* 0x000fc60007810000 */
[----:B------:R-:W1:Y:S01]  /*1ed00*/  MUFU.TANH R156, R156 ;  /* 0x0000009c009c7308 */ /* 0x000e620000002400 */
[----:B------:R-:W-:Y:S02]  /*1ed10*/  ISETP.GT.AND P6, PT, R160, 0x41, PT ;  /* 0x00000041a000780c */ /* 0x000fe40003fc4270 */
[----:B0-----:R-:W-:Y:S02]  /*1ed20*/  FSEL R165, R165, -INF , P2 ;  /* 0xff800000a5a57808 */ /* 0x001fe40001000000 */
[----:B------:R-:W-:Y:S02]  /*1ed30*/  FMNMX.FTZ R169, R164, R157, !PT ;  /* 0x0000009da4a97209 */ /* 0x000fe40007810000 */
[----:B------:R-:W-:Y:S02]  /*1ed40*/  ISETP.GT.AND P5, PT, R160, 0x48, PT ;  /* 0x00000048a000780c */ /* 0x000fe40003fa4270 */
[----:B--2---:R-:W-:Y:S02]  /*1ed50*/  FSEL R157, R152, -INF , P6 ;  /* 0xff800000989d7808 */ /* 0x004fe40003000000 */
[----:B------:R-:W-:-:S02]  /*1ed60*/  FMNMX.FTZ R169, R165, R169, !PT ;  /* 0x000000a9a5a97209 */ /* 0x000fc40007810000 */
[----:B---3--:R-:W-:Y:S02]  /*1ed70*/  FSEL R153, R153, -INF , P5 ;  /* 0xff80000099997808 */ /* 0x008fe40002800000 */
[----:B------:R-:W-:Y:S02]  /*1ed80*/  FMNMX.FTZ R169, R157, R169, !PT ;  /* 0x000000a99da97209 */ /* 0x000fe40007810000 */
[----:B------:R-:W-:Y:S02]  /*1ed90*/  ISETP.GT.AND P4, PT, R160, 0x49, PT ;  /* 0x00000049a000780c */ /* 0x000fe40003f84270 */
[----:B------:R-:W-:Y:S02]  /*1eda0*/  FMNMX.FTZ R169, R153, R169, !PT ;  /* 0x000000a999a97209 */ /* 0x000fe40007810000 */
[----:B-1----:R-:W-:-:S04]  /*1edb0*/  FSEL R156, R156, -INF , P4 ;  /* 0xff8000009c9c7808 */ /* 0x002fc80002000000 */
[----:B------:R-:W-:Y:S02]  /*1edc0*/  FMNMX.FTZ R191, R156, R169, !PT ;  /* 0x000000a99cbf7209 */ /* 0x000fe40007810000 */
[----:B------:R0:W1:Y:S01]  /*1edd0*/  SHFL.IDX PT, R169, R3, 0x1, 0x1c1f ;  /* 0x003c1f0003a97f89 */ /* 0x00006200000e0000 */
[----:B------:R-:W2:Y:S01]  /*1ede0*/  MUFU.TANH R184, R184 ;  /* 0x000000b800b87308 */ /* 0x000ea20000002400 */
[----:B------:R-:W-:-:S07]  /*1edf0*/  FMUL.FTZ R188, R174, UR39 ;  /* 0x00000027aebc7c20 */ /* 0x000fce0008410000 */
[----:B0-----:R0:W-:Y:S01]  /*1ee00*/  MUFU.TANH R3, R163 ;  /* 0x000000a300037308 */ /* 0x0011e20000002400 */
[----:B------:R-:W-:Y:S01]  /*1ee10*/  FMUL.FTZ R152, R167, UR39 ;  /* 0x00000027a7987c20 */ /* 0x000fe20008410000 */
[----:B0-----:R-:W0:Y:S06]  /*1ee20*/  SHFL.BFLY PT, R163, R191, 0x2, 0x1f ;  /* 0x0c401f00bfa37f89 */ /* 0x001e2c00000e0000 */
[----:B------:R-:W3:Y:S01]  /*1ee30*/  MUFU.TANH R182, R182 ;  /* 0x000000b600b67308 */ /* 0x000ee20000002400 */
[----:B-1----:R-:W-:-:S07]  /*1ee40*/  IMAD.IADD R154, R168, 0x1, R169 ;  /* 0x00000001a89a7824 */ /* 0x002fce00078e02a9 */
[----:B------:R-:W1:Y:S08]  /*1ee50*/  MUFU.TANH R185, R185 ;  /* 0x000000b900b97308 */ /* 0x000e700000002400 */
[----:B------:R-:W4:Y:S01]  /*1ee60*/  MUFU.TANH R180, R180 ;  /* 0x000000b400b47308 */ /* 0x000f220000002400 */
[----:B------:R-:W-:-:S07]  /*1ee70*/  ISETP.GT.AND P2, PT, R154, 0x8, PT ;  /* 0x000000089a00780c */ /* 0x000fce0003f44270 */
[----:B------:R2:W5:Y:S08]  /*1ee80*/  MUFU.TANH R160, R170 ;  /* 0x000000aa00a07308 */ /* 0x0005700000002400 */
[----:B------:R1:W0:Y:S01]  /*1ee90*/  MUFU.TANH R161, R171 ;  /* 0x000000ab00a17308 */ /* 0x0002220000002400 */
[C---:B------:R-:W-:Y:S02]  /*1eea0*/  ISETP.GT.AND P4, PT, R154.reuse, RZ, PT ;  /* 0x000000ff9a00720c */ /* 0x040fe40003f84270 */
[----:B------:R-:W-:-:S05]  /*1eeb0*/  ISETP.GT.AND P3, PT, R154, 0x1, PT ;  /* 0x000000019a00780c */ /* 0x000fca0003f64270 */
[----:B------:R-:W0:Y:S01]  /*1eec0*/  MUFU.TANH R162, R162 ;  /* 0x000000a200a27308 */ /* 0x000e220000002400 */
[C---:B------:R-:W-:Y:S02]  /*1eed0*/  ISETP.GT.AND P6, PT, R154.reuse, 0x9, PT ;  /* 0x000000099a00780c */ /* 0x040fe40003fc4270 */
[----:B------:R-:W-:-:S05]  /*1eee0*/  ISETP.GT.AND P5, PT, R154, 0x10, PT ;  /* 0x000000109a00780c */ /* 0x000fca0003fa4270 */
[----:B------:R-:W0:Y:S01]  /*1eef0*/  MUFU.TANH R188, R188 ;  /* 0x000000bc00bc7308 */ /* 0x000e220000002400 */
[----:B------:R-:W-:-:S07]  /*1ef00*/  FSEL R168, R186, -INF , P2 ;  /* 0xff800000baa87808 */ /* 0x000fce0001000000 */
[----:B------:R-:W0:Y:S01]  /*1ef10*/  MUFU.TANH R189, R189 ;  /* 0x000000bd00bd7308 */ /* 0x000e220000002400 */
[----:B------:R-:W-:-:S07]  /*1ef20*/  FSEL R166, R193, -INF , P4 ;  /* 0xff800000c1a67808 */ /* 0x000fce0002000000 */
[----:B------:R-:W0:Y:S01]  /*1ef30*/  MUFU.TANH R190, R190 ;  /* 0x000000be00be7308 */ /* 0x000e220000002400 */
[----:B------:R-:W-:Y:S02]  /*1ef40*/  FSEL R167, R192, -INF , P3 ;  /* 0xff800000c0a77808 */ /* 0x000fe40001800000 */
[----:B------:R-:W-:Y:S02]  /*1ef50*/  ISETP.GT.AND P2, PT, R154, 0x19, PT ;  /* 0x000000199a00780c */ /* 0x000fe40003f44270 */
[----:B------:R-:W-:-:S03]  /*1ef60*/  FSEL R169, R5, -INF , P6 ;  /* 0xff80000005a97808 */ /* 0x000fc60003000000 */
[----:B------:R-:W0:Y:S01]  /*1ef70*/  MUFU.TANH R152, R152 ;  /* 0x0000009800987308 */ /* 0x000e220000002400 */
[----:B--2---:R-:W-:Y:S02]  /*1ef80*/  FSEL R170, R184, -INF , P5 ;  /* 0xff800000b8aa7808 */ /* 0x004fe40002800000 */
[C---:B------:R-:W-:Y:S02]  /*1ef90*/  ISETP.GT.AND P4, PT, R154.reuse, 0x11, PT ;  /* 0x000000119a00780c */ /* 0x040fe40003f84270 */
[C---:B------:R-:W-:Y:S02]  /*1efa0*/  ISETP.GT.AND P3, PT, R154.reuse, 0x18, PT ;  /* 0x000000189a00780c */ /* 0x040fe40003f64270 */
[C---:B------:R-:W-:Y:S02]  /*1efb0*/  ISETP.GT.AND P6, PT, R154.reuse, 0x20, PT ;  /* 0x000000209a00780c */ /* 0x040fe40003fc4270 */
[----:B------:R-:W-:Y:S02]  /*1efc0*/  ISETP.GT.AND P5, PT, R154, 0x21, PT ;  /* 0x000000219a00780c */ /* 0x000fe40003fa4270 */
[----:B---3--:R-:W-:-:S02]  /*1efd0*/  FSEL R173, R182, -INF , P2 ;  /* 0xff800000b6ad7808 */ /* 0x008fc40001000000 */
[----:B-1----:R-:W-:Y:S02]  /*1efe0*/  FSEL R171, R185, -INF , P4 ;  /* 0xff800000b9ab7808 */ /* 0x002fe40002000000 */
[----:B----4-:R-:W-:Y:S02]  /*1eff0*/  FSEL R172, R180, -INF , P3 ;  /* 0xff800000b4ac7808 */ /* 0x010fe40001800000 */
[----:B------:R-:W-:Y:S02]  /*1f000*/  ISETP.GT.AND P2, PT, R154, 0x30, PT ;  /* 0x000000309a00780c */ /* 0x000fe40003f44270 */
[----:B-----5:R-:W-:Y:S02]  /*1f010*/  FSEL R174, R160, -INF , P6 ;  /* 0xff800000a0ae7808 */ /* 0x020fe40003000000 */
[----:B0-----:R-:W-:Y:S02]  /*1f020*/  FSEL R175, R161, -INF , P5 ;  /* 0xff800000a1af7808 */ /* 0x001fe40002800000 */
[----:B------:R-:W-:-:S02]  /*1f030*/  ISETP.GT.AND P4, PT, R154, 0x28, PT ;  /* 0x000000289a00780c */ /* 0x000fc40003f84270 */
[C---:B------:R-:W-:Y:S02]  /*1f040*/  ISETP.GT.AND P3, PT, R154.reuse, 0x29, PT ;  /* 0x000000299a00780c */ /* 0x040fe40003f64270 */
[C---:B------:R-:W-:Y:S02]  /*1f050*/  ISETP.GT.AND P6, PT, R154.reuse, 0x31, PT ;  /* 0x000000319a00780c */ /* 0x040fe40003fc4270 */
[----:B------:R-:W-:Y:S01]  /*1f060*/  ISETP.GT.AND P5, PT, R154, 0x38, PT ;  /* 0x000000389a00780c */ /* 0x000fe20003fa4270 */
[----:B------:R-:W-:Y:S01]  /*1f070*/  FMUL.FTZ R183, R155, UR39 ;  /* 0x000000279bb77c20 */ /* 0x000fe20008410000 */
[----:B------:R-:W-:Y:S02]  /*1f080*/  FMNMX.FTZ R191, R191, R163, !PT ;  /* 0x000000a3bfbf7209 */ /* 0x000fe40007810000 */
[----:B------:R-:W-:Y:S02]  /*1f090*/  FSEL R163, R162, -INF , P2 ;  /* 0xff800000a2a37808 */ /* 0x000fe40001000000 */
[----:B------:R-:W-:-:S02]  /*1f0a0*/  FSEL R155, R188, -INF , P4 ;  /* 0xff800000bc9b7808 */ /* 0x000fc40002000000 */
[----:B------:R-:W-:Y:S02]  /*1f0b0*/  FSEL R160, R189, -INF , P3 ;  /* 0xff800000bda07808 */ /* 0x000fe40001800000 */
[----:B------:R-:W-:Y:S02]  /*1f0c0*/  FSEL R161, R3, -INF , P6 ;  /* 0xff80000003a17808 */ /* 0x000fe40003000000 */
[----:B------:R-:W-:Y:S02]  /*1f0d0*/  FSEL R162, R190, -INF , P5 ;  /* 0xff800000bea27808 */ /* 0x000fe40002800000 */
[C---:B------:R-:W-:Y:S02]  /*1f0e0*/  ISETP.GT.AND P4, PT, R154.reuse, 0x39, PT ;  /* 0x000000399a00780c */ /* 0x040fe40003f84270 */
[C---:B------:R-:W-:Y:S02]  /*1f0f0*/  ISETP.GT.AND P3, PT, R154.reuse, 0x40, PT ;  /* 0x000000409a00780c */ /* 0x040fe40003f64270 */
[----:B------:R-:W-:-:S02]  /*1f100*/  ISETP.GT.AND P2, PT, R154, 0x41, PT ;  /* 0x000000419a00780c */ /* 0x000fc40003f44270 */
[C---:B------:R-:W-:Y:S02]  /*1f110*/  ISETP.GT.AND P6, PT, R154.reuse, 0x48, PT ;  /* 0x000000489a00780c */ /* 0x040fe40003fc4270 */
[----:B------:R-:W-:Y:S02]  /*1f120*/  ISETP.GT.AND P5, PT, R154, 0x49, PT ;  /* 0x000000499a00780c */ /* 0x000fe40003fa4270 */
[----:B------:R-:W-:Y:S01]  /*1f130*/  FMNMX.FTZ R154, R166, R13, !PT ;  /* 0x0000000da69a7209 */ /* 0x000fe20007810000 */
[----:B------:R-:W-:Y:S01]  /*1f140*/  FMUL.FTZ R182, R158, UR39 ;  /* 0x000000279eb67c20 */ /* 0x000fe20008410000 */
[----:B------:R-:W-:Y:S02]  /*1f150*/  FSEL R158, R152, -INF , P4 ;  /* 0xff800000989e7808 */ /* 0x000fe40002000000 */
[----:B------:R-:W-:Y:S01]  /*1f160*/  FMNMX.FTZ R152, R167, R154, !PT ;  /* 0x0000009aa7987209 */ /* 0x000fe20007810000 */
[----:B------:R-:W0:Y:S03]  /*1f170*/  SHFL.BFLY PT, R5, R191, 0x1, 0x1f ;  /* 0x0c201f00bf057f89 */ /* 0x000e2600000e0000 */
[----:B------:R-:W-:-:S04]  /*1f180*/  FMNMX.FTZ R152, R168, R152, !PT ;  /* 0x00000098a8987209 */ /* 0x000fc80007810000 */
[----:B------:R-:W-:-:S04]  /*1f190*/  FMNMX.FTZ R152, R169, R152, !PT ;  /* 0x00000098a9987209 */ /* 0x000fc80007810000 */
[----:B------:R-:W-:-:S04]  /*1f1a0*/  FMNMX.FTZ R152, R170, R152, !PT ;  /* 0x00000098aa987209 */ /* 0x000fc80007810000 */
[----:B------:R-:W-:-:S04]  /*1f1b0*/  FMNMX.FTZ R152, R171, R152, !PT ;  /* 0x00000098ab987209 */ /* 0x000fc80007810000 */
[----:B------:R-:W-:-:S04]  /*1f1c0*/  FMNMX.FTZ R152, R172, R152, !PT ;  /* 0x00000098ac987209 */ /* 0x000fc80007810000 */
[----:B------:R-:W-:Y:S01]  /*1f1d0*/  FMNMX.FTZ R152, R173, R152, !PT ;  /* 0x00000098ad987209 */ /* 0x000fe20007810000 */
[----:B------:R-:W-:Y:S01]  /*1f1e0*/  IMAD.U32 R3, RZ, RZ, UR43 ;  /* 0x0000002bff037e24 */ /* 0x000fe2000f8e00ff */
[----:B0-----:R-:W-:Y:S02]  /*1f1f0*/  FMNMX.FTZ R5, R191, R5, !PT ;  /* 0x00000005bf057209 */ /* 0x001fe40007810000 */
[----:B------:R-:W-:Y:S02]  /*1f200*/  FMNMX.FTZ R152, R174, R152, !PT ;  /* 0x00000098ae987209 */ /* 0x000fe40007810000 */
[C---:B------:R-:W-:Y:S01]  /*1f210*/  FSETP.NEU.FTZ.AND P4, PT, R5.reuse, -INF , PT ;  /* 0xff8000000500780b */ /* 0x040fe20003f9d000 */
[----:B------:R-:W-:Y:S01]  /*1f220*/  FMUL.FTZ R180, R5, R3 ;  /* 0x0000000305b47220 */ /* 0x000fe20000410000 */
[----:B------:R-:W-:Y:S01]  /*1f230*/  FMNMX.FTZ R152, R175, R152, !PT ;  /* 0x00000098af987209 */ /* 0x000fe20007810000 */
[----:B------:R-:W-:Y:S03]  /*1f240*/  MUFU.TANH R187, R187 ;  /* 0x000000bb00bb7308 */ /* 0x000fe60000002400 */
[----:B------:R-:W-:-:S02]  /*1f250*/  FMNMX.FTZ R152, R155, R152, !PT ;  /* 0x000000989b987209 */ /* 0x000fc40007810000 */
[----:B------:R-:W-:Y:S02]  /*1f260*/  FSEL R180, R180, RZ, P4 ;  /* 0x000000ffb4b47208 */ /* 0x000fe40002000000 */
[----:B------:R-:W-:Y:S01]  /*1f270*/  FMNMX.FTZ R152, R160, R152, !PT ;  /* 0x00000098a0987209 */ /* 0x000fe20007810000 */
[----:B------:R-:W0:Y:S02]  /*1f280*/  MUFU.TANH R183, R183 ;  /* 0x000000b700b77308 */ /* 0x000e240000002400 */
[----:B------:R-:W-:Y:S01]  /*1f290*/  FFMA.FTZ R154, R177, R3, -R180 ;  /* 0x00000003b19a7223 */ /* 0x000fe200000108b4 */
[----:B------:R-:W-:Y:S01]  /*1f2a0*/  FMNMX.FTZ R177, R163, R152, !PT ;  /* 0x00000098a3b17209 */ /* 0x000fe20007810000 */
[----:B------:R-:W-:-:S03]  /*1f2b0*/  FMUL.FTZ R184, R159, UR39 ;  /* 0x000000279fb87c20 */ /* 0x000fc60008410000 */
[----:B------:R-:W-:Y:S01]  /*1f2c0*/  FMNMX.FTZ R177, R161, R177, !PT ;  /* 0x000000b1a1b17209 */ /* 0x000fe20007810000 */
[----:B------:R-:W1:Y:S01]  /*1f2d0*/  MUFU.TANH R182, R182 ;  /* 0x000000b600b67308 */ /* 0x000e620000002400 */
[-CC-:B------:R-:W-:Y:S01]  /*1f2e0*/  FFMA.FTZ R176, R176, R3.reuse, -R180.reuse ;  /* 0x00000003b0b07223 */ /* 0x180fe200000108b4 */
[----:B------:R-:W-:Y:S01]  /*1f2f0*/  FFMA.FTZ R204, R21, R3, -R180 ;  /* 0x0000000315cc7223 */ /* 0x000fe200000108b4 */
[----:B------:R-:W-:-:S05]  /*1f300*/  FMNMX.FTZ R21, R162, R177, !PT ;  /* 0x000000b1a2157209 */ /* 0x000fca0007810000 */
[----:B------:R-:W2:Y:S01]  /*1f310*/  MUFU.TANH R184, R184 ;  /* 0x000000b800b87308 */ /* 0x000ea20000002400 */
[----:B------:R-:W-:Y:S02]  /*1f320*/  FMNMX.FTZ R21, R158, R21, !PT ;  /* 0x000000159e157209 */ /* 0x000fe40007810000 */
[----:B0-----:R-:W-:-:S05]  /*1f330*/  FSEL R177, R183, -INF , P2 ;  /* 0xff800000b7b17808 */ /* 0x001fca0001000000 */
[----:B------:R0:W-:Y:S01]  /*1f340*/  MUFU.EX2 R152, R176 ;  /* 0x000000b000987308 */ /* 0x0001e20000000800 */
[----:B------:R-:W-:Y:S01]  /*1f350*/  FFMA.FTZ R210, R178, R3, -R180 ;  /* 0x00000003b2d27223 */ /* 0x000fe200000108b4 */
[----:B0-----:R-:W-:-:S04]  /*1f360*/  FSEL R176, R187, -INF , P3 ;  /* 0xff800000bbb07808 */ /* 0x001fc80001800000 */
[----:B------:R-:W-:Y:S02]  /*1f370*/  FMNMX.FTZ R21, R176, R21, !PT ;  /* 0x00000015b0157209 */ /* 0x000fe40007810000 */
[----:B-1----:R-:W-:Y:S02]  /*1f380*/  FSEL R178, R182, -INF , P6 ;  /* 0xff800000b6b27808 */ /* 0x002fe40003000000 */
[----:B------:R-:W-:Y:S01]  /*1f390*/  FMNMX.FTZ R21, R177, R21, !PT ;  /* 0x00000015b1157209 */ /* 0x000fe20007810000 */
[-CC-:B------:R-:W-:Y:S01]  /*1f3a0*/  FFMA.FTZ R208, R181, R3.reuse, -R180.reuse ;  /* 0x00000003b5d07223 */ /* 0x180fe200000108b4 */
[----:B------:R-:W-:Y:S01]  /*1f3b0*/  FFMA.FTZ R159, R179, R3, -R180 ;  /* 0x00000003b39f7223 */ /* 0x000fe200000108b4 */
[----:B--2---:R-:W-:Y:S02]  /*1f3c0*/  FSEL R179, R184, -INF , P5 ;  /* 0xff800000b8b37808 */ /* 0x004fe40002800000 */
[----:B------:R-:W-:-:S04]  /*1f3d0*/  FMNMX.FTZ R181, R178, R21, !PT ;  /* 0x00000015b2b57209 */ /* 0x000fc80007810000 */
[----:B------:R-:W-:Y:S01]  /*1f3e0*/  FMNMX.FTZ R181, R179, R181, !PT ;  /* 0x000000b5b3b57209 */ /* 0x000fe20007810000 */
[----:B------:R-:W-:-:S04]  /*1f3f0*/  FFMA.FTZ R200, R14, R3, -R180 ;  /* 0x000000030ec87223 */ /* 0x000fc800000108b4 */
[----:B------:R-:W0:Y:S01]  /*1f400*/  SHFL.BFLY PT, R14, R181, 0x2, 0x1f ;  /* 0x0c401f00b50e7f89 */ /* 0x000e2200000e0000 */
[-CC-:B------:R-:W-:Y:S01]  /*1f410*/  FFMA.FTZ R196, R4, R3.reuse, -R180.reuse ;  /* 0x0000000304c47223 */ /* 0x180fe200000108b4 */
[----:B0-----:R-:W-:Y:S01]  /*1f420*/  FMNMX.FTZ R4, R181, R14, !PT ;  /* 0x0000000eb5047209 */ /* 0x001fe20007810000 */
[----:B------:R-:W-:-:S04]  /*1f430*/  FFMA.FTZ R14, R2, R3, -R180 ;  /* 0x00000003020e7223 */ /* 0x000fc800000108b4 */
[----:B------:R-:W0:Y:S01]  /*1f440*/  SHFL.BFLY PT, R2, R4, 0x1, 0x1f ;  /* 0x0c201f0004027f89 */ /* 0x000e2200000e0000 */
[-CC-:B------:R-:W-:Y:S01]  /*1f450*/  FFMA.FTZ R198, R0, R3.reuse, -R180.reuse ;  /* 0x0000000300c67223 */ /* 0x180fe200000108b4 */
[----:B------:R-:W-:Y:S01]  /*1f460*/  FFMA.FTZ R194, R156, R3, -R180 ;  /* 0x000000039cc27223 */ /* 0x000fe200000108b4 */
[----:B------:R-:W-:-:S05]  /*1f470*/  FSEL R0, R5, RZ, P4 ;  /* 0x000000ff05007208 */ /* 0x000fca0002000000 */
[----:B------:R-:W-:Y:S01]  /*1f480*/  FADD.FTZ R0, -R0, R12 ;  /* 0x0000000c00007221 */ /* 0x000fe20000010100 */
[----:B0-----:R-:W-:-:S04]  /*1f490*/  FMNMX.FTZ R4, R4, R2, !PT ;  /* 0x0000000204047209 */ /* 0x001fc80007810000 */
[C---:B------:R-:W-:Y:S01]  /*1f4a0*/  FSETP.NEU.FTZ.AND P2, PT, R4.reuse, -INF , PT ;  /* 0xff8000000400780b */ /* 0x040fe20003f5d000 */
[----:B------:R-:W-:-:S03]  /*1f4b0*/  FMUL.FTZ R156, R4, R3 ;  /* 0x00000003049c7220 */ /* 0x000fc60000410000 */
[----:B------:R-:W-:Y:S02]  /*1f4c0*/  FSEL R2, R4, RZ, P2 ;  /* 0x000000ff04027208 */ /* 0x000fe40001000000 */
[----:B------:R-:W-:-:S03]  /*1f4d0*/  FSEL R156, R156, RZ, P2 ;  /* 0x000000ff9c9c7208 */ /* 0x000fc60001000000 */
[----:B------:R-:W-:Y:S01]  /*1f4e0*/  FADD.FTZ R2, -R2, R13 ;  /* 0x0000000d02027221 */ /* 0x000fe20000010100 */
[-C--:B------:R-:W-:Y:S01]  /*1f4f0*/  FMUL.FTZ R0, R0, R3.reuse ;  /* 0x0000000300007220 */ /* 0x080fe20000410000 */
[-C--:B------:R-:W-:Y:S02]  /*1f500*/  FFMA.FTZ R209, R166, R3.reuse, -R156 ;  /* 0x00000003a6d17223 */ /* 0x080fe4000001089c */
[-C--:B------:R-:W-:Y:S01]  /*1f510*/  FMUL.FTZ R2, R2, R3.reuse ;  /* 0x0000000302027220 */ /* 0x080fe20000410000 */
[-C--:B------:R-:W-:Y:S01]  /*1f520*/  FFMA.FTZ R192, R165, R3.reuse, -R180 ;  /* 0x00000003a5c07223 */ /* 0x080fe200000108b4 */
[-CC-:B------:R-:W-:Y:S01]  /*1f530*/  FFMA.FTZ R165, R167, R3.reuse, -R156.reuse ;  /* 0x00000003a7a57223 */ /* 0x180fe2000001089c */
[----:B------:R-:W-:Y:S01]  /*1f540*/  MUFU.EX2 R208, R208 ;  /* 0x000000d000d07308 */ /* 0x000fe20000000800 */
[-C--:B------:R-:W-:Y:S01]  /*1f550*/  FFMA.FTZ R211, R168, R3.reuse, -R156 ;  /* 0x00000003a8d37223 */ /* 0x080fe2000001089c */
[-CC-:B------:R-:W-:Y:S01]  /*1f560*/  FFMA.FTZ R206, R20, R3.reuse, -R180.reuse ;  /* 0x0000000314ce7223 */ /* 0x180fe200000108b4 */
[----:B------:R-:W-:-:S05]  /*1f570*/  FFMA.FTZ R20, R11, R3, -R180 ;  /* 0x000000030b147223 */ /* 0x000fca00000108b4 */
[----:B------:R-:W0:Y:S01]  /*1f580*/  MUFU.EX2 R0, R0 ;  /* 0x0000000000007308 */ /* 0x000e220000000800 */
[-C--:B------:R-:W-:Y:S01]  /*1f590*/  FFMA.FTZ R11, R164, R3.reuse, -R180 ;  /* 0x00000003a40b7223 */ /* 0x080fe200000108b4 */
[----:B------:R-:W-:-:S06]  /*1f5a0*/  FFMA.FTZ R164, R169, R3, -R156 ;  /* 0x00000003a9a47223 */ /* 0x000fcc000001089c */
[----:B------:R-:W-:Y:S08]  /*1f5b0*/  MUFU.EX2 R209, R209 ;  /* 0x000000d100d17308 */ /* 0x000ff00000000800 */
[----:B------:R-:W1:Y:S01]  /*1f5c0*/  MUFU.EX2 R2, R2 ;  /* 0x0000000200027308 */ /* 0x000e620000000800 */
[----:B------:R-:W-:-:S07]  /*1f5d0*/  VIADD R9, R9, 0x38840 ;  /* 0x0003884009097836 */ /* 0x000fce0000000000 */
[----:B------:R-:W2:Y:S01]  /*1f5e0*/  MUFU.EX2 R159, R159 ;  /* 0x0000009f009f7308 */ /* 0x000ea20000000800 */
[----:B------:R-:W-:-:S07]  /*1f5f0*/  FFMA.FTZ R205, R170, R3, -R156 ;  /* 0x00000003aacd7223 */ /* 0x000fce000001089c */
[----:B------:R-:W3:Y:S01]  /*1f600*/  MUFU.EX2 R165, R165 ;  /* 0x000000a500a57308 */ /* 0x000ee20000000800 */
[-CC-:B------:R-:W-:Y:S01]  /*1f610*/  FFMA.FTZ R15, R15, R3.reuse, -R180.reuse ;  /* 0x000000030f0f7223 */ /* 0x180fe200000108b4 */
[----:B------:R-:W-:-:S06]  /*1f620*/  FFMA.FTZ R202, R10, R3, -R180 ;  /* 0x000000030aca7223 */ /* 0x000fcc00000108b4 */
[----:B------:R-:W4:Y:S01]  /*1f630*/  MUFU.EX2 R210, R210 ;  /* 0x000000d200d27308 */ /* 0x000f220000000800 */
[-C--:B------:R-:W-:Y:S01]  /*1f640*/  FFMA.FTZ R10, R157, R3.reuse, -R180 ;  /* 0x000000039d0a7223 */ /* 0x080fe200000108b4 */
[----:B------:R-:W-:-:S06]  /*1f650*/  FFMA.FTZ R157, R171, R3, -R156 ;  /* 0x00000003ab9d7223 */ /* 0x000fcc000001089c */
[----:B------:R-:W5:Y:S01]  /*1f660*/  MUFU.EX2 R211, R211 ;  /* 0x000000d300d37308 */ /* 0x000f620000000800 */
[----:B------:R-:W-:Y:S01]  /*1f670*/  PRMT R9, R229, 0x654, R9 ;  /* 0x00000654e5097816 */ /* 0x000fe20000000009 */
[----:B0-----:R-:W-:-:S06]  /*1f680*/  FFMA.FTZ R226, R0, R226, R208 ;  /* 0x000000e200e27223 */ /* 0x001fcc00000100d0 */
[----:B------:R-:W0:Y:S01]  /*1f690*/  MUFU.EX2 R154, R154 ;  /* 0x0000009a009a7308 */ /* 0x000e220000000800 */
[----:B-1----:R-:W-:Y:S01]  /*1f6a0*/  FFMA.FTZ R225, R2, R225, R209 ;  /* 0x000000e102e17223 */ /* 0x002fe200000100d1 */
[-CC-:B------:R-:W-:Y:S01]  /*1f6b0*/  FFMA.FTZ R207, R172, R3.reuse, -R156.reuse ;  /* 0x00000003accf7223 */ /* 0x180fe2000001089c */
[-CC-:B------:R-:W-:Y:S01]  /*1f6c0*/  FFMA.FTZ R203, R155, R3.reuse, -R156.reuse ;  /* 0x000000039bcb7223 */ /* 0x180fe2000001089c */
[----:B------:R1:W-:Y:S04]  /*1f6d0*/  SYNCS.ARRIVE.TRANS64.RED.A1T0 RZ, [R9+URZ], RZ ;  /* 0x000000ff09ff79a7 */ /* 0x0003e8000810043f */
[----:B------:R-:W0:Y:S01]  /*1f6e0*/  MUFU.EX2 R164, R164 ;  /* 0x000000a400a47308 */ /* 0x000e220000000800 */
[-CC-:B------:R-:W-:Y:S01]  /*1f6f0*/  FFMA.FTZ R201, R174, R3.reuse, -R156.reuse ;  /* 0x00000003aec97223 */ /* 0x180fe2000001089c */
[-CC-:B------:R-:W-:Y:S01]  /*1f700*/  FFMA.FTZ R12, R175, R3.reuse, -R156.reuse ;  /* 0x00000003af0c7223 */ /* 0x180fe2000001089c */
[-CC-:B------:R-:W-:Y:S01]  /*1f710*/  FFMA.FTZ R155, R160, R3.reuse, -R156.reuse ;  /* 0x00000003a09b7223 */ /* 0x180fe2000001089c */
[-CC-:B------:R-:W-:Y:S01]  /*1f720*/  FFMA.FTZ R197, R163, R3.reuse, -R156.reuse ;  /* 0x00000003a3c57223 */ /* 0x180fe2000001089c */
[----:B------:R-:W-:-:S03]  /*1f730*/  FFMA.FTZ R161, R161, R3, -R156 ;  /* 0x00000003a1a17223 */ /* 0x000fc6000001089c */
[----:B------:R2:W-:Y:S01]  /*1f740*/  MUFU.EX2 R21, R15 ;  /* 0x0000000f00157308 */ /* 0x0005e20000000800 */
[-CC-:B------:R-:W-:Y:S01]  /*1f750*/  FFMA.FTZ R199, R162, R3.reuse, -R156.reuse ;  /* 0x00000003a2c77223 */ /* 0x180fe2000001089c */
[-CC-:B-1----:R-:W-:Y:S01]  /*1f760*/  FFMA.FTZ R9, R158, R3.reuse, -R156.reuse ;  /* 0x000000039e097223 */ /* 0x182fe2000001089c */
[-CC-:B------:R-:W-:Y:S01]  /*1f770*/  FFMA.FTZ R193, R176, R3.reuse, -R156.reuse ;  /* 0x00000003b0c17223 */ /* 0x180fe2000001089c */
[-CC-:B------:R-:W-:Y:S01]  /*1f780*/  FFMA.FTZ R13, R177, R3.reuse, -R156.reuse ;  /* 0x00000003b10d7223 */ /* 0x180fe2000001089c */
[----:B------:R-:W-:-:S03]  /*1f790*/  FFMA.FTZ R195, R178, R3, -R156 ;  /* 0x00000003b2c37223 */ /* 0x000fc6000001089c */
[----:B------:R-:W1:Y:S01]  /*1f7a0*/  MUFU.EX2 R205, R205 ;  /* 0x000000cd00cd7308 */ /* 0x000e620000000800 */
[-CC-:B--2---:R-:W-:Y:S01]  /*1f7b0*/  FFMA.FTZ R15, R6, R3.reuse, -R180.reuse ;  /* 0x00000003060f7223 */ /* 0x184fe200000108b4 */
[-C--:B------:R-:W-:Y:S01]  /*1f7c0*/  FFMA.FTZ R6, R153, R3.reuse, -R180 ;  /* 0x0000000399067223 */ /* 0x080fe200000108b4 */
[-CC-:B------:R-:W-:Y:S01]  /*1f7d0*/  FFMA.FTZ R153, R173, R3.reuse, -R156.reuse ;  /* 0x00000003ad997223 */ /* 0x180fe2000001089c */
[----:B------:R-:W-:Y:S01]  /*1f7e0*/  FFMA.FTZ R179, R179, R3, -R156 ;  /* 0x00000003b3b37223 */ /* 0x000fe2000001089c */
[----:B------:R-:W-:Y:S01]  /*1f7f0*/  FADD.FTZ R156, R159, R226 ;  /* 0x000000e29f9c7221 */ /* 0x000fe20000010000 */
[----:B---3--:R-:W-:Y:S02]  /*1f800*/  FADD.FTZ R160, R165, R225 ;  /* 0x000000e1a5a07221 */ /* 0x008fe40000010000 */
[----:B------:R-:W2:Y:S01]  /*1f810*/  MUFU.EX2 R204, R204 ;  /* 0x000000cc00cc7308 */ /* 0x000ea20000000800 */
[----:B----4-:R-:W-:Y:S01]  /*1f820*/  FADD.FTZ R156, R210, R156 ;  /* 0x0000009cd29c7221 */ /* 0x010fe20000010000 */
[----:B-----5:R-:W-:-:S06]  /*1f830*/  FADD.FTZ R160, R211, R160 ;  /* 0x000000a0d3a07221 */ /* 0x020fcc0000010000 */
[----:B------:R-:W3:Y:S01]  /*1f840*/  MUFU.EX2 R157, R157 ;  /* 0x0000009d009d7308 */ /* 0x000ee20000000800 */
[----:B0-----:R-:W-:Y:S01]  /*1f850*/  FADD.FTZ R156, R154, R156 ;  /* 0x0000009c9a9c7221 */ /* 0x001fe20000010000 */
[----:B------:R-:W-:-:S06]  /*1f860*/  FADD.FTZ R160, R164, R160 ;  /* 0x000000a0a4a07221 */ /* 0x000fcc0000010000 */
[----:B------:R-:W0:Y:S08]  /*1f870*/  MUFU.EX2 R206, R206 ;  /* 0x000000ce00ce7308 */ /* 0x000e300000000800 */
[----:B------:R-:W4:Y:S01]  /*1f880*/  MUFU.EX2 R207, R207 ;  /* 0x000000cf00cf7308 */ /* 0x000f220000000800 */
[----:B------:R-:W-:Y:S01]  /*1f890*/  FADD.FTZ R156, R152, R156 ;  /* 0x0000009c989c7221 */ /* 0x000fe20000010000 */
[----:B-1----:R-:W-:-:S06]  /*1f8a0*/  FADD.FTZ R160, R205, R160 ;  /* 0x000000a0cda07221 */ /* 0x002fcc0000010000 */
[----:B------:R-:W1:Y:S01]  /*1f8b0*/  MUFU.EX2 R153, R153 ;  /* 0x0000009900997308 */ /* 0x000e620000000800 */
[----:B--2---:R-:W-:-:S07]  /*1f8c0*/  FADD.FTZ R156, R204, R156 ;  /* 0x0000009ccc9c7221 */ /* 0x004fce0000010000 */
[----:B------:R-:W2:Y:S08]  /*1f8d0*/  MUFU.EX2 R200, R200 ;  /* 0x000000c800c87308 */ /* 0x000eb00000000800 */
[----:B------:R-:W5:Y:S08]  /*1f8e0*/  MUFU.EX2 R201, R201 ;  /* 0x000000c900c97308 */ /* 0x000f700000000800 */
[----:B------:R-:W5:Y:S08]  /*1f8f0*/  MUFU.EX2 R20, R20 ;  /* 0x0000001400147308 */ /* 0x000f700000000800 */
[----:B------:R-:W5:Y:S08]  /*1f900*/  MUFU.EX2 R12, R12 ;  /* 0x0000000c000c7308 */ /* 0x000f700000000800 */
[----:B------:R3:W-:Y:S02]  /*1f910*/  MUFU.EX2 R158, R161 ;  /* 0x000000a1009e7308 */ /* 0x0007e40000000800 */
[----:B---3--:R-:W-:-:S06]  /*1f920*/  FADD.FTZ R161, R157, R160 ;  /* 0x000000a09da17221 */ /* 0x008fcc0000010000 */
[----:B------:R-:W3:Y:S01]  /*1f930*/  MUFU.EX2 R202, R202 ;  /* 0x000000ca00ca7308 */ /* 0x000ee20000000800 */
[----:B0-----:R-:W-:Y:S01]  /*1f940*/  FADD.FTZ R160, R206, R156 ;  /* 0x0000009ccea07221 */ /* 0x001fe20000010000 */
[----:B----4-:R-:W-:-:S06]  /*1f950*/  FADD.FTZ R161, R207, R161 ;  /* 0x000000a1cfa17221 */ /* 0x010fcc0000010000 */
[----:B------:R-:W0:Y:S08]  /*1f960*/  MUFU.EX2 R203, R203 ;  /* 0x000000cb00cb7308 */ /* 0x000e300000000800 */
[----:B------:R4:W-:Y:S08]  /*1f970*/  MUFU.EX2 R156, R9 ;  /* 0x00000009009c7308 */ /* 0x0009f00000000800 */
[----:B------:R-:W0:Y:S01]  /*1f980*/  MUFU.EX2 R15, R15 ;  /* 0x0000000f000f7308 */ /* 0x000e220000000800 */
[----:B----4-:R-:W-:Y:S01]  /*1f990*/  FADD.FTZ R9, R21, R160 ;  /* 0x000000a015097221 */ /* 0x010fe20000010000 */
[----:B-1----:R-:W-:-:S06]  /*1f9a0*/  FADD.FTZ R160, R153, R161 ;  /* 0x000000a199a07221 */ /* 0x002fcc0000010000 */
[----:B------:R-:W1:Y:S01]  /*1f9b0*/  MUFU.EX2 R155, R155 ;  /* 0x0000009b009b7308 */ /* 0x000e620000000800 */
[----:B--2---:R-:W-:Y:S01]  /*1f9c0*/  FADD.FTZ R9, R200, R9 ;  /* 0x00000009c8097221 */ /* 0x004fe20000010000 */
[----:B-----5:R-:W-:-:S06]  /*1f9d0*/  FADD.FTZ R160, R201, R160 ;  /* 0x000000a0c9a07221 */ /* 0x020fcc0000010000 */
[----:B------:R-:W2:Y:S01]  /*1f9e0*/  MUFU.EX2 R196, R196 ;  /* 0x000000c400c47308 */ /* 0x000ea20000000800 */
[----:B------:R-:W-:Y:S01]  /*1f9f0*/  FADD.FTZ R9, R20, R9 ;  /* 0x0000000914097221 */ /* 0x000fe20000010000 */
[----:B------:R-:W-:-:S06]  /*1fa00*/  FADD.FTZ R160, R12, R160 ;  /* 0x000000a00ca07221 */ /* 0x000fcc0000010000 */
[----:B------:R-:W4:Y:S01]  /*1fa10*/  MUFU.EX2 R197, R197 ;  /* 0x000000c500c57308 */ /* 0x000f220000000800 */
[----:B---3--:R-:W-:Y:S01]  /*1fa20*/  FADD.FTZ R9, R202, R9 ;  /* 0x00000009ca097221 */ /* 0x008fe20000010000 */
[----:B0-----:R-:W-:-:S06]  /*1fa30*/  FADD.FTZ R160, R203, R160 ;  /* 0x000000a0cba07221 */ /* 0x001fcc0000010000 */
[----:B------:R-:W0:Y:S01]  /*1fa40*/  MUFU.EX2 R14, R14 ;  /* 0x0000000e000e7308 */ /* 0x000e220000000800 */
[----:B------:R-:W-:Y:S01]  /*1fa50*/  FADD.FTZ R9, R15, R9 ;  /* 0x000000090f097221 */ /* 0x000fe20000010000 */
[----:B-1----:R-:W-:-:S06]  /*1fa60*/  FADD.FTZ R160, R155, R160 ;  /* 0x000000a09ba07221 */ /* 0x002fcc0000010000 */
[----:B------:R-:W1:Y:S08]  /*1fa70*/  MUFU.EX2 R198, R198 ;  /* 0x000000c600c67308 */ /* 0x000e700000000800 */
[----:B------:R-:W3:Y:S01]  /*1fa80*/  MUFU.EX2 R199, R199 ;  /* 0x000000c700c77308 */ /* 0x000ee20000000800 */
[----:B--2---:R-:W-:Y:S01]  /*1fa90*/  FADD.FTZ R9, R196, R9 ;  /* 0x00000009c4097221 */ /* 0x004fe20000010000 */
[----:B----4-:R-:W-:-:S06]  /*1faa0*/  FADD.FTZ R160, R197, R160 ;  /* 0x000000a0c5a07221 */ /* 0x010fcc0000010000 */
[----:B------:R-:W2:Y:S01]  /*1fab0*/  MUFU.EX2 R11, R11 ;  /* 0x0000000b000b7308 */ /* 0x000ea20000000800 */
[----:B0-----:R-:W-:Y:S01]  /*1fac0*/  FADD.FTZ R9, R14, R9 ;  /* 0x000000090e097221 */ /* 0x001fe20000010000 */
[----:B------:R-:W-:-:S06]  /*1fad0*/  FADD.FTZ R161, R158, R160 ;  /* 0x000000a09ea17221 */ /* 0x000fcc0000010000 */
[----:B------:R-:W0:Y:S08]  /*1fae0*/  MUFU.EX2 R192, R192 ;  /* 0x000000c000c07308 */ /* 0x000e300000000800 */
[----:B------:R-:W4:Y:S01]  /*1faf0*/  MUFU.EX2 R193, R193 ;  /* 0x000000c100c17308 */ /* 0x000f220000000800 */
[----:B-1----:R-:W-:Y:S01]  /*1fb00*/  FADD.FTZ R160, R198, R9 ;  /* 0x00000009c6a07221 */ /* 0x002fe20000010000 */
[----:B---3--:R-:W-:-:S06]  /*1fb10*/  FADD.FTZ R161, R199, R161 ;  /* 0x000000a1c7a17221 */ /* 0x008fcc0000010000 */
[----:B------:R-:W1:Y:S08]  /*1fb20*/  MUFU.EX2 R10, R10 ;  /* 0x0000000a000a7308 */ /* 0x000e700000000800 */
[----:B------:R-:W3:Y:S01]  /*1fb30*/  MUFU.EX2 R13, R13 ;  /* 0x0000000d000d7308 */ /* 0x000ee20000000800 */
[----:B--2---:R-:W-:Y:S01]  /*1fb40*/  FADD.FTZ R160, R11, R160 ;  /* 0x000000a00ba07221 */ /* 0x004fe20000010000 */
[----:B------:R-:W-:-:S06]  /*1fb50*/  FADD.FTZ R161, R156, R161 ;  /* 0x000000a19ca17221 */ /* 0x000fcc0000010000 */
[----:B------:R-:W2:Y:S08]  /*1fb60*/  MUFU.EX2 R6, R6 ;  /* 0x0000000600067308 */ /* 0x000eb00000000800 */
[----:B------:R-:W5:Y:S01]  /*1fb70*/  MUFU.EX2 R195, R195 ;  /* 0x000000c300c37308 */ /* 0x000f620000000800 */
[----:B0-----:R-:W-:Y:S01]  /*1fb80*/  FADD.FTZ R160, R192, R160 ;  /* 0x000000a0c0a07221 */ /* 0x001fe20000010000 */
[----:B----4-:R-:W-:-:S06]  /*1fb90*/  FADD.FTZ R161, R193, R161 ;  /* 0x000000a1c1a17221 */ /* 0x010fcc0000010000 */
[----:B------:R-:W0:Y:S08]  /*1fba0*/  MUFU.EX2 R194, R194 ;  /* 0x000000c200c27308 */ /* 0x000e300000000800 */
[----:B------:R-:W4:Y:S01]  /*1fbb0*/  MUFU.EX2 R9, R179 ;  /* 0x000000b300097308 */ /* 0x000f220000000800 */
[----:B-1----:R-:W-:Y:S01]  /*1fbc0*/  FADD.FTZ R160, R10, R160 ;  /* 0x000000a00aa07221 */ /* 0x002fe20000010000 */
[----:B---3--:R-:W-:-:S03]  /*1fbd0*/  FADD.FTZ R161, R13, R161 ;  /* 0x000000a10da17221 */ /* 0x008fc60000010000 */
[----:B--2---:R-:W-:Y:S01]  /*1fbe0*/  FADD.FTZ R160, R6, R160 ;  /* 0x000000a006a07221 */ /* 0x004fe20000010000 */
[----:B-----5:R-:W-:-:S03]  /*1fbf0*/  FADD.FTZ R161, R195, R161 ;  /* 0x000000a1c3a17221 */ /* 0x020fc60000010000 */
[----:B0-----:R-:W-:Y:S01]  /*1fc00*/  FADD.FTZ R226, R194, R160 ;  /* 0x000000a0c2e27221 */ /* 0x001fe20000010000 */
[----:B----4-:R-:W-:Y:S01]  /*1fc10*/  FADD.FTZ R225, R9, R161 ;  /* 0x000000a109e17221 */ /* 0x010fe20000010000 */
[----:B------:R-:W-:Y:S06]  /*1fc20*/  @!P0 BRA `(.L_x_2913) ;  /* 0x0000000000048947 */ /* 0x000fec0003800000 */
[----:B------:R-:W-:Y:S01]  /*1fc30*/  BPT.TRAP 0x1 ;  /* 0x000000040000795c */ /* 0x000fe20000300000 */
.L_x_2913:
[----:B------:R-:W2:Y:S01]  /*1fc40*/  LDL R160, [R1+0x58] ;  /* 0x0000580001a07983 */ /* 0x000ea20000100800 */
[----:B------:R-:W-:Y:S01]  /*1fc50*/  VIADD R7, R7, 0x38860 ;  /* 0x0003886007077836 */ /* 0x000fe20000000000 */
[----:B------:R-:W-:Y:S01]  /*1fc60*/  F2FP.BF16.F32.PACK_AB R201, R12, R201 ;  /* 0x000000c90cc9723e */ /* 0x000fe200000010ff */
[----:B------:R-:W-:Y:S01]  /*1fc70*/  IMAD.MOV.U32 R12, RZ, RZ, R5 ;  /* 0x000000ffff0c7224 */ /* 0x000fe200078e0005 */
[----:B------:R-:W-:Y:S01]  /*1fc80*/  F2FP.BF16.F32.PACK_AB R193, R13, R193 ;  /* 0x000000c10dc1723e */ /* 0x000fe200000010ff */
[----:B------:R-:W-:Y:S01]  /*1fc90*/  IMAD.MOV.U32 R13, RZ, RZ, R4 ;  /* 0x000000ffff0d7224 */ /* 0x000fe200078e0004 */
[----:B------:R-:W-:Y:S02]  /*1fca0*/  PRMT R7, R229, 0x654, R7 ;  /* 0x00000654e5077816 */ /* 0x000fe40000000007 */
[----:B------:R-:W-:Y:S01]  /*1fcb0*/  F2FP.BF16.F32.PACK_AB R194, R194, R6 ;  /* 0x00000006c2c2723e */ /* 0x000fe200000010ff */
[----:B------:R-:W-:Y:S01]  /*1fcc0*/  IMAD.MOV.U32 R6, RZ, RZ, R219 ;  /* 0x000000ffff067224 */ /* 0x000fe200078e00db */
        /* <DEDUP_REMOVED lines=19> */
[C---:B--2---:R-:W-:Y:S01]  /*1fe00*/  ISETP.GT.AND P2, PT, R8.reuse, R160, PT ;  /* 0x000000a00800720c */ /* 0x044fe20003f44270 */
[----:B------:R-:W-:-:S12]  /*1fe10*/  VIADD R8, R8, 0xffffffff ;  /* 0xffffffff08087836 */ /* 0x000fd80000000000 */
[----:B------:R-:W-:Y:S05]  /*1fe20*/  @P2 BRA `(.L_x_2914) ;  /* 0xffffffa800ec2947 */ /* 0x000fea000383ffff */
[----:B------:R-:W-:Y:S05]  /*1fe30*/  BSYNC B1 ;  /* 0x0000000000017941 */ /* 0x000fea0003800000 */
.L_x_2901:
[----:B------:R-:W-:-:S07]  /*1fe40*/  IMAD.MOV.U32 R9, RZ, RZ, R8 ;  /* 0x000000ffff097224 */ /* 0x000fce00078e0008 */
.L_x_2900:
[----:B------:R-:W-:Y:S05]  /*1fe50*/  BSYNC B0 ;  /* 0x0000000000007941 */ /* 0x000fea0003800000 */
.L_x_2899:
[----:B------:R-:W-:Y:S01]  /*1fe60*/  ISETP.GE.AND P1, PT, R9, RZ, PT ;  /* 0x000000ff0900720c */ /* 0x000fe20003f26270 */
[----:B------:R-:W-:-:S12]  /*1fe70*/  BSSY B0, `(.L_x_2915) ;  /* 0x00004e3000007945 */ /* 0x000fd80003800000 */
[----:B------:R-:W-:Y:S05]  /*1fe80*/  @!P1 BRA `(.L_x_2916) ;  /* 0x0000004c00849947 */ /* 0x000fea0003800000 */
[----:B------:R-:W-:Y:S02]  /*1fe90*/  IMAD.MOV.U32 R14, RZ, RZ, R4 ;  /* 0x000000ffff0e7224 */ /* 0x000fe400078e0004 */
[----:B------:R-:W-:Y:S02]  /*1fea0*/  IMAD.MOV.U32 R11, RZ, RZ, R5 ;  /* 0x000000ffff0b7224 */ /* 0x000fe400078e0005 */
[----:B------:R-:W-:Y:S02]  /*1feb0*/  IMAD.MOV.U32 R10, RZ, RZ, R224 ;  /* 0x000000ffff0a7224 */ /* 0x000fe400078e00e0 */
[----:B------:R-:W-:-:S07]  /*1fec0*/  IMAD.MOV.U32 R8, RZ, RZ, R219 ;  /* 0x000000ffff087224 */ /* 0x000fce00078e00db */
.L_x_2929:
[----:B------:R-:W-:-:S05]  /*1fed0*/  VIADD R15, R8, 0x1 ;  /* 0x00000001080f7836 */ /* 0x000fca0000000000 */
[----:B------:R-:W-:-:S04]  /*1fee0*/  ISETP.NE.AND P1, PT, R15, 0x2, PT ;  /* 0x000000020f00780c */ /* 0x000fc80003f25270 */
[----:B------:R-:W-:Y:S02]  /*1fef0*/  SEL R15, R15, RZ, P1 ;  /* 0x000000ff0f0f7207 */ /* 0x000fe40000800000 */
[----:B------:R-:W-:-:S03]  /*1ff00*/  SEL R3, RZ, 0x1, P1 ;  /* 0x00000001ff037807 */ /* 0x000fc60000800000 */
[----:B------:R-:W-:Y:S01]  /*1ff10*/  IMAD.MOV.U32 R219, RZ, RZ, R15 ;  /* 0x000000ffffdb7224 */ /* 0x000fe200078e000f */
[----:B------:R-:W-:Y:S01]  /*1ff20*/  LOP3.LUT R224, R10, R3, RZ, 0x3c, !PT ;  /* 0x000000030ae07212 */ /* 0x000fe200078e3cff */
[----:B------:R-:W-:Y:S06]  /*1ff30*/  @!P0 BRA `(.L_x_2917) ;  /* 0x0000000000048947 */ /* 0x000fec0003800000 */
[----:B------:R-:W-:Y:S01]  /*1ff40*/  BPT.TRAP 0x1 ;  /* 0x000000040000795c */ /* 0x000fe20000300000 */
.L_x_2917:
[----:B------:R-:W-:Y:S01]  /*1ff50*/  IMAD R3, R219, 0x8, R22 ;  /* 0x00000008db037824 */ /* 0x000fe200078e0216 */
[----:B------:R-:W-:-:S04]  /*1ff60*/  SHF.L.U32 R6, R224, 0x1f, RZ ;  /* 0x0000001fe0067819 */ /* 0x000fc800000006ff */
[----:B------:R0:W1:Y:S01]  /*1ff70*/  SYNCS.PHASECHK.TRANS64.TRYWAIT P1, [R3+URZ+0x38830], R6 ;  /* 0x03883006030075a7 */ /* 0x000062000802017f */
[----:B------:R-:W-:Y:S05]  /*1ff80*/  @!P0 BRA `(.L_x_2918) ;  /* 0x0000000000048947 */ /* 0x000fea0003800000 */
[----:B------:R-:W-:Y:S01]  /*1ff90*/  BPT.TRAP 0x1 ;  /* 0x000000040000795c */ /* 0x000fe20000300000 */
.L_x_2918:
        /* <DEDUP_REMOVED lines=8> */
.L_x_2920:
[----:B------:R-:W-:Y:S05]  /*20020*/  BSYNC B1 ;  /* 0x0000000000017941 */ /* 0x000fea0003800000 */
.L_x_2919:
[----:B------:R-:W2:Y:S04]  /*20030*/  LDL.64 R152, [R1+0x40] ;  /* 0x0000400001987983 */ /* 0x000ea80000100a00 */
[----:B------:R-:W3:Y:S01]  /*20040*/  LDL.64 R154, [R1+0x48] ;  /* 0x00004800019a7983 */ /* 0x000ee20000100a00 */
[----:B------:R-:W-:Y:S02]  /*20050*/  R2UR UR10, R4 ;  /* 0x00000000040a72ca */ /* 0x000fe400000e0000 */
[----:B------:R-:W-:Y:S01]  /*20060*/  R2UR UR11, R5 ;  /* 0x00000000050b72ca */ /* 0x000fe200000e0000 */
[----:B------:R-:W-:Y:S01]  /*20070*/  WARPGROUP.ARRIVE ;  /* 0x00000000000079c5 */ /* 0x000fe20000000000 */
[----:B------:R-:W-:Y:S01]  /*20080*/  IMAD.MOV.U32 R21, RZ, RZ, 0x40000040 ;  /* 0x40000040ff157424 */ /* 0x000fe200078e00ff */
[----:B------:R-:W-:-:S04]  /*20090*/  R2UR UR18, R20 ;  /* 0x00000000141272ca */ /* 0x000fc800000e0000 */
[----:B------:R-:W-:Y:S01]  /*200a0*/  R2UR UR19, R21 ;  /* 0x00000000151372ca */ /* 0x000fe200000e0000 */
[----:B------:R-:W-:Y:S01]  /*200b0*/  VIADD R12, R4, 0x100 ;  /* 0x00000100040c7836 */ /* 0x000fe20000000000 */
[----:B------:R-:W4:Y:S01]  /*200c0*/  LDL.64 R20, [R1+0x30] ;  /* 0x0000300001147983 */ /* 0x000f220000100a00 */
[----:B------:R-:W-:-:S03]  /*200d0*/  IMAD.MOV.U32 R13, RZ, RZ, 0x40000040 ;  /* 0x40000040ff0d7424 */ /* 0x000fc600078e00ff */
[----:B------:R-:W-:Y:S02]  /*200e0*/  R2UR UR14, R12 ;  /* 0x000000000c0e72ca */ /* 0x000fe400000e0000 */
[----:B------:R-:W-:Y:S01]  /*200f0*/  R2UR UR15, R13 ;  /* 0x000000000d0f72ca */ /* 0x000fe200000e0000 */
[----:B01----:R-:W-:Y:S02]  /*20100*/  VIADD R6, R4, 0x180 ;  /* 0x0000018004067836 */ /* 0x003fe40000000000 */
[----:B------:R-:W-:-:S03]  /*20110*/  IMAD.MOV.U32 R7, RZ, RZ, 0x40000040 ;  /* 0x40000040ff077424 */ /* 0x000fc600078e00ff */
[----:B------:R-:W-:Y:S02]  /*20120*/  R2UR UR6, R6 ;  /* 0x00000000060672ca */ /* 0x000fe400000e0000 */
[----:B------:R-:W-:Y:S02]  /*20130*/  R2UR UR7, R7 ;  /* 0x00000000070772ca */ /* 0x000fe400000e0000 */
[----:B--2---:R-:W-:Y:S02]  /*20140*/  R2UR UR32, R152 ;  /* 0x00000000982072ca */ /* 0x004fe400000e0000 */
        /* <DEDUP_REMOVED lines=19> */
[----:B------:R-:W-:Y:S01]  /*20280*/  VIADD R12, R4, 0x200 ;  /* 0x00000200040c7836 */ /* 0x000fe20000000000 */
[----:B------:R-:W-:Y:S02]  /*20290*/  WARPGROUP.DEPBAR.LE gsb0, 0x0 ;  /* 0x00008000000079c5 */ /* 0x000fe40000010000 */
        /* <DEDUP_REMOVED lines=8> */
[----:B------:R-:W-:Y:S01]  /*20320*/  VIADD R6, R4, 0x2 ;  /* 0x0000000204067836 */ /* 0x000fe20000000000 */
[----:B--2---:R-:W-:Y:S02]  /*20330*/  R2UR UR28, R152 ;  /* 0x00000000981c72ca */ /* 0x004fe400000e0000 */
        /* <DEDUP_REMOVED lines=92> */
[----:B------:R-:W-:Y:S02]  /*20900*/  R2UR UR47, R21 ;  /* 0x00000000152f72ca */ /* 0x000fe400000e0000 */
[----:B------:R-:W3:Y:S01]  /*20910*/  LDL.64 R20, [R1+0x28] ;  /* 0x0000280001147983 */ /* 0x000ee20000100a00 */
[----:B------:R-:W-:Y:S02]  /*20920*/  VIADD R6, R4, 0x6 ;  /* 0x0000000604067836 */ /* 0x000fe40000000000 */
[----:B------:R-:W-:-:S03]  /*20930*/  IMAD.MOV.U32 R7, RZ, RZ, 0x40000040 ;  /* 0x40000040ff077424 */ /* 0x000fc600078e00ff */
[----:B------:R-:W-:Y:S02]  /*20940*/  R2UR UR30, R6 ;  /* 0x00000000061e72ca */ /* 0x000fe400000e0000 */
[----:B------:R-:W-:Y:S01]  /*20950*/  R2UR UR31, R7 ;  /* 0x00000000071f72ca */ /* 0x000fe200000e0000 */
[----:B------:R-:W-:Y:S02]  /*20960*/  UMOV UR28, UR46 ;  /* 0x0000002e001c7c82 */ /* 0x000fe40008000000 */
[----:B------:R-:W-:Y:S01]  /*20970*/  UMOV UR29, UR47 ;  /* 0x0000002f001d7c82 */ /* 0x000fe20008000000 */
[----:B------:R-:W-:Y:S02]  /*20980*/  VIADD R6, R4, 0x86 ;  /* 0x0000008604067836 */ /* 0x000fe40000000000 */
        /* <DEDUP_REMOVED lines=137> */
[----:B------:R-:W-:Y:S02]  /*21220*/  MOV R7, 0x40000040 ;  /* 0x4000004000077802 */ /* 0x000fe40000000f00 */
        /* <DEDUP_REMOVED lines=587> */
.L_x_2922:
[----:B------:R-:W-:Y:S01]  /*236e0*/  SHF.L.U32 R0, R10, 0x1f, RZ ;  /* 0x0000001f0a007819 */ /* 0x000fe200000006ff */
[----:B------:R-:W-:-:S04]  /*236f0*/  IMAD R6, R8, 0x8, R22 ;  /* 0x0000000808067824 */ /* 0x000fc800078e0216 */
[----:B------:R0:W1:Y:S01]  /*23700*/  SYNCS.PHASECHK.TRANS64.TRYWAIT P1, [R6+URZ+0x38850], R0 ;  /* 0x03885000060075a7 */ /* 0x000062000802017f */
[----:B------:R-:W-:Y:S05]  /*23710*/  @!P0 BRA `(.L_x_2923) ;  /* 0x0000000000048947 */ /* 0x000fea0003800000 */
[----:B------:R-:W-:Y:S01]  /*23720*/  BPT.TRAP 0x1 ;  /* 0x000000040000795c */ /* 0x000fe20000300000 */
.L_x_2923:
[----:B------:R-:W-:Y:S04]  /*23730*/  BSSY B1, `(.L_x_2924) ;  /* 0x0000004000017945 */ /* 0x000fe80003800000 */
[----:B-1----:R-:W-:Y:S05]  /*23740*/  @P1 BRA `(.L_x_2925) ;  /* 0x0000000000081947 */ /* 0x002fea0003800000 */
[----:B------:R-:W1:Y:S02]  /*23750*/  SYNCS.PHASECHK.TRANS64.TRYWAIT P1, [R6+URZ+0x38850], R0 ;  /* 0x03885000060075a7 */ /* 0x000e64000802017f */
[----:B-1----:R-:W-:Y:S05]  /*23760*/  @!P1 BRA `(.L_x_2926) ;  /* 0x000000e800e89947 */ /* 0x002fea0003800000 */
.L_x_2925:
[----:B------:R-:W-:Y:S05]  /*23770*/  BSYNC B1 ;  /* 0x0000000000017941 */ /* 0x000fea0003800000 */
.L_x_2924:
        /* <DEDUP_REMOVED lines=45> */
.L_x_2927:
        /* <DEDUP_REMOVED lines=22> */
[----:B------:R-:W2:Y:S01]  /*23bb0*/  MUFU.TANH R193, R193 ;  /* 0x000000c100c17308 */ /* 0x000ea20000002400 */
        /* <DEDUP_REMOVED lines=16> */
[----:B--2---:R-:W-:Y:S01]  /*23cc0*/  FMNMX.FTZ R0, R193, R14, !PT ;  /* 0x0000000ec1007209 */ /* 0x004fe20007810000 */
        /* <DEDUP_REMOVED lines=10> */
[----:B------:R-:W-:-:S02]  /*23d70*/  IMAD.U32 R3, RZ, RZ, UR42 ;  /* 0x0000002aff037e24 */ /* 0x000fc4000f8e00ff */
[----:B------:R-:W-:Y:S02]  /*23d80*/  IMAD R15, R15, 0x8, R22 ;  /* 0x000000080f0f7824 */ /* 0x000fe400078e0216 */
        /* <DEDUP_REMOVED lines=67> */
[----:B-1----:R-:W-:-:S05]  /*241c0*/  FMNMX.FTZ R5, R157, R2, !PT ;  /* 0x000000029d057209 */ /* 0x002fca0007810000 */
[----:B------:R-:W1:Y:S01]  /*241d0*/  SHFL.BFLY PT, R2, R5, 0x2, 0x1f ;  /* 0x0c401f0005027f89 */ /* 0x000e6200000e0000 */
[----:B--2---:R-:W-:-:S04]  /*241e0*/  FMNMX.FTZ R0, R158, R0, !PT ;  /* 0x000000009e007209 */ /* 0x004fc80007810000 */
[----:B0-----:R-:W-:-:S05]  /*241f0*/  FMNMX.FTZ R4, R159, R0, !PT ;  /* 0x000000009f047209 */ /* 0x001fca0007810000 */
[----:B------:R-:W0:Y:S01]  /*24200*/  SHFL.BFLY PT, R0, R4, 0x2, 0x1f ;  /* 0x0c401f0004007f89 */ /* 0x000e2200000e0000 */
[----:B-1----:R-:W-:-:S05]  /*24210*/  FMNMX.FTZ R5, R5, R2, !PT ;  /* 0x0000000205057209 */ /* 0x002fca0007810000 */
[----:B------:R-:W1:Y:S01]  /*24220*/  SHFL.BFLY PT, R2, R5, 0x1, 0x1f ;  /* 0x0c201f0005027f89 */ /* 0x000e6200000e0000 */
[----:B0-----:R-:W-:-:S05]  /*24230*/  FMNMX.FTZ R4, R4, R0, !PT ;  /* 0x0000000004047209 */ /* 0x001fca0007810000 */
[----:B------:R-:W0:Y:S01]  /*24240*/  SHFL.BFLY PT, R0, R4, 0x1, 0x1f ;  /* 0x0c201f0004007f89 */ /* 0x000e2200000e0000 */
[----:B-1----:R-:W-:Y:S02]  /*24250*/  FMNMX.FTZ R5, R5, R2, !PT ;  /* 0x0000000205057209 */ /* 0x002fe40007810000 */
[----:B0-----:R-:W-:-:S03]  /*24260*/  FMNMX.FTZ R4, R4, R0, !PT ;  /* 0x0000000004047209 */ /* 0x001fc60007810000 */
[C---:B------:R-:W-:Y:S01]  /*24270*/  FADD.FTZ R0, -R5.reuse, R11 ;  /* 0x0000000b05007221 */ /* 0x040fe20000010100 */
[----:B------:R-:W-:Y:S01]  /*24280*/  FMUL.FTZ R11, R5, R3 ;  /* 0x00000003050b7220 */ /* 0x000fe20000410000 */
[----:B------:R-:W-:-:S03]  /*24290*/  FADD.FTZ R2, -R4, R14 ;  /* 0x0000000e04027221 */ /* 0x000fc60000010100 */
[-CC-:B------:R-:W-:Y:S01]  /*242a0*/  FFMA.FTZ R192, R152, R3.reuse, -R11.reuse ;  /* 0x0000000398c07223 */ /* 0x180fe2000001080b */
[-C--:B------:R-:W-:Y:S01]  /*242b0*/  FMUL.FTZ R152, R4, R3.reuse ;  /* 0x0000000304987220 */ /* 0x080fe20000410000 */
[-C--:B------:R-:W-:Y:S01]  /*242c0*/  FMUL.FTZ R0, R0, R3.reuse ;  /* 0x0000000300007220 */ /* 0x080fe20000410000 */
        /* <DEDUP_REMOVED lines=24> */
[----:B------:R-:W-:Y:S01]  /*24450*/  FFMA.FTZ R156, R184, R3, -R152 ;  /* 0x00000003b89c7223 */ /* 0x000fe20000010898 */
[----:B------:R-:W-:-:S02]  /*24460*/  VIADD R160, R15, 0x38840 ;  /* 0x000388400fa07836 */ /* 0x000fc40000000000 */
[-CC-:B------:R-:W-:Y:S01]  /*24470*/  FFMA.FTZ R205, R21, R3.reuse, -R152.reuse ;  /* 0x0000000315cd7223 */ /* 0x180fe20000010898 */
[-CC-:B------:R-:W-:Y:S01]  /*24480*/  FFMA.FTZ R153, R176, R3.reuse, -R152.reuse ;  /* 0x00000003b0997223 */ /* 0x180fe20000010898 */
[-CC-:B------:R-:W-:Y:S01]  /*24490*/  FFMA.FTZ R207, R179, R3.reuse, -R152.reuse ;  /* 0x00000003b3cf7223 */ /* 0x180fe20000010898 */
[-C--:B------:R-:W-:Y:S01]  /*244a0*/  FFMA.FTZ R193, R154, R3.reuse, -R152 ;  /* 0x000000039ac17223 */ /* 0x080fe20000010898 */
[----:B------:R-:W-:Y:S01]  /*244b0*/  MUFU.EX2 R2, R2 ;  /* 0x0000000200027308 */ /* 0x000fe20000000800 */
[----:B------:R-:W-:Y:S01]  /*244c0*/  PRMT R160, R229, 0x654, R160 ;  /* 0x00000654e5a07816 */ /* 0x000fe200000000a0 */
[-CC-:B------:R-:W-:Y:S01]  /*244d0*/  FFMA.FTZ R21, R180, R3.reuse, -R152.reuse ;  /* 0x00000003b4157223 */ /* 0x180fe20000010898 */
[-CC-:B------:R-:W-:Y:S01]  /*244e0*/  FFMA.FTZ R201, R170, R3.reuse, -R152.reuse ;  /* 0x00000003aac97223 */ /* 0x180fe20000010898 */
[-CC-:B------:R-:W-:Y:S01]  /*244f0*/  FFMA.FTZ R171, R171, R3.reuse, -R152.reuse ;  /* 0x00000003abab7223 */ /* 0x180fe20000010898 */
[----:B------:R0:W-:Y:S01]  /*24500*/  SYNCS.ARRIVE.TRANS64.RED.A1T0 RZ, [R160+URZ], RZ ;  /* 0x000000ffa0ff79a7 */ /* 0x0001e2000810043f */
[-CC-:B------:R-:W-:Y:S01]  /*24510*/  FFMA.FTZ R203, R174, R3.reuse, -R152.reuse ;  /* 0x00000003aecb7223 */ /* 0x180fe20000010898 */
[-CC-:B------:R-:W-:Y:S01]  /*24520*/  FFMA.FTZ R197, R162, R3.reuse, -R152.reuse ;  /* 0x00000003a2c57223 */ /* 0x180fe20000010898 */
[----:B------:R-:W1:Y:S01]  /*24530*/  MUFU.EX2 R208, R208 ;  /* 0x000000d000d07308 */ /* 0x000e620000000800 */
[-CC-:B------:R-:W-:Y:S01]  /*24540*/  FFMA.FTZ R163, R163, R3.reuse, -R152.reuse ;  /* 0x00000003a3a37223 */ /* 0x180fe20000010898 */
[-CC-:B------:R-:W-:Y:S01]  /*24550*/  FFMA.FTZ R199, R166, R3.reuse, -R152.reuse ;  /* 0x00000003a6c77223 */ /* 0x180fe20000010898 */
[-CC-:B------:R-:W-:Y:S01]  /*24560*/  FFMA.FTZ R167, R167, R3.reuse, -R152.reuse ;  /* 0x00000003a7a77223 */ /* 0x180fe20000010898 */
[-CC-:B------:R-:W-:Y:S01]  /*24570*/  FFMA.FTZ R154, R155, R3.reuse, -R152.reuse ;  /* 0x000000039b9a7223 */ /* 0x180fe20000010898 */
[-CC-:B0-----:R-:W-:Y:S01]  /*24580*/  FFMA.FTZ R160, R175, R3.reuse, -R152.reuse ;  /* 0x00000003afa07223 */ /* 0x181fe20000010898 */
[-CC-:B------:R-:W-:Y:S01]  /*24590*/  FFMA.FTZ R195, R158, R3.reuse, -R152.reuse ;  /* 0x000000039ec37223 */ /* 0x180fe20000010898 */
[----:B------:R-:W-:Y:S01]  /*245a0*/  FFMA.FTZ R152, R159, R3, -R152 ;  /* 0x000000039f987223 */ /* 0x000fe20000010898 */
[----:B------:R-:W0:Y:S08]  /*245b0*/  MUFU.EX2 R209, R209 ;  /* 0x000000d100d17308 */ /* 0x000e300000000800 */
[----:B------:R-:W2:Y:S01]  /*245c0*/  MUFU.EX2 R182, R182 ;  /* 0x000000b600b67308 */ /* 0x000ea20000000800 */
[----:B-1----:R-:W-:-:S07]  /*245d0*/  FFMA.FTZ R226, R0, R226, R208 ;  /* 0x000000e200e27223 */ /* 0x002fce00000100d0 */
[----:B------:R-:W1:Y:S01]  /*245e0*/  MUFU.EX2 R157, R157 ;  /* 0x0000009d009d7308 */ /* 0x000e620000000800 */
[----:B0-----:R-:W-:-:S07]  /*245f0*/  FFMA.FTZ R225, R2, R225, R209 ;  /* 0x000000e102e17223 */ /* 0x001fce00000100d1 */
        /* <DEDUP_REMOVED lines=76> */
.L_x_2928:
[C---:B------:R-:W-:Y:S01]  /*24ac0*/  ISETP.GT.AND P1, PT, R9.reuse, RZ, PT ;  /* 0x000000ff0900720c */ /* 0x040fe20003f24270 */
        /* <DEDUP_REMOVED lines=29> */
.L_x_2916:
[----:B------:R-:W-:Y:S05]  /*24ca0*/  BSYNC B0 ;  /* 0x0000000000007941 */ /* 0x000fea0003800000 */
.L_x_2915:
        /* <DEDUP_REMOVED lines=131> */
.L_x_2930:
[----:B------:R-:W-:Y:S01]  /*254e0*/  IMAD R8, R219, 0x8, R22 ;  /* 0x00000008db087824 */ /* 0x000fe200078e0216 */
[----:B------:R-:W-:-:S04]  /*254f0*/  SHF.L.U32 R7, R224, 0x1f, RZ ;  /* 0x0000001fe0077819 */ /* 0x000fc800000006ff */
[----:B------:R0:W1:Y:S01]  /*25500*/  SYNCS.PHASECHK.TRANS64.TRYWAIT P1, [R8+URZ+0x38850], R7 ;  /* 0x03885007080075a7 */ /* 0x000062000802017f */
[----:B------:R-:W-:Y:S05]  /*25510*/  @!P0 BRA `(.L_x_2931) ;  /* 0x0000000000048947 */ /* 0x000fea0003800000 */
[----:B------:R-:W-:Y:S01]  /*25520*/  BPT.TRAP 0x1 ;  /* 0x000000040000795c */ /* 0x000fe20000300000 */
.L_x_2931:
        /* <DEDUP_REMOVED lines=9> */
.L_x_2933:
[----:B------:R-:W-:Y:S05]  /*255c0*/  BSYNC B0 ;  /* 0x0000000000007941 */ /* 0x000fea0003800000 */
.L_x_2932:
[----:B------:R-:W-:Y:S01]  /*255d0*/  IMAD.MOV.U32 R6, RZ, RZ, R0 ;  /* 0x000000ffff067224 */ /* 0x000fe200078e0000 */
[----:B------:R-:W-:Y:S01]  /*255e0*/  WARPGROUP.ARRIVE ;  /* 0x00000000000079c5 */ /* 0x000fe20000000000 */
[----:B01----:R-:W-:Y:S01]  /*255f0*/  IMAD.MOV.U32 R7, RZ, RZ, 0x40000040 ;  /* 0x40000040ff077424 */ /* 0x003fe200078e00ff */
[----:B------:R-:W0:Y:S02]  /*25600*/  SHFL.BFLY PT, R2, R225, 0x2, 0x1f ;  /* 0x0c401f00e1027f89 */ /* 0x000e2400000e0000 */
        /* <DEDUP_REMOVED lines=30> */
[----:B0-----:R-:W-:Y:S01]  /*257f0*/  FADD.FTZ R6, R2, R225 ;  /* 0x000000e102067221 */ /* 0x001fe20000010000 */
[----:B------:R-:W-:Y:S01]  /*25800*/  R2UR UR7, R7 ;  /* 0x00000000070772ca */ /* 0x000fe200000e0000 */
[----:B------:R-:W-:Y:S01]  /*25810*/  IMAD.MOV.U32 R2, RZ, RZ, RZ ;  /* 0x000000ffff027224 */ /* 0x000fe200078e00ff */
[----:B------:R-:W0:Y:S04]  /*25820*/  SHFL.BFLY PT, R7, R226, 0x2, 0x1f ;  /* 0x0c401f00e2077f89 */ /* 0x000e2800000e0000 */
[----:B------:R-:W1:Y:S01]  /*25830*/  SHFL.BFLY PT, R9, R6, 0x1, 0x1f ;  /* 0x0c201f0006097f89 */ /* 0x000e6200000e0000 */
[----:B0-----:R-:W-:Y:S01]  /*25840*/  FADD.FTZ R0, R7, R226 ;  /* 0x000000e207007221 */ /* 0x001fe20000010000 */
[----:B-1----:R-:W-:-:S04]  /*25850*/  FADD.FTZ R13, R6, R9 ;  /* 0x00000009060d7221 */ /* 0x002fc80000010000 */
[----:B------:R-:W0:Y:S01]  /*25860*/  SHFL.BFLY PT, R7, R0, 0x1, 0x1f ;  /* 0x0c201f0000077f89 */ /* 0x000e2200000e0000 */
[----:B------:R-:W-:Y:S01]  /*25870*/  IMAD.MOV.U32 R6, RZ, RZ, -0x800000 ;  /* 0xff800000ff067424 */ /* 0x000fe200078e00ff */
[----:B------:R-:W-:-:S13]  /*25880*/  FSETP.NE.FTZ.AND P2, PT, R13, RZ, PT ;  /* 0x000000ff0d00720b */ /* 0x000fda0003f55000 */
[----:B------:R-:W1:Y:S01]  /*25890*/  @P2 MUFU.LG2 R11, R13 ;  /* 0x0000000d000b2308 */ /* 0x000e620000000c00 */
[----:B------:R-:W-:Y:S01]  /*258a0*/  @P2 FMUL.FTZ R14, R3, 0.69314718246459960938 ;  /* 0x3f317218030e2820 */ /* 0x000fe20000410000 */
[----:B0-----:R-:W-:Y:S01]  /*258b0*/  FADD.FTZ R12, R0, R7 ;  /* 0x00000007000c7221 */ /* 0x001fe20000010000 */
[----:B------:R-:W-:-:S05]  /*258c0*/  IMAD.MOV.U32 R7, RZ, RZ, RZ ;  /* 0x000000ffff077224 */ /* 0x000fca00078e00ff */
[----:B------:R-:W-:Y:S01]  /*258d0*/  @P2 MUFU.RCP R2, R13 ;  /* 0x0000000d00022308 */ /* 0x000fe20000001000 */
[----:B------:R-:W-:Y:S01]  /*258e0*/  IMAD.MOV.U32 R0, RZ, RZ, -0x800000 ;  /* 0xff800000ff007424 */ /* 0x000fe200078e00ff */
[----:B------:R-:W-:Y:S01]  /*258f0*/  FSETP.NE.FTZ.AND P1, PT, R12, RZ, PT ;  /* 0x000000ff0c00720b */ /* 0x000fe20003f35000 */
[----:B-1----:R-:W-:-:S04]  /*25900*/  @P2 FMUL.FTZ R11, R11, 0.69314718246459960938 ;  /* 0x3f3172180b0b2820 */ /* 0x002fc80000410000 */
[----:B------:R-:W-:-:S08]  /*25910*/  @P2 FFMA.FTZ R0, R14, R4, R11 ;  /* 0x000000040e002223 */ /* 0x000fd0000001000b */
[----:B------:R-:W0:Y:S01]  /*25920*/  @P1 MUFU.LG2 R9, R12 ;  /* 0x0000000c00091308 */ /* 0x000e220000000c00 */
[----:B------:R-:W-:-:S07]  /*25930*/  @P1 FMUL.FTZ R10, R3, 0.69314718246459960938 ;  /* 0x3f317218030a1820 */ /* 0x000fce0000410000 */
[----:B------:R1:W2:Y:S01]  /*25940*/  @P1 MUFU.RCP R7, R12 ;  /* 0x0000000c00071308 */ /* 0x0002a20000001000 */
[----:B0-----:R-:W-:-:S04]  /*25950*/  @P1 FMUL.FTZ R9, R9, 0.69314718246459960938 ;  /* 0x3f31721809091820 */ /* 0x001fc80000410000 */
[----:B------:R-:W-:Y:S01]  /*25960*/  @P1 FFMA.FTZ R6, R10, R5, R9 ;  /* 0x000000050a061223 */ /* 0x000fe20000010009 */
[----:B------:R-:W-:Y:S02]  /*25970*/  WARPGROUP.DEPBAR.LE gsb0, 0x0 ;  /* 0x00008000000079c5 */ /* 0x000fe40000010000 */
[----:B------:R-:W-:-:S06]  /*25980*/  WARPGROUP.ARRIVE ;  /* 0x00000000000079c5 */ /* 0x000fcc0000000000 */
[----:B------:R-:W-:Y:S03]  /*25990*/  HGMMA.64x256x16.F32.BF16 R24, R192, gdesc[UR4].tnspB, R24, gsb0 ;  /* 0x43e00004c0187df0 */ /* 0x000fe60008001818 */
[----:B------:R-:W-:Y:S02]  /*259a0*/  WARPGROUP.DEPBAR.LE gsb0, 0x0 ;  /* 0x00008000000079c5 */ /* 0x000fe40000010000 */
[----:B-12---:R-:W-:Y:S05]  /*259b0*/  @!P0 BRA `(.L_x_2935) ;  /* 0x0000000000048947 */ /* 0x006fea0003800000 */
[----:B------:R-:W-:Y:S01]  /*259c0*/  BPT.TRAP 0x1 ;  /* 0x000000040000795c */ /* 0x000fe20000300000 */
.L_x_2935:
[----:B------:R-:W2:Y:S01]  /*259d0*/  LDL.LU R12, [R1+0x88] ;  /* 0x00008800010c7983 */ /* 0x000ea20000300800 */
[----:B------:R-:W-:Y:S02]  /*259e0*/  VIADD R4, R8, 0x38860 ;  /* 0x0003886008047836 */ /* 0x000fe40000000000 */
[-C--:B------:R-:W-:Y:S01]  /*259f0*/  FMUL.FTZ R8, R24, R7.reuse ;  /* 0x0000000718087220 */ /* 0x080fe20000410000 */
[----:B------:R-:W-:Y:S02]  /*25a00*/  VIADD R219, R219, 0x1 ;  /* 0x00000001dbdb7836 */ /* 0x000fe40000000000 */
[-C--:B------:R-:W-:Y:S01]  /*25a10*/  FMUL.FTZ R24, R36, R7.reuse ;  /* 0x0000000724187220 */ /* 0x080fe20000410000 */
[-C--:B------:R-:W-:Y:S01]  /*25a20*/  FMUL.FTZ R157, R40, R7.reuse ;  /* 0x00000007289d7220 */ /* 0x080fe20000410000 */
[----:B------:R-:W-:Y:S01]  /*25a30*/  PRMT R229, R229, 0x654, R4 ;  /* 0x00000654e5e57816 */ /* 0x000fe20000000004 */
[-C--:B------:R-:W-:Y:S01]  /*25a40*/  FMUL.FTZ R159, R48, R7.reuse ;  /* 0x00000007309f7220 */ /* 0x080fe20000410000 */
[----:B------:R-:W-:Y:S01]  /*25a50*/  ISETP.NE.AND P0, PT, R219, 0x2, PT ;  /* 0x00000002db00780c */ /* 0x000fe20003f05270 */
[-C--:B------:R-:W-:Y:S01]  /*25a60*/  FMUL.FTZ R161, R56, R7.reuse ;  /* 0x0000000738a17220 */ /* 0x080fe20000410000 */
[----:B------:R0:W-:Y:S01]  /*25a70*/  SYNCS.ARRIVE.TRANS64.RED.A1T0 RZ, [R229+URZ], RZ ;  /* 0x000000ffe5ff79a7 */ /* 0x0001e2000810043f */
[-C--:B------:R-:W-:Y:S01]  /*25a80*/  FMUL.FTZ R162, R60, R7.reuse ;  /* 0x000000073ca27220 */ /* 0x080fe20000410000 */
        /* <DEDUP_REMOVED lines=125> */
[----:B------:R-:W-:Y:S01]  /*26260*/  SEL R219, R219, RZ, P0 ;  /* 0x000000ffdbdb7207 */ /* 0x000fe20000000000 */
[----:B--2---:R-:W-:-:S05]  /*26270*/  VIADD R12, R12, 0x1 ;  /* 0x000000010c0c7836 */ /* 0x004fca0000000000 */
[----:B------:R0:W-:Y:S02]  /*26280*/  STL [R1+0x88], R12 ;  /* 0x0000880c01007387 */ /* 0x0001e40000100800 */
.L_x_2811:
[----:B------:R-:W0:Y:S08]  /*26290*/  S2UR UR4, SR_CgaCtaId ;  /* 0x00000000000479c3 */ /* 0x000e300000008800 */
[----:B------:R-:W-:Y:S01]  /*262a0*/  BAR.SYNC.DEFER_BLOCKING 0x5, 0x180 ;  /* 0x0146000000007b1d */ /* 0x000fe20000010000 */
[----:B------:R-:W-:-:S05]  /*262b0*/  MOV R22, 0x400 ;  /* 0x0000040000167802 */ /* 0x000fca0000000f00 */
[----:B------:R-:W-:Y:S01]  /*262c0*/  BSSY B0, `(.L_x_2936) ;  /* 0x00002e7000007945 */ /* 0x000fe20003800000 */
[----:B0-----:R-:W-:-:S05]  /*262d0*/  IMAD.U32 R229, RZ, RZ, UR4 ;  /* 0x00000004ffe57e24 */ /* 0x001fca000f8e00ff */
[----:B------:R-:W-:-:S05]  /*262e0*/  LEA R22, R229, R22, 0x18 ;  /* 0x00000016e5167211 */ /* 0x000fca00078ec0ff */
[----:B------:R0:W1:Y:S01]  /*262f0*/  LDS.128 R28, [R22+0x388d0] ;  /* 0x0388d000161c7984 */ /* 0x0000620000000c00 */
[----:B------:R-:W-:Y:S06]  /*26300*/  BAR.ARV 0x4, 0x180 ;  /* 0x0106000000007b1d */ /* 0x000fec0000002000 */
[----:B------:R-:W-:Y:S05]  /*26310*/  @P1 BRA `(.L_x_2937) ;  /* 0x0000002000241947 */ /* 0x000fea0003800000 */
[----:B------:R-:W2:Y:S04]  /*26320*/  LDL R2, [R1+0x8c] ;  /* 0x00008c0001027983 */ /* 0x000ea80000100800 */
[----:B------:R-:W3:Y:S01]  /*26330*/  LDL R179, [R1+0x7c] ;  /* 0x00007c0001b37983 */ /* 0x000ee20000100800 */
[----:B------:R-:W4:Y:S01]  /*26340*/  S2R R5, SR_SWINHI ;  /* 0x0000000000057919 */ /* 0x000f220000002f00 */
[----:B------:R-:W-:Y:S01]  /*26350*/  F2FP.BF16.F32.PACK_AB R9, R9, R26 ;  /* 0x0000001a0909723e */ /* 0x000fe200000010ff */
[----:B------:R-:W-:Y:S01]  /*26360*/  ULDC.64 UR4, c[0x0][0xc00] ;  /* 0x0003000000047ab9 */ /* 0x000fe20000000a00 */
[----:B------:R-:W3:Y:S04]  /*26370*/  LDL R180, [R1+0x78] ;  /* 0x0000780001b47983 */ /* 0x000ee80000100800 */
[----:B------:R-:W3:Y:S01]  /*26380*/  LDL R178, [R1+0x68] ;  /* 0x0000680001b27983 */ /* 0x000ee20000100800 */
[----:B------:R-:W-:-:S02]  /*26390*/  MOV R20, R22 ;  /* 0x0000001600147202 */ /* 0x000fc40000000f00 */
[----:B----4-:R-:W-:Y:S02]  /*263a0*/  MOV R21, R5 ;  /* 0x0000000500157202 */ /* 0x010fe40000000f00 */
[----:B------:R-:W-:Y:S02]  /*263b0*/  F2FP.BF16.F32.PACK_AB R8, R25, R8 ;  /* 0x000000081908723e */ /* 0x000fe400000010ff */
[----:B------:R-:W-:Y:S02]  /*263c0*/  F2FP.BF16.F32.PACK_AB R10, R3, R10 ;  /* 0x0000000a030a723e */ /* 0x000fe400000010ff */
[----:B------:R-:W-:Y:S02]  /*263d0*/  F2FP.BF16.F32.PACK_AB R11, R11, R4 ;  /* 0x000000040b0b723e */ /* 0x000fe400000010ff */
[----:B------:R-:W-:Y:S02]  /*263e0*/  F2FP.BF16.F32.PACK_AB R144, R145, R144 ;  /* 0x000000909190723e */ /* 0x000fe400000010ff */
[----:B------:R-:W-:-:S02]  /*263f0*/  F2FP.BF16.F32.PACK_AB R145, R147, R146 ;  /* 0x000000929391723e */ /* 0x000fc400000010ff */
[----:B------:R-:W-:Y:S02]  /*26400*/  F2FP.BF16.F32.PACK_AB R146, R149, R148 ;  /* 0x000000949592723e */ /* 0x000fe400000010ff */
[----:B------:R-:W-:Y:S01]  /*26410*/  F2FP.BF16.F32.PACK_AB R147, R151, R150 ;  /* 0x000000969793723e */ /* 0x000fe200000010ff */
[----:B------:R-:W-:Y:S01]  /*26420*/  BAR.SYNC.DEFER_BLOCKING 0x1, 0x100 ;  /* 0x0044000000007b1d */ /* 0x000fe20000010000 */
[----:B--2---:R-:W-:-:S03]  /*26430*/  IMAD.WIDE R110, R2, 0x2, R20 ;  /* 0x00000002026e7825 */ /* 0x004fc600078e0214 */
[C---:B------:R-:W-:Y:S02]  /*26440*/  IADD3 R72, P3, R110.reuse, 0x4000, RZ ;  /* 0x000040006e487810 */ /* 0x040fe40007f7e0ff */
[----:B------:R-:W-:Y:S02]  /*26450*/  IADD3 R12, P1, R110, 0x20, RZ ;  /* 0x000000206e0c7810 */ /* 0x000fe40007f3e0ff */
[----:B------:R-:W-:-:S03]  /*26460*/  LOP3.LUT R108, R72, 0x380, RZ, 0xc0, !PT ;  /* 0x00000380486c7812 */ /* 0x000fc600078ec0ff */
[--C-:B------:R-:W-:Y:S01]  /*26470*/  IMAD.X R13, RZ, RZ, R111.reuse, P1 ;  /* 0x000000ffff0d7224 */ /* 0x100fe200008e066f */
[----:B------:R-:W-:Y:S02]  /*26480*/  SHF.R.U64 R108, R108, 0x3, RZ ;  /* 0x000000036c6c7819 */ /* 0x000fe400000012ff */
[C---:B------:R-:W-:Y:S02]  /*26490*/  IADD3 R88, P1, R110.reuse, 0x8000, RZ ;  /* 0x000080006e587810 */ /* 0x040fe40007f3e0ff */
[----:B------:R-:W-:Y:S02]  /*264a0*/  IADD3 R14, P0, R110, 0x40, RZ ;  /* 0x000000406e0e7810 */ /* 0x000fe40007f1e0ff */
[----:B------:R-:W-:Y:S02]  /*264b0*/  LOP3.LUT R72, R108, R72, RZ, 0x3c, !PT ;  /* 0x000000486c487212 */ /* 0x000fe400078e3cff */
[----:B------:R-:W-:Y:S01]  /*264c0*/  LOP3.LUT R108, R88, 0x380, RZ, 0xc0, !PT ;  /* 0x00000380586c7812 */ /* 0x000fe200078ec0ff */
[----:B------:R-:W-:Y:S01]  /*264d0*/  IMAD.X R15, RZ, RZ, R111, P0 ;  /* 0x000000ffff0f7224 */ /* 0x000fe200000e066f */
[----:B------:R-:W-:-:S02]  /*264e0*/  IADD3 R92, P0, R110, 0x8020, RZ ;  /* 0x000080206e5c7810 */ /* 0x000fc40007f1e0ff */
[----:B------:R-:W-:Y:S02]  /*264f0*/  SHF.R.U64 R108, R108, 0x3, RZ ;  /* 0x000000036c6c7819 */ /* 0x000fe400000012ff */
[C---:B------:R-:W-:Y:S02]  /*26500*/  IADD3 R84, P2, R110.reuse, 0x4060, RZ ;  /* 0x000040606e547810 */ /* 0x040fe40007f5e0ff */
[C---:B------:R-:W-:Y:S02]  /*26510*/  IADD3 R68, P4, R110.reuse, 0x60, RZ ;  /* 0x000000606e447810 */ /* 0x040fe40007f9e0ff */
[----:B------:R-:W-:Y:S02]  /*26520*/  IADD3 R80, P5, R110, 0x4040, RZ ;  /* 0x000040406e507810 */ /* 0x000fe40007fbe0ff */
[----:B------:R-:W-:Y:S02]  /*26530*/  LOP3.LUT R88, R108, R88, RZ, 0x3c, !PT ;  /* 0x000000586c587212 */ /* 0x000fe400078e3cff */
[----:B------:R-:W-:-:S02]  /*26540*/  LOP3.LUT R5, R110, 0x380, RZ, 0xc0, !PT ;  /* 0x000003806e057812 */ /* 0x000fc400078ec0ff */
[----:B------:R-:W-:Y:S01]  /*26550*/  LOP3.LUT R108, R92, 0x380, RZ, 0xc0, !PT ;  /* 0x000003805c6c7812 */ /* 0x000fe200078ec0ff */
[--C-:B------:R-:W-:Y:S01]  /*26560*/  IMAD.X R85, RZ, RZ, R111.reuse, P2 ;  /* 0x000000ffff557224 */ /* 0x100fe200010e066f */
[C---:B------:R-:W-:Y:S01]  /*26570*/  IADD3 R76, P6, R110.reuse, 0x4020, RZ ;  /* 0x000040206e4c7810 */ /* 0x040fe20007fde0ff */
[--C-:B------:R-:W-:Y:S01]  /*26580*/  IMAD.X R81, RZ, RZ, R111.reuse, P5 ;  /* 0x000000ffff517224 */ /* 0x100fe200028e066f */
[----:B-1----:R-:W-:Y:S01]  /*26590*/  IADD3 R28, P2, R110, 0xc040, RZ ;  /* 0x0000c0406e1c7810 */ /* 0x002fe20007f5e0ff */
[--C-:B------:R-:W-:Y:S01]  /*265a0*/  IMAD.X R89, RZ, RZ, R111.reuse, P1 ;  /* 0x000000ffff597224 */ /* 0x100fe200008e066f */
[----:B-----5:R-:W-:Y:S02]  /*265b0*/  LOP3.LUT R135, R68, 0x380, RZ, 0xc0, !PT ;  /* 0x0000038044877812 */ /* 0x020fe400078ec0ff */
[----:B------:R-:W-:Y:S02]  /*265c0*/  SHF.R.U64 R5, R5, 0x3, RZ ;  /* 0x0000000305057819 */ /* 0x000fe400000012ff */
[----:B------:R-:W-:Y:S01]  /*265d0*/  SHF.R.U64 R108, R108, 0x3, RZ ;  /* 0x000000036c6c7819 */ /* 0x000fe200000012ff */
[--C-:B------:R-:W-:Y:S01]  /*265e0*/  IMAD.X R69, RZ, RZ, R111.reuse, P4 ;  /* 0x000000ffff457224 */ /* 0x100fe200020e066f */
[C---:B------:R-:W-:Y:S01]  /*265f0*/  IADD3 R2, P5, R110.reuse, 0xc020, RZ ;  /* 0x0000c0206e027810 */ /* 0x040fe20007fbe0ff */
[--C-:B------:R-:W-:Y:S01]  /*26600*/  IMAD.X R73, RZ, RZ, R111.reuse, P3 ;  /* 0x000000ffff497224 */ /* 0x100fe200018e066f */
[----:B------:R-:W-:Y:S01]  /*26610*/  IADD3 R128, P1, R110, 0xc060, RZ ;  /* 0x0000c0606e807810 */ /* 0x000fe20007f3e0ff */
[----:B------:R-:W-:Y:S01]  /*26620*/  IMAD.X R77, RZ, RZ, R111, P6 ;  /* 0x000000ffff4d7224 */ /* 0x000fe200030e066f */
[----:B------:R-:W-:-:S02]  /*26630*/  LOP3.LUT R177, R12, 0x380, RZ, 0xc0, !PT ;  /* 0x000003800cb17812 */ /* 0x000fc400078ec0ff */
[----:B------:R-:W-:Y:S02]  /*26640*/  LOP3.LUT R176, R14, 0x380, RZ, 0xc0, !PT ;  /* 0x000003800eb07812 */ /* 0x000fe400078ec0ff */
[C---:B------:R-:W-:Y:S02]  /*26650*/  IADD3 R96, P4, R110.reuse, 0x8040, RZ ;  /* 0x000080406e607810 */ /* 0x040fe40007f9e0ff */
[C---:B------:R-:W-:Y:S02]  /*26660*/  IADD3 R100, P3, R110.reuse, 0x8060, RZ ;  /* 0x000080606e647810 */ /* 0x040fe40007f7e0ff */
[----:B------:R-:W-:Y:S02]  /*26670*/  IADD3 R104, P6, R110, 0xc000, RZ ;  /* 0x0000c0006e687810 */ /* 0x000fe40007fde0ff */
[----:B------:R-:W-:Y:S02]  /*26680*/  SHF.R.U64 R135, R135, 0x3, RZ ;  /* 0x0000000387877819 */ /* 0x000fe400000012ff */
[----:B------:R-:W-:-:S02]  /*26690*/  LOP3.LUT R26, R28, 0x380, RZ, 0xc0, !PT ;  /* 0x000003801c1a7812 */ /* 0x000fc400078ec0ff */
[----:B------:R-:W-:Y:S02]  /*266a0*/  LOP3.LUT R110, R5, R110, RZ, 0x3c, !PT ;  /* 0x0000006e056e7212 */ /* 0x000fe400078e3cff */
[----:B------:R-:W-:Y:S02]  /*266b0*/  LOP3.LUT R92, R108, R92, RZ, 0x3c, !PT ;  /* 0x0000005c6c5c7212 */ /* 0x000fe400078e3cff */
[----:B------:R-:W-:Y:S02]  /*266c0*/  LOP3.LUT R25, R2, 0x380, RZ, 0xc0, !PT ;  /* 0x0000038002197812 */ /* 0x000fe400078ec0ff */
[----:B------:R-:W-:Y:S02]  /*266d0*/  LOP3.LUT R108, R128, 0x380, RZ, 0xc0, !PT ;  /* 0x00000380806c7812 */ /* 0x000fe400078ec0ff */
[----:B------:R-:W-:Y:S02]  /*266e0*/  SHF.R.U64 R177, R177, 0x3, RZ ;  /* 0x00000003b1b17819 */ /* 0x000fe400000012ff */
[----:B------:R-:W-:-:S02]  /*266f0*/  SHF.R.U64 R176, R176, 0x3, RZ ;  /* 0x00000003b0b07819 */ /* 0x000fc400000012ff */
[----:B------:R-:W-:Y:S02]  /*26700*/  LOP3.LUT R68, R135, R68, RZ, 0x3c, !PT ;  /* 0x0000004487447212 */ /* 0x000fe400078e3cff */
[----:B------:R-:W-:Y:S02]  /*26710*/  SHF.R.U64 R26, R26, 0x3, RZ ;  /* 0x000000031a1a7819 */ /* 0x000fe400000012ff */
[----:B------:R-:W-:Y:S02]  /*26720*/  LOP3.LUT R135, R84, 0x380, RZ, 0xc0, !PT ;  /* 0x0000038054877812 */ /* 0x000fe400078ec0ff */
[----:B------:R-:W-:Y:S01]  /*26730*/  MOV R110, R110 ;  /* 0x0000006e006e7202 */ /* 0x000fe20000000f00 */
[----:B------:R-:W-:Y:S01]  /*26740*/  IMAD.X R5, RZ, RZ, R111, P2 ;  /* 0x000000ffff057224 */ /* 0x000fe200010e066f */
[----:B------:R-:W-:Y:S02]  /*26750*/  SHF.R.U64 R25, R25, 0x3, RZ ;  /* 0x0000000319197819 */ /* 0x000fe400000012ff */
[----:B------:R-:W-:-:S02]  /*26760*/  SHF.R.U64 R3, R108, 0x3, RZ ;  /* 0x000000036c037819 */ /* 0x000fc400000012ff */
[----:B------:R-:W-:Y:S02]  /*26770*/  LOP3.LUT R12, R177, R12, RZ, 0x3c, !PT ;  /* 0x0000000cb10c7212 */ /* 0x000fe400078e3cff */
[----:B------:R-:W-:Y:S02]  /*26780*/  LOP3.LUT R14, R176, R14, RZ, 0x3c, !PT ;  /* 0x0000000eb00e7212 */ /* 0x000fe400078e3cff */
[----:B------:R-:W-:Y:S02]  /*26790*/  LOP3.LUT R177, R76, 0x380, RZ, 0xc0, !PT ;  /* 0x000003804cb17812 */ /* 0x000fe400078ec0ff */
[----:B------:R-:W-:Y:S01]  /*267a0*/  LOP3.LUT R4, R26, R28, RZ, 0x3c, !PT ;  /* 0x0000001c1a047212 */ /* 0x000fe200078e3cff */
[----:B------:R1:W-:Y:S01]  /*267b0*/  STSM.16.M88.4 [R110], R8 ;  /* 0x000000086e007844 */ /* 0x0003e20000000200 */
[----:B------:R-:W-:Y:S01]  /*267c0*/  SHF.R.U64 R135, R135, 0x3, RZ ;  /* 0x0000000387877819 */ /* 0x000fe200000012ff */
[--C-:B------:R-:W-:Y:S01]  /*267d0*/  IMAD.X R27, RZ, RZ, R111.reuse, P1 ;  /* 0x000000ffff1b7224 */ /* 0x100fe200008e066f */
[----:B------:R-:W-:Y:S01]  /*267e0*/  LOP3.LUT R176, R80, 0x380, RZ, 0xc0, !PT ;  /* 0x0000038050b07812 */ /* 0x000fe200078ec0ff */
[----:B------:R-:W-:Y:S01]  /*267f0*/  IMAD.X R93, RZ, RZ, R111, P0 ;  /* 0x000000ffff5d7224 */ /* 0x000fe200000e066f */
[----:B------:R-:W-:-:S02]  /*26800*/  LOP3.LUT R108, R25, R2, RZ, 0x3c, !PT ;  /* 0x00000002196c7212 */ /* 0x000fc400078e3cff */
[----:B------:R-:W-:Y:S01]  /*26810*/  MOV R72, R72 ;  /* 0x0000004800487202 */ /* 0x000fe20000000f00 */
[--C-:B------:R-:W-:Y:S01]  /*26820*/  IMAD.X R97, RZ, RZ, R111.reuse, P4 ;  /* 0x000000ffff617224 */ /* 0x100fe200020e066f */
[----:B------:R-:W-:Y:S02]  /*26830*/  LOP3.LUT R26, R3, R128, RZ, 0x3c, !PT ;  /* 0x00000080031a7212 */ /* 0x000fe400078e3cff */
[----:B------:R-:W-:Y:S01]  /*26840*/  MOV R88, R88 ;  /* 0x0000005800587202 */ /* 0x000fe20000000f00 */
[--C-:B------:R-:W-:Y:S01]  /*26850*/  IMAD.X R101, RZ, RZ, R111.reuse, P3 ;  /* 0x000000ffff657224 */ /* 0x100fe200018e066f */
[----:B------:R-:W-:Y:S01]  /*26860*/  MOV R3, R12 ;  /* 0x0000000c00037202 */ /* 0x000fe20000000f00 */
[----:B------:R-:W-:Y:S01]  /*26870*/  IMAD.X R109, RZ, RZ, R111, P5 ;  /* 0x000000ffff6d7224 */ /* 0x000fe200028e066f */
[----:B------:R-:W-:Y:S01]  /*26880*/  MOV R25, R14 ;  /* 0x0000000e00197202 */ /* 0x000fe20000000f00 */
[----:B------:R-:W2:Y:S01]  /*26890*/  LDC R28, c[0x0][0xbe8] ;  /* 0x0002fa00ff1c7b82 */ /* 0x000ea20000000800 */
[----:B-1----:R-:W-:-:S02]  /*268a0*/  F2FP.BF16.F32.PACK_AB R8, R33, R32 ;  /* 0x000000202108723e */ /* 0x002fc400000010ff */
[----:B------:R-:W-:Y:S02]  /*268b0*/  F2FP.BF16.F32.PACK_AB R9, R35, R34 ;  /* 0x000000222309723e */ /* 0x000fe400000010ff */
[----:B------:R-:W-:Y:S02]  /*268c0*/  F2FP.BF16.F32.PACK_AB R10, R37, R24 ;  /* 0x00000018250a723e */ /* 0x000fe400000010ff */
[----:B------:R-:W-:Y:S02]  /*268d0*/  F2FP.BF16.F32.PACK_AB R11, R39, R38 ;  /* 0x00000026270b723e */ /* 0x000fe400000010ff */
[----:B------:R-:W-:Y:S02]  /*268e0*/  SHF.R.U64 R177, R177, 0x3, RZ ;  /* 0x00000003b1b17819 */ /* 0x000fe400000012ff */
[----:B------:R-:W-:Y:S02]  /*268f0*/  F2FP.BF16.F32.PACK_AB R12, R41, R157 ;  /* 0x0000009d290c723e */ /* 0x000fe400000010ff */
[----:B------:R-:W-:-:S02]  /*26900*/  F2FP.BF16.F32.PACK_AB R13, R43, R42 ;  /* 0x0000002a2b0d723e */ /* 0x000fc400000010ff */
[----:B------:R-:W-:Y:S02]  /*26910*/  F2FP.BF16.F32.PACK_AB R14, R45, R158 ;  /* 0x0000009e2d0e723e */ /* 0x000fe400000010ff */
[----:B------:R-:W-:Y:S02]  /*26920*/  F2FP.BF16.F32.PACK_AB R15, R47, R46 ;  /* 0x0000002e2f0f723e */ /* 0x000fe400000010ff */
[----:B------:R-:W-:Y:S02]  /*26930*/  MOV R4, R4 ;  /* 0x0000000400047202 */ /* 0x000fe40000000f00 */
[----:B------:R-:W-:Y:S01]  /*26940*/  LOP3.LUT R84, R135, R84, RZ, 0x3c, !PT ;  /* 0x0000005487547212 */ /* 0x000fe200078e3cff */
[----:B------:R-:W1:Y:S01]  /*26950*/  S2R R5, SR_TID.X ;  /* 0x0000000000057919 */ /* 0x000e620000002100 */
[----:B------:R-:W-:Y:S02]  /*26960*/  SHF.R.U64 R176, R176, 0x3, RZ ;  /* 0x00000003b0b07819 */ /* 0x000fe400000012ff */
[----:B------:R-:W-:Y:S01]  /*26970*/  LOP3.LUT R135, R96, 0x380, RZ, 0xc0, !PT ;  /* 0x0000038060877812 */ /* 0x000fe200078ec0ff */
[----:B------:R-:W-:Y:S01]  /*26980*/  STSM.16.M88.4 [R3], R8 ;  /* 0x0000000803007844 */ /* 0x000fe20000000200 */
[----:B------:R-:W-:-:S02]  /*26990*/  LOP3.LUT R76, R177, R76, RZ, 0x3c, !PT ;  /* 0x0000004cb14c7212 */ /* 0x000fc400078e3cff */
[----:B------:R-:W-:Y:S01]  /*269a0*/  MOV R2, R26 ;  /* 0x0000001a00027202 */ /* 0x000fe20000000f00 */
[----:B------:R4:W-:Y:S01]  /*269b0*/  STSM.16.M88.4 [R25], R12 ;  /* 0x0000000c19007844 */ /* 0x0009e20000000200 */
[----:B------:R-:W-:Y:S02]  /*269c0*/  LOP3.LUT R80, R176, R80, RZ, 0x3c, !PT ;  /* 0x00000050b0507212 */ /* 0x000fe400078e3cff */
[----:B------:R-:W-:Y:S02]  /*269d0*/  SHF.R.U64 R135, R135, 0x3, RZ ;  /* 0x0000000387877819 */ /* 0x000fe400000012ff */
[----:B------:R-:W-:Y:S02]  /*269e0*/  MOV R68, R68 ;  /* 0x0000004400447202 */ /* 0x000fe40000000f00 */
[----:B------:R-:W-:Y:S02]  /*269f0*/  F2FP.BF16.F32.PACK_AB R24, R49, R159 ;  /* 0x0000009f3118723e */ /* 0x000fe400000010ff */
[----:B------:R-:W-:-:S02]  /*26a00*/  F2FP.BF16.F32.PACK_AB R26, R53, R160 ;  /* 0x000000a0351a723e */ /* 0x000fc400000010ff */
[----:B------:R-:W-:Y:S02]  /*26a10*/  F2FP.BF16.F32.PACK_AB R27, R55, R54 ;  /* 0x00000036371b723e */ /* 0x000fe400000010ff */
[----:B------:R-:W-:Y:S02]  /*26a20*/  LOP3.LUT R176, R100, 0x380, RZ, 0xc0, !PT ;  /* 0x0000038064b07812 */ /* 0x000fe400078ec0ff */
[----:B------:R-:W-:Y:S02]  /*26a30*/  F2FP.BF16.F32.PACK_AB R32, R57, R161 ;  /* 0x000000a13920723e */ /* 0x000fe400000010ff */
[----:B----4-:R-:W-:Y:S02]  /*26a40*/  F2FP.BF16.F32.PACK_AB R25, R51, R50 ;  /* 0x000000323319723e */ /* 0x010fe400000010ff */
[----:B------:R-:W-:Y:S02]  /*26a50*/  F2FP.BF16.F32.PACK_AB R33, R59, R58 ;  /* 0x0000003a3b21723e */ /* 0x000fe400000010ff */
[----:B------:R-:W-:-:S02]  /*26a60*/  F2FP.BF16.F32.PACK_AB R34, R61, R162 ;  /* 0x000000a23d22723e */ /* 0x000fc400000010ff */
[----:B------:R-:W-:Y:S02]  /*26a70*/  F2FP.BF16.F32.PACK_AB R35, R63, R62 ;  /* 0x0000003e3f23723e */ /* 0x000fe400000010ff */
[----:B------:R-:W-:Y:S02]  /*26a80*/  LOP3.LUT R177, R104, 0x380, RZ, 0xc0, !PT ;  /* 0x0000038068b17812 */ /* 0x000fe400078ec0ff */
[----:B------:R-:W-:Y:S02]  /*26a90*/  MOV R76, R76 ;  /* 0x0000004c004c7202 */ /* 0x000fe40000000f00 */
[----:B------:R-:W-:Y:S02]  /*26aa0*/  F2FP.BF16.F32.PACK_AB R8, R65, R163 ;  /* 0x000000a34108723e */ /* 0x000fe400000010ff */
[----:B------:R-:W-:Y:S02]  /*26ab0*/  F2FP.BF16.F32.PACK_AB R9, R67, R66 ;  /* 0x000000424309723e */ /* 0x000fe400000010ff */
[----:B------:R-:W-:-:S02]  /*26ac0*/  F2FP.BF16.F32.PACK_AB R10, R36, R164 ;  /* 0x000000a4240a723e */ /* 0x000fc400000010ff */
[----:B------:R-:W-:Y:S01]  /*26ad0*/  F2FP.BF16.F32.PACK_AB R11, R71, R70 ;  /* 0x00000046470b723e */ /* 0x000fe200000010ff */
[----:B------:R-:W-:Y:S01]  /*26ae0*/  STSM.16.M88.4 [R68], R24 ;  /* 0x0000001844007844 */ /* 0x000fe20000000200 */
[----:B------:R-:W-:Y:S02]  /*26af0*/  LOP3.LUT R96, R135, R96, RZ, 0x3c, !PT ;  /* 0x0000006087607212 */ /* 0x000fe400078e3cff */
[----:B------:R-:W-:Y:S02]  /*26b00*/  MOV R80, R80 ;  /* 0x0000005000507202 */ /* 0x000fe40000000f00 */
[----:B------:R-:W-:Y:S02]  /*26b10*/  F2FP.BF16.F32.PACK_AB R12, R40, R165 ;  /* 0x000000a5280c723e */ /* 0x000fe400000010ff */
[----:B------:R-:W-:Y:S02]  /*26b20*/  F2FP.BF16.F32.PACK_AB R13, R75, R74 ;  /* 0x0000004a4b0d723e */ /* 0x000fe400000010ff */
[----:B------:R-:W-:-:S02]  /*26b30*/  F2FP.BF16.F32.PACK_AB R14, R48, R166 ;  /* 0x000000a6300e723e */ /* 0x000fc400000010ff */
[----:B------:R-:W-:Y:S01]  /*26b40*/  F2FP.BF16.F32.PACK_AB R15, R79, R78 ;  /* 0x0000004e4f0f723e */ /* 0x000fe200000010ff */
[----:B------:R-:W-:Y:S01]  /*26b50*/  STSM.16.M88.4 [R72], R32 ;  /* 0x0000002048007844 */ /* 0x000fe20000000200 */
[----:B------:R-:W-:Y:S02]  /*26b60*/  SHF.R.U64 R176, R176, 0x3, RZ ;  /* 0x00000003b0b07819 */ /* 0x000fe400000012ff */
[----:B------:R-:W-:Y:S02]  /*26b70*/  MOV R84, R84 ;  /* 0x0000005400547202 */ /* 0x000fe40000000f00 */
[----:B------:R-:W-:Y:S02]  /*26b80*/  F2FP.BF16.F32.PACK_AB R36, R56, R167 ;  /* 0x000000a73824723e */ /* 0x000fe400000010ff */
[----:B------:R-:W-:Y:S02]  /*26b90*/  F2FP.BF16.F32.PACK_AB R37, R83, R82 ;  /* 0x000000525325723e */ /* 0x000fe400000010ff */
[----:B------:R-:W-:-:S02]  /*26ba0*/  F2FP.BF16.F32.PACK_AB R38, R60, R168 ;  /* 0x000000a83c26723e */ /* 0x000fc400000010ff */
[----:B------:R-:W-:Y:S01]  /*26bb0*/  F2FP.BF16.F32.PACK_AB R39, R87, R86 ;  /* 0x000000565727723e */ /* 0x000fe200000010ff */
[----:B------:R4:W-:Y:S01]  /*26bc0*/  STSM.16.M88.4 [R76], R8 ;  /* 0x000000084c007844 */ /* 0x0009e20000000200 */
[----:B------:R-:W-:Y:S02]  /*26bd0*/  SHF.R.U64 R177, R177, 0x3, RZ ;  /* 0x00000003b1b17819 */ /* 0x000fe400000012ff */
[----:B------:R-:W-:Y:S02]  /*26be0*/  F2FP.BF16.F32.PACK_AB R40, R64, R169 ;  /* 0x000000a94028723e */ /* 0x000fe400000010ff */
[----:B------:R-:W-:Y:S02]  /*26bf0*/  F2FP.BF16.F32.PACK_AB R41, R91, R90 ;  /* 0x0000005a5b29723e */ /* 0x000fe400000010ff */
[----:B------:R-:W-:Y:S02]  /*26c00*/  F2FP.BF16.F32.PACK_AB R42, R152, R170 ;  /* 0x000000aa982a723e */ /* 0x000fe400000010ff */
[----:B------:R-:W-:-:S02]  /*26c10*/  F2FP.BF16.F32.PACK_AB R43, R95, R94 ;  /* 0x0000005e5f2b723e */ /* 0x000fc400000010ff */
[----:B------:R-:W-:Y:S02]  /*26c20*/  MOV R92, R92 ;  /* 0x0000005c005c7202 */ /* 0x000fe40000000f00 */
[----:B------:R-:W-:Y:S02]  /*26c30*/  F2FP.BF16.F32.PACK_AB R48, R153, R171 ;  /* 0x000000ab9930723e */ /* 0x000fe400000010ff */
[----:B------:R-:W-:Y:S02]  /*26c40*/  F2FP.BF16.F32.PACK_AB R49, R99, R98 ;  /* 0x000000626331723e */ /* 0x000fe400000010ff */
[----:B------:R-:W-:Y:S02]  /*26c50*/  F2FP.BF16.F32.PACK_AB R50, R154, R172 ;  /* 0x000000ac9a32723e */ /* 0x000fe400000010ff */
[----:B------:R-:W-:Y:S01]  /*26c60*/  F2FP.BF16.F32.PACK_AB R51, R103, R102 ;  /* 0x000000666733723e */ /* 0x000fe200000010ff */
[----:B------:R0:W-:Y:S01]  /*26c70*/  STSM.16.M88.4 [R80], R12 ;  /* 0x0000000c50007844 */ /* 0x0001e20000000200 */
[----:B------:R-:W-:Y:S01]  /*26c80*/  MOV R96, R96 ;  /* 0x0000006000607202 */ /* 0x000fe20000000f00 */
[----:B---3--:R-:W-:Y:S01]  /*26c90*/  IMAD.SHL.U32 R3, R179, 0x4, RZ ;  /* 0x00000004b3037824 */ /* 0x008fe200078e00ff */
[----:B----4-:R-:W-:-:S02]  /*26ca0*/  F2FP.BF16.F32.PACK_AB R8, R155, R173 ;  /* 0x000000ad9b08723e */ /* 0x010fc400000010ff */
[----:B------:R-:W-:Y:S02]  /*26cb0*/  F2FP.BF16.F32.PACK_AB R9, R107, R106 ;  /* 0x0000006a6b09723e */ /* 0x000fe400000010ff */
[----:B------:R-:W-:Y:S02]  /*26cc0*/  F2FP.BF16.F32.PACK_AB R10, R156, R174 ;  /* 0x000000ae9c0a723e */ /* 0x000fe400000010ff */
[----:B------:R-:W-:Y:S01]  /*26cd0*/  F2FP.BF16.F32.PACK_AB R11, R44, R7 ;  /* 0x000000072c0b723e */ /* 0x000fe200000010ff */
[----:B------:R-:W-:Y:S01]  /*26ce0*/  STSM.16.M88.4 [R84], R36 ;  /* 0x0000002454007844 */ /* 0x000fe20000000200 */
[----:B------:R-:W-:Y:S02]  /*26cf0*/  LOP3.LUT R100, R176, R100, RZ, 0x3c, !PT ;  /* 0x00000064b0647212 */ /* 0x000fe400078e3cff */
[----:B------:R-:W-:Y:S01]  /*26d00*/  IADD3.X R105, RZ, R111, RZ, P6, !PT ;  /* 0x0000006fff697210 */ /* 0x000fe200037fe4ff */
[----:B------:R-:W-:Y:S01]  /*26d10*/  STSM.16.M88.4 [R88], R40 ;  /* 0x0000002858007844 */ /* 0x000fe20000000200 */
[----:B------:R-:W-:-:S02]  /*26d20*/  LOP3.LUT R104, R177, R104, RZ, 0x3c, !PT ;  /* 0x00000068b1687212 */ /* 0x000fc400078e3cff */
[----:B------:R-:W-:Y:S01]  /*26d30*/  SHF.R.S32.HI R82, RZ, 0x1f, R179 ;  /* 0x0000001fff527819 */ /* 0x000fe200000114b3 */
[----:B------:R-:W-:Y:S01]  /*26d40*/  STSM.16.M88.4 [R92], R48 ;  /* 0x000000305c007844 */ /* 0x000fe20000000200 */
[----:B------:R-:W-:Y:S02]  /*26d50*/  MOV R100, R100 ;  /* 0x0000006400647202 */ /* 0x000fe40000000f00 */
[----:B0-----:R-:W-:Y:S01]  /*26d60*/  F2FP.BF16.F32.PACK_AB R12, R113, R112 ;  /* 0x00000070710c723e */ /* 0x001fe200000010ff */
[----:B------:R0:W-:Y:S01]  /*26d70*/  STSM.16.M88.4 [R96], R8 ;  /* 0x0000000860007844 */ /* 0x0001e20000000200 */
[----:B------:R-:W-:Y:S02]  /*26d80*/  F2FP.BF16.F32.PACK_AB R13, R115, R114 ;  /* 0x00000072730d723e */ /* 0x000fe400000010ff */
[----:B------:R-:W-:Y:S02]  /*26d90*/  F2FP.BF16.F32.PACK_AB R14, R117, R116 ;  /* 0x00000074750e723e */ /* 0x000fe400000010ff */
[----:B------:R-:W-:-:S02]  /*26da0*/  F2FP.BF16.F32.PACK_AB R15, R119, R118 ;  /* 0x00000076770f723e */ /* 0x000fc400000010ff */
[----:B------:R-:W-:Y:S02]  /*26db0*/  MOV R104, R104 ;  /* 0x0000006800687202 */ /* 0x000fe40000000f00 */
[----:B------:R-:W-:Y:S02]  /*26dc0*/  F2FP.BF16.F32.PACK_AB R24, R121, R120 ;  /* 0x000000787918723e */ /* 0x000fe400000010ff */
[----:B------:R-:W-:Y:S02]  /*26dd0*/  F2FP.BF16.F32.PACK_AB R25, R123, R122 ;  /* 0x0000007a7b19723e */ /* 0x000fe400000010ff */
[----:B------:R-:W-:Y:S02]  /*26de0*/  F2FP.BF16.F32.PACK_AB R26, R125, R124 ;  /* 0x0000007c7d1a723e */ /* 0x000fe400000010ff */
[----:B------:R-:W-:Y:S02]  /*26df0*/  F2FP.BF16.F32.PACK_AB R27, R127, R126 ;  /* 0x0000007e7f1b723e */ /* 0x000fe400000010ff */
[----:B------:R-:W-:-:S02]  /*26e00*/  ISETP.NE.U32.AND P0, PT, RZ, UR4, PT ;  /* 0x00000004ff007c0c */ /* 0x000fc4000bf05070 */
[----:B0-----:R-:W-:Y:S02]  /*26e10*/  SHF.L.U64.HI R11, R179, 0x2, R82 ;  /* 0x00000002b30b7819 */ /* 0x001fe40000010252 */
[----:B------:R-:W-:Y:S02]  /*26e20*/  IADD3 R8, P1, R3, UR4, RZ ;  /* 0x0000000403087c10 */ /* 0x000fe4000ff3e0ff */
[----:B------:R-:W-:Y:S02]  /*26e30*/  MOV R108, R108 ;  /* 0x0000006c006c7202 */ /* 0x000fe40000000f00 */
        /* <DEDUP_REMOVED lines=8> */
[----:B------:R-:W-:Y:S01]  /*26ec0*/  STSM.16.M88.4 [R100], R12 ;  /* 0x0000000c64007844 */ /* 0x000fe20000000200 */
[----:B------:R-:W-:-:S02]  /*26ed0*/  ISETP.NE.AND.EX P0, PT, RZ, UR5, PT, P0 ;  /* 0x00000005ff007c0c */ /* 0x000fc4000bf05300 */
[----:B------:R-:W-:Y:S01]  /*26ee0*/  IADD3.X R9, R11, UR5, RZ, P1, !PT ;  /* 0x000000050b097c10 */ /* 0x000fe20008ffe4ff */
[----:B------:R-:W-:Y:S01]  /*26ef0*/  STSM.16.M88.4 [R104], R24 ;  /* 0x0000001868007844 */ /* 0x000fe20000000200 */
[----:B------:R-:W-:Y:S02]  /*26f00*/  ULDC.64 UR4, c[0x0][0xc08] ;  /* 0x0003020000047ab9 */ /* 0x000fe40000000a00 */
[----:B------:R-:W-:Y:S01]  /*26f10*/  ISETP.NE.U32.AND P2, PT, RZ, UR4, PT ;  /* 0x00000004ff007c0c */ /* 0x000fe2000bf45070 */
[----:B------:R-:W-:Y:S04]  /*26f20*/  STSM.16.M88.4 [R108], R32 ;  /* 0x000000206c007844 */ /* 0x000fe80000000200 */
[----:B------:R-:W-:Y:S01]  /*26f30*/  STSM.16.M88.4 [R4], R36 ;  /* 0x0000002404007844 */ /* 0x000fe20000000200 */
[----:B------:R-:W-:-:S03]  /*26f40*/  ISETP.NE.AND.EX P2, PT, RZ, UR5, PT, P2 ;  /* 0x00000005ff007c0c */ /* 0x000fc6000bf45320 */
[----:B------:R0:W-:Y:S01]  /*26f50*/  STSM.16.M88.4 [R2], R144 ;  /* 0x0000009002007844 */ /* 0x0001e20000000200 */
[----:B-1----:R-:W-:Y:S02]  /*26f60*/  VIADD R5, R5, 0xffffff80 ;  /* 0xffffff8005057836 */ /* 0x002fe40000000000 */
[----:B------:R-:W-:Y:S01]  /*26f70*/  IMAD.MOV.U32 R81, RZ, RZ, RZ ;  /* 0x000000ffff517224 */ /* 0x000fe200078e00ff */
[----:B------:R-:W-:Y:S02]  /*26f80*/  BAR.SYNC.DEFER_BLOCKING 0x1, 0x100 ;  /* 0x0044000000007b1d */ /* 0x000fe40000010000 */
[----:B0-----:R-:W-:-:S04]  /*26f90*/  SHF.R.S32.HI R2, RZ, 0x1f, R5 ;  /* 0x0000001fff027819 */ /* 0x001fc80000011405 */
[CC--:B------:R-:W-:Y:S02]  /*26fa0*/  LEA.HI R7, R2.reuse, R5.reuse, RZ, 0x3 ;  /* 0x0000000502077211 */ /* 0x0c0fe400078f18ff */
[----:B------:R-:W-:Y:S02]  /*26fb0*/  LEA.HI R10, R2, R5, RZ, 0x7 ;  /* 0x00000005020a7211 */ /* 0x000fe400078f38ff */
[----:B------:R-:W-:Y:S01]  /*26fc0*/  @P2 IADD3 R2, P3, R3, UR4, RZ ;  /* 0x0000000403022c10 */ /* 0x000fe2000ff7e0ff */
[----:B------:R-:W-:Y:S01]  /*26fd0*/  ULDC UR4, c[0x0][0xa88] ;  /* 0x0002a20000047ab9 */ /* 0x000fe20000000800 */
[----:B------:R-:W-:Y:S01]  /*26fe0*/  LOP3.LUT R12, R7, 0xfffffff8, RZ, 0xc0, !PT ;  /* 0xfffffff8070c7812 */ /* 0x000fe200078ec0ff */
[----:B------:R-:W-:Y:S01]  /*26ff0*/  IMAD.U32 R7, RZ, RZ, UR4 ;  /* 0x00000004ff077e24 */ /* 0x000fe2000f8e00ff */
[----:B------:R-:W-:Y:S01]  /*27000*/  @P2 IADD3.X R3, R11, UR5, RZ, P3, !PT ;  /* 0x000000050b032c10 */ /* 0x000fe20009ffe4ff */
[----:B------:R0:W5:Y:S04]  /*27010*/  @P0 LDG.E R81, desc[UR60][R8.64] ;  /* 0x0000003c08510981 */ /* 0x000168000c1e1900 */
[----:B------:R0:W5:Y:S01]  /*27020*/  @P2 LDG.E R7, desc[UR60][R2.64] ;  /* 0x0000003c02072981 */ /* 0x000162000c1e1900 */
[----:B--2---:R-:W-:-:S13]  /*27030*/  ISETP.NE.AND P1, PT, R28, 0x1, PT ;  /* 0x000000011c00780c */ /* 0x004fda0003f25270 */
[----:B------:R-:W1:Y:S08]  /*27040*/  @P1 LDC R4, c[0x0][0xbec] ;  /* 0x0002fb00ff041b82 */ /* 0x000e700000000800 */
[----:B------:R-:W2:Y:S01]  /*27050*/  @P1 LDC R15, c[0x0][0xbf0] ;  /* 0x0002fc00ff0f1b82 */ /* 0x000ea20000000800 */
[----:B------:R-:W-:Y:S01]  /*27060*/  LOP3.LUT R14, R10, 0xffffff80, RZ, 0xc0, !PT ;  /* 0xffffff800a0e7812 */ /* 0x000fe200078ec0ff */
[----:B------:R-:W-:Y:S01]  /*27070*/  IMAD.IADD R83, R5, 0x1, -R12 ;  /* 0x0000000105537824 */ /* 0x000fe200078e0a0c */
[----:B------:R-:W-:Y:S01]  /*27080*/  SHF.R.S32.HI R27, RZ, 0x7, R10 ;  /* 0x00000007ff1b7819 */ /* 0x000fe2000001140a */
[----:B------:R-:W-:-:S02]  /*27090*/  IMAD.IADD R25, R180, 0x1, R178 ;  /* 0x00000001b4197824 */ /* 0x000fc400078e02b2 */
[----:B------:R-:W-:Y:S01]  /*270a0*/  IMAD.IADD R14, R5, 0x1, -R14 ;  /* 0x00000001050e7824 */ /* 0x000fe200078e0a0e */
[----:B0-----:R-:W-:Y:S06]  /*270b0*/  @P2 BRA `(.L_x_2938) ;  /* 0x0000000000102947 */ /* 0x001fec0003800000 */
[----:B------:R-:W-:Y:S05]  /*270c0*/  @!P0 BRA `(.L_x_2938) ;  /* 0x00000000000c8947 */ /* 0x000fea0003800000 */
[----:B------:R-:W3:Y:S04]  /*270d0*/  LDG.E R2, desc[UR60][R8.64] ;  /* 0x0000003c08027981 */ /* 0x000ee8000c1e1900 */
[----:B-----5:R-:W3:Y:S02]  /*270e0*/  LDG.E R7, desc[UR60][R8.64+0x4] ;  /* 0x0000043c08077981 */ /* 0x020ee4000c1e1900 */
[----:B---3--:R-:W-:-:S07]  /*270f0*/  IMAD.IADD R7, R7, 0x1, -R2 ;  /* 0x0000000107077824 */ /* 0x008fce00078e0a02 */
.L_x_2938:
[----:B------:R-:W3:Y:S01]  /*27100*/  LDL.LU R88, [R1+0x80] ;  /* 0x0000800001587983 */ /* 0x000ee20000300800 */
[----:B------:R-:W-:Y:S01]  /*27110*/  ULDC.64 UR4, c[0x0][0xb90] ;  /* 0x0002e40000047ab9 */ /* 0x000fe20000000a00 */
[----:B-1----:R-:W-:Y:S01]  /*27120*/  @P1 IMAD.HI.U32 R8, R25, R4, RZ ;  /* 0x0000000419081227 */ /* 0x002fe200078e00ff */
[--C-:B-----5:R-:W-:Y:S01]  /*27130*/  SHF.R.S32.HI R3, RZ, 0x1f, R81.reuse ;  /* 0x0000001fff037819 */ /* 0x120fe20000011451 */
[----:B------:R-:W0:Y:S01]  /*27140*/  @P1 LDC R86, c[0x0][0xbec] ;  /* 0x0002fb00ff561b82 */ /* 0x000e220000000800 */
[----:B------:R-:W-:Y:S01]  /*27150*/  SEL R80, R179, RZ, !P0 ;  /* 0x000000ffb3507207 */ /* 0x000fe20004000000 */
[----:B------:R-:W-:Y:S01]  /*27160*/  IMAD.MOV.U32 R2, RZ, RZ, R81 ;  /* 0x000000ffff027224 */ /* 0x000fe200078e0051 */
[----:B------:R-:W-:Y:S01]  /*27170*/  SEL R82, R82, RZ, !P0 ;  /* 0x000000ff52527207 */ /* 0x000fe20004000000 */
[----:B------:R-:W-:Y:S01]  /*27180*/  IMAD R11, R220, 0x8, R83 ;  /* 0x00000008dc0b7824 */ /* 0x000fe200078e0253 */
[----:B------:R-:W-:Y:S01]  /*27190*/  LEA.HI R10, R10, R27, RZ, 0x1 ;  /* 0x0000001b0a0a7211 */ /* 0x000fe200078f08ff */
[----:B------:R-:W-:Y:S01]  /*271a0*/  IMAD.MOV.U32 R9, RZ, RZ, R25 ;  /* 0x000000ffff097224 */ /* 0x000fe200078e0019 */
[----:B--2---:R-:W-:Y:S01]  /*271b0*/  @P1 SHF.R.U32.HI R9, RZ, R15, R8 ;  /* 0x0000000fff091219 */ /* 0x004fe20000011608 */
[----:B------:R-:W-:Y:S01]  /*271c0*/  IMAD.SHL.U32 R11, R11, 0x8, RZ ;  /* 0x000000080b0b7824 */ /* 0x000fe200078e00ff */
[----:B------:R-:W-:Y:S01]  /*271d0*/  SHF.R.S32.HI R15, RZ, 0x1f, R14 ;  /* 0x0000001fff0f7819 */ /* 0x000fe2000001140e */
[----:B------:R-:W1:Y:S01]  /*271e0*/  @P1 LDC R87, c[0x0][0xbf0] ;  /* 0x0002fc00ff571b82 */ /* 0x000e620000000800 */
[----:B------:R-:W-:Y:S01]  /*271f0*/  LOP3.LUT R10, R10, 0x3fffffe, RZ, 0xc0, !PT ;  /* 0x03fffffe0a0a7812 */ /* 0x000fe200078ec0ff */
[----:B------:R-:W-:Y:S01]  /*27200*/  IMAD.WIDE R20, R11, 0x2, R20 ;  /* 0x000000020b147825 */ /* 0x000fe200078e0214 */
[----:B------:R-:W-:-:S02]  /*27210*/  LEA.HI R8, R15, R14, RZ, 0x2 ;  /* 0x0000000e0f087211 */ /* 0x000fc400078f10ff */
[----:B------:R-:W-:Y:S01]  /*27220*/  LOP3.LUT P0, RZ, R14, 0x3, RZ, 0xc0, !PT ;  /* 0x000000030eff7812 */ /* 0x000fe2000780c0ff */
[----:B------:R-:W-:Y:S01]  /*27230*/  IMAD.MOV R11, RZ, RZ, -R9 ;  /* 0x000000ffff0b7224 */ /* 0x000fe200078e0a09 */
[----:B------:R-:W-:Y:S01]  /*27240*/  LEA.HI R14, R15, R14, RZ, 0x5 ;  /* 0x0000000e0f0e7211 */ /* 0x000fe200078f28ff */
[----:B------:R-:W-:Y:S01]  /*27250*/  IMAD.IADD R27, R27, 0x1, -R10 ;  /* 0x000000011b1b7824 */ /* 0x000fe200078e0a0a */
[--C-:B------:R-:W-:Y:S01]  /*27260*/  SHF.R.S32.HI R10, RZ, 0x2, R8.reuse ;  /* 0x00000002ff0a7819 */ /* 0x100fe20000011408 */
[----:B------:R-:W-:Y:S01]  /*27270*/  IMAD R11, R28, R11, R25 ;  /* 0x0000000b1c0b7224 */ /* 0x000fe200078e0219 */
[----:B------:R-:W-:Y:S02]  /*27280*/  SHF.R.S32.HI R25, RZ, 0x1f, R8 ;  /* 0x0000001fff197819 */ /* 0x000fe40000011408 */
[----:B------:R-:W-:Y:S02]  /*27290*/  SHF.R.S32.HI R14, RZ, 0x5, R14 ;  /* 0x00000005ff0e7819 */ /* 0x000fe4000001140e */
[----:B------:R-:W-:-:S02]  /*272a0*/  LEA.HI R25, R25, R10, RZ, 0x3 ;  /* 0x0000000a19197211 */ /* 0x000fc400078f18ff */
[----:B------:R-:W-:Y:S02]  /*272b0*/  IADD3 R33, P4, R20, 0x4000, RZ ;  /* 0x0000400014217810 */ /* 0x000fe40007f9e0ff */
[----:B------:R-:W-:Y:S02]  /*272c0*/  LOP3.LUT R25, R25, 0xfffffff8, RZ, 0xc0, !PT ;  /* 0xfffffff819197812 */ /* 0x000fe400078ec0ff */
[----:B------:R-:W-:-:S03]  /*272d0*/  LOP3.LUT R32, R33, 0x380, RZ, 0xc0, !PT ;  /* 0x0000038021207812 */ /* 0x000fc600078ec0ff */
[----:B------:R-:W-:Y:S01]  /*272e0*/  IMAD.IADD R25, R10, 0x1, -R25 ;  /* 0x000000010a197824 */ /* 0x000fe200078e0a19 */
[----:B------:R-:W-:-:S03]  /*272f0*/  SHF.R.U64 R32, R32, 0x3, RZ ;  /* 0x0000000320207819 */ /* 0x000fc600000012ff */
[----:B------:R-:W-:Y:S01]  /*27300*/  IMAD R14, R14, 0x10, R25 ;  /* 0x000000100e0e7824 */ /* 0x000fe200078e0219 */
[----:B------:R-:W-:Y:S02]  /*27310*/  IADD3 R25, P5, R20, 0x3000, RZ ;  /* 0x0000300014197810 */ /* 0x000fe40007fbe0ff */
[----:B------:R-:W-:Y:S01]  /*27320*/  LOP3.LUT R32, R32, R33, RZ, 0x3c, !PT ;  /* 0x0000002120207212 */ /* 0x000fe200078e3cff */
[----:B------:R-:W-:Y:S01]  /*27330*/  IMAD R14, R27, 0x40, R14 ;  /* 0x000000401b0e7824 */ /* 0x000fe200078e020e */
[----:B------:R-:W-:Y:S01]  /*27340*/  LOP3.LUT R24, R25, 0x380, RZ, 0xc0, !PT ;  /* 0x0000038019187812 */ /* 0x000fe200078ec0ff */
[----:B------:R-:W-:Y:S01]  /*27350*/  IMAD.X R33, RZ, RZ, R21, P4 ;  /* 0x000000ffff217224 */ /* 0x000fe200020e0615 */
[----:B------:R-:W-:Y:S02]  /*27360*/  IADD3 R53, P4, R20, 0x9000, RZ ;  /* 0x0000900014357810 */ /* 0x000fe40007f9e0ff */
[----:B------:R-:W-:Y:S02]  /*27370*/  SHF.R.U64 R24, R24, 0x3, RZ ;  /* 0x0000000318187819 */ /* 0x000fe400000012ff */
[----:B------:R-:W-:-:S02]  /*27380*/  LOP3.LUT R52, R53, 0x380, RZ, 0xc0, !PT ;  /* 0x0000038035347812 */ /* 0x000fc400078ec0ff */
[----:B------:R-:W-:Y:S01]  /*27390*/  LOP3.LUT R24, R24, R25, RZ, 0x3c, !PT ;  /* 0x0000001918187212 */ /* 0x000fe200078e3cff */
[--C-:B------:R-:W-:Y:S01]  /*273a0*/  IMAD.X R25, RZ, RZ, R21.reuse, P5 ;  /* 0x000000ffff197224 */ /* 0x100fe200028e0615 */
[----:B------:R-:W-:Y:S02]  /*273b0*/  IADD3 R49, P5, R20, 0x8000, RZ ;  /* 0x0000800014317810 */ /* 0x000fe40007fbe0ff */
[----:B------:R-:W-:Y:S02]  /*273c0*/  SHF.R.U64 R52, R52, 0x3, RZ ;  /* 0x0000000334347819 */ /* 0x000fe400000012ff */
[----:B------:R-:W-:Y:S02]  /*273d0*/  LOP3.LUT R48, R49, 0x380, RZ, 0xc0, !PT ;  /* 0x0000038031307812 */ /* 0x000fe400078ec0ff */
[----:B------:R-:W-:Y:S01]  /*273e0*/  LOP3.LUT R52, R52, R53, RZ, 0x3c, !PT ;  /* 0x0000003534347212 */ /* 0x000fe200078e3cff */
[----:B------:R-:W-:Y:S01]  /*273f0*/  IMAD.X R53, RZ, RZ, R21, P4 ;  /* 0x000000ffff357224 */ /* 0x000fe200020e0615 */
[----:B------:R-:W-:-:S02]  /*27400*/  SHF.R.U64 R48, R48, 0x3, RZ ;  /* 0x0000000330307819 */ /* 0x000fc400000012ff */
[----:B------:R-:W-:Y:S02]  /*27410*/  IADD3 R73, P4, R20, 0xe000, RZ ;  /* 0x0000e00014497810 */ /* 0x000fe40007f9e0ff */
[----:B------:R-:W-:Y:S01]  /*27420*/  LOP3.LUT R48, R48, R49, RZ, 0x3c, !PT ;  /* 0x0000003130307212 */ /* 0x000fe200078e3cff */
[----:B------:R-:W-:Y:S01]  /*27430*/  IMAD.X R49, RZ, RZ, R21, P5 ;  /* 0x000000ffff317224 */ /* 0x000fe200028e0615 */
[----:B------:R-:W-:Y:S02]  /*27440*/  IADD3 R69, P5, R20, 0xd000, RZ ;  /* 0x0000d00014457810 */ /* 0x000fe40007fbe0ff */
[----:B------:R-:W-:Y:S02]  /*27450*/  LOP3.LUT R72, R73, 0x380, RZ, 0xc0, !PT ;  /* 0x0000038049487812 */ /* 0x000fe400078ec0ff */
[----:B------:R-:W-:Y:S02]  /*27460*/  LOP3.LUT R68, R69, 0x380, RZ, 0xc0, !PT ;  /* 0x0000038045447812 */ /* 0x000fe400078ec0ff */
[----:B------:R-:W-:-:S02]  /*27470*/  SHF.R.U64 R72, R72, 0x3, RZ ;  /* 0x0000000348487819 */ /* 0x000fc400000012ff */
[----:B------:R-:W-:Y:S02]  /*27480*/  SHF.R.U64 R68, R68, 0x3, RZ ;  /* 0x0000000344447819 */ /* 0x000fe400000012ff */
[----:B------:R-:W-:Y:S01]  /*27490*/  LOP3.LUT R72, R72, R73, RZ, 0x3c, !PT ;  /* 0x0000004948487212 */ /* 0x000fe200078e3cff */
[--C-:B------:R-:W-:Y:S01]  /*274a0*/  IMAD.X R73, RZ, RZ, R21.reuse, P4 ;  /* 0x000000ffff497224 */ /* 0x100fe200020e0615 */
[----:B------:R-:W-:Y:S01]  /*274b0*/  LOP3.LUT R68, R68, R69, RZ, 0x3c, !PT ;  /* 0x0000004544447212 */ /* 0x000fe200078e3cff */
[----:B------:R-:W-:Y:S02]  /*274c0*/  IMAD.X R69, RZ, RZ, R21, P5 ;  /* 0x000000ffff457224 */ /* 0x000fe400028e0615 */
[----:B------:R-:W-:-:S04]  /*274d0*/  IMAD R85, R83, 0x20, R220 ;  /* 0x0000002053557824 */ /* 0x000fc800078e02dc */
[----:B------:R-:W-:Y:S01]  /*274e0*/  IMAD.IADD R85, R178, 0x1, R85 ;  /* 0x00000001b2557824 */ /* 0x000fe200078e0255 */
[----:B------:R-:W-:Y:S01]  /*274f0*/  BSSY B1, `(.L_x_2939) ;  /* 0x00000a7000017945 */ /* 0x000fe20003800000 */
[----:B---3--:R-:W-:-:S05]  /*27500*/  SHF.R.S32.HI R84, RZ, 0x1f, R88 ;  /* 0x0000001fff547819 */ /* 0x008fca0000011458 */
        /* <DEDUP_REMOVED lines=8> */
[----:B------:R-:W-:Y:S01]  /*27590*/  SHF.R.S32.HI R13, RZ, 0x1f, R9 ;  /* 0x0000001fff0d7819 */ /* 0x000fe20000011409 */
[----:B------:R-:W-:Y:S01]  /*275a0*/  ULDC.64 UR4, c[0x0][0xb88] ;  /* 0x0002e20000047ab9 */ /* 0x000fe20000000a00 */
[----:B------:R-:W-:-:S04]  /*275b0*/  IADD3 R4, P2, R9, R4, RZ ;  /* 0x0000000409047210 */ /* 0x000fc80007f5e0ff */
[----:B------:R-:W-:Y:S02]  /*275c0*/  IADD3.X R5, R13, R5, R2, P2, !PT ;  /* 0x000000050d057210 */ /* 0x000fe400017fe402 */
[----:B------:R-:W-:Y:S02]  /*275d0*/  SHF.R.S32.HI R2, RZ, 0x1f, R11 ;  /* 0x0000001fff027819 */ /* 0x000fe4000001140b */
[C---:B------:R-:W-:Y:S01]  /*275e0*/  IADD3 R9, P2, R20.reuse, 0x1000, RZ ;  /* 0x0000100014097810 */ /* 0x040fe20007f5e0ff */
[----:B------:R-:W-:Y:S01]  /*275f0*/  IMAD.WIDE.U32 R4, R11, UR4, R4 ;  /* 0x000000040b047c25 */ /* 0x000fe2000f8e0004 */
[----:B------:R-:W-:Y:S02]  /*27600*/  IADD3 R13, P6, R20, 0x2000, RZ ;  /* 0x00002000140d7810 */ /* 0x000fe40007fde0ff */
[----:B------:R-:W-:Y:S01]  /*27610*/  LOP3.LUT R8, R9, 0x380, RZ, 0xc0, !PT ;  /* 0x0000038009087812 */ /* 0x000fe200078ec0ff */
[----:B------:R-:W-:Y:S01]  /*27620*/  IMAD R2, R2, UR4, RZ ;  /* 0x0000000402027c24 */ /* 0x000fe2000f8e02ff */
[----:B------:R-:W-:-:S02]  /*27630*/  LOP3.LUT R12, R13, 0x380, RZ, 0xc0, !PT ;  /* 0x000003800d0c7812 */ /* 0x000fc400078ec0ff */
[----:B------:R-:W-:Y:S01]  /*27640*/  SHF.R.U64 R8, R8, 0x3, RZ ;  /* 0x0000000308087819 */ /* 0x000fe200000012ff */
[----:B------:R-:W-:Y:S01]  /*27650*/  IMAD R15, R11, UR5, R2 ;  /* 0x000000050b0f7c24 */ /* 0x000fe2000f8e0202 */
[----:B------:R-:W-:Y:S01]  /*27660*/  ULDC.64 UR4, c[0x0][0xb50] ;  /* 0x0002d40000047ab9 */ /* 0x000fe20000000a00 */
[----:B------:R-:W-:Y:S01]  /*27670*/  SHF.R.U64 R12, R12, 0x3, RZ ;  /* 0x000000030c0c7819 */ /* 0x000fe200000012ff */
[----:B------:R-:W-:Y:S01]  /*27680*/  IMAD R2, R7, R28, RZ ;  /* 0x0000001c07027224 */ /* 0x000fe200078e02ff */
[----:B------:R-:W-:Y:S01]  /*27690*/  LOP3.LUT R8, R8, R9, RZ, 0x3c, !PT ;  /* 0x0000000908087212 */ /* 0x000fe200078e3cff */
[----:B------:R-:W-:Y:S01]  /*276a0*/  IMAD.IADD R5, R5, 0x1, R15 ;  /* 0x0000000105057824 */ /* 0x000fe200078e020f */
[----:B------:R-:W-:Y:S01]  /*276b0*/  LEA R10, P3, R4, UR4, 0x2 ;  /* 0x00000004040a7c11 */ /* 0x000fe2000f8610ff */
[----:B------:R-:W-:Y:S01]  /*276c0*/  IMAD.X R9, RZ, RZ, R21, P2 ;  /* 0x000000ffff097224 */ /* 0x000fe200010e0615 */
[----:B------:R-:W-:Y:S01]  /*276d0*/  IADD3 R41, P2, R20, 0x6000, RZ ;  /* 0x0000600014297810 */ /* 0x000fe20007f5e0ff */
[----:B------:R-:W-:Y:S01]  /*276e0*/  IMAD.IADD R15, R14, 0x1, R178 ;  /* 0x000000010e0f7824 */ /* 0x000fe200078e02b2 */
[----:B------:R-:W-:Y:S01]  /*276f0*/  LEA.HI.X R4, R4, UR5, R5, 0x2, P3 ;  /* 0x0000000504047c11 */ /* 0x000fe200098f1405 */
[----:B------:R-:W-:Y:S01]  /*27700*/  SHFL.IDX PT, R54, R10, RZ, 0x1c1f ;  /* 0x001c1fff0a367589 */ /* 0x000fe200000e0000 */
[----:B------:R-:W-:Y:S01]  /*27710*/  IADD3 R37, P3, R20, 0x5000, RZ ;  /* 0x0000500014257810 */ /* 0x000fe20007f7e0ff */
[----:B------:R-:W-:Y:S01]  /*27720*/  VIADD R5, R15, 0x8 ;  /* 0x000000080f057836 */ /* 0x000fe20000000000 */
[----:B------:R-:W-:Y:S01]  /*27730*/  LOP3.LUT R40, R41, 0x380, RZ, 0xc0, !PT ;  /* 0x0000038029287812 */ /* 0x000fe200078ec0ff */
[----:B------:R-:W2:Y:S01]  /*27740*/  SHFL.IDX PT, R55, R4, RZ, 0x1c1f ;  /* 0x001c1fff04377589 */ /* 0x000ea200000e0000 */
[----:B------:R-:W-:Y:S01]  /*27750*/  LOP3.LUT R36, R37, 0x380, RZ, 0xc0, !PT ;  /* 0x0000038025247812 */ /* 0x000fe200078ec0ff */
[----:B------:R-:W-:Y:S01]  /*27760*/  ULDC.64 UR4, c[0x0][0xaa0] ;  /* 0x0002a80000047ab9 */ /* 0x000fe20000000a00 */
[----:B------:R-:W-:Y:S01]  /*27770*/  SHF.R.U64 R40, R40, 0x3, RZ ;  /* 0x0000000328287819 */ /* 0x000fe200000012ff */
[----:B------:R-:W-:Y:S01]  /*27780*/  SHFL.IDX PT, R58, R10, 0x1, 0x1c1f ;  /* 0x003c1f000a3a7f89 */ /* 0x000fe200000e0000 */
[----:B------:R-:W-:-:S02]  /*27790*/  SHF.R.U64 R36, R36, 0x3, RZ ;  /* 0x0000000324247819 */ /* 0x000fc400000012ff */
[----:B------:R-:W-:Y:S01]  /*277a0*/  LOP3.LUT R40, R40, R41, RZ, 0x3c, !PT ;  /* 0x0000002928287212 */ /* 0x000fe200078e3cff */
[--C-:B------:R-:W-:Y:S01]  /*277b0*/  IMAD.X R41, RZ, RZ, R21.reuse, P2 ;  /* 0x000000ffff297224 */ /* 0x100fe200010e0615 */
[----:B------:R-:W-:Y:S01]  /*277c0*/  IADD3 R61, P2, R20, 0xb000, RZ ;  /* 0x0000b000143d7810 */ /* 0x000fe20007f5e0ff */
[----:B------:R3:W4:Y:S01]  /*277d0*/  SHFL.IDX PT, R59, R4, 0x1, 0x1c1f ;  /* 0x003c1f00043b7f89 */ /* 0x00072200000e0000 */
[----:B------:R-:W-:Y:S01]  /*277e0*/  LOP3.LUT R36, R36, R37, RZ, 0x3c, !PT ;  /* 0x0000002524247212 */ /* 0x000fe200078e3cff */
[--C-:B------:R-:W-:Y:S01]  /*277f0*/  IMAD.X R37, RZ, RZ, R21.reuse, P3 ;  /* 0x000000ffff257224 */ /* 0x100fe200018e0615 */
[----:B------:R-:W-:Y:S01]  /*27800*/  LOP3.LUT R12, R12, R13, RZ, 0x3c, !PT ;  /* 0x0000000d0c0c7212 */ /* 0x000fe200078e3cff */
[----:B------:R-:W-:Y:S01]  /*27810*/  IMAD.X R13, RZ, RZ, R21, P6 ;  /* 0x000000ffff0d7224 */ /* 0x000fe200030e0615 */
[----:B------:R-:W-:Y:S02]  /*27820*/  IADD3 R57, P3, R20, 0xa000, RZ ;  /* 0x0000a00014397810 */ /* 0x000fe40007f7e0ff */
[----:B------:R-:W-:-:S02]  /*27830*/  LOP3.LUT R60, R61, 0x380, RZ, 0xc0, !PT ;  /* 0x000003803d3c7812 */ /* 0x000fc400078ec0ff */
[----:B------:R-:W-:Y:S02]  /*27840*/  IADD3 R45, P6, R20, 0x7000, RZ ;  /* 0x00007000142d7810 */ /* 0x000fe40007fde0ff */
[----:B------:R-:W-:Y:S02]  /*27850*/  LOP3.LUT R56, R57, 0x380, RZ, 0xc0, !PT ;  /* 0x0000038039387812 */ /* 0x000fe400078ec0ff */
[----:B------:R-:W-:Y:S02]  /*27860*/  SHF.R.U64 R60, R60, 0x3, RZ ;  /* 0x000000033c3c7819 */ /* 0x000fe400000012ff */
[----:B------:R-:W-:Y:S02]  /*27870*/  LOP3.LUT R44, R45, 0x380, RZ, 0xc0, !PT ;  /* 0x000003802d2c7812 */ /* 0x000fe400078ec0ff */
[----:B------:R-:W-:Y:S02]  /*27880*/  SHF.R.U64 R56, R56, 0x3, RZ ;  /* 0x0000000338387819 */ /* 0x000fe400000012ff */
[----:B------:R-:W-:Y:S01]  /*27890*/  LOP3.LUT R60, R60, R61, RZ, 0x3c, !PT ;  /* 0x0000003d3c3c7212 */ /* 0x000fe200078e3cff */
[----:B------:R-:W-:Y:S01]  /*278a0*/  IMAD.X R61, RZ, RZ, R21, P2 ;  /* 0x000000ffff3d7224 */ /* 0x000fe200010e0615 */
[----:B------:R-:W-:-:S02]  /*278b0*/  SHF.R.U64 R44, R44, 0x3, RZ ;  /* 0x000000032c2c7819 */ /* 0x000fc400000012ff */
[-C--:B------:R-:W-:Y:S02]  /*278c0*/  ISETP.GE.OR P2, PT, R15, R2.reuse, P0 ;  /* 0x000000020f00720c */ /* 0x080fe40000746670 */
[----:B------:R-:W-:Y:S02]  /*278d0*/  ISETP.GE.OR P0, PT, R5, R2, P0 ;  /* 0x000000020500720c */ /* 0x000fe40000706670 */
[----:B------:R-:W-:Y:S01]  /*278e0*/  LOP3.LUT R56, R56, R57, RZ, 0x3c, !PT ;  /* 0x0000003938387212 */ /* 0x000fe200078e3cff */
[--C-:B------:R-:W-:Y:S01]  /*278f0*/  IMAD.X R57, RZ, RZ, R21.reuse, P3 ;  /* 0x000000ffff397224 */ /* 0x100fe200018e0615 */
[----:B------:R-:W-:Y:S01]  /*27900*/  LOP3.LUT R44, R44, R45, RZ, 0x3c, !PT ;  /* 0x0000002d2c2c7212 */ /* 0x000fe200078e3cff */
[----:B------:R-:W-:Y:S01]  /*27910*/  IMAD.X R45, RZ, RZ, R21, P6 ;  /* 0x000000ffff2d7224 */ /* 0x000fe200030e0615 */
[C---:B------:R-:W-:Y:S02]  /*27920*/  IADD3 R7, P3, R20.reuse, 0xf000, RZ ;  /* 0x0000f00014077810 */ /* 0x040fe40007f7e0ff */
[----:B------:R-:W-:-:S02]  /*27930*/  IADD3 R65, P6, R20, 0xc000, RZ ;  /* 0x0000c00014417810 */ /* 0x000fc40007fde0ff */
[----:B------:R-:W-:Y:S01]  /*27940*/  LOP3.LUT R11, R20, 0x380, RZ, 0xc0, !PT ;  /* 0x00000380140b7812 */ /* 0x000fe200078ec0ff */
[----:B--2---:R-:W-:Y:S01]  /*27950*/  @!P2 ST.E desc[UR60][R54.64], R6 ;  /* 0x000000063600a985 */ /* 0x004fe2000c10193c */
[----:B---3--:R-:W-:Y:S01]  /*27960*/  LOP3.LUT R4, R7, 0x380, RZ, 0xc0, !PT ;  /* 0x0000038007047812 */ /* 0x008fe200078ec0ff */
[----:B------:R-:W-:Y:S01]  /*27970*/  IMAD.X R77, RZ, RZ, R21, P3 ;  /* 0x000000ffff4d7224 */ /* 0x000fe200018e0615 */
[----:B------:R-:W-:Y:S01]  /*27980*/  LOP3.LUT R64, R65, 0x380, RZ, 0xc0, !PT ;  /* 0x0000038041407812 */ /* 0x000fe200078ec0ff */
[----:B----4-:R2:W-:Y:S01]  /*27990*/  @!P0 ST.E desc[UR60][R58.64], R0 ;  /* 0x000000003a008985 */ /* 0x0105e2000c10193c */
[----:B------:R-:W-:Y:S02]  /*279a0*/  SHF.R.U64 R11, R11, 0x3, RZ ;  /* 0x000000030b0b7819 */ /* 0x000fe400000012ff */
[----:B------:R-:W-:Y:S01]  /*279b0*/  SHF.R.U64 R4, R4, 0x3, RZ ;  /* 0x0000000304047819 */ /* 0x000fe200000012ff */
[----:B------:R-:W5:Y:S01]  /*279c0*/  LD.E.128 R12, desc[UR60][R12.64] ;  /* 0x0000003c0c0c7980 */ /* 0x000f62000c101d00 */
[----:B------:R-:W-:-:S02]  /*279d0*/  SHF.R.U64 R64, R64, 0x3, RZ ;  /* 0x0000000340407819 */ /* 0x000fc400000012ff */
[----:B------:R-:W-:Y:S01]  /*279e0*/  LOP3.LUT R20, R11, R20, RZ, 0x3c, !PT ;  /* 0x000000140b147212 */ /* 0x000fe200078e3cff */
[----:B------:R-:W5:Y:S01]  /*279f0*/  LD.E.128 R24, desc[UR60][R24.64] ;  /* 0x0000003c18187980 */ /* 0x000f62000c101d00 */
[----:B------:R-:W-:Y:S01]  /*27a00*/  LOP3.LUT R64, R64, R65, RZ, 0x3c, !PT ;  /* 0x0000004140407212 */ /* 0x000fe200078e3cff */
[----:B------:R-:W-:Y:S01]  /*27a10*/  IMAD.X R65, RZ, RZ, R21, P6 ;  /* 0x000000ffff417224 */ /* 0x000fe200030e0615 */
[----:B------:R-:W-:Y:S01]  /*27a20*/  LOP3.LUT R76, R4, R7, RZ, 0x3c, !PT ;  /* 0x00000007044c7212 */ /* 0x000fe200078e3cff */
[----:B--2---:R-:W-:Y:S01]  /*27a30*/  IMAD R0, R3, UR4, RZ ;  /* 0x0000000403007c24 */ /* 0x004fe2000f8e02ff */
[----:B------:R2:W5:Y:S03]  /*27a40*/  LD.E.128 R4, desc[UR60][R20.64] ;  /* 0x0000003c14047980 */ /* 0x000566000c101d00 */
[C---:B------:R-:W-:Y:S01]  /*27a50*/  IMAD R3, R81.reuse, UR5, R0 ;  /* 0x0000000551037c24 */ /* 0x040fe2000f8e0200 */
[----:B------:R-:W5:Y:S04]  /*27a60*/  LD.E.128 R8, desc[UR60][R8.64] ;  /* 0x0000003c08087980 */ /* 0x000f68000c101d00 */
[----:B------:R-:W5:Y:S01]  /*27a70*/  LD.E.128 R32, desc[UR60][R32.64] ;  /* 0x0000003c20207980 */ /* 0x000f62000c101d00 */
[----:B--2---:R-:W-:Y:S01]  /*27a80*/  IMAD.WIDE.U32 R20, R81, UR4, RZ ;  /* 0x0000000451147c25 */ /* 0x004fe2000f8e00ff */
[----:B------:R-:W-:-:S02]  /*27a90*/  ULDC.64 UR4, c[0x0][0xae8] ;  /* 0x0002ba0000047ab9 */ /* 0x000fc40000000a00 */
[----:B------:R-:W5:Y:S01]  /*27aa0*/  LD.E.128 R36, desc[UR60][R36.64] ;  /* 0x0000003c24247980 */ /* 0x000f62000c101d00 */
[----:B------:R-:W-:Y:S02]  /*27ab0*/  IMAD.IADD R21, R21, 0x1, R3 ;  /* 0x0000000115157824 */ /* 0x000fe400078e0203 */
[----:B------:R-:W-:Y:S01]  /*27ac0*/  IMAD R84, R84, UR4, RZ ;  /* 0x0000000454547c24 */ /* 0x000fe2000f8e02ff */
[----:B------:R-:W5:Y:S01]  /*27ad0*/  LD.E.128 R40, desc[UR60][R40.64] ;  /* 0x0000003c28287980 */ /* 0x000f62000c101d00 */
[----:B------:R-:W-:-:S03]  /*27ae0*/  IMAD.WIDE.U32 R20, R88, UR4, R20 ;  /* 0x0000000458147c25 */ /* 0x000fc6000f8e0014 */
[----:B------:R-:W5:Y:S01]  /*27af0*/  LD.E.128 R44, desc[UR60][R44.64] ;  /* 0x0000003c2c2c7980 */ /* 0x000f62000c101d00 */
[----:B------:R-:W-:Y:S01]  /*27b00*/  IMAD R3, R88, UR5, R84 ;  /* 0x0000000558037c24 */ /* 0x000fe2000f8e0254 */
[----:B------:R-:W-:Y:S01]  /*27b10*/  ULDC.64 UR4, c[0x0][0xaf0] ;  /* 0x0002bc0000047ab9 */ /* 0x000fe20000000a00 */
[----:B0-----:R-:W-:Y:S01]  /*27b20*/  @P1 IMAD.HI.U32 R0, R85, R86, RZ ;  /* 0x0000005655001227 */ /* 0x001fe200078e00ff */
[----:B------:R-:W5:Y:S03]  /*27b30*/  LD.E.128 R48, desc[UR60][R48.64] ;  /* 0x0000003c30307980 */ /* 0x000f66000c101d00 */
[----:B------:R-:W-:Y:S01]  /*27b40*/  IMAD.IADD R21, R21, 0x1, R3 ;  /* 0x0000000115157824 */ /* 0x000fe200078e0203 */
[----:B------:R-:W5:Y:S01]  /*27b50*/  LD.E.128 R52, desc[UR60][R52.64] ;  /* 0x0000003c34347980 */ /* 0x000f62000c101d00 */
[----:B------:R-:W-:Y:S01]  /*27b60*/  IMAD.MOV.U32 R3, RZ, RZ, R85 ;  /* 0x000000ffff037224 */ /* 0x000fe200078e0055 */
[----:B-1----:R-:W-:Y:S01]  /*27b70*/  @P1 SHF.R.U32.HI R3, RZ, R87, R0 ;  /* 0x00000057ff031219 */ /* 0x002fe20000011600 */
[----:B------:R-:W-:Y:S01]  /*27b80*/  IMAD R81, R82, UR4, RZ ;  /* 0x0000000452517c24 */ /* 0x000fe2000f8e02ff */
[----:B------:R-:W5:Y:S02]  /*27b90*/  LD.E.128 R56, desc[UR60][R56.64] ;  /* 0x0000003c38387980 */ /* 0x000f64000c101d00 */
[----:B------:R-:W-:Y:S01]  /*27ba0*/  SHF.R.S32.HI R0, RZ, 0x1f, R3 ;  /* 0x0000001fff007819 */ /* 0x000fe20000011403 */
[C---:B------:R-:W-:Y:S01]  /*27bb0*/  IMAD R83, R80.reuse, UR5, R81 ;  /* 0x0000000550537c24 */ /* 0x040fe2000f8e0251 */
[----:B------:R-:W5:Y:S01]  /*27bc0*/  LD.E.128 R60, desc[UR60][R60.64] ;  /* 0x0000003c3c3c7980 */ /* 0x000f62000c101d00 */
[----:B------:R-:W-:Y:S01]  /*27bd0*/  IMAD.WIDE.U32 R80, R80, UR4, R20 ;  /* 0x0000000450507c25 */ /* 0x000fe2000f8e0014 */
[----:B------:R-:W-:-:S02]  /*27be0*/  ULDC.64 UR4, c[0x0][0xae0] ;  /* 0x0002b80000047ab9 */ /* 0x000fc40000000a00 */
[----:B------:R-:W5:Y:S01]  /*27bf0*/  LD.E.128 R64, desc[UR60][R64.64] ;  /* 0x0000003c40407980 */ /* 0x000f62000c101d00 */
[----:B------:R-:W-:Y:S02]  /*27c00*/  IMAD.MOV R21, RZ, RZ, -R3 ;  /* 0x000000ffff157224 */ /* 0x000fe400078e0a03 */
[----:B------:R-:W-:Y:S01]  /*27c10*/  IMAD.IADD R81, R81, 0x1, R83 ;  /* 0x0000000151517824 */ /* 0x000fe200078e0253 */
[----:B------:R-:W5:Y:S01]  /*27c20*/  LD.E.128 R68, desc[UR60][R68.64] ;  /* 0x0000003c44447980 */ /* 0x000f62000c101d00 */
[----:B------:R-:W-:Y:S02]  /*27c30*/  IMAD R0, R0, UR4, RZ ;  /* 0x0000000400007c24 */ /* 0x000fe4000f8e02ff */
[----:B------:R-:W-:Y:S01]  /*27c40*/  IMAD R83, R28, R21, R85 ;  /* 0x000000151c537224 */ /* 0x000fe200078e0255 */
[----:B------:R-:W5:Y:S01]  /*27c50*/  LD.E.128 R72, desc[UR60][R72.64] ;  /* 0x0000003c48487980 */ /* 0x000f62000c101d00 */
[----:B------:R-:W-:-:S03]  /*27c60*/  IMAD R85, R3, UR5, R0 ;  /* 0x0000000503557c24 */ /* 0x000fc6000f8e0200 */
[----:B------:R-:W5:Y:S01]  /*27c70*/  LD.E.128 R76, desc[UR60][R76.64] ;  /* 0x0000003c4c4c7980 */ /* 0x000f62000c101d00 */
[----:B------:R-:W-:Y:S01]  /*27c80*/  SHF.R.S32.HI R0, RZ, 0x1f, R83 ;  /* 0x0000001fff007819 */ /* 0x000fe20000011453 */
        /* <DEDUP_REMOVED lines=10> */
[----:B------:R-:W-:Y:S02]  /*27d30*/  IMAD.IADD R87, R220, 0x1, R178 ;  /* 0x00000001dc577824 */ /* 0x000fe400078e02b2 */
        /* <DEDUP_REMOVED lines=12> */
[----:B0-----:R0:W1:Y:S01]  /*27e00*/  SHFL.IDX PT, R84, R28, RZ, 0x181f ;  /* 0x00181fff1c547589 */ /* 0x00106200000e0000 */
[----:B------:R-:W-:Y:S02]  /*27e10*/  ISETP.GE.AND P0, PT, R3, R2, PT ;  /* 0x000000020300720c */ /* 0x000fe40003f06270 */
[----:B------:R0:W-:Y:S01]  /*27e20*/  SYNCS.ARRIVE.TRANS64.RED.A1T0 RZ, [R0+URZ], RZ ;  /* 0x000000ff00ff79a7 */ /* 0x0001e2000810043f */
[----:B------:R0:W2:Y:S01]  /*27e30*/  SHFL.IDX PT, R3, R86, RZ, 0x181f ;  /* 0x00181fff56037589 */ /* 0x0000a200000e0000 */
        /* <DEDUP_REMOVED lines=18> */
.L_x_2940:
[----:B------:R-:W-:Y:S05]  /*27f60*/  BSYNC B1 ;  /* 0x0000000000017941 */ /* 0x000fea0003800000 */
.L_x_2939:
        /* <DEDUP_REMOVED lines=21> */
.L_x_2942:
[----:B------:R-:W-:Y:S05]  /*280c0*/  BSYNC B1 ;  /* 0x0000000000017941 */ /* 0x000fea0003800000 */
.L_x_2941:
        /* <DEDUP_REMOVED lines=11> */
[-C--:B------:R-:W-:Y:S02]  /*28180*/  @!P1 LEA R8, P4, R18, R10.reuse, 0x1 ;  /* 0x0000000a12089211 */ /* 0x080fe400078808ff */
[-C--:B0-----:R-:W-:Y:S02]  /*28190*/  @!P3 LEA.HI.X R5, R16, R3.reuse, R17, 0x1, P6 ;  /* 0x000000031005b211 */ /* 0x081fe400030f0c11 */
        /* <DEDUP_REMOVED lines=8> */
.L_x_2944:
[----:B------:R-:W-:Y:S05]  /*28220*/  BSYNC B1 ;  /* 0x0000000000017941 */ /* 0x000fea0003800000 */
.L_x_2943:
[----:B0-----:R-:W-:Y:S01]  /*28230*/  VIADD R3, R87, 0x60 ;  /* 0x0000006057037836 */ /* 0x001fe20000000000 */
[----:B------:R0:W0:Y:S04]  /*28240*/  SHFL.IDX PT, R9, R86, 0x3, 0x181f ;  /* 0x00781f0056097f89 */ /* 0x00002800000e0000 */
[----:B------:R-:W-:Y:S01]  /*28250*/  ISETP.GE.AND P0, PT, R3, R2, PT ;  /* 0x000000020300720c */ /* 0x000fe20003f06270 */
[----:B--2-4-:R-:W2:-:S12]  /*28260*/  SHFL.IDX PT, R28, R28, 0x3, 0x181f ;  /* 0x00781f001c1c7f89 */ /* 0x014e9800000e0000 */
[----:B------:R-:W-:Y:S05]  /*28270*/  @P0 BRA `(.L_x_2945) ;  /* 0x0000000c00ac0947 */ /* 0x000fea0003800000 */
[----:B------:R-:W-:Y:S02]  /*28280*/  ULDC UR4, c[0x0][0xac8] ;  /* 0x0002b20000047ab9 */ /* 0x000fe40000000800 */
[----:B------:R-:W-:Y:S02]  /*28290*/  ISETP.GE.AND P3, PT, R16, UR4, PT ;  /* 0x0000000410007c0c */ /* 0x000fe4000bf66270 */
[----:B------:R-:W-:Y:S02]  /*282a0*/  ISETP.GE.AND P4, PT, R213, UR4, PT ;  /* 0x00000004d5007c0c */ /* 0x000fe4000bf86270 */
[----:B------:R-:W-:-:S09]  /*282b0*/  ISETP.GE.AND P5, PT, R18, UR4, PT ;  /* 0x0000000412007c0c */ /* 0x000fd2000bfa6270 */
[-C--:B--2---:R-:W-:Y:S02]  /*282c0*/  @!P3 LEA R2, P0, R16, R28.reuse, 0x1 ;  /* 0x0000001c1002b211 */ /* 0x084fe400078008ff */
[CC--:B------:R-:W-:Y:S02]  /*282d0*/  @!P4 LEA R4, P1, R23.reuse, R28.reuse, 0x1 ;  /* 0x0000001c1704c211 */ /* 0x0c0fe400078208ff */
        /* <DEDUP_REMOVED lines=13> */
.L_x_2937:
[----:B------:R-:W2:Y:S01]  /*283b0*/  LDL R11, [R1+0x7c] ;  /* 0x00007c00010b7983 */ /* 0x000ea20000100800 */
[----:B------:R-:W-:Y:S01]  /*283c0*/  ULDC.64 UR4, c[0x0][0xc00] ;  /* 0x0003000000047ab9 */ /* 0x000fe20000000a00 */
[----:B------:R-:W-:Y:S01]  /*283d0*/  IMAD.MOV.U32 R6, RZ, RZ, RZ ;  /* 0x000000ffff067224 */ /* 0x000fe200078e00ff */
[----:B------:R-:W-:Y:S01]  /*283e0*/  ISETP.NE.U32.AND P0, PT, RZ, UR4, PT ;  /* 0x00000004ff007c0c */ /* 0x000fe2000bf05070 */
[----:B------:R-:W3:Y:S03]  /*283f0*/  LDC R25, c[0x0][0xbe8] ;  /* 0x0002fa00ff197b82 */ /* 0x000ee60000000800 */
[----:B------:R-:W-:Y:S01]  /*28400*/  ISETP.NE.AND.EX P0, PT, RZ, UR5, PT, P0 ;  /* 0x00000005ff007c0c */ /* 0x000fe2000bf05300 */
[----:B--2---:R-:W-:Y:S01]  /*28410*/  IMAD.SHL.U32 R4, R11, 0x4, RZ ;  /* 0x000000040b047824 */ /* 0x004fe200078e00ff */
[----:B------:R-:W-:-:S04]  /*28420*/  SHF.R.S32.HI R12, RZ, 0x1f, R11 ;  /* 0x0000001fff0c7819 */ /* 0x000fc8000001140b */
        /* <DEDUP_REMOVED lines=10> */
[----:B------:R-:W-:-:S06]  /*284d0*/  IMAD.U32 R0, RZ, RZ, UR4 ;  /* 0x00000004ff007e24 */ /* 0x000fcc000f8e00ff */
[----:B------:R2:W5:Y:S01]  /*284e0*/  @P1 LDG.E R0, desc[UR60][R4.64] ;  /* 0x0000003c04001981 */ /* 0x000562000c1e1900 */
[----:B---3--:R-:W-:Y:S01]  /*284f0*/  ISETP.NE.AND P2, PT, R25, 0x1, PT ;  /* 0x000000011900780c */ /* 0x008fe20003f45270 */
[----:B------:R-:W3:Y:S01]  /*28500*/  S2R R8, SR_TID.X ;  /* 0x0000000000087919 */ /* 0x000ee20000002100 */
[----:B------:R-:W4:Y:S11]  /*28510*/  S2R R9, SR_TID.X ;  /* 0x0000000000097919 */ /* 0x000f360000002100 */
[----:B------:R-:W0:Y:S01]  /*28520*/  @P2 LDC R14, c[0x0][0xbec] ;  /* 0x0002fb00ff0e2b82 */ /* 0x000e220000000800 */
[----:B---3--:R-:W-:-:S02]  /*28530*/  VIADD R7, R8, 0xffffff80 ;  /* 0xffffff8008077836 */ /* 0x008fc40000000000 */
[----:B----4-:R-:W-:-:S03]  /*28540*/  VIADD R20, R9, 0xffffff80 ;  /* 0xffffff8009147836 */ /* 0x010fc60000000000 */
[----:B------:R-:W-:Y:S01]  /*28550*/  ISETP.GE.AND P3, PT, R7, 0x80, PT ;  /* 0x000000800700780c */ /* 0x000fe20003f66270 */
[----:B--2---:R-:W-:-:S12]  /*28560*/  @P1 BRA `(.L_x_2946) ;  /* 0x0000000000101947 */ /* 0x004fd80003800000 */
[----:B------:R-:W-:Y:S05]  /*28570*/  @!P0 BRA `(.L_x_2946) ;  /* 0x00000000000c8947 */ /* 0x000fea0003800000 */
[----:B------:R-:W2:Y:S04]  /*28580*/  LDG.E R5, desc[UR60][R2.64] ;  /* 0x0000003c02057981 */ /* 0x000ea8000c1e1900 */
[----:B-----5:R-:W2:Y:S02]  /*28590*/  LDG.E R0, desc[UR60][R2.64+0x4] ;  /* 0x0000043c02007981 */ /* 0x020ea4000c1e1900 */
[----:B--2---:R-:W-:-:S07]  /*285a0*/  IMAD.IADD R0, R0, 0x1, -R5 ;  /* 0x0000000100007824 */ /* 0x004fce00078e0a05 */
.L_x_2946:
[----:B------:R-:W2:Y:S04]  /*285b0*/  LDL R27, [R1+0x80] ;  /* 0x00008000011b7983 */ /* 0x000ea80000100800 */
[----:B------:R3:W5:Y:S01]  /*285c0*/  LDL R26, [R1+0x68] ;  /* 0x00006800011a7983 */ /* 0x0007620000100800 */
[----:B------:R-:W-:Y:S01]  /*285d0*/  SHF.R.S32.HI R3, RZ, 0x1f, R20 ;  /* 0x0000001fff037819 */ /* 0x000fe20000011414 */
[----:B------:R-:W-:Y:S01]  /*285e0*/  BSSY B1, `(.L_x_2947) ;  /* 0x000002d000017945 */ /* 0x000fe20003800000 */
[----:B------:R-:W-:Y:S02]  /*285f0*/  SEL R13, R11, RZ, !P0 ;  /* 0x000000ff0b0d7207 */ /* 0x000fe40004000000 */
[----:B------:R-:W-:Y:S02]  /*28600*/  SEL R12, R12, RZ, !P0 ;  /* 0x000000ff0c0c7207 */ /* 0x000fe40004000000 */
[----:B------:R-:W-:-:S02]  /*28610*/  LEA.HI R24, R3, R20, RZ, 0x3 ;  /* 0x0000001403187211 */ /* 0x000fc400078f18ff */
[----:B-----5:R-:W-:Y:S02]  /*28620*/  SHF.R.S32.HI R11, RZ, 0x1f, R6 ;  /* 0x0000001fff0b7819 */ /* 0x020fe40000011406 */
[----:B--2---:R-:W-:Y:S01]  /*28630*/  SHF.R.S32.HI R10, RZ, 0x1f, R27 ;  /* 0x0000001fff0a7819 */ /* 0x004fe2000001141b */
[----:B---3--:R-:W-:Y:S06]  /*28640*/  @P3 BRA `(.L_x_2948) ;  /* 0x0000000000983947 */ /* 0x008fec0003800000 */
[----:B------:R-:W2:Y:S01]  /*28650*/  LDC R9, c[0x0][0xbe8] ;  /* 0x0002fa00ff097b82 */ /* 0x000ea20000000800 */
[----:B------:R-:W-:Y:S01]  /*28660*/  IADD3 R8, R26, -0x80, R8 ;  /* 0xffffff801a087810 */ /* 0x000fe20007ffe008 */
[----:B--2---:R-:W-:-:S05]  /*28670*/  IMAD R2, R0, R9, RZ ;  /* 0x0000000900027224 */ /* 0x004fca00078e02ff */
        /* <DEDUP_REMOVED lines=9> */
[----:B------:R-:W2:Y:S01]  /*28710*/  @P0 LDC R15, c[0x0][0xbec] ;  /* 0x0002fb00ff0f0b82 */ /* 0x000ea20000000800 */
[----:B------:R-:W-:Y:S01]  /*28720*/  IMAD R7, R27, UR5, R7 ;  /* 0x000000051b077c24 */ /* 0x000fe2000f8e0207 */
[----:B------:R-:W-:-:S03]  /*28730*/  ULDC.64 UR4, c[0x0][0xb98] ;  /* 0x0002e60000047ab9 */ /* 0x000fc60000000a00 */
[----:B------:R-:W-:-:S03]  /*28740*/  IMAD.IADD R3, R3, 0x1, R7 ;  /* 0x0000000103037824 */ /* 0x000fc600078e0207 */
[----:B------:R-:W3:Y:S01]  /*28750*/  @P0 LDC R21, c[0x0][0xbf0] ;  /* 0x0002fc00ff150b82 */ /* 0x000ee20000000800 */
[----:B------:R-:W-:-:S04]  /*28760*/  IMAD.WIDE.U32 R2, R13, UR4, R2 ;  /* 0x000000040d027c25 */ /* 0x000fc8000f8e0002 */
[----:B--2---:R-:W-:-:S05]  /*28770*/  @P0 IMAD.HI.U32 R4, R8, R15, RZ ;  /* 0x0000000f08040227 */ /* 0x004fca00078e00ff */
[----:B---3--:R-:W-:Y:S01]  /*28780*/  @P0 SHF.R.U32.HI R5, RZ, R21, R4 ;  /* 0x00000015ff050219 */ /* 0x008fe20000011604 */
        /* <DEDUP_REMOVED lines=18> */
.L_x_2948:
[----:B------:R-:W-:Y:S05]  /*288b0*/  BSYNC B1 ;  /* 0x0000000000017941 */ /* 0x000fea0003800000 */
.L_x_2947:
[----:B------:R-:W3:Y:S01]  /*288c0*/  @P2 LDC R15, c[0x0][0xbf0] ;  /* 0x0002fc00ff0f2b82 */ /* 0x000ee20000000800 */
[----:B--2---:R-:W-:Y:S01]  /*288d0*/  LOP3.LUT R5, R24, 0xfffffff8, RZ, 0xc0, !PT ;  /* 0xfffffff818057812 */ /* 0x004fe200078ec0ff */
[----:B------:R-:W-:Y:S01]  /*288e0*/  ULDC.64 UR4, c[0x0][0xaa0] ;  /* 0x0002a80000047ab9 */ /* 0x000fe20000000a00 */
[----:B------:R-:W-:Y:S01]  /*288f0*/  BSSY B1, `(.L_x_2949) ;  /* 0x0000041000017945 */ /* 0x000fe20003800000 */
[----:B------:R-:W-:Y:S02]  /*28900*/  IMAD R3, R11, UR4, RZ ;  /* 0x000000040b037c24 */ /* 0x000fe4000f8e02ff */
[----:B------:R-:W-:Y:S02]  /*28910*/  IMAD.IADD R7, R20, 0x1, -R5 ;  /* 0x0000000114077824 */ /* 0x000fe400078e0a05 */
[----:B------:R-:W-:Y:S02]  /*28920*/  IMAD R5, R6, UR5, R3 ;  /* 0x0000000506057c24 */ /* 0x000fe4000f8e0203 */
[----:B------:R-:W-:-:S02]  /*28930*/  IMAD R4, R7, 0x20, R220 ;  /* 0x0000002007047824 */ /* 0x000fc400078e02dc */
[----:B------:R-:W-:Y:S01]  /*28940*/  IMAD.WIDE.U32 R2, R6, UR4, RZ ;  /* 0x0000000406027c25 */ /* 0x000fe2000f8e00ff */
[----:B------:R-:W-:-:S03]  /*28950*/  ULDC.64 UR4, c[0x0][0xae8] ;  /* 0x0002ba0000047ab9 */ /* 0x000fc60000000a00 */
[----:B------:R-:W-:Y:S02]  /*28960*/  IMAD.IADD R9, R26, 0x1, R4 ;  /* 0x000000011a097824 */ /* 0x000fe400078e0204 */
[----:B------:R-:W-:Y:S02]  /*28970*/  IMAD.IADD R3, R3, 0x1, R5 ;  /* 0x0000000103037824 */ /* 0x000fe400078e0205 */
[----:B------:R-:W-:Y:S02]  /*28980*/  IMAD R6, R10, UR4, RZ ;  /* 0x000000040a067c24 */ /* 0x000fe4000f8e02ff */
[----:B0-----:R-:W-:-:S04]  /*28990*/  @P2 IMAD.HI.U32 R4, R9, R14, RZ ;  /* 0x0000000e09042227 */ /* 0x001fc800078e00ff */
[C---:B------:R-:W-:Y:S02]  /*289a0*/  IMAD R7, R27.reuse, UR5, R6 ;  /* 0x000000051b077c24 */ /* 0x040fe4000f8e0206 */
[----:B------:R-:W-:Y:S01]  /*289b0*/  IMAD.WIDE.U32 R2, R27, UR4, R2 ;  /* 0x000000041b027c25 */ /* 0x000fe2000f8e0002 */
[----:B------:R-:W-:-:S03]  /*289c0*/  ULDC.64 UR4, c[0x0][0xaf0] ;  /* 0x0002bc0000047ab9 */ /* 0x000fc60000000a00 */
[----:B------:R-:W-:Y:S01]  /*289d0*/  IMAD.MOV.U32 R5, RZ, RZ, R9 ;  /* 0x000000ffff057224 */ /* 0x000fe200078e0009 */
[----:B---3--:R-:W-:Y:S01]  /*289e0*/  @P2 SHF.R.U32.HI R5, RZ, R15, R4 ;  /* 0x0000000fff052219 */ /* 0x008fe20000011604 */
[----:B------:R-:W-:Y:S02]  /*289f0*/  IMAD R6, R12, UR4, RZ ;  /* 0x000000040c067c24 */ /* 0x000fe4000f8e02ff */
[----:B------:R-:W-:Y:S01]  /*28a00*/  IMAD.IADD R3, R3, 0x1, R7 ;  /* 0x0000000103037824 */ /* 0x000fe200078e0207 */
[----:B------:R-:W-:Y:S01]  /*28a10*/  SHF.R.S32.HI R4, RZ, 0x1f, R5 ;  /* 0x0000001fff047819 */ /* 0x000fe20000011405 */
[C---:B------:R-:W-:Y:S02]  /*28a20*/  IMAD R7, R13.reuse, UR5, R6 ;  /* 0x000000050d077c24 */ /* 0x040fe4000f8e0206 */
[----:B------:R-:W-:Y:S01]  /*28a30*/  IMAD.WIDE.U32 R2, R13, UR4, R2 ;  /* 0x000000040d027c25 */ /* 0x000fe2000f8e0002 */
[----:B------:R-:W-:-:S03]  /*28a40*/  ULDC.64 UR4, c[0x0][0xae0] ;  /* 0x0002b80000047ab9 */ /* 0x000fc60000000a00 */
[----:B------:R-:W-:Y:S02]  /*28a50*/  IMAD.MOV R6, RZ, RZ, -R5 ;  /* 0x000000ffff067224 */ /* 0x000fe400078e0a05 */
[----:B------:R-:W-:Y:S02]  /*28a60*/  IMAD.IADD R3, R3, 0x1, R7 ;  /* 0x0000000103037824 */ /* 0x000fe400078e0207 */
[----:B------:R-:W-:Y:S02]  /*28a70*/  IMAD R4, R4, UR4, RZ ;  /* 0x0000000404047c24 */ /* 0x000fe4000f8e02ff */
[----:B------:R-:W-:Y:S02]  /*28a80*/  IMAD R7, R25, R6, R9 ;  /* 0x0000000619077224 */ /* 0x000fe400078e0209 */
[C---:B------:R-:W-:Y:S02]  /*28a90*/  IMAD R9, R5.reuse, UR5, R4 ;  /* 0x0000000505097c24 */ /* 0x040fe4000f8e0204 */
[----:B------:R-:W-:Y:S01]  /*28aa0*/  IMAD.WIDE.U32 R2, R5, UR4, R2 ;  /* 0x0000000405027c25 */ /* 0x000fe2000f8e0002 */
[----:B------:R-:W-:Y:S01]  /*28ab0*/  SHF.R.S32.HI R4, RZ, 0x1f, R7 ;  /* 0x0000001fff047819 */ /* 0x000fe20000011407 */
[----:B------:R-:W-:-:S02]  /*28ac0*/  ULDC.64 UR4, c[0x0][0xad8] ;  /* 0x0002b60000047ab9 */ /* 0x000fc40000000a00 */
[----:B------:R-:W-:Y:S02]  /*28ad0*/  IMAD.IADD R3, R3, 0x1, R9 ;  /* 0x0000000103037824 */ /* 0x000fe400078e0209 */
[----:B------:R-:W-:Y:S02]  /*28ae0*/  IMAD R4, R4, UR4, RZ ;  /* 0x0000000404047c24 */ /* 0x000fe4000f8e02ff */
[----:B------:R-:W-:Y:S02]  /*28af0*/  IMAD.IADD R6, R220, 0x1, R26 ;  /* 0x00000001dc067824 */ /* 0x000fe400078e021a */
[----:B------:R-:W-:Y:S02]  /*28b00*/  IMAD R25, R0, R25, RZ ;  /* 0x0000001900197224 */ /* 0x000fe400078e02ff */
[C---:B------:R-:W-:Y:S02]  /*28b10*/  IMAD R5, R7.reuse, UR5, R4 ;  /* 0x0000000507057c24 */ /* 0x040fe4000f8e0204 */
[----:B------:R-:W-:Y:S01]  /*28b20*/  IMAD.WIDE.U32 R2, R7, UR4, R2 ;  /* 0x0000000407027c25 */ /* 0x000fe2000f8e0002 */
[----:B------:R-:W-:Y:S01]  /*28b30*/  ISETP.GE.AND P2, PT, R6, R25, PT ;  /* 0x000000190600720c */ /* 0x000fe20003f46270 */
[----:B------:R-:W-:-:S02]  /*28b40*/  ULDC.64 UR4, c[0x0][0xa80] ;  /* 0x0002a00000047ab9 */ /* 0x000fc40000000a00 */
[----:B------:R-:W-:Y:S01]  /*28b50*/  IMAD.IADD R3, R3, 0x1, R5 ;  /* 0x0000000103037824 */ /* 0x000fe200078e0205 */
[----:B------:R-:W-:Y:S01]  /*28b60*/  LEA R4, P3, R2, UR4, 0x1 ;  /* 0x0000000402047c11 */ /* 0x000fe2000f8608ff */
[----:B------:R-:W-:-:S03]  /*28b70*/  VIADD R0, R6, 0x20 ;  /* 0x0000002006007836 */ /* 0x000fc60000000000 */
[----:B------:R-:W-:Y:S02]  /*28b80*/  LEA.HI.X R5, R2, UR5, R3, 0x1, P3 ;  /* 0x0000000502057c11 */ /* 0x000fe400098f0c03 */
[-C--:B------:R-:W-:Y:S01]  /*28b90*/  ISETP.GE.AND P1, PT, R0, R25.reuse, PT ;  /* 0x000000190000720c */ /* 0x080fe20003f26270 */
[----:B------:R-:W-:Y:S01]  /*28ba0*/  VIADD R0, R6, 0x40 ;  /* 0x0000004006007836 */ /* 0x000fe20000000000 */
[----:B------:R0:W2:Y:S04]  /*28bb0*/  SHFL.IDX PT, R2, R4, RZ, 0x181f ;  /* 0x00181fff04027589 */ /* 0x0000a800000e0000 */
[----:B------:R0:W3:Y:S01]  /*28bc0*/  SHFL.IDX PT, R3, R5, RZ, 0x181f ;  /* 0x00181fff05037589 */ /* 0x0000e200000e0000 */
[----:B------:R-:W-:Y:S01]  /*28bd0*/  ISETP.GE.AND P0, PT, R0, R25, PT ;  /* 0x000000190000720c */ /* 0x000fe20003f06270 */
[----:B------:R-:W-:-:S12]  /*28be0*/  @P2 BRA `(.L_x_2950) ;  /* 0x0000000000442947 */ /* 0x000fd80003800000 */
[----:B------:R-:W-:Y:S02]  /*28bf0*/  ULDC UR4, c[0x0][0xac8] ;  /* 0x0002b20000047ab9 */ /* 0x000fe40000000800 */
[----:B------:R-:W-:Y:S02]  /*28c00*/  ISETP.GE.AND P5, PT, R16, UR4, PT ;  /* 0x0000000410007c0c */ /* 0x000fe4000bfa6270 */
[----:B------:R-:W-:Y:S02]  /*28c10*/  ISETP.GE.AND P4, PT, R213, UR4, PT ;  /* 0x00000004d5007c0c */ /* 0x000fe4000bf86270 */
[----:B------:R-:W-:Y:S02]  /*28c20*/  ISETP.GE.AND P3, PT, R18, UR4, PT ;  /* 0x0000000412007c0c */ /* 0x000fe4000bf66270 */
[----:B------:R-:W-:-:S07]  /*28c30*/  ISETP.GE.AND P2, PT, R19, UR4, PT ;  /* 0x0000000413007c0c */ /* 0x000fce000bf46270 */
[----:B--2---:R-:W-:-:S04]  /*28c40*/  @!P5 LEA R8, P6, R16, R2, 0x1 ;  /* 0x000000021008d211 */ /* 0x004fc800078c08ff */
        /* <DEDUP_REMOVED lines=11> */
.L_x_2950:
[----:B------:R-:W-:Y:S05]  /*28d00*/  BSYNC B1 ;  /* 0x0000000000017941 */ /* 0x000fea0003800000 */
.L_x_2949:
[----:B---34-:R3:W4:Y:S01]  /*28d10*/  SHFL.IDX PT, R3, R5, 0x1, 0x181f ;  /* 0x00381f0005037f89 */ /* 0x01872200000e0000 */
        /* <DEDUP_REMOVED lines=8> */
[CC--:B--2---:R-:W-:Y:S02]  /*28da0*/  @!P4 LEA R8, P6, R16.reuse, R2.reuse, 0x1 ;  /* 0x000000021008c211 */ /* 0x0c4fe400078c08ff */
[CC--:B------:R-:W-:Y:S02]  /*28db0*/  @!P3 LEA R10, P5, R23.reuse, R2.reuse, 0x1 ;  /* 0x00000002170ab211 */ /* 0x0c0fe400078a08ff */
[-C--:B----4-:R-:W-:Y:S02]  /*28dc0*/  @!P4 LEA.HI.X R9, R16, R3.reuse, R17, 0x1, P6 ;  /* 0x000000031009c211 */ /* 0x090fe400030f0c11 */
        /* <DEDUP_REMOVED lines=9> */
.L_x_2952:
[----:B------:R-:W-:Y:S05]  /*28e60*/  BSYNC B1 ;  /* 0x0000000000017941 */ /* 0x000fea0003800000 */
.L_x_2951:
[----:B--2-4-:R2:W4:Y:S01]  /*28e70*/  SHFL.IDX PT, R3, R5, 0x2, 0x181f ;  /* 0x00581f0005037f89 */ /* 0x01452200000e0000 */
        /* <DEDUP_REMOVED lines=20> */
.L_x_2954:
[----:B------:R-:W-:Y:S05]  /*28fc0*/  BSYNC B1 ;  /* 0x0000000000017941 */ /* 0x000fea0003800000 */
.L_x_2953:
[----:B------:R-:W-:Y:S01]  /*28fd0*/  VIADD R0, R6, 0x60 ;  /* 0x0000006006007836 */ /* 0x000fe20000000000 */
[----:B0-23--:R-:W0:Y:S04]  /*28fe0*/  SHFL.IDX PT, R5, R5, 0x3, 0x181f ;  /* 0x00781f0005057f89 */ /* 0x00de2800000e0000 */
[----:B------:R-:W-:Y:S01]  /*28ff0*/  ISETP.GE.AND P0, PT, R0, R25, PT ;  /* 0x000000190000720c */ /* 0x000fe20003f06270 */
[----:B------:R2:W3:-:S12]  /*29000*/  SHFL.IDX PT, R2, R4, 0x3, 0x181f ;  /* 0x00781f0004027f89 */ /* 0x0004d800000e0000 */
[----:B--2---:R-:W-:Y:S05]  /*29010*/  @P0 BRA `(.L_x_2945) ;  /* 0x0000000000440947 */ /* 0x004fea0003800000 */
        /* <DEDUP_REMOVED lines=17> */
.L_x_2945:
[----:B------:R-:W-:Y:S05]  /*29130*/  BSYNC B0 ;  /* 0x0000000000007941 */ /* 0x000fea0003800000 */
.L_x_2936:
[----:B------:R-:W-:Y:S02]  /*29140*/  ULDC UR4, c[0x0][0xc3c] ;  /* 0x00030f0000047ab9 */ /* 0x000fe40000000800 */
[----:B-1----:R-:W-:-:S13]  /*29150*/  ISETP.GE.AND P0, PT, R31, UR4, PT ;  /* 0x000000041f007c0c */ /* 0x002fda000bf06270 */
[----:B------:R-:W-:Y:S05]  /*29160*/  @!P0 BRA `(.L_x_2955) ;  /* 0xfffffd7c00d48947 */ /* 0x000fea000383ffff */
[----:B------:R-:W-:Y:S05]  /*29170*/  BRA `(.L_x_2683) ;  /* 0x0000007400647947 */ /* 0x000fea0003800000 */
.L_x_2681:
        /* <DEDUP_REMOVED lines=16> */
.L_x_2956:
        /* <DEDUP_REMOVED lines=41> */
.L_x_2962:
        /* <DEDUP_REMOVED lines=12> */
.L_x_2961:
[----:B------:R-:W-:Y:S05]  /*295d0*/  BSYNC B0 ;  /* 0x0000000000007941 */ /* 0x000fea0003800000 */
.L_x_2960:
        /* <DEDUP_REMOVED lines=20> */
.L_x_2958:
        /* <DEDUP_REMOVED lines=20> */
.L_x_2963:
        /* <DEDUP_REMOVED lines=59> */
.L_x_2959:
[----:B------:R-:W-:Y:S02]  /*29c10*/  IMAD.MOV.U32 R17, RZ, RZ, RZ ;  /* 0x000000ffff117224 */ /* 0x000fe400078e00ff */
[----:B------:R-:W-:Y:S02]  /*29c20*/  IMAD.U32 R16, RZ, RZ, UR6 ;  /* 0x00000006ff107e24 */ /* 0x000fe4000f8e00ff */
[----:B------:R-:W-:-:S07]  /*29c30*/  IMAD.MOV.U32 R18, RZ, RZ, RZ ;  /* 0x000000ffff127224 */ /* 0x000fce00078e00ff */
.L_x_2964:
[----:B------:R-:W-:-:S13]  /*29c40*/  ISETP.NE.AND P0, PT, R5, RZ, PT ;  /* 0x000000ff0500720c */ /* 0x000fda0003f05270 */
[----:B------:R-:W0:Y:S01]  /*29c50*/  @!P0 S2R R3, SR_CgaCtaId ;  /* 0x0000000000038919 */ /* 0x000e220000008800 */
[----:B------:R-:W-:-:S04]  /*29c60*/  @!P0 MOV R2, 0x400 ;  /* 0x0000040000028802 */ /* 0x000fc80000000f00 */
[----:B0-----:R-:W-:-:S05]  /*29c70*/  @!P0 LEA R2, R3, R2, 0x18 ;  /* 0x0000000203028211 */ /* 0x001fca00078ec0ff */
[----:B------:R1:W-:Y:S01]  /*29c80*/  @!P0 STS.128 [R2+0x388d0], R16 ;  /* 0x0388d01002008388 */ /* 0x0003e20000000c00 */
[----:B------:R-:W-:Y:S06]  /*29c90*/  BAR.ARV 0x5, 0x180 ;  /* 0x0146000000007b1d */ /* 0x000fec0000002000 */
.L_x_2957:
        /* <DEDUP_REMOVED lines=8> */
[----:B------:R-:W-:Y:S01]  /*29d20*/  IMAD.SHL.U32 R36, R0, 0x8, RZ ;  /* 0x0000000800247824 */ /* 0x000fe200078e00ff */
[----:B------:R-:W-:Y:S01]  /*29d30*/  BSSY B8, `(.L_x_2965) ;  /* 0x0000664000087945 */ /* 0x000fe20003800000 */
[----:B------:R1:W-:Y:S01]  /*29d40*/  STL [R1+0x30], RZ ;  /* 0x000030ff01007387 */ /* 0x0003e20000100800 */
[----:B------:R-:W-:Y:S01]  /*29d50*/  IMAD.MOV.U32 R29, RZ, RZ, 0x1 ;  /* 0x00000001ff1d7424 */ /* 0x000fe200078e00ff */
[----:B------:R-:W-:Y:S01]  /*29d60*/  ULDC.64 UR36, c[0x0][0x198] ;  /* 0x0000660000247ab9 */ /* 0x000fe20000000a00 */
[C---:B------:R-:W-:Y:S01]  /*29d70*/  LOP3.LUT R3, R36.reuse, 0x1f8, RZ, 0xc0, !PT ;  /* 0x000001f824037812 */ /* 0x040fe200078ec0ff */
[----:B------:R-:W-:Y:S01]  /*29d80*/  IMAD.MOV.U32 R27, RZ, RZ, RZ ;  /* 0x000000ffff1b7224 */ /* 0x000fe200078e00ff */
[----:B------:R-:W-:Y:S01]  /*29d90*/  LOP3.LUT R36, R36, 0x38, RZ, 0xc0, !PT ;  /* 0x0000003824247812 */ /* 0x000fe200078ec0ff */
[----:B------:R-:W-:Y:S01]  /*29da0*/  IMAD.MOV.U32 R28, RZ, RZ, RZ ;  /* 0x000000ffff1c7224 */ /* 0x000fe200078e00ff */
[----:B------:R-:W-:Y:S01]  /*29db0*/  LOP3.LUT R3, R3, 0x38, R0, 0x78, !PT ;  /* 0x0000003803037812 */ /* 0x000fe200078e7800 */
[----:B------:R-:W-:Y:S01]  /*29dc0*/  IMAD.MOV.U32 R30, RZ, RZ, 0x1 ;  /* 0x00000001ff1e7424 */ /* 0x000fe200078e00ff */
[----:B------:R-:W-:Y:S01]  /*29dd0*/  ULDC UR38, c[0x0][0xc] ;  /* 0x0000030000267ab9 */ /* 0x000fe20000000800 */
[----:B--2---:R-:W-:-:S02]  /*29de0*/  R2UR UR4, R2 ;  /* 0x00000000020472ca */ /* 0x004fc400000e0000 */
[C---:B------:R-:W-:Y:S01]  /*29df0*/  LOP3.LUT R2, R0.reuse, 0x7f, RZ, 0xc0, !PT ;  /* 0x0000007f00027812 */ /* 0x040fe200078ec0ff */
[----:B------:R-:W-:-:S04]  /*29e00*/  IMAD.SHL.U32 R0, R0, 0x10, RZ ;  /* 0x0000001000007824 */ /* 0x000fc800078e00ff */
[----:B------:R-:W-:Y:S01]  /*29e10*/  IMAD.SHL.U32 R34, R2, 0x8, RZ ;  /* 0x0000000802227824 */ /* 0x000fe200078e00ff */
[----:B------:R-:W-:-:S04]  /*29e20*/  SHF.R.U32.HI R2, RZ, 0x3, R2 ;  /* 0x00000003ff027819 */ /* 0x000fc80000011602 */
[----:B------:R-:W-:Y:S01]  /*29e30*/  LOP3.LUT R34, R3, 0x200, R34, 0xf8, !PT ;  /* 0x0000020003227812 */ /* 0x000fe200078ef822 */
        /* <DEDUP_REMOVED lines=8> */
[----:B-1----:R-:W-:-:S07]  /*29ec0*/  IMAD R37, R34, 0x2, R22 ;  /* 0x0000000222257824 */ /* 0x002fce00078e0216 */
.L_x_3074:
[----:B0-----:R-:W0:Y:S02]  /*29ed0*/  LDC.64 R2, c[0x0][0xc88] ;  /* 0x00032200ff027b82 */ /* 0x001e240000000a00 */
[----:B0-----:R-:W-:-:S05]  /*29ee0*/  IMAD.WIDE R2, R19, 0x4, R2 ;  /* 0x0000000413027825 */ /* 0x001fca00078e0202 */
[----:B--2---:R-:W2:Y:S01]  /*29ef0*/  LDG.E R31, desc[UR60][R2.64] ;  /* 0x0000003c021f7981 */ /* 0x004ea2000c1e1900 */
[----:B------:R-:W-:Y:S05]  /*29f00*/  YIELD ;  /* 0x0000000000007946 */ /* 0x000fea0003800000 */
[----:B------:R-:W-:Y:S01]  /*29f10*/  ULDC.64 UR4, c[0x0][0xa28] ;  /* 0x00028a0000047ab9 */ /* 0x000fe20000000a00 */
[----:B------:R-:W-:Y:S01]  /*29f20*/  ULDC.64 UR8, c[0x0][0xa18] ;  /* 0x0002860000087ab9 */ /* 0x000fe20000000a00 */
[----:B------:R-:W-:Y:S01]  /*29f30*/  ISETP.NE.U32.AND P0, PT, RZ, UR4, PT ;  /* 0x00000004ff007c0c */ /* 0x000fe2000bf05070 */
[----:B------:R-:W-:Y:S01]  /*29f40*/  IMAD.MOV.U32 R11, RZ, RZ, RZ ;  /* 0x000000ffff0b7224 */ /* 0x000fe200078e00ff */
[----:B------:R-:W-:-:S02]  /*29f50*/  ULDC.64 UR6, c[0x0][0xa10] ;  /* 0x0002840000067ab9 */ /* 0x000fc40000000a00 */
[----:B------:R-:W-:Y:S02]  /*29f60*/  ISETP.NE.AND.EX P0, PT, RZ, UR5, PT, P0 ;  /* 0x00000005ff007c0c */ /* 0x000fe4000bf05300 */
[----:B------:R-:W-:-:S04]  /*29f70*/  ISETP.NE.U32.AND P2, PT, RZ, UR8, PT ;  /* 0x00000008ff007c0c */ /* 0x000fc8000bf45070 */
[----:B------:R-:W-:Y:S01]  /*29f80*/  ISETP.NE.AND.EX P2, PT, RZ, UR9, PT, P2 ;  /* 0x00000009ff007c0c */ /* 0x000fe2000bf45320 */
[----:B------:R-:W-:Y:S01]  /*29f90*/  IMAD.MOV.U32 R35, RZ, RZ, RZ ;  /* 0x000000ffff237224 */ /* 0x000fe200078e00ff */
[----:B--2---:R-:W-:-:S05]  /*29fa0*/  SHF.R.S32.HI R0, RZ, 0x1f, R31 ;  /* 0x0000001fff007819 */ /* 0x004fca000001141f */
[C---:B------:R-:W-:Y:S01]  /*29fb0*/  @P0 LEA R2, P1, R31.reuse, UR4, 0x2 ;  /* 0x000000041f020c11 */ /* 0x040fe2000f8210ff */
[C---:B------:R-:W-:Y:S01]  /*29fc0*/  IMAD.SHL.U32 R24, R31.reuse, 0x4, RZ ;  /* 0x000000041f187824 */ /* 0x040fe200078e00ff */
[C-C-:B------:R-:W-:Y:S01]  /*29fd0*/  SHF.L.U64.HI R25, R31.reuse, 0x2, R0.reuse ;  /* 0x000000021f197819 */ /* 0x140fe20000010200 */
[----:B------:R0:W-:Y:S01]  /*29fe0*/  STL [R1+0x24], R0 ;  /* 0x0000240001007387 */ /* 0x0001e20000100800 */
[----:B------:R-:W-:Y:S01]  /*29ff0*/  @P0 LEA.HI.X R3, R31, UR5, R0, 0x2, P1 ;  /* 0x000000051f030c11 */ /* 0x000fe200088f1400 */
[----:B------:R-:W-:-:S04]  /*2a000*/  ULDC.64 UR4, c[0x0][0xa00] ;  /* 0x0002800000047ab9 */ /* 0x000fc80000000a00 */
[----:B-1----:R1:W2:Y:S01]  /*2a010*/  @P0 LDG.E R11, desc[UR60][R2.64] ;  /* 0x0000003c020b0981 */ /* 0x0022a2000c1e1900 */
[----:B------:R-:W-:Y:S02]  /*2a020*/  ISETP.NE.U32.AND P0, PT, RZ, UR4, PT ;  /* 0x00000004ff007c0c */ /* 0x000fe4000bf05070 */
[----:B------:R-:W-:Y:S01]  /*2a030*/  ISETP.NE.U32.AND P1, PT, RZ, UR6, PT ;  /* 0x00000006ff007c0c */ /* 0x000fe2000bf25070 */
[----:B0-----:R-:W-:Y:S01]  /*2a040*/  IMAD.MOV.U32 R0, RZ, RZ, RZ ;  /* 0x000000ffff007224 */ /* 0x001fe200078e00ff */
[----:B------:R-:W-:Y:S02]  /*2a050*/  ISETP.NE.AND.EX P0, PT, RZ, UR5, PT, P0 ;  /* 0x00000005ff007c0c */ /* 0x000fe4000bf05300 */
[----:B------:R-:W-:Y:S02]  /*2a060*/  ISETP.NE.AND.EX P1, PT, RZ, UR7, PT, P1 ;  /* 0x00000007ff007c0c */ /* 0x000fe4000bf25310 */
[C---:B------:R-:W-:Y:S02]  /*2a070*/  IADD3 R4, P4, R24.reuse, UR6, RZ ;  /* 0x0000000618047c10 */ /* 0x040fe4000ff9e0ff */
[----:B-1----:R-:W-:Y:S01]  /*2a080*/  IADD3 R2, P3, R24, UR4, RZ ;  /* 0x0000000418027c10 */ /* 0x002fe2000ff7e0ff */
[----:B------:R-:W-:Y:S01]  /*2a090*/  ULDC UR4, c[0x0][0x288] ;  /* 0x0000a20000047ab9 */ /* 0x000fe20000000800 */
[----:B------:R-:W-:-:S02]  /*2a0a0*/  IADD3.X R5, R25, UR7, RZ, P4, !PT ;  /* 0x0000000719057c10 */ /* 0x000fc4000a7fe4ff */
[C---:B------:R-:W-:Y:S02]  /*2a0b0*/  IADD3.X R3, R25.reuse, UR5, RZ, P3, !PT ;  /* 0x0000000519037c10 */ /* 0x040fe40009ffe4ff */
[----:B------:R-:W-:Y:S01]  /*2a0c0*/  @P2 IADD3 R6, P3, R24, UR8, RZ ;  /* 0x0000000818062c10 */ /* 0x000fe2000ff7e0ff */
[----:B------:R-:W-:Y:S01]  /*2a0d0*/  IMAD.U32 R8, RZ, RZ, UR4 ;  /* 0x00000004ff087e24 */ /* 0x000fe2000f8e00ff */
[----:B------:R-:W-:Y:S01]  /*2a0e0*/  ULDC.64 UR4, c[0x0][0x418] ;  /* 0x0001060000047ab9 */ /* 0x000fe20000000a00 */
[----:B------:R-:W5:Y:S01]  /*2a0f0*/  @P0 LDG.E R35, desc[UR60][R2.64] ;  /* 0x0000003c02230981 */ /* 0x000f62000c1e1900 */
[----:B------:R-:W-:-:S03]  /*2a100*/  @P2 IADD3.X R7, R25, UR9, RZ, P3, !PT ;  /* 0x0000000919072c10 */ /* 0x000fc60009ffe4ff */
[----:B------:R-:W5:Y:S04]  /*2a110*/  @P1 LDG.E R0, desc[UR60][R4.64] ;  /* 0x0000003c04001981 */ /* 0x000f68000c1e1900 */
[----:B------:R0:W3:Y:S01]  /*2a120*/  @P2 LDG.E R8, desc[UR60][R6.64] ;  /* 0x0000003c06082981 */ /* 0x0000e2000c1e1900 */
[----:B------:R-:W-:-:S03]  /*2a130*/  UISETP.NE.U32.AND UP0, UPT, UR4, URZ, UPT ;  /* 0x0000003f0400728c */ /* 0x000fc6000bf05070 */
[----:B------:R-:W-:Y:S01]  /*2a140*/  ULDC UR4, c[0x0][0x424] ;  /* 0x0001090000047ab9 */ /* 0x000fe20000000800 */
[----:B------:R-:W-:-:S03]  /*2a150*/  UISETP.NE.AND.EX UP0, UPT, UR5, URZ, UPT, UP0 ;  /* 0x0000003f0500728c */ /* 0x000fc6000bf05300 */
[----:B------:R-:W-:Y:S01]  /*2a160*/  ULDC UR5, c[0x0][0x2f0] ;  /* 0x0000bc0000057ab9 */ /* 0x000fe20000000800 */
[----:B------:R-:W-:-:S04]  /*2a170*/  USEL UR4, UR4, 0x1, UP0 ;  /* 0x0000000104047887 */ /* 0x000fc80008000000 */
[----:B------:R-:W-:-:S03]  /*2a180*/  UIMAD UR4, UR4, UR5, URZ ;  /* 0x00000005040472a4 */ /* 0x000fc6000f8e023f */
[----:B------:R-:W-:Y:S02]  /*2a190*/  ULDC UR5, c[0x0][0x348] ;  /* 0x0000d20000057ab9 */ /* 0x000fe40000000800 */
[----:B0-----:R-:W-:Y:S02]  /*2a1a0*/  IMAD.U32 R6, RZ, RZ, UR5 ;  /* 0x00000005ff067e24 */ /* 0x001fe4000f8e00ff */
[----:B------:R-:W-:Y:S01]  /*2a1b0*/  IMAD.U32 R7, RZ, RZ, UR4 ;  /* 0x00000004ff077e24 */ /* 0x000fe2000f8e00ff */
[----:B---3--:R0:W-:Y:S01]  /*2a1c0*/  STL [R1+0x1c], R8 ;  /* 0x00001c0801007387 */ /* 0x0081e20000100800 */
[----:B------:R-:W-:-:S03]  /*2a1d0*/  IMAD.MOV.U32 R10, RZ, RZ, R8 ;  /* 0x000000ffff0a7224 */ /* 0x000fc600078e0008 */
[----:B--2---:R0:W-:Y:S01]  /*2a1e0*/  STL [R1+0x10], R11 ;  /* 0x0000100b01007387 */ /* 0x0041e20000100800 */
[----:B------:R-:W-:Y:S05]  /*2a1f0*/  @P2 BRA `(.L_x_2966) ;  /* 0x0000000000142947 */ /* 0x000fea0003800000 */
[----:B------:R-:W-:Y:S05]  /*2a200*/  @!P0 BRA `(.L_x_2966) ;  /* 0x0000000000108947 */ /* 0x000fea0003800000 */
[----:B0-----:R-:W2:Y:S04]  /*2a210*/  LDG.E R8, desc[UR60][R2.64] ;  /* 0x0000003c02087981 */ /* 0x001ea8000c1e1900 */
[----:B------:R-:W2:Y:S02]  /*2a220*/  LDG.E R9, desc[UR60][R2.64+0x4] ;  /* 0x0000043c02097981 */ /* 0x000ea4000c1e1900 */
[----:B--2---:R-:W-:-:S05]  /*2a230*/  IMAD.IADD R10, R9, 0x1, -R8 ;  /* 0x00000001090a7824 */ /* 0x004fca00078e0a08 */
[----:B------:R1:W-:Y:S02]  /*2a240*/  STL [R1+0x1c], R10 ;  /* 0x00001c0a01007387 */ /* 0x0003e40000100800 */
.L_x_2966:
[----:B------:R-:W-:Y:S01]  /*2a250*/  ULDC.64 UR4, c[0x0][0xa20] ;  /* 0x0002880000047ab9 */ /* 0x000fe20000000a00 */
[----:B------:R-:W-:Y:S01]  /*2a260*/  IMAD.MOV.U32 R33, RZ, RZ, R31 ;  /* 0x000000ffff217224 */ /* 0x000fe200078e001f */
[----:B------:R-:W-:-:S04]  /*2a270*/  ISETP.NE.U32.AND P0, PT, RZ, UR4, PT ;  /* 0x00000004ff007c0c */ /* 0x000fc8000bf05070 */
[----:B------:R-:W-:-:S13]  /*2a280*/  ISETP.NE.AND.EX P0, PT, RZ, UR5, PT, P0 ;  /* 0x00000005ff007c0c */ /* 0x000fda000bf05300 */
[----:B------:R-:W-:Y:S05]  /*2a290*/  @!P0 BRA `(.L_x_2967) ;  /* 0x0000000000108947 */ /* 0x000fea0003800000 */
[----:B------:R-:W-:-:S04]  /*2a2a0*/  IADD3 R2, P0, R24, UR4, RZ ;  /* 0x0000000418027c10 */ /* 0x000fc8000ff1e0ff */
[----:B------:R-:W-:-:S05]  /*2a2b0*/  IADD3.X R3, R25, UR5, RZ, P0, !PT ;  /* 0x0000000519037c10 */ /* 0x000fca00087fe4ff */
[----:B------:R2:W5:Y:S01]  /*2a2c0*/  LDG.E R7, desc[UR60][R2.64] ;  /* 0x0000003c02077981 */ /* 0x000562000c1e1900 */
[----:B------:R-:W-:Y:S05]  /*2a2d0*/  BRA `(.L_x_2968) ;  /* 0x0000000000247947 */ /* 0x000fea0003800000 */
.L_x_2967:
[----:B------:R-:W-:Y:S02]  /*2a2e0*/  ULDC.64 UR4, c[0x0][0xa08] ;  /* 0x0002820000047ab9 */ /* 0x000fe40000000a00 */
[----:B------:R-:W-:-:S04]  /*2a2f0*/  ISETP.NE.U32.AND P0, PT, RZ, UR4, PT ;  /* 0x00000004ff007c0c */ /* 0x000fc8000bf05070 */
[----:B------:R-:W-:-:S13]  /*2a300*/  ISETP.NE.AND.EX P0, PT, RZ, UR5, PT, P0 ;  /* 0x00000005ff007c0c */ /* 0x000fda000bf05300 */
[----:B------:R-:W-:Y:S05]  /*2a310*/  @!P0 BRA `(.L_x_2968) ;  /* 0x0000000000148947 */ /* 0x000fea0003800000 */
[----:B------:R-:W2:Y:S02]  /*2a320*/  LDC.64 R2, c[0x0][0xa08] ;  /* 0x00028200ff027b82 */ /* 0x000ea40000000a00 */
[----:B--2---:R-:W-:-:S05]  /*2a330*/  IMAD.WIDE R2, R33, 0x4, R2 ;  /* 0x0000000421027825 */ /* 0x004fca00078e0202 */
[----:B------:R-:W2:Y:S04]  /*2a340*/  LDG.E R7, desc[UR60][R2.64] ;  /* 0x0000003c02077981 */ /* 0x000ea8000c1e1900 */
[----:B0-----:R-:W2:Y:S02]  /*2a350*/  LDG.E R8, desc[UR60][R2.64+0x4] ;  /* 0x0000043c02087981 */ /* 0x001ea4000c1e1900 */
[----:B--2---:R-:W-:-:S07]  /*2a360*/  IADD3 R7, -R7, R8, RZ ;  /* 0x0000000807077210 */ /* 0x004fce0007ffe1ff */
.L_x_2968:
[----:B--2---:R-:W2:Y:S01]  /*2a370*/  @P1 LDG.E R2, desc[UR60][R4.64] ;  /* 0x0000003c04021981 */ /* 0x004ea2000c1e1900 */
[----:B------:R-:W3:Y:S03]  /*2a380*/  LDC R3, c[0x0][0x448] ;  /* 0x00011200ff037b82 */ /* 0x000ee60000000800 */
[----:B------:R4:W2:Y:S01]  /*2a390*/  @P1 LDG.E R5, desc[UR60][R4.64+0x4] ;  /* 0x0000043c04051981 */ /* 0x0008a2000c1e1900 */
[----:B-----5:R-:W-:Y:S01]  /*2a3a0*/  IMAD.IADD R7, R7, 0x1, -R11 ;  /* 0x0000000107077824 */ /* 0x020fe200078e0a0b */
[----:B------:R-:W-:Y:S01]  /*2a3b0*/  BSSY B0, `(.L_x_2969) ;  /* 0x00001a3000007945 */ /* 0x000fe20003800000 */
[----:B---3--:R-:W-:-:S13]  /*2a3c0*/  ISETP.NE.AND P0, PT, R3, 0x1, PT ;  /* 0x000000010300780c */ /* 0x008fda0003f05270 */
[----:B----4-:R-:W3:Y:S08]  /*2a3d0*/  @P0 LDC R4, c[0x0][0x44c] ;  /* 0x00011300ff040b82 */ /* 0x010ef00000000800 */
[----:B------:R-:W4:Y:S01]  /*2a3e0*/  @P0 LDC R3, c[0x0][0x450] ;  /* 0x00011400ff030b82 */ /* 0x000f220000000800 */
[----:B--2---:R-:W-:Y:S02]  /*2a3f0*/  @P1 IMAD.IADD R6, R5, 0x1, -R2 ;  /* 0x0000000105061824 */ /* 0x004fe400078e0a02 */
[----:B------:R-:W-:-:S04]  /*2a400*/  IMAD.SHL.U32 R2, R17, 0x80, RZ ;  /* 0x0000008011027824 */ /* 0x000fc800078e00ff */
[----:B------:R-:W-:-:S04]  /*2a410*/  VIADD R2, R2, 0x7f ;  /* 0x0000007f02027836 */ /* 0x000fc80000000000 */
[----:B---3--:R-:W-:-:S04]  /*2a420*/  @P0 IMAD.HI.U32 R5, R2, R4, RZ ;  /* 0x0000000402050227 */ /* 0x008fc800078e00ff */
[----:B------:R-:W-:Y:S01]  /*2a430*/  IMAD.MOV.U32 R4, RZ, RZ, R2 ;  /* 0x000000ffff047224 */ /* 0x000fe200078e0002 */
[----:B----4-:R-:W-:Y:S01]  /*2a440*/  @P0 SHF.R.U32.HI R4, RZ, R3, R5 ;  /* 0x00000003ff040219 */ /* 0x010fe20000011605 */
[----:B------:R-:W-:-:S04]  /*2a450*/  IMAD.IADD R5, R7, 0x1, R6 ;  /* 0x0000000107057824 */ /* 0x000fc800078e0206 */
[----:B------:R-:W-:Y:S01]  /*2a460*/  VIADD R3, R5, 0x4f ;  /* 0x0000004f05037836 */ /* 0x000fe20000000000 */
[----:B------:R2:W-:Y:S03]  /*2a470*/  STL [R1+0xc], R5 ;  /* 0x00000c0501007387 */ /* 0x0005e60000100800 */
[----:B------:R-:W-:-:S05]  /*2a480*/  IMAD.HI R3, R3, 0x66666667, RZ ;  /* 0x6666666703037827 */ /* 0x000fca00078e02ff */
[----:B------:R-:W-:-:S04]  /*2a490*/  SHF.R.U32.HI R2, RZ, 0x1f, R3 ;  /* 0x0000001fff027819 */ /* 0x000fc80000011603 */
[----:B------:R-:W-:Y:S02]  /*2a4a0*/  LEA.HI.SX32 R3, R3, R2, 0x1b ;  /* 0x0000000203037211 */ /* 0x000fe400078fdaff */
[----:B------:R-:W-:-:S05]  /*2a4b0*/  IADD3 R2, R5, 0x50, -R10 ;  /* 0x0000005005027810 */ /* 0x000fca0007ffe80a */
[----:B------:R-:W-:-:S04]  /*2a4c0*/  IMAD.IADD R4, R2, 0x1, R4 ;  /* 0x0000000102047824 */ /* 0x000fc800078e0204 */
[----:B------:R-:W-:-:S05]  /*2a4d0*/  IMAD.HI R4, R4, 0x66666667, RZ ;  /* 0x6666666704047827 */ /* 0x000fca00078e02ff */
[----:B--2---:R-:W-:-:S04]  /*2a4e0*/  SHF.R.U32.HI R5, RZ, 0x1f, R4 ;  /* 0x0000001fff057819 */ /* 0x004fc80000011604 */
[----:B------:R-:W-:-:S04]  /*2a4f0*/  LEA.HI.SX32 R5, R4, R5, 0x1b ;  /* 0x0000000504057211 */ /* 0x000fc800078fdaff */
[----:B------:R-:W-:-:S05]  /*2a500*/  VIMNMX R4, R3, R5, PT ;  /* 0x0000000503047248 */ /* 0x000fca0003fe0100 */
[--C-:B------:R-:W-:Y:S02]  /*2a510*/  IMAD R4, R4, 0x50, -R7.reuse ;  /* 0x0000005004047824 */ /* 0x100fe400078e0a07 */
[----:B------:R-:W-:-:S03]  /*2a520*/  IMAD.MOV R7, RZ, RZ, -R7 ;  /* 0x000000ffff077224 */ /* 0x000fc600078e0a07 */
[----:B------:R-:W-:Y:S02]  /*2a530*/  VIMNMX R4, R4, R6, PT ;  /* 0x0000000604047248 */ /* 0x000fe40003fe0100 */
[----:B------:R-:W-:-:S04]  /*2a540*/  VIMNMX R7, RZ, R7, !PT ;  /* 0x00000007ff077248 */ /* 0x000fc80007fe0100 */
        /* <DEDUP_REMOVED lines=14> */
[----:B------:R-:W2:Y:S02]  /*2a630*/  S2R R7, SR_TID.X ;  /* 0x0000000000077919 */ /* 0x000ea40000002100 */
[----:B--2---:R-:W-:-:S04]  /*2a640*/  SHF.R.U32.HI R7, RZ, 0x5, R7 ;  /* 0x00000005ff077819 */ /* 0x004fc80000011607 */
[----:B------:R-:W-:-:S05]  /*2a650*/  LOP3.LUT R7, R7, 0x3, RZ, 0xc0, !PT ;  /* 0x0000000307077812 */ /* 0x000fca00078ec0ff */
[----:B------:R2:W3:Y:S02]  /*2a660*/  SHFL.IDX PT, R14, R7, RZ, 0x1f ;  /* 0x00001fff070e7589 */ /* 0x0004e400000e0000 */
.L_x_3178:
[----:B---3--:R-:W-:Y:S02]  /*2a670*/  ISETP.NE.AND P0, PT, R14, RZ, PT ;  /* 0x000000ff0e00720c */ /* 0x008fe40003f05270 */
[----:B------:R-:W-:-:S11]  /*2a680*/  PLOP3.LUT P6, PT, PT, PT, PT, 0x8, 0x0 ;  /* 0x000000000000781c */ /* 0x000fd60003fce170 */
[----:B------:R-:W-:Y:S05]  /*2a690*/  @P0 BRA `(.L_x_2972) ;  /* 0x00000000000c0947 */ /* 0x000fea0003800000 */
[----:B------:R-:W-:-:S03]  /*2a6a0*/  UMOV UR4, 0xffffffff ;  /* 0xffffffff00047882 */ /* 0x000fc60000000000 */
[----:B------:R-:W-:Y:S05]  /*2a6b0*/  BRA.DIV UR4, `(.L_x_2973) ;  /* 0x0000007e04707947 */ /* 0x000fea000b800000 */
[----:B------:R-:W-:-:S13]  /*2a6c0*/  ELECT P6, URZ, PT ;  /* 0x00000000003f782f */ /* 0x000fda00038c0000 */
.L_x_2972:
[----:B--2---:R-:W2:Y:S01]  /*2a6d0*/  LDL R7, [R1+0x30] ;  /* 0x0000300001077983 */ /* 0x004ea20000100800 */
[----:B------:R-:W-:Y:S01]  /*2a6e0*/  BSSY B1, `(.L_x_2974) ;  /* 0x0000008000017945 */ /* 0x000fe20003800000 */
[----:B--2---:R-:W-:-:S05]  /*2a6f0*/  VIADD R7, R7, 0x1 ;  /* 0x0000000107077836 */ /* 0x004fca0000000000 */
[----:B0-----:R-:W-:-:S04]  /*2a700*/  LEA.HI R8, R7, R7, RZ, 0x1 ;  /* 0x0000000707087211 */ /* 0x001fc800078f08ff */
[----:B------:R-:W-:-:S05]  /*2a710*/  LOP3.LUT R8, R8, 0xfffffffe, RZ, 0xc0, !PT ;  /* 0xfffffffe08087812 */ /* 0x000fca00078ec0ff */
[----:B------:R-:W-:-:S05]  /*2a720*/  IMAD.IADD R7, R7, 0x1, -R8 ;  /* 0x0000000107077824 */ /* 0x000fca00078e0a08 */
[----:B------:R-:W-:-:S04]  /*2a730*/  SHF.L.U32 R7, R7, 0x1f, RZ ;  /* 0x0000001f07077819 */ /* 0x000fc800000006ff */
[----:B------:R-:W0:Y:S02]  /*2a740*/  SYNCS.PHASECHK.TRANS64.TRYWAIT P0, [R22+URZ+0x38820], R7 ;  /* 0x03882007160075a7 */ /* 0x000e24000800017f */
[----:B0-----:R-:W-:Y:S05]  /*2a750*/  @!P0 BRA `(.L_x_2975) ;  /* 0x0000007c00688947 */ /* 0x001fea0003800000 */
.L_x_3181:
[----:B------:R-:W-:Y:S05]  /*2a760*/  BSYNC B1 ;  /* 0x0000000000017941 */ /* 0x000fea0003800000 */
.L_x_2974:
[----:B------:R-:W-:Y:S04]  /*2a770*/  BSSY B1, `(.L_x_2976) ;  /* 0x00000aa000017945 */ /* 0x000fe80003800000 */
[----:B------:R-:W-:Y:S05]  /*2a780*/  @!P6 BRA `(.L_x_2977) ;  /* 0x0000000800a0e947 */ /* 0x000fea0003800000 */
[----:B------:R-:W-:Y:S01]  /*2a790*/  IMAD R11, R28, 0x8, R22 ;  /* 0x000000081c0b7824 */ /* 0x000fe200078e0216 */
[----:B-1----:R-:W-:Y:S01]  /*2a7a0*/  SHF.L.U32 R10, R30, 0x1f, RZ ;  /* 0x0000001f1e0a7819 */ /* 0x002fe200000006ff */
[----:B------:R-:W1:Y:S01]  /*2a7b0*/  S2R R8, SR_TID.X ;  /* 0x0000000000087919 */ /* 0x000e620000002100 */
[----:B------:R-:W-:Y:S02]  /*2a7c0*/  BSSY B2, `(.L_x_2978) ;  /* 0x0000005000027945 */ /* 0x000fe40003800000 */
[----:B------:R-:W2:Y:S01]  /*2a7d0*/  SYNCS.PHASECHK.TRANS64.TRYWAIT P0, [R11+URZ+0x388a0], R10 ;  /* 0x0388a00a0b0075a7 */ /* 0x000ea2000800017f */
[----:B-1----:R-:W-:-:S04]  /*2a7e0*/  LOP3.LUT R8, R8, 0x7f, RZ, 0xc0, !PT ;  /* 0x0000007f08087812 */ /* 0x002fc800078ec0ff */
[----:B------:R-:W-:Y:S01]  /*2a7f0*/  ISETP.NE.AND P1, PT, R8, RZ, PT ;  /* 0x000000ff0800720c */ /* 0x000fe20003f25270 */
[----:B--2---:R-:W-:-:S12]  /*2a800*/  @!P0 BRA `(.L_x_2979) ;  /* 0x0000007c00508947 */ /* 0x004fd80003800000 */
.L_x_3182:
[----:B------:R-:W-:Y:S05]  /*2a810*/  BSYNC B2 ;  /* 0x0000000000027941 */ /* 0x000fea0003800000 */
.L_x_2978:
        /* <DEDUP_REMOVED lines=9> */
.L_x_2981:
[----:B------:R-:W-:Y:S05]  /*2a8b0*/  BSYNC B2 ;  /* 0x0000000000027941 */ /* 0x000fea0003800000 */
.L_x_2980:
        /* <DEDUP_REMOVED lines=12> */
.L_x_2982:
        /* <DEDUP_REMOVED lines=16> */
.L_x_2983:
        /* <DEDUP_REMOVED lines=16> */
.L_x_2984:
        /* <DEDUP_REMOVED lines=16> */
.L_x_2985:
        /* <DEDUP_REMOVED lines=13> */
.L_x_3183:
[----:B------:R-:W-:Y:S05]  /*2ad50*/  BSYNC B2 ;  /* 0x0000000000027941 */ /* 0x000fea0003800000 */
.L_x_2986:
        /* <DEDUP_REMOVED lines=11> */
.L_x_2989:
[----:B------:R-:W-:Y:S05]  /*2ae10*/  BSYNC B2 ;  /* 0x0000000000027941 */ /* 0x000fea0003800000 */
.L_x_2988:
        /* <DEDUP_REMOVED lines=8> */
.L_x_2990:
        /* <DEDUP_REMOVED lines=15> */
.L_x_2991:
        /* <DEDUP_REMOVED lines=15> */
.L_x_2992:
        /* <DEDUP_REMOVED lines=15> */
.L_x_2993:
        /* <DEDUP_REMOVED lines=10> */
.L_x_2977:
[----:B------:R-:W-:Y:S05]  /*2b210*/  BSYNC B1 ;  /* 0x0000000000017941 */ /* 0x000fea0003800000 */
.L_x_2976:
        /* <DEDUP_REMOVED lines=9> */
.L_x_3012:
[----:B------:R-:W-:Y:S05]  /*2b2b0*/  YIELD ;  /* 0x0000000000007946 */ /* 0x000fea0003800000 */
[----:B------:R-:W-:Y:S04]  /*2b2c0*/  BSSY B1, `(.L_x_2994) ;  /* 0x00000a9000017945 */ /* 0x000fe80003800000 */
[----:B------:R-:W-:Y:S05]  /*2b2d0*/  @!P6 BRA `(.L_x_2995) ;  /* 0x00000008009ce947 */ /* 0x000fea0003800000 */
[----:B-1----:R-:W-:Y:S01]  /*2b2e0*/  IMAD R10, R28, 0x8, R22 ;  /* 0x000000081c0a7824 */ /* 0x002fe200078e0216 */
[----:B------:R-:W-:Y:S01]  /*2b2f0*/  SHF.L.U32 R9, R30, 0x1f, RZ ;  /* 0x0000001f1e097819 */ /* 0x000fe200000006ff */
[----:B------:R-:W1:Y:S01]  /*2b300*/  S2R R5, SR_TID.X ;  /* 0x0000000000057919 */ /* 0x000e620000002100 */
[----:B------:R-:W-:Y:S02]  /*2b310*/  BSSY B2, `(.L_x_2996) ;  /* 0x0000005000027945 */ /* 0x000fe40003800000 */
[----:B------:R-:W2:Y:S01]  /*2b320*/  SYNCS.PHASECHK.TRANS64.TRYWAIT P1, [R10+URZ+0x388a0], R9 ;  /* 0x0388a0090a0075a7 */ /* 0x000ea2000802017f */
[----:B-1----:R-:W-:-:S04]  /*2b330*/  LOP3.LUT R5, R5, 0x7f, RZ, 0xc0, !PT ;  /* 0x0000007f05057812 */ /* 0x002fc800078ec0ff */
[----:B------:R-:W-:Y:S01]  /*2b340*/  ISETP.NE.AND P2, PT, R5, RZ, PT ;  /* 0x000000ff0500720c */ /* 0x000fe20003f45270 */
[----:B--2---:R-:W-:-:S12]  /*2b350*/  @!P1 BRA `(.L_x_2997) ;  /* 0x0000007000a49947 */ /* 0x004fd80003800000 */
.L_x_3184:
[----:B------:R-:W-:Y:S05]  /*2b360*/  BSYNC B2 ;  /* 0x0000000000027941 */ /* 0x000fea0003800000 */
.L_x_2996:
[----:B------:R-:W-:Y:S04]  /*2b370*/  BSSY B2, `(.L_x_2998) ;  /* 0x0000009000027945 */ /* 0x000fe80003800000 */
[----:B------:R-:W-:Y:S05]  /*2b380*/  @P2 BRA `(.L_x_2999) ;  /* 0x00000000001c2947 */ /* 0x000fea0003800000 */
[----:B0-----:R-:W0:Y:S01]  /*2b390*/  S2R R7, SR_TID.X ;  /* 0x0000000000077919 */ /* 0x001e220000002100 */
[----:B------:R-:W-:-:S04]  /*2b3a0*/  IMAD.MOV.U32 R5, RZ, RZ, 0xa000 ;  /* 0x0000a000ff057424 */ /* 0x000fc800078e00ff */
[----:B------:R2:W-:Y:S01]  /*2b3b0*/  SYNCS.ARRIVE.TRANS64 RZ, [R10+URZ+0x38890], R5 ;  /* 0x038890050aff79a7 */ /* 0x0005e2000800003f */
[----:B0-----:R-:W-:-:S04]  /*2b3c0*/  LOP3.LUT R7, R7, 0x1f, RZ, 0xc0, !PT ;  /* 0x0000001f07077812 */ /* 0x001fc800078ec0ff */
[----:B------:R-:W-:-:S13]  /*2b3d0*/  ISETP.NE.AND P1, PT, R7, RZ, PT ;  /* 0x000000ff0700720c */ /* 0x000fda0003f25270 */
[----:B--2---:R-:W-:Y:S05]  /*2b3e0*/  @!P1 BRA `(.L_x_2999) ;  /* 0x0000000000049947 */ /* 0x004fea0003800000 */
[----:B------:R-:W-:Y:S01]  /*2b3f0*/  BPT.TRAP 0x1 ;  /* 0x000000040000795c */ /* 0x000fe20000300000 */
.L_x_2999:
[----:B------:R-:W-:Y:S05]  /*2b400*/  BSYNC B2 ;  /* 0x0000000000027941 */ /* 0x000fea0003800000 */
.L_x_2998:
        /* <DEDUP_REMOVED lines=11> */
.L_x_3000:
        /* <DEDUP_REMOVED lines=16> */
.L_x_3001:
        /* <DEDUP_REMOVED lines=16> */
.L_x_3002:
        /* <DEDUP_REMOVED lines=16> */
.L_x_3003:
        /* <DEDUP_REMOVED lines=13> */
.L_x_3185:
[----:B------:R-:W-:Y:S05]  /*2b890*/  BSYNC B2 ;  /* 0x0000000000027941 */ /* 0x000fea0003800000 */
.L_x_3004:
        /* <DEDUP_REMOVED lines=11> */
.L_x_3007:
[----:B------:R-:W-:Y:S05]  /*2b950*/  BSYNC B2 ;  /* 0x0000000000027941 */ /* 0x000fea0003800000 */
.L_x_3006:
        /* <DEDUP_REMOVED lines=8> */
.L_x_3008:
        /* <DEDUP_REMOVED lines=15> */
.L_x_3009:
        /* <DEDUP_REMOVED lines=15> */
.L_x_3010:
        /* <DEDUP_REMOVED lines=15> */
.L_x_3011:
        /* <DEDUP_REMOVED lines=10> */
.L_x_2995:
[----:B------:R-:W-:Y:S05]  /*2bd50*/  BSYNC B1 ;  /* 0x0000000000017941 */ /* 0x000fea0003800000 */
.L_x_2994:
        /* <DEDUP_REMOVED lines=8> */
.L_x_2970:
[----:B------:R-:W-:Y:S05]  /*2bde0*/  BSYNC B0 ;  /* 0x0000000000007941 */ /* 0x000fea0003800000 */
.L_x_2969:
[----:B------:R-:W2:Y:S01]  /*2bdf0*/  LDC R0, c[0x0][0x448] ;  /* 0x00011200ff007b82 */ /* 0x000ea20000000800 */
[----:B------:R-:W-:Y:S01]  /*2be00*/  LEA R4, R17, 0x7f, 0x7 ;  /* 0x0000007f11047811 */ /* 0x000fe200078e38ff */
[----:B------:R-:W-:Y:S05]  /*2be10*/  @!P0 WARPSYNC.ALL ;  /* 0x0000000000008948 */ /* 0x000fea0003800000 */
[----:B------:R-:W-:Y:S01]  /*2be20*/  BSSY B7, `(.L_x_3013) ;  /* 0x0000393000077945 */ /* 0x000fe20003800000 */
[----:B------:R-:W-:Y:S01]  /*2be30*/  @!P0 BAR.SYNC.DEFER_BLOCKING 0xc, 0x180 ;  /* 0x0306000000008b1d */ /* 0x000fe20000010000 */
[----:B--2---:R-:W-:-:S13]  /*2be40*/  ISETP.NE.AND P1, PT, R0, 0x1, PT ;  /* 0x000000010000780c */ /* 0x004fda0003f25270 */
[----:B0-----:R-:W0:Y:S08]  /*2be50*/  @P1 LDC R7, c[0x0][0x44c] ;  /* 0x00011300ff071b82 */ /* 0x001e300000000800 */
[----:B------:R-:W2:Y:S01]  /*2be60*/  @P1 LDC R5, c[0x0][0x450] ;  /* 0x00011400ff051b82 */ /* 0x000ea20000000800 */
[----:B0-----:R-:W-:-:S05]  /*2be70*/  @P1 IMAD.HI.U32 R0, R4, R7, RZ ;  /* 0x0000000704001227 */ /* 0x001fca00078e00ff */
[----:B--2---:R-:W-:-:S05]  /*2be80*/  @P1 SHF.R.U32.HI R4, RZ, R5, R0 ;  /* 0x00000005ff041219 */ /* 0x004fca0000011600 */
[----:B------:R-:W-:-:S04]  /*2be90*/  IMAD.IADD R4, R2, 0x1, R4 ;  /* 0x0000000102047824 */ /* 0x000fc800078e0204 */
[----:B------:R-:W-:-:S05]  /*2bea0*/  IMAD.HI R4, R4, 0x66666667, RZ ;  /* 0x6666666704047827 */ /* 0x000fca00078e02ff */
[----:B------:R-:W-:-:S04]  /*2beb0*/  SHF.R.U32.HI R5, RZ, 0x1f, R4 ;  /* 0x0000001fff057819 */ /* 0x000fc80000011604 */
        /* <DEDUP_REMOVED lines=11> */
[----:B------:R-:W2:Y:S01]  /*2bf70*/  LDC.64 R2, c[0x0][0xc60] ;  /* 0x00031800ff027b82 */ /* 0x000ea20000000a00 */
[----:B------:R-:W0:Y:S02]  /*2bf80*/  FLO.U32 R0, UR4 ;  /* 0x0000000400007d00 */ /* 0x000e2400080e0000 */
[----:B0-----:R-:W-:-:S06]  /*2bf90*/  ISETP.EQ.U32.AND P0, PT, R0, R5, PT ;  /* 0x000000050000720c */ /* 0x001fcc0003f02070 */
[----:B------:R-:W2:Y:S07]  /*2bfa0*/  POPC R5, UR4 ;  /* 0x0000000400057d09 */ /* 0x000eae0008000000 */
[----:B--2---:R-:W2:Y:S01]  /*2bfb0*/  @P0 ATOMG.E.ADD.STRONG.GPU PT, R3, desc[UR60][R2.64], R5 ;  /* 0x00000005020309a8 */ /* 0x004ea200081ee1fc */
[----:B------:R-:W0:Y:S02]  /*2bfc0*/  S2R R4, SR_LTMASK ;  /* 0x0000000000047919 */ /* 0x000e240000003900 */
[----:B0-----:R-:W-:-:S04]  /*2bfd0*/  LOP3.LUT R4, R4, UR4, RZ, 0xc0, !PT ;  /* 0x0000000404047c12 */ /* 0x001fc8000f8ec0ff */
[----:B------:R-:W0:Y:S01]  /*2bfe0*/  POPC R7, R4 ;  /* 0x0000000400077309 */ /* 0x000e220000000000 */
[----:B--2---:R-:W0:Y:S02]  /*2bff0*/  SHFL.IDX PT, R0, R3, R0, 0x1f ;  /* 0x00001f0003007589 */ /* 0x004e2400000e0000 */
[----:B0-----:R-:W-:Y:S01]  /*2c000*/  IADD3 R16, R0, UR38, R7 ;  /* 0x0000002600107c10 */ /* 0x001fe2000fffe007 */
[----:B------:R-:W-:Y:S06]  /*2c010*/  BRA `(.L_x_3015) ;  /* 0x0000003400cc7947 */ /* 0x000fec0003800000 */
.L_x_3014:
        /* <DEDUP_REMOVED lines=13> */
[----:B-1----:R-:W-:Y:S02]  /*2c0f0*/  IMAD.U32 R10, RZ, RZ, UR4 ;  /* 0x00000004ff0a7e24 */ /* 0x002fe4000f8e00ff */
[----:B------:R-:W-:Y:S02]  /*2c100*/  IMAD.U32 R11, RZ, RZ, UR5 ;  /* 0x00000005ff0b7e24 */ /* 0x000fe4000f8e00ff */
[----:B------:R-:W-:Y:S02]  /*2c110*/  IMAD.MOV.U32 R8, RZ, RZ, 0x70 ;  /* 0x00000070ff087424 */ /* 0x000fe400078e00ff */
[----:B------:R-:W-:Y:S02]  /*2c120*/  IMAD.MOV.U32 R12, RZ, RZ, 0x1 ;  /* 0x00000001ff0c7424 */ /* 0x000fe400078e00ff */
[----:B------:R-:W-:-:S07]  /*2c130*/  IMAD.MOV.U32 R13, RZ, RZ, RZ ;  /* 0x000000ffff0d7224 */ /* 0x000fce00078e00ff */
[----:B------:R-:W-:-:S07]  /*2c140*/  LEPC R20, `(.L_x_3017) ;  /* 0x000000001014794e */ /* 0x000fce0000000000 */
[----:B0-----:R-:W-:Y:S05]  /*2c150*/  CALL.ABS.NOINC R2 ;  /* 0x0000000002007343 */ /* 0x001fea0003c00000 */
.L_x_3017:
[----:B------:R-:W-:Y:S05]  /*2c160*/  BSYNC B6 ;  /* 0x0000000000067941 */ /* 0x000fea0003800000 */
.L_x_3016:
        /* <DEDUP_REMOVED lines=9> */
[----:B------:R-:W-:Y:S02]  /*2c200*/  IMAD.U32 R4, RZ, RZ, UR6 ;  /* 0x00000006ff047e24 */ /* 0x000fe4000f8e00ff */
[----:B------:R-:W-:Y:S02]  /*2c210*/  IMAD.U32 R5, RZ, RZ, UR7 ;  /* 0x00000007ff057e24 */ /* 0x000fe4000f8e00ff */
[----:B------:R-:W-:Y:S02]  /*2c220*/  IMAD.U32 R6, RZ, RZ, UR8 ;  /* 0x00000008ff067e24 */ /* 0x000fe4000f8e00ff */
[----:B------:R-:W-:-:S02]  /*2c230*/  IMAD.U32 R7, RZ, RZ, UR9 ;  /* 0x00000009ff077e24 */ /* 0x000fc4000f8e00ff */
[----:B-1----:R-:W-:Y:S02]  /*2c240*/  IMAD.U32 R10, RZ, RZ, UR4 ;  /* 0x00000004ff0a7e24 */ /* 0x002fe4000f8e00ff */
[----:B------:R-:W-:Y:S02]  /*2c250*/  IMAD.U32 R11, RZ, RZ, UR5 ;  /* 0x00000005ff0b7e24 */ /* 0x000fe4000f8e00ff */
[----:B------:R-:W-:Y:S02]  /*2c260*/  IMAD.MOV.U32 R8, RZ, RZ, 0x70 ;  /* 0x00000070ff087424 */ /* 0x000fe400078e00ff */
[----:B------:R-:W-:Y:S02]  /*2c270*/  IMAD.MOV.U32 R12, RZ, RZ, 0x1 ;  /* 0x00000001ff0c7424 */ /* 0x000fe400078e00ff */
[----:B0-----:R-:W-:-:S07]  /*2c280*/  IMAD.MOV.U32 R13, RZ, RZ, RZ ;  /* 0x000000ffff0d7224 */ /* 0x001fce00078e00ff */
[----:B------:R-:W-:-:S07]  /*2c290*/  LEPC R20, `(.L_x_3020) ;  /* 0x000000001014794e */ /* 0x000fce0000000000 */
[----:B--2---:R-:W-:Y:S05]  /*2c2a0*/  CALL.ABS.NOINC R2 ;  /* 0x0000000002007343 */ /* 0x004fea0003c00000 */
.L_x_3020:
        /* <DEDUP_REMOVED lines=15> */
.L_x_3019:
[----:B------:R-:W-:Y:S05]  /*2c3a0*/  BSYNC B6 ;  /* 0x0000000000067941 */ /* 0x000fea0003800000 */
.L_x_3018:
[----:B------:R-:W2:Y:S01]  /*2c3b0*/  LDL R21, [R1+0xc] ;  /* 0x00000c0001157983 */ /* 0x000ea20000100800 */
[----:B------:R-:W-:Y:S01]  /*2c3c0*/  ULDC.64 UR4, c[0x0][0x9f8] ;  /* 0x00027e0000047ab9 */ /* 0x000fe20000000a00 */
[----:B------:R-:W0:Y:S01]  /*2c3d0*/  LDC R0, c[0x0][0x430] ;  /* 0x00010c00ff007b82 */ /* 0x000e220000000800 */
[----:B------:R-:W-:Y:S01]  /*2c3e0*/  ISETP.NE.U32.AND P0, PT, RZ, UR4, PT ;  /* 0x00000004ff007c0c */ /* 0x000fe2000bf05070 */
[----:B------:R-:W3:Y:S03]  /*2c3f0*/  LDL R2, [R1+0x10] ;  /* 0x0000100001027983 */ /* 0x000ee60000100800 */
[----:B------:R-:W-:Y:S01]  /*2c400*/  ISETP.NE.AND.EX P0, PT, RZ, UR5, PT, P0 ;  /* 0x00000005ff007c0c */ /* 0x000fe2000bf05300 */
[----:B------:R-:W4:-:S12]  /*2c410*/  S2R R20, SR_TID.X ;  /* 0x0000000000147919 */ /* 0x000f180000002100 */
[----:B------:R-:W-:Y:S01]  /*2c420*/  @P0 IADD3 R24, P1, R24, UR4, RZ ;  /* 0x0000000418180c10 */ /* 0x000fe2000ff3e0ff */
[----:B------:R-:W-:-:S03]  /*2c430*/  ULDC UR4, c[0x0][0x2f4] ;  /* 0x0000bd0000047ab9 */ /* 0x000fc60000000800 */
[----:B------:R-:W-:-:S05]  /*2c440*/  @P0 IADD3.X R25, R25, UR5, RZ, P1, !PT ;  /* 0x0000000519190c10 */ /* 0x000fca0008ffe4ff */
[----:B------:R-:W3:Y:S01]  /*2c450*/  @P0 LDG.E R33, desc[UR60][R24.64] ;  /* 0x0000003c18210981 */ /* 0x000ee2000c1e1900 */
[----:B----4-:R-:W-:-:S04]  /*2c460*/  LOP3.LUT R20, R20, 0x7f, RZ, 0xc0, !PT ;  /* 0x0000007f14147812 */ /* 0x010fc800078ec0ff */
[----:B------:R-:W-:Y:S02]  /*2c470*/  SHF.R.U32.HI R26, RZ, 0x3, R20 ;  /* 0x00000003ff1a7819 */ /* 0x000fe40000011614 */
[----:B------:R-:W4:Y:S01]  /*2c480*/  S2R R20, SR_TID.X ;  /* 0x0000000000147919 */ /* 0x000f220000002100 */
[----:B0-----:R-:W-:-:S13]  /*2c490*/  ISETP.NE.AND P1, PT, R0, 0x1, PT ;  /* 0x000000010000780c */ /* 0x001fda0003f25270 */
[----:B------:R-:W0:Y:S08]  /*2c4a0*/  @P1 LDC R7, c[0x0][0x434] ;  /* 0x00010d00ff071b82 */ /* 0x000e300000000800 */
[----:B------:R-:W1:Y:S01]  /*2c4b0*/  @P1 LDC R5, c[0x0][0x438] ;  /* 0x00010e00ff051b82 */ /* 0x000e620000000800 */
[----:B----4-:R-:W-:-:S05]  /*2c4c0*/  IMAD.SHL.U32 R20, R20, 0x10, RZ ;  /* 0x0000001014147824 */ /* 0x010fca00078e00ff */
[----:B------:R-:W-:Y:S01]  /*2c4d0*/  LOP3.LUT R20, R26, 0x70, R20, 0xf8, !PT ;  /* 0x000000701a147812 */ /* 0x000fe200078ef814 */
[----:B------:R-:W-:-:S04]  /*2c4e0*/  VIADD R26, R32, 0xffffffff ;  /* 0xffffffff201a7836 */ /* 0x000fc80000000000 */
[----:B------:R-:W-:Y:S01]  /*2c4f0*/  IMAD R6, R26, 0x50, R20 ;  /* 0x000000501a067824 */ /* 0x000fe200078e0214 */
[----:B------:R-:W-:Y:S02]  /*2c500*/  LOP3.LUT R23, R23, 0xfffffffe, RZ, 0xc0, !PT ;  /* 0xfffffffe17177812 */ /* 0x000fe400078ec0ff */
[----:B------:R-:W-:Y:S01]  /*2c510*/  LOP3.LUT R9, R36, 0x80, RZ, 0xfc, !PT ;  /* 0x0000008024097812 */ /* 0x000fe200078efcff */
[----:B------:R-:W-:Y:S01]  /*2c520*/  UMOV UR5, 0xffffffff ;  /* 0xffffffff00057882 */ /* 0x000fe20000000000 */
[----:B--2---:R-:W-:-:S04]  /*2c530*/  ISETP.GE.AND P0, PT, R6, R21, PT ;  /* 0x000000150600720c */ /* 0x004fc80003f06270 */
[----:B------:R-:W-:Y:S01]  /*2c540*/  ISETP.GT.U32.OR P0, PT, R20, 0x4f, P0 ;  /* 0x0000004f1400780c */ /* 0x000fe20000704470 */
[----:B---3--:R-:W-:-:S04]  /*2c550*/  IMAD.IADD R6, R6, 0x1, R2 ;  /* 0x0000000106067824 */ /* 0x008fc800078e0202 */
[----:B0-----:R-:W-:-:S08]  /*2c560*/  @P1 IMAD.HI.U32 R7, R6, R7, RZ ;  /* 0x0000000706071227 */ /* 0x001fd000078e00ff */
[----:B------:R-:W0:Y:S01]  /*2c570*/  @!P0 LDC.64 R2, c[0x0][0x428] ;  /* 0x00010a00ff028b82 */ /* 0x000e220000000a00 */
[----:B------:R-:W-:Y:S01]  /*2c580*/  IMAD.MOV.U32 R4, RZ, RZ, R6 ;  /* 0x000000ffff047224 */ /* 0x000fe200078e0006 */
[----:B-1----:R-:W-:-:S05]  /*2c590*/  @P1 SHF.R.U32.HI R4, RZ, R5, R7 ;  /* 0x00000005ff041219 */ /* 0x002fca0000011607 */
[----:B------:R-:W-:Y:S01]  /*2c5a0*/  IMAD.MOV R5, RZ, RZ, -R4 ;  /* 0x000000ffff057224 */ /* 0x000fe200078e0a04 */
[----:B------:R-:W-:-:S03]  /*2c5b0*/  SHF.R.S32.HI R8, RZ, 0x1f, R33 ;  /* 0x0000001fff087819 */ /* 0x000fc60000011421 */
[----:B------:R-:W-:Y:S01]  /*2c5c0*/  IMAD R0, R0, R5, R6 ;  /* 0x0000000500007224 */ /* 0x000fe200078e0206 */
[--C-:B------:R-:W-:Y:S01]  /*2c5d0*/  @!P0 SHF.R.S32.HI R5, RZ, 0x1f, R4.reuse ;  /* 0x0000001fff058819 */ /* 0x100fe20000011404 */
[-C--:B0-----:R-:W-:Y:S02]  /*2c5e0*/  @!P0 IMAD R6, R8, R2.reuse, RZ ;  /* 0x0000000208068224 */ /* 0x081fe400078e02ff */
        /* <DEDUP_REMOVED lines=30> */
.L_x_3188:
[----:B------:R-:W-:Y:S01]  /*2c7d0*/  SHF.R.S32.HI R32, RZ, 0x1f, R18 ;  /* 0x0000001fff207819 */ /* 0x000fe20000011412 */
[----:B------:R-:W-:Y:S06]  /*2c7e0*/  @!P2 BRA `(.L_x_3022) ;  /* 0x000000000004a947 */ /* 0x000fec0003800000 */
[----:B------:R-:W-:Y:S01]  /*2c7f0*/  BPT.TRAP 0x1 ;  /* 0x000000040000795c */ /* 0x000fe20000300000 */
.L_x_3022:
        /* <DEDUP_REMOVED lines=25> */
.L_x_3189:
[----:B------:R-:W-:Y:S05]  /*2c990*/  BSYNC B0 ;  /* 0x0000000000007941 */ /* 0x000fea0003800000 */
.L_x_3023:
        /* <DEDUP_REMOVED lines=76> */
.L_x_3201:
        /* <DEDUP_REMOVED lines=17> */
.L_x_3027:
[----:B------:R-:W-:Y:S05]  /*2cf70*/  BSYNC B0 ;  /* 0x0000000000007941 */ /* 0x000fea0003800000 */
.L_x_3026:
[----:B------:R-:W-:Y:S01]  /*2cf80*/  NOP ;  /* 0x0000000000007918 */ /* 0x000fe20000000000 */
[----:B------:R-:W-:-:S13]  /*2cf90*/  PLOP3.LUT P0, PT, PT, PT, PT, 0x80, 0x0 ;  /* 0x000000000000781c */ /* 0x000fda0003f0f070 */
.L_x_3028:
        /* <DEDUP_REMOVED lines=10> */
.L_x_3029:
        /* <DEDUP_REMOVED lines=17> */
[----:B0-----:R-:W-:Y:S02]  /*2d150*/  VIADD R2, R22, 0x14400 ;  /* 0x0001440016027836 */ /* 0x001fe40000000000 */
[----:B------:R-:W-:-:S03]  /*2d160*/  IMAD.IADD R35, R5, 0x1, R0 ;  /* 0x0000000105237824 */ /* 0x000fc600078e0200 */
        /* <DEDUP_REMOVED lines=18> */
.L_x_3031:
[----:B------:R-:W-:Y:S05]  /*2d290*/  BSYNC B6 ;  /* 0x0000000000067941 */ /* 0x000fea0003800000 */
.L_x_3030:
[----:B------:R-:W3:Y:S01]  /*2d2a0*/  LDL.LU R20, [R1+0x24] ;  /* 0x0000240001147983 */ /* 0x000ee20000300800 */
[----:B------:R-:W-:Y:S01]  /*2d2b0*/  ULDC.64 UR4, c[0x0][0x2d8] ;  /* 0x0000b60000047ab9 */ /* 0x000fe20000000a00 */
[----:B------:R-:W0:Y:S02]  /*2d2c0*/  LDC R7, c[0x0][0x448] ;  /* 0x00011200ff077b82 */ /* 0x000e240000000800 */
[----:B------:R-:W4:Y:S01]  /*2d2d0*/  LDL.LU.64 R2, [R1+0x28] ;  /* 0x0000280001027983 */ /* 0x000f220000300a00 */
[----:B------:R-:W-:-:S03]  /*2d2e0*/  IMAD R0, R32, UR4, RZ ;  /* 0x0000000420007c24 */ /* 0x000fc6000f8e02ff */
[----:B------:R1:W5:Y:S01]  /*2d2f0*/  LDL R9, [R1+0x1c] ;  /* 0x00001c0001097983 */ /* 0x0003620000100800 */
[----:B------:R-:W-:Y:S01]  /*2d300*/  IMAD R0, R18, UR5, R0 ;  /* 0x0000000512007c24 */ /* 0x000fe2000f8e0200 */
[----:B0-----:R-:W-:-:S13]  /*2d310*/  ISETP.NE.AND P0, PT, R7, 0x1, PT ;  /* 0x000000010700780c */ /* 0x001fda0003f05270 */
[----:B------:R-:W0:Y:S01]  /*2d320*/  @P0 LDC R6, c[0x0][0x44c] ;  /* 0x00011300ff060b82 */ /* 0x000e220000000800 */
[C---:B------:R-:W-:Y:S02]  /*2d330*/  LOP3.LUT R11, R36.reuse, 0x40, RZ, 0xfc, !PT ;  /* 0x00000040240b7812 */ /* 0x040fe400078efcff */
[C---:B--2---:R-:W-:Y:S02]  /*2d340*/  LOP3.LUT R8, R36.reuse, 0x80, RZ, 0xfc, !PT ;  /* 0x0000008024087812 */ /* 0x044fe400078efcff */
[----:B------:R-:W-:Y:S01]  /*2d350*/  LOP3.LUT R10, R36, 0xc0, RZ, 0xfc, !PT ;  /* 0x000000c0240a7812 */ /* 0x000fe200078efcff */
[----:B----4-:R-:W-:Y:S02]  /*2d360*/  IMAD.MOV.U32 R3, RZ, RZ, R35 ;  /* 0x000000ffff037224 */ /* 0x010fe400078e0023 */
[----:B------:R-:W-:Y:S01]  /*2d370*/  IMAD.WIDE.U32 R2, R18, UR4, R2 ;  /* 0x0000000412027c25 */ /* 0x000fe2000f8e0002 */
[----:B------:R-:W-:-:S03]  /*2d380*/  ULDC.64 UR4, c[0x0][0x2e0] ;  /* 0x0000b80000047ab9 */ /* 0x000fc60000000a00 */
[----:B------:R-:W-:Y:S02]  /*2d390*/  IMAD.IADD R3, R3, 0x1, R0 ;  /* 0x0000000103037824 */ /* 0x000fe400078e0200 */
[----:B---3--:R-:W-:Y:S02]  /*2d3a0*/  IMAD R0, R20, UR4, RZ ;  /* 0x0000000414007c24 */ /* 0x008fe4000f8e02ff */
[----:B------:R-:W2:Y:S01]  /*2d3b0*/  S2R R20, SR_TID.X ;  /* 0x0000000000147919 */ /* 0x000ea20000002100 */
[----:B------:R-:W-:-:S04]  /*2d3c0*/  IMAD.WIDE.U32 R2, R31, UR4, R2 ;  /* 0x000000041f027c25 */ /* 0x000fc8000f8e0002 */
[----:B------:R-:W-:Y:S01]  /*2d3d0*/  IMAD R0, R31, UR5, R0 ;  /* 0x000000051f007c24 */ /* 0x000fe2000f8e0200 */
[----:B------:R-:W-:-:S03]  /*2d3e0*/  ULDC.64 UR4, c[0x0][0x2d0] ;  /* 0x0000b40000047ab9 */ /* 0x000fc60000000a00 */
[----:B------:R-:W-:Y:S02]  /*2d3f0*/  IMAD.IADD R3, R3, 0x1, R0 ;  /* 0x0000000103037824 */ /* 0x000fe400078e0200 */
[----:B------:R-:W3:Y:S01]  /*2d400*/  @P0 LDC R0, c[0x0][0x450] ;  /* 0x00011400ff000b82 */ /* 0x000ee20000000800 */
[----:B--2---:R-:W-:-:S04]  /*2d410*/  LOP3.LUT R20, R20, 0x7f, RZ, 0xc0, !PT ;  /* 0x0000007f14147812 */ /* 0x004fc800078ec0ff */
[----:B------:R-:W-:Y:S02]  /*2d420*/  SHF.R.U32.HI R21, RZ, 0x3, R20 ;  /* 0x00000003ff157819 */ /* 0x000fe40000011614 */
[----:B------:R-:W2:Y:S02]  /*2d430*/  S2R R20, SR_TID.X ;  /* 0x0000000000147919 */ /* 0x000ea40000002100 */
[----:B--2---:R-:W-:-:S05]  /*2d440*/  IMAD.SHL.U32 R20, R20, 0x10, RZ ;  /* 0x0000001014147824 */ /* 0x004fca00078e00ff */
[----:B------:R-:W-:-:S05]  /*2d450*/  LOP3.LUT R20, R21, 0x70, R20, 0xf8, !PT ;  /* 0x0000007015147812 */ /* 0x000fca00078ef814 */
[----:B------:R-:W-:-:S04]  /*2d460*/  IMAD R5, R17, 0x80, R20 ;  /* 0x0000008011057824 */ /* 0x000fc800078e0214 */
[----:B0-----:R-:W-:-:S04]  /*2d470*/  @P0 IMAD.HI.U32 R6, R5, R6, RZ ;  /* 0x0000000605060227 */ /* 0x001fc800078e00ff */
[----:B------:R-:W-:Y:S01]  /*2d480*/  IMAD.MOV.U32 R4, RZ, RZ, R5 ;  /* 0x000000ffff047224 */ /* 0x000fe200078e0005 */
[----:B---3--:R-:W-:Y:S01]  /*2d490*/  @P0 SHF.R.U32.HI R4, RZ, R0, R6 ;  /* 0x00000000ff040219 */ /* 0x008fe20000011606 */
        /* <DEDUP_REMOVED lines=17> */
[----:B0-----:R-:W-:-:S03]  /*2d5b0*/  LOP3.LUT R20, R20, 0x7f, RZ, 0xc0, !PT ;  /* 0x0000007f14147812 */ /* 0x001fc600078ec0ff */
[----:B------:R-:W-:Y:S01]  /*2d5c0*/  LEA.HI.X R0, R2, UR5, R0, 0x1, P0 ;  /* 0x0000000502007c11 */ /* 0x000fe200080f0c00 */
[----:B------:R-:W-:Y:S01]  /*2d5d0*/  UMOV UR5, 0xffffffff ;  /* 0xffffffff00057882 */ /* 0x000fe20000000000 */
[----:B------:R-:W-:Y:S02]  /*2d5e0*/  ISETP.GE.AND P4, PT, R36, UR4, PT ;  /* 0x0000000424007c0c */ /* 0x000fe4000bf86270 */
[----:B------:R-:W-:Y:S02]  /*2d5f0*/  ISETP.GE.AND P3, PT, R11, UR4, PT ;  /* 0x000000040b007c0c */ /* 0x000fe4000bf66270 */
[----:B------:R-:W-:Y:S02]  /*2d600*/  ISETP.GE.AND P2, PT, R8, UR4, PT ;  /* 0x0000000408007c0c */ /* 0x000fe4000bf46270 */
[----:B------:R-:W-:Y:S02]  /*2d610*/  ISETP.GE.AND P1, PT, R10, UR4, PT ;  /* 0x000000040a007c0c */ /* 0x000fe4000bf26270 */
[----:B------:R-:W-:Y:S01]  /*2d620*/  SHF.R.U32.HI R8, RZ, 0x3, R20 ;  /* 0x00000003ff087819 */ /* 0x000fe20000011614 */
[----:B-1----:R-:W-:Y:S10]  /*2d630*/  BRA.DIV UR5, `(.L_x_3032) ;  /* 0x0000005a05207947 */ /* 0x002ff4000b800000 */
[----:B------:R-:W0:Y:S01]  /*2d640*/  SHFL.IDX PT, R3, R4, RZ, 0x181f ;  /* 0x00181fff04037589 */ /* 0x000e2200000e0000 */
[----:B-----5:R-:W-:Y:S02]  /*2d650*/  IMAD R5, R9, R7, RZ ;  /* 0x0000000709057224 */ /* 0x020fe400078e02ff */
[----:B------:R-:W-:Y:S01]  /*2d660*/  IMAD R17, R17, 0x80, R8 ;  /* 0x0000008011117824 */ /* 0x000fe200078e0208 */
        /* <DEDUP_REMOVED lines=83> */
.L_x_3218:
        /* <DEDUP_REMOVED lines=13> */
.L_x_3034:
[----:B------:R-:W-:Y:S05]  /*2dc70*/  BSYNC B0 ;  /* 0x0000000000007941 */ /* 0x000fea0003800000 */
.L_x_3033:
[----:B------:R-:W-:Y:S01]  /*2dc80*/  NOP ;  /* 0x0000000000007918 */ /* 0x000fe20000000000 */
[----:B------:R-:W-:-:S13]  /*2dc90*/  PLOP3.LUT P0, PT, PT, PT, PT, 0x80, 0x0 ;  /* 0x000000000000781c */ /* 0x000fda0003f0f070 */
.L_x_3035:
[----:B------:R-:W-:Y:S02]  /*2dca0*/  PLOP3.LUT P1, PT, P1, P0, PT, 0xa2, 0x0 ;  /* 0x000000000000781c */ /* 0x000fe40000f21472 */
[----:B------:R-:W-:-:S08]  /*2dcb0*/  @P0 R2UR P1, UR4, R22 ;  /* 0x00000000160402ca */ /* 0x000fd00000020000 */
[----:B------:R-:W-:-:S05]  /*2dcc0*/  @P0 PLOP3.LUT P0, PT, P1, PT, PT, 0x80, 0x0 ;  /* 0x000000000000081c */ /* 0x000fca0000f0f070 */
[----:B------:R-:W-:Y:S01]  /*2dcd0*/  @!P1 SYNCS.ARRIVE.TRANS64.RED.A0T1 RZ, [UR4+0x38800], RZ ;  /* 0x038800ffffff99a7 */ /* 0x000fe20008200404 */
[----:B------:R-:W-:Y:S07]  /*2dce0*/  @!P1 ARRIVES.LDGSTSBAR.64.TRANSCNT [UR4+0x38800] ;  /* 0x03880000ff0099b0 */ /* 0x000fee0008000a84 */
[----:B------:R-:W-:Y:S05]  /*2dcf0*/  @P0 BRA.U.ANY `(.L_x_3035) ;  /* 0xfffffffd00e80947 */ /* 0x000fea000393ffff */
[----:B0-----:R-:W2:Y:S02]  /*2dd00*/  LDL.LU R2, [R1+0x30] ;  /* 0x0000300001027983 */ /* 0x001ea40000300800 */
        /* <DEDUP_REMOVED lines=11> */
.L_x_3219:
[----:B------:R-:W-:Y:S05]  /*2ddc0*/  BSYNC B0 ;  /* 0x0000000000007941 */ /* 0x000fea0003800000 */
.L_x_3036:
[----:B------:R-:W2:Y:S01]  /*2ddd0*/  LDL R0, [R1+0x20] ;  /* 0x0000200001007983 */ /* 0x000ea20000100800 */
[----:B------:R-:W-:Y:S01]  /*2dde0*/  BSSY B0, `(.L_x_3038) ;  /* 0x0000117000007945 */ /* 0x000fe20003800000 */
[----:B--2---:R-:W-:-:S13]  /*2ddf0*/  ISETP.GE.AND P0, PT, R0, 0x2, PT ;  /* 0x000000020000780c */ /* 0x004fda0003f06270 */
[----:B------:R-:W-:Y:S05]  /*2de00*/  @!P0 BRA `(.L_x_3039) ;  /* 0x0000001000508947 */ /* 0x000fea0003800000 */
[C---:B------:R-:W-:Y:S01]  /*2de10*/  LOP3.LUT R5, R36.reuse, 0x40, RZ, 0xfc, !PT ;  /* 0x0000004024057812 */ /* 0x040fe200078efcff */
[----:B------:R-:W-:Y:S01]  /*2de20*/  ULDC UR4, c[0x0][0x2f4] ;  /* 0x0000bd0000047ab9 */ /* 0x000fe20000000800 */
[----:B------:R-:W-:Y:S01]  /*2de30*/  LOP3.LUT R4, R36, 0x80, RZ, 0xfc, !PT ;  /* 0x0000008024047812 */ /* 0x000fe200078efcff */
[----:B------:R-:W-:Y:S01]  /*2de40*/  VIADD R0, R0, 0xfffffffe ;  /* 0xfffffffe00007836 */ /* 0x000fe20000000000 */
[C---:B------:R-:W-:Y:S01]  /*2de50*/  LOP3.LUT R2, R36.reuse, 0xc0, RZ, 0xfc, !PT ;  /* 0x000000c024027812 */ /* 0x040fe200078efcff */
[----:B------:R-:W-:Y:S01]  /*2de60*/  IMAD.MOV.U32 R17, RZ, RZ, R29 ;  /* 0x000000ffff117224 */ /* 0x000fe200078e001d */
[----:B------:R-:W-:Y:S01]  /*2de70*/  ISETP.GE.AND P4, PT, R36, UR4, PT ;  /* 0x0000000424007c0c */ /* 0x000fe2000bf86270 */
[----:B------:R-:W-:Y:S01]  /*2de80*/  IMAD.MOV.U32 R7, RZ, RZ, R27 ;  /* 0x000000ffff077224 */ /* 0x000fe200078e001b */
[----:B------:R-:W-:Y:S01]  /*2de90*/  ISETP.GE.AND P3, PT, R5, UR4, PT ;  /* 0x0000000405007c0c */ /* 0x000fe2000bf66270 */
[----:B------:R-:W-:Y:S01]  /*2dea0*/  IMAD.MOV.U32 R31, RZ, RZ, R26 ;  /* 0x000000ffff1f7224 */ /* 0x000fe200078e001a */
[----:B------:R-:W-:-:S02]  /*2deb0*/  ISETP.GE.AND P2, PT, R4, UR4, PT ;  /* 0x0000000404007c0c */ /* 0x000fc4000bf46270 */
[----:B------:R-:W-:-:S13]  /*2dec0*/  ISETP.GE.AND P1, PT, R2, UR4, PT ;  /* 0x0000000402007c0c */ /* 0x000fda000bf26270 */
.L_x_3052:
[----:B------:R-:W1:Y:S01]  /*2ded0*/  LDL R5, [R1+0x10] ;  /* 0x0000100001057983 */ /* 0x000e620000100800 */
[----:B------:R-:W2:Y:S03]  /*2dee0*/  LDC R11, c[0x0][0x430] ;  /* 0x00010c00ff0b7b82 */ /* 0x000ea60000000800 */
[----:B------:R-:W3:Y:S01]  /*2def0*/  LDL R8, [R1+0x14] ;  /* 0x0000140001087983 */ /* 0x000ee20000100800 */
[----:B------:R-:W4:Y:S01]  /*2df00*/  S2R R2, SR_TID.X ;  /* 0x0000000000027919 */ /* 0x000f220000002100 */
[----:B------:R-:W4:Y:S01]  /*2df10*/  S2R R4, SR_TID.X ;  /* 0x0000000000047919 */ /* 0x000f220000002100 */
[----:B--2---:R-:W-:-:S13]  /*2df20*/  ISETP.NE.AND P0, PT, R11, 0x1, PT ;  /* 0x000000010b00780c */ /* 0x004fda0003f05270 */
[----:B0-----:R-:W0:Y:S01]  /*2df30*/  @P0 LDC R3, c[0x0][0x434] ;  /* 0x00010d00ff030b82 */ /* 0x001e220000000800 */
[----:B----4-:R-:W-:Y:S01]  /*2df40*/  LOP3.LUT R2, R2, 0x7f, RZ, 0xc0, !PT ;  /* 0x0000007f02027812 */ /* 0x010fe200078ec0ff */
[----:B------:R-:W-:-:S03]  /*2df50*/  IMAD.SHL.U32 R4, R4, 0x10, RZ ;  /* 0x0000001004047824 */ /* 0x000fc600078e00ff */
[----:B------:R-:W-:-:S04]  /*2df60*/  SHF.R.U32.HI R2, RZ, 0x3, R2 ;  /* 0x00000003ff027819 */ /* 0x000fc80000011602 */
[----:B------:R-:W-:Y:S02]  /*2df70*/  LOP3.LUT R4, R2, 0x70, R4, 0xf8, !PT ;  /* 0x0000007002047812 */ /* 0x000fe400078ef804 */
[----:B------:R-:W2:Y:S02]  /*2df80*/  @P0 LDC R2, c[0x0][0x438] ;  /* 0x00010e00ff020b82 */ /* 0x000ea40000000800 */
[----:B------:R-:W-:Y:S01]  /*2df90*/  ISETP.GT.U32.AND P6, PT, R4, 0x4f, PT ;  /* 0x0000004f0400780c */ /* 0x000fe20003fc4070 */
[----:B-1----:R-:W-:-:S04]  /*2dfa0*/  IMAD R6, R0, 0x50, R5 ;  /* 0x0000005000067824 */ /* 0x002fc800078e0205 */
[----:B------:R-:W-:-:S08]  /*2dfb0*/  IMAD.IADD R6, R4, 0x1, R6 ;  /* 0x0000000104067824 */ /* 0x000fd000078e0206 */
[----:B------:R-:W1:Y:S01]  /*2dfc0*/  @!P6 LDC.64 R4, c[0x0][0x428] ;  /* 0x00010a00ff04eb82 */ /* 0x000e620000000a00 */
[----:B0-----:R-:W-:-:S04]  /*2dfd0*/  @P0 IMAD.HI.U32 R3, R6, R3, RZ ;  /* 0x0000000306030227 */ /* 0x001fc800078e00ff */
[----:B------:R-:W-:Y:S01]  /*2dfe0*/  IMAD.MOV.U32 R10, RZ, RZ, R6 ;  /* 0x000000ffff0a7224 */ /* 0x000fe200078e0006 */
[----:B--2---:R-:W-:-:S04]  /*2dff0*/  @P0 SHF.R.U32.HI R10, RZ, R2, R3 ;  /* 0x00000002ff0a0219 */ /* 0x004fc80000011603 */
[--C-:B------:R-:W-:Y:S01]  /*2e000*/  @!P6 SHF.R.S32.HI R3, RZ, 0x1f, R10.reuse ;  /* 0x0000001fff03e819 */ /* 0x100fe2000001140a */
[----:B------:R-:W-:-:S04]  /*2e010*/  @!P6 IMAD.MOV.U32 R2, RZ, RZ, R10 ;  /* 0x000000ffff02e224 */ /* 0x000fc800078e000a */
[----:B-1----:R-:W-:-:S04]  /*2e020*/  @!P6 IMAD.WIDE.U32 R2, R33, R4, R2 ;  /* 0x000000042102e225 */ /* 0x002fc800078e0002 */
        /* <DEDUP_REMOVED lines=8> */
[----:B------:R-:W-:Y:S01]  /*2e0b0*/  LOP3.LUT P5, RZ, R23, 0x20, RZ, 0xc0, !PT ;  /* 0x0000002017ff7812 */ /* 0x000fe200078ac0ff */
[----:B------:R-:W-:-:S05]  /*2e0c0*/  VIADD R27, R7, 0x1 ;  /* 0x00000001071b7836 */ /* 0x000fca0000000000 */
[----:B------:R-:W-:Y:S01]  /*2e0d0*/  ISETP.NE.AND P0, PT, R27, 0x2, PT ;  /* 0x000000021b00780c */ /* 0x000fe20003f05270 */
[----:B------:R-:W-:Y:S01]  /*2e0e0*/  IMAD.MOV R5, RZ, RZ, -R10 ;  /* 0x000000ffff057224 */ /* 0x000fe200078e0a0a */
[----:B------:R-:W-:Y:S05]  /*2e0f0*/  YIELD ;  /* 0x0000000000007946 */ /* 0x000fea0003800000 */
[----:B------:R-:W-:Y:S01]  /*2e100*/  SEL R29, RZ, 0x1, P0 ;  /* 0x00000001ff1d7807 */ /* 0x000fe20000000000 */
[----:B------:R-:W-:Y:S01]  /*2e110*/  IMAD R5, R11, R5, R6 ;  /* 0x000000050b057224 */ /* 0x000fe200078e0206 */
[----:B------:R-:W-:Y:S01]  /*2e120*/  SEL R27, R27, RZ, P0 ;  /* 0x000000ff1b1b7207 */ /* 0x000fe20000000000 */
[----:B------:R-:W-:Y:S01]  /*2e130*/  IMAD.MOV.U32 R26, RZ, RZ, R0 ;  /* 0x000000ffff1a7224 */ /* 0x000fe200078e0000 */
[----:B------:R-:W-:Y:S01]  /*2e140*/  LOP3.LUT R29, R17, R29, RZ, 0x3c, !PT ;  /* 0x0000001d111d7212 */ /* 0x000fe200078e3cff */
[----:B0-----:R-:W-:Y:S06]  /*2e150*/  @!P5 BRA `(.L_x_3040) ;  /* 0x000000000004d947 */ /* 0x001fec0003800000 */
[----:B------:R-:W-:Y:S01]  /*2e160*/  BPT.TRAP 0x1 ;  /* 0x000000040000795c */ /* 0x000fe20000300000 */
.L_x_3040:
[----:B------:R-:W-:Y:S01]  /*2e170*/  IMAD R6, R27, 0x8, R22 ;  /* 0x000000081b067824 */ /* 0x000fe200078e0216 */
[----:B------:R-:W-:Y:S01]  /*2e180*/  SHF.L.U32 R3, R29, 0x1f, RZ ;  /* 0x0000001f1d037819 */ /* 0x000fe200000006ff */
[----:B------:R-:W-:Y:S03]  /*2e190*/  BSSY B1, `(.L_x_3041) ;  /* 0x0000003000017945 */ /* 0x000fe60003800000 */
[----:B------:R-:W0:Y:S02]  /*2e1a0*/  SYNCS.PHASECHK.TRANS64.TRYWAIT P0, [R6+URZ+0x38840], R3 ;  /* 0x03884003060075a7 */ /* 0x000e24000800017f */
[----:B0-----:R-:W-:Y:S05]  /*2e1b0*/  @!P0 BRA `(.L_x_3042) ;  /* 0x0000005800288947 */ /* 0x001fea0003800000 */
.L_x_3220:
[----:B------:R-:W-:Y:S05]  /*2e1c0*/  BSYNC B1 ;  /* 0x0000000000017941 */ /* 0x000fea0003800000 */
.L_x_3041:
        /* <DEDUP_REMOVED lines=69> */
.L_x_3232:
        /* <DEDUP_REMOVED lines=17> */
.L_x_3044:
        /* <DEDUP_REMOVED lines=10> */
.L_x_3045:
[----:B------:R2:W-:Y:S01]  /*2e7d0*/  SYNCS.ARRIVE.TRANS64.A1T0 RZ, [R6+URZ+0x38830], RZ ;  /* 0x038830ff06ff79a7 */ /* 0x0005e2000810003f */
[----:B------:R-:W-:Y:S05]  /*2e7e0*/  @!P6 BRA `(.L_x_3046) ;  /* 0x000000000004e947 */ /* 0x000fea0003800000 */
[----:B------:R-:W-:Y:S01]  /*2e7f0*/  BPT.TRAP 0x1 ;  /* 0x000000040000795c */ /* 0x000fe20000300000 */
.L_x_3046:
[----:B-1----:R-:W-:Y:S01]  /*2e800*/  SHF.L.U32 R2, R17, 0x1f, RZ ;  /* 0x0000001f11027819 */ /* 0x002fe200000006ff */
[----:B--2---:R-:W-:Y:S01]  /*2e810*/  IMAD R6, R7, 0x8, R22 ;  /* 0x0000000807067824 */ /* 0x004fe200078e0216 */
[----:B------:R-:W-:Y:S03]  /*2e820*/  BSSY B1, `(.L_x_3047) ;  /* 0x0000003000017945 */ /* 0x000fe60003800000 */
[----:B------:R-:W1:Y:S02]  /*2e830*/  SYNCS.PHASECHK.TRANS64.TRYWAIT P0, [R6+URZ+0x38860], R2 ;  /* 0x03886002060075a7 */ /* 0x000e64000800017f */
[----:B-1----:R-:W-:Y:S05]  /*2e840*/  @!P0 BRA `(.L_x_3048) ;  /* 0x00000058005c8947 */ /* 0x002fea0003800000 */
.L_x_3233:
[----:B------:R-:W-:Y:S05]  /*2e850*/  BSYNC B1 ;  /* 0x0000000000017941 */ /* 0x000fea0003800000 */
.L_x_3047:
        /* <DEDUP_REMOVED lines=61> */
.L_x_3245:
        /* <DEDUP_REMOVED lines=17> */
[----:B-1----:R-:W-:Y:S01]  /*2ed40*/  IMAD.WIDE.U32 R2, R5, UR4, RZ ;  /* 0x0000000405027c25 */ /* 0x002fe2000f8e00ff */
        /* <DEDUP_REMOVED lines=12> */
[----:B0-----:R-:W-:-:S04]  /*2ee10*/  LEA R24, P0, R2, UR4, 0x1 ;  /* 0x0000000402187c11 */ /* 0x001fc8000f8008ff */
[----:B------:R-:W-:Y:S02]  /*2ee20*/  LEA.HI.X R25, R2, UR5, R3, 0x1, P0 ;  /* 0x0000000502197c11 */ /* 0x000fe400080f0c03 */
[----:B------:R-:W-:-:S13]  /*2ee30*/  PLOP3.LUT P0, PT, PT, PT, PT, 0x80, 0x0 ;  /* 0x000000000000781c */ /* 0x000fda0003f0f070 */
.L_x_3050:
        /* <DEDUP_REMOVED lines=10> */
.L_x_3051:
[C---:B------:R-:W-:Y:S01]  /*2eee0*/  ISETP.GT.AND P0, PT, R26.reuse, RZ, PT ;  /* 0x000000ff1a00720c */ /* 0x040fe20003f04270 */
[----:B------:R2:W-:Y:S01]  /*2eef0*/  SYNCS.ARRIVE.TRANS64.A1T0 RZ, [R6+URZ+0x38850], RZ ;  /* 0x038850ff06ff79a7 */ /* 0x0005e2000810003f */
[----:B------:R-:W-:Y:S02]  /*2ef00*/  VIADD R0, R26, 0xffffffff ;  /* 0xffffffff1a007836 */ /* 0x000fe40000000000 */
[----:B------:R-:W-:Y:S02]  /*2ef10*/  IMAD.MOV.U32 R17, RZ, RZ, R29 ;  /* 0x000000ffff117224 */ /* 0x000fe400078e001d */
[----:B------:R-:W-:Y:S02]  /*2ef20*/  IMAD.MOV.U32 R7, RZ, RZ, R27 ;  /* 0x000000ffff077224 */ /* 0x000fe400078e001b */
[----:B------:R-:W-:-:S05]  /*2ef30*/  IMAD.MOV.U32 R31, RZ, RZ, R26 ;  /* 0x000000ffff1f7224 */ /* 0x000fca00078e001a */
[----:B--2---:R-:W-:Y:S05]  /*2ef40*/  @P0 BRA `(.L_x_3052) ;  /* 0xffffffec00e00947 */ /* 0x004fea000383ffff */
.L_x_3039:
[----:B------:R-:W-:Y:S05]  /*2ef50*/  BSYNC B0 ;  /* 0x0000000000007941 */ /* 0x000fea0003800000 */
.L_x_3038:
        /* <DEDUP_REMOVED lines=17> */
.L_x_3054:
[----:B------:R-:W-:Y:S05]  /*2f070*/  BSYNC B0 ;  /* 0x0000000000007941 */ /* 0x000fea0003800000 */
.L_x_3053:
[----:B------:R-:W-:-:S13]  /*2f080*/  LOP3.LUT P0, RZ, R23, 0x20, RZ, 0xc0, !PT ;  /* 0x0000002017ff7812 */ /* 0x000fda000780c0ff */
[----:B------:R-:W-:Y:S05]  /*2f090*/  @!P0 BRA `(.L_x_3055) ;  /* 0x0000000000048947 */ /* 0x000fea0003800000 */
[----:B------:R-:W-:Y:S01]  /*2f0a0*/  BPT.TRAP 0x1 ;  /* 0x000000040000795c */ /* 0x000fe20000300000 */
.L_x_3055:
[----:B------:R-:W2:Y:S01]  /*2f0b0*/  LDL.LU R0, [R1+0xc] ;  /* 0x00000c0001007983 */ /* 0x000ea20000300800 */
[----:B------:R-:W-:Y:S01]  /*2f0c0*/  IMAD R4, R27, 0x8, R22 ;  /* 0x000000081b047824 */ /* 0x000fe200078e0216 */
[----:B0-----:R-:W-:Y:S01]  /*2f0d0*/  SHF.L.U32 R3, R29, 0x1f, RZ ;  /* 0x0000001f1d037819 */ /* 0x001fe200000006ff */
[----:B------:R-:W-:Y:S03]  /*2f0e0*/  BSSY B0, `(.L_x_3056) ;  /* 0x0000004000007945 */ /* 0x000fe60003800000 */
[----:B------:R-:W0:Y:S01]  /*2f0f0*/  SYNCS.PHASECHK.TRANS64.TRYWAIT P0, [R4+URZ+0x38860], R3 ;  /* 0x03886003040075a7 */ /* 0x000e22000800017f */
[----:B--2---:R-:W-:Y:S01]  /*2f100*/  IMAD R5, R26, -0x50, R0 ;  /* 0xffffffb01a057824 */ /* 0x004fe200078e0200 */
[----:B0-----:R-:W-:Y:S06]  /*2f110*/  @!P0 BRA `(.L_x_3057) ;  /* 0x0000005800188947 */ /* 0x001fec0003800000 */
.L_x_3246:
[----:B------:R-:W-:Y:S05]  /*2f120*/  BSYNC B0 ;  /* 0x0000000000007941 */ /* 0x000fea0003800000 */
.L_x_3056:
[----:B------:R-:W2:Y:S01]  /*2f130*/  S2R R0, SR_TID.X ;  /* 0x0000000000007919 */ /* 0x000ea20000002100 */
[----:B------:R-:W-:Y:S01]  /*2f140*/  UMOV UR4, 0xffffffff ;  /* 0xffffffff00047882 */ /* 0x000fe20000000000 */
[----:B------:R-:W-:Y:S01]  /*2f150*/  IMAD R7, R27, 0x5000, R34 ;  /* 0x000050001b077824 */ /* 0x000fe200078e0222 */
        /* <DEDUP_REMOVED lines=64> */
.L_x_3258:
        /* <DEDUP_REMOVED lines=15> */
.L_x_3059:
        /* <DEDUP_REMOVED lines=10> */
.L_x_3060:
[----:B------:R1:W-:Y:S01]  /*2f6f0*/  SYNCS.ARRIVE.TRANS64.A1T0 RZ, [R4+URZ+0x38850], RZ ;  /* 0x038850ff04ff79a7 */ /* 0x0003e2000810003f */
[----:B------:R-:W-:-:S05]  /*2f700*/  VIADD R27, R27, 0x1 ;  /* 0x000000011b1b7836 */ /* 0x000fca0000000000 */
[----:B------:R-:W-:-:S04]  /*2f710*/  ISETP.NE.AND P0, PT, R27, 0x2, PT ;  /* 0x000000021b00780c */ /* 0x000fc80003f05270 */
[----:B0-----:R-:W-:Y:S02]  /*2f720*/  SEL R0, RZ, 0x1, P0 ;  /* 0x00000001ff007807 */ /* 0x001fe40000000000 */
[----:B------:R-:W-:Y:S02]  /*2f730*/  SEL R27, R27, RZ, P0 ;  /* 0x000000ff1b1b7207 */ /* 0x000fe40000000000 */
[----:B-1----:R-:W-:-:S07]  /*2f740*/  LOP3.LUT R29, R29, R0, RZ, 0x3c, !PT ;  /* 0x000000001d1d7212 */ /* 0x002fce00078e3cff */
.L_x_3015:
[----:B------:R-:W-:Y:S05]  /*2f750*/  BSYNC B7 ;  /* 0x0000000000077941 */ /* 0x000fea0003800000 */
.L_x_3013:
        /* <DEDUP_REMOVED lines=8> */
[----:B------:R2:W3:Y:S01]  /*2f7e0*/  LDS.128 R16, [R22+0x388d0] ;  /* 0x0388d00016107984 */ /* 0x0004e20000000c00 */
[----:B------:R-:W-:Y:S06]  /*2f7f0*/  BAR.ARV 0x4, 0x180 ;  /* 0x0106000000007b1d */ /* 0x000fec0000002000 */
[----:B------:R-:W-:Y:S05]  /*2f800*/  BRA `(.L_x_3062) ;  /* 0x0000000800cc7947 */ /* 0x000fea0003800000 */
.L_x_3061:
        /* <DEDUP_REMOVED lines=36> */
.L_x_3268:
[----:B------:R-:W-:Y:S02]  /*2fa50*/  ULDC UR4, c[0x0][0xc38] ;  /* 0x00030e0000047ab9 */ /* 0x000fe40000000800 */
[----:B------:R-:W-:-:S04]  /*2fa60*/  IMAD.U32 R5, RZ, RZ, UR4 ;  /* 0x00000004ff057e24 */ /* 0x000fc8000f8e00ff */
[----:B--2---:R-:W-:-:S04]  /*2fa70*/  IMAD R14, R14, R5, RZ ;  /* 0x000000050e0e7224 */ /* 0x004fc800078e02ff */
[----:B------:R-:W-:-:S05]  /*2fa80*/  IMAD.IADD R7, R4, 0x1, R14 ;  /* 0x0000000104077824 */ /* 0x000fca00078e020e */
[----:B------:R-:W-:-:S13]  /*2fa90*/  ISETP.GT.AND P6, PT, R7, R0, PT ;  /* 0x000000000700720c */ /* 0x000fda0003fc4270 */
[----:B------:R-:W-:Y:S05]  /*2faa0*/  @P6 BRA `(.L_x_3064) ;  /* 0x00000000009c6947 */ /* 0x000fea0003800000 */
.L_x_3069:
        /* <DEDUP_REMOVED lines=14> */
.L_x_3067:
[----:B------:R-:W-:Y:S05]  /*2fb90*/  BSYNC B0 ;  /* 0x0000000000007941 */ /* 0x000fea0003800000 */
.L_x_3066:
        /* <DEDUP_REMOVED lines=18> */
.L_x_3276:
[----:B------:R-:W-:Y:S02]  /*2fcc0*/  ULDC UR4, c[0x0][0xc38] ;  /* 0x00030e0000047ab9 */ /* 0x000fe40000000800 */
[----:B------:R-:W-:-:S04]  /*2fcd0*/  IMAD.U32 R5, RZ, RZ, UR4 ;  /* 0x00000004ff057e24 */ /* 0x000fc8000f8e00ff */
[----:B--2---:R-:W-:-:S04]  /*2fce0*/  IMAD R14, R14, R5, RZ ;  /* 0x000000050e0e7224 */ /* 0x004fc800078e02ff */
[----:B------:R-:W-:-:S05]  /*2fcf0*/  IMAD.IADD R7, R14, 0x1, R7 ;  /* 0x000000010e077824 */ /* 0x000fca00078e0207 */
[----:B------:R-:W-:-:S13]  /*2fd00*/  ISETP.GT.AND P6, PT, R7, R0, PT ;  /* 0x000000000700720c */ /* 0x000fda0003fc4270 */
[----:B------:R-:W-:Y:S05]  /*2fd10*/  @!P6 BRA `(.L_x_3069) ;  /* 0xfffffffc0064e947 */ /* 0x000fea000383ffff */
.L_x_3064:
        /* <DEDUP_REMOVED lines=8> */
.L_x_3280:
[----:B------:R-:W-:Y:S01]  /*2fda0*/  ISETP.NE.AND P0, PT, R3, RZ, PT ;  /* 0x000000ff0300720c */ /* 0x000fe20003f05270 */
[----:B------:R-:W-:-:S12]  /*2fdb0*/  IMAD.MOV.U32 R14, RZ, RZ, RZ ;  /* 0x000000ffff0e7224 */ /* 0x000fd800078e00ff */
[----:B------:R-:W-:Y:S05]  /*2fdc0*/  @!P0 BRA `(.L_x_3071) ;  /* 0x0000000000108947 */ /* 0x000fea0003800000 */
[----:B------:R-:W-:Y:S01]  /*2fdd0*/  UMOV UR4, 0xffffffff ;  /* 0xffffffff00047882 */ /* 0x000fe20000000000 */
[----:B------:R-:W-:Y:S02]  /*2fde0*/  VIADD R12, R4, 0xffffffff ;  /* 0xffffffff040c7836 */ /* 0x000fe40000000000 */
[----:B------:R-:W-:Y:S05]  /*2fdf0*/  BRA.DIV UR4, `(.L_x_3072) ;  /* 0x0000005e04207947 */ /* 0x000fea000b800000 */
[----:B------:R4:W0:Y:S02]  /*2fe00*/  SHFL.IDX PT, R14, R2, R12, 0x1f ;  /* 0x00001f0c020e7589 */ /* 0x00082400000e0000 */
.L_x_3071:
        /* <DEDUP_REMOVED lines=9> */
[----:B0-----:R-:W1:Y:S02]  /*2fea0*/  MUFU.RCP R8, R8 ;  /* 0x0000000800087308 */ /* 0x001e640000001000 */
[----:B-1----:R-:W-:-:S06]  /*2feb0*/  VIADD R10, R8, 0xffffffe ;  /* 0x0ffffffe080a7836 */ /* 0x002fcc0000000000 */
        /* <DEDUP_REMOVED lines=25> */
[----:B------:R-:W-:-:S04]  /*30050*/  VIADDMNMX R5, R3, R5, R6, PT ;  /* 0x0000000503057246 */ /* 0x000fc80003800106 */
[-C--:B------:R-:W-:Y:S02]  /*30060*/  IABS R6, R5.reuse ;  /* 0x0000000500067213 */ /* 0x080fe40000000000 */
[----:B------:R-:W-:Y:S02]  /*30070*/  IABS R8, R5 ;  /* 0x0000000500087213 */ /* 0x000fe40000000000 */
[----:B------:R-:W0:Y:S08]  /*30080*/  I2F.RP R7, R6 ;  /* 0x0000000600077306 */ /* 0x000e300000209400 */
[----:B0-----:R-:W0:Y:S02]  /*30090*/  MUFU.RCP R7, R7 ;  /* 0x0000000700077308 */ /* 0x001e240000001000 */
[----:B0-----:R-:W-:Y:S01]  /*300a0*/  VIADD R3, R7, 0xffffffe ;  /* 0x0ffffffe07037836 */ /* 0x001fe20000000000 */
[----:B------:R-:W-:-:S05]  /*300b0*/  IABS R7, R4 ;  /* 0x0000000400077213 */ /* 0x000fca0000000000 */
        /* <DEDUP_REMOVED lines=18> */
[----:B------:R-:W-:-:S04]  /*301e0*/  IMAD.MOV R5, RZ, RZ, -R5 ;  /* 0x000000ffff057224 */ /* 0x000fc800078e0a05 */
[----:B------:R-:W-:Y:S01]  /*301f0*/  IMAD R18, R2, R5, R3 ;  /* 0x0000000502127224 */ /* 0x000fe200078e0203 */
[----:B------:R-:W-:-:S05]  /*30200*/  LOP3.LUT R2, RZ, R2, RZ, 0x33, !PT ;  /* 0x00000002ff027212 */ /* 0x000fca00078e33ff */
[----:B------:R-:W-:Y:S01]  /*30210*/  IMAD.IADD R17, R17, 0x1, R2 ;  /* 0x0000000111117824 */ /* 0x000fe200078e0202 */
[----:B------:R-:W-:Y:S06]  /*30220*/  BRA `(.L_x_3073) ;  /* 0x00000000001c7947 */ /* 0x000fec0003800000 */
.L_x_3065:
[----:B------:R-:W-:Y:S01]  /*30230*/  UMOV UR4, URZ ;  /* 0x0000003f00047c82 */ /* 0x000fe20008000000 */
[----:B------:R-:W-:Y:S01]  /*30240*/  UMOV UR5, URZ ;  /* 0x0000003f00057c82 */ /* 0x000fe20008000000 */
[----:B------:R-:W-:Y:S01]  /*30250*/  ULDC UR6, c[0x0][0xc3c] ;  /* 0x00030f0000067ab9 */ /* 0x000fe20000000800 */
[----:B------:R-:W-:Y:S02]  /*30260*/  IMAD.MOV.U32 R16, RZ, RZ, R0 ;  /* 0x000000ffff107224 */ /* 0x000fe400078e0000 */
[----:B------:R-:W-:Y:S02]  /*30270*/  IMAD.U32 R17, RZ, RZ, UR4 ;  /* 0x00000004ff117e24 */ /* 0x000fe4000f8e00ff */
[----:B------:R-:W-:Y:S02]  /*30280*/  IMAD.U32 R18, RZ, RZ, UR5 ;  /* 0x00000005ff127e24 */ /* 0x000fe4000f8e00ff */
[----:B------:R-:W-:-:S07]  /*30290*/  IMAD.U32 R19, RZ, RZ, UR6 ;  /* 0x00000006ff137e24 */ /* 0x000fce000f8e00ff */
.L_x_3073:
        /* <DEDUP_REMOVED lines=10> */
.L_x_3062:
[----:B------:R-:W-:Y:S02]  /*30340*/  ULDC UR4, c[0x0][0xc3c] ;  /* 0x00030f0000047ab9 */ /* 0x000fe40000000800 */
[----:B---3--:R-:W-:-:S13]  /*30350*/  ISETP.GE.AND P0, PT, R19, UR4, PT ;  /* 0x0000000413007c0c */ /* 0x008fda000bf06270 */
[----:B------:R-:W-:Y:S05]  /*30360*/  @!P0 BRA `(.L_x_3074) ;  /* 0xffffff9800d88947 */ /* 0x000fea000383ffff */
[----:B------:R-:W-:Y:S05]  /*30370*/  BSYNC B8 ;  /* 0x0000000000087941 */ /* 0x000fea0003800000 */
.L_x_2965:
[----:B------:R-:W3:Y:S01]  /*30380*/  LDL.LU R0, [R1+0x30] ;  /* 0x0000300001007983 */ /* 0x000ee20000300800 */
[----:B------:R-:W-:Y:S01]  /*30390*/  BSSY B0, `(.L_x_3075) ;  /* 0x000000b000007945 */ /* 0x000fe20003800000 */
[----:B------:R-:W4:Y:S01]  /*303a0*/  S2R R5, SR_CgaCtaId ;  /* 0x0000000000057919 */ /* 0x000f220000008800 */
[----:B---3--:R-:W-:-:S05]  /*303b0*/  VIADD R0, R0, 0x1 ;  /* 0x0000000100007836 */ /* 0x008fca0000000000 */
        /* <DEDUP_REMOVED lines=8> */
.L_x_3283:
[----:B------:R-:W-:Y:S05]  /*30440*/  BSYNC B0 ;  /* 0x0000000000007941 */ /* 0x000fea0003800000 */
.L_x_3075:
[----:B------:R-:W-:-:S03]  /*30450*/  UMOV UR4, 0xffffffff ;  /* 0xffffffff00047882 */ /* 0x000fc60000000000 */
[----:B------:R-:W-:Y:S05]  /*30460*/  BRA.DIV UR4, `(.L_x_3077) ;  /* 0x0000005604bc7947 */ /* 0x000fea000b800000 */
[----:B-1----:R-:W1:Y:S02]  /*30470*/  S2R R0, SR_TID.X ;  /* 0x0000000000007919 */ /* 0x002e640000002100 */
[----:B-1----:R-:W-:-:S04]  /*30480*/  SHF.R.U32.HI R0, RZ, 0x5, R0 ;  /* 0x00000005ff007819 */ /* 0x002fc80000011600 */
[----:B------:R-:W-:-:S05]  /*30490*/  LOP3.LUT R0, R0, 0x3, RZ, 0xc0, !PT ;  /* 0x0000000300007812 */ /* 0x000fca00078ec0ff */
[----:B------:R1:W3:Y:S02]  /*304a0*/  SHFL.IDX PT, R14, R0, RZ, 0x1f ;  /* 0x00001fff000e7589 */ /* 0x0002e400000e0000 */
.L_x_3286:
[----:B---3--:R-:W-:-:S13]  /*304b0*/  ISETP.NE.AND P0, PT, R14, RZ, PT ;  /* 0x000000ff0e00720c */ /* 0x008fda0003f05270 */
[----:B------:R-:W-:Y:S05]  /*304c0*/  @P0 BRA `(.L_x_2683) ;  /* 0x0000000000900947 */ /* 0x000fea0003800000 */
[----:B------:R-:W-:-:S03]  /*304d0*/  UMOV UR4, 0xffffffff ;  /* 0xffffffff00047882 */ /* 0x000fc60000000000 */
[----:B------:R-:W-:Y:S05]  /*304e0*/  BRA.DIV UR4, `(.L_x_3078) ;  /* 0x0000005604d07947 */ /* 0x000fea000b800000 */
[----:B------:R-:W-:-:S13]  /*304f0*/  ELECT P6, URZ, PT ;  /* 0x00000000003f782f */ /* 0x000fda00038c0000 */
.L_x_3289:
        /* <DEDUP_REMOVED lines=8> */
.L_x_3079:
[----:B------:R-:W-:Y:S01]  /*30580*/  IMAD R3, R27, 0x8, R5 ;  /* 0x000000081b037824 */ /* 0x000fe200078e0205 */
[----:B------:R-:W-:Y:S01]  /*30590*/  SHF.L.U32 R2, R29, 0x1f, RZ ;  /* 0x0000001f1d027819 */ /* 0x000fe200000006ff */
[----:B------:R-:W-:-:S03]  /*305a0*/  VIADD R27, R27, 0x1 ;  /* 0x000000011b1b7836 */ /* 0x000fc60000000000 */
[----:B------:R-:W1:Y:S02]  /*305b0*/  SYNCS.PHASECHK.TRANS64.TRYWAIT P1, [R3+URZ+0x38840], R2 ;  /* 0x03884002030075a7 */ /* 0x000e64000802017f */
[----:B------:R-:W-:-:S04]  /*305c0*/  ISETP.NE.AND P2, PT, R27, 0x2, PT ;  /* 0x000000021b00780c */ /* 0x000fc80003f45270 */
[----:B------:R-:W-:Y:S01]  /*305d0*/  SEL R0, RZ, 0x1, P2 ;  /* 0x00000001ff007807 */ /* 0x000fe20001000000 */
[----:B-1----:R-:W-:Y:S08]  /*305e0*/  @!P1 BRA `(.L_x_3080) ;  /* 0x0000005400b09947 */ /* 0x002ff00003800000 */
.L_x_3290:
[----:B------:R-:W-:Y:S02]  /*305f0*/  SEL R27, R27, RZ, P2 ;  /* 0x000000ff1b1b7207 */ /* 0x000fe40001000000 */
[----:B------:R-:W-:Y:S01]  /*30600*/  LOP3.LUT R0, R29, R0, RZ, 0x3c, !PT ;  /* 0x000000001d007212 */ /* 0x000fe200078e3cff */
[----:B------:R-:W-:Y:S06]  /*30610*/  @!P0 BRA `(.L_x_3081) ;  /* 0x0000000000048947 */ /* 0x000fec0003800000 */
[----:B------:R-:W-:Y:S01]  /*30620*/  BPT.TRAP 0x1 ;  /* 0x000000040000795c */ /* 0x000fe20000300000 */
.L_x_3081:
[----:B------:R-:W-:Y:S01]  /*30630*/  IMAD R27, R27, 0x8, R5 ;  /* 0x000000081b1b7824 */ /* 0x000fe200078e0205 */
[----:B------:R-:W-:-:S04]  /*30640*/  SHF.L.U32 R0, R0, 0x1f, RZ ;  /* 0x0000001f00007819 */ /* 0x000fc800000006ff */
[----:B------:R-:W3:Y:S02]  /*30650*/  SYNCS.PHASECHK.TRANS64.TRYWAIT P1, [R27+URZ+0x38840], R0 ;  /* 0x038840001b0075a7 */ /* 0x000ee4000802017f */
[----:B---3--:R-:W-:Y:S05]  /*30660*/  @!P1 BRA `(.L_x_3082) ;  /* 0x0000005400a49947 */ /* 0x008fea0003800000 */
.L_x_3291:
[----:B------:R-:W-:Y:S05]  /*30670*/  @!P0 BRA `(.L_x_3083) ;  /* 0x0000000000048947 */ /* 0x000fea0003800000 */
[----:B------:R-:W-:Y:S01]  /*30680*/  BPT.TRAP 0x1 ;  /* 0x000000040000795c */ /* 0x000fe20000300000 */
.L_x_3083:
[----:B------:R-:W4:Y:S02]  /*30690*/  SYNCS.PHASECHK.TRANS64.TRYWAIT P1, [R3+URZ+0x38860], R2 ;  /* 0x03886002030075a7 */ /* 0x000f24000802017f */
[----:B----4-:R-:W-:Y:S05]  /*306a0*/  @!P1 BRA `(.L_x_3084) ;  /* 0x0000005400a89947 */ /* 0x010fea0003800000 */
.L_x_3292:
[----:B------:R-:W-:Y:S05]  /*306b0*/  @!P0 BRA `(.L_x_3085) ;  /* 0x0000000000048947 */ /* 0x000fea0003800000 */
[----:B------:R-:W-:Y:S01]  /*306c0*/  BPT.TRAP 0x1 ;  /* 0x000000040000795c */ /* 0x000fe20000300000 */
.L_x_3085:
[----:B------:R0:W0:Y:S02]  /*306d0*/  SYNCS.PHASECHK.TRANS64.TRYWAIT P0, [R27+URZ+0x38860], R0 ;  /* 0x038860001b0075a7 */ /* 0x000024000800017f */
[----:B0-----:R-:W-:Y:S05]  /*306e0*/  @!P0 NANOSLEEP.SYNCS 0x989680 ;  /* 0x009896800000895d */ /* 0x001fea0003900000 */
[----:B------:R-:W0:Y:S02]  /*306f0*/  @!P0 SYNCS.PHASECHK.TRANS64 P0, [R27+URZ+0x38860], R0 ;  /* 0x038860001b0085a7 */ /* 0x000e24000800007f */
[----:B0-----:R-:W-:Y:S05]  /*30700*/  @!P0 BRA `(.L_x_3085) ;  /* 0xfffffffc00f08947 */ /* 0x001fea000383ffff */
.L_x_2683:
[----:B------:R-:W-:Y:S05]  /*30710*/  BSYNC B9 ;  /* 0x0000000000097941 */ /* 0x000fea0003800000 */
.L_x_2680:
[----:B------:R-:W-:Y:S05]  /*30720*/  EXIT ;  /* 0x000000000000794d */ /* 0x000fea0003800000 */
.L_x_2703:
[----:B0-----:R0:W1:Y:S02]  /*30730*/  SYNCS.PHASECHK.TRANS64.TRYWAIT P6, [R89+URZ+0x38890], R90 ;  /* 0x0388905a590075a7 */ /* 0x00106400080c017f */
[----:B-1----:R-:W-:Y:S05]  /*30740*/  @!P6 NANOSLEEP.SYNCS 0x989680 ;  /* 0x009896800000e95d */ /* 0x002fea0003900000 */
[----:B------:R-:W1:Y:S02]  /*30750*/  @!P6 SYNCS.PHASECHK.TRANS64 P6, [R89+URZ+0x38890], R90 ;  /* 0x0388905a5900e5a7 */ /* 0x000e6400080c007f */
[----:B-1----:R-:W-:Y:S05]  /*30760*/  @!P6 BRA `(.L_x_2703) ;  /* 0xfffffffc00f0e947 */ /* 0x002fea000383ffff */
[----:B------:R-:W-:Y:S05]  /*30770*/  BRA `(.L_x_3086) ;  /* 0xfffffd2c00cc7947 */ /* 0x000fea000383ffff */
.L_x_2704:
        /* <DEDUP_REMOVED lines=8> */
.L_x_3088:
[----:B------:R-:W-:Y:S05]  /*30800*/  BSYNC B1 ;  /* 0x0000000000017941 */ /* 0x000fea0003800000 */
.L_x_3087:
        /* <DEDUP_REMOVED lines=8> */
.L_x_3089:
[----:B------:R-:W-:Y:S01]  /*30890*/  IMAD.MOV.U32 R82, RZ, RZ, R14 ;  /* 0x000000ffff527224 */ /* 0x000fe200078e000e */
[----:B------:R-:W-:Y:S06]  /*308a0*/  BRA `(.L_x_3090) ;  /* 0xfffffd2c00947947 */ /* 0x000fec000383ffff */
.L_x_2721:
        /* <DEDUP_REMOVED lines=8> */
.L_x_3092:
[----:B------:R-:W-:Y:S05]  /*30930*/  BSYNC B1 ;  /* 0x0000000000017941 */ /* 0x000fea0003800000 */
.L_x_3091:
        /* <DEDUP_REMOVED lines=8> */
.L_x_3093:
[----:B------:R-:W-:Y:S01]  /*309c0*/  IMAD.MOV.U32 R66, RZ, RZ, R14 ;  /* 0x000000ffff427224 */ /* 0x000fe200078e000e */
[----:B------:R-:W-:Y:S06]  /*309d0*/  BRA `(.L_x_3094) ;  /* 0xfffffd3800f07947 */ /* 0x000fec000383ffff */
.L_x_2738:
        /* <DEDUP_REMOVED lines=8> */
.L_x_3096:
[----:B------:R-:W-:Y:S05]  /*30a60*/  BSYNC B1 ;  /* 0x0000000000017941 */ /* 0x000fea0003800000 */
.L_x_3095:
        /* <DEDUP_REMOVED lines=8> */
.L_x_3097:
[----:B------:R-:W-:Y:S01]  /*30af0*/  IMAD.MOV.U32 R120, RZ, RZ, R14 ;  /* 0x000000ffff787224 */ /* 0x000fe200078e000e */
[----:B------:R-:W-:Y:S06]  /*30b00*/  BRA `(.L_x_3098) ;  /* 0xfffffd4800507947 */ /* 0x000fec000383ffff */
.L_x_2762:
[----:B-1----:R1:W2:Y:S02]  /*30b10*/  SYNCS.PHASECHK.TRANS64.TRYWAIT P6, [R89+URZ+0x38890], R90 ;  /* 0x0388905a590075a7 */ /* 0x0022a400080c017f */
[----:B--2---:R-:W-:Y:S05]  /*30b20*/  @!P6 NANOSLEEP.SYNCS 0x989680 ;  /* 0x009896800000e95d */ /* 0x004fea0003900000 */
[----:B------:R-:W2:Y:S02]  /*30b30*/  @!P6 SYNCS.PHASECHK.TRANS64 P6, [R89+URZ+0x38890], R90 ;  /* 0x0388905a5900e5a7 */ /* 0x000ea400080c007f */
[----:B--2---:R-:W-:Y:S05]  /*30b40*/  @!P6 BRA `(.L_x_2762) ;  /* 0xfffffffc00f0e947 */ /* 0x004fea000383ffff */
[----:B------:R-:W-:Y:S05]  /*30b50*/  BRA `(.L_x_3099) ;  /* 0xfffffd6400347947 */ /* 0x000fea000383ffff */
.L_x_2763:
        /* <DEDUP_REMOVED lines=8> */
.L_x_3101:
[----:B------:R-:W-:Y:S05]  /*30be0*/  BSYNC B1 ;  /* 0x0000000000017941 */ /* 0x000fea0003800000 */
.L_x_3100:
        /* <DEDUP_REMOVED lines=8> */
.L_x_3102:
[----:B------:R-:W-:Y:S01]  /*30c70*/  IMAD.MOV.U32 R124, RZ, RZ, R14 ;  /* 0x000000ffff7c7224 */ /* 0x000fe200078e000e */
[----:B------:R-:W-:Y:S06]  /*30c80*/  BRA `(.L_x_3103) ;  /* 0xfffffd6400007947 */ /* 0x000fec000383ffff */
.L_x_2772:
[----:B------:R-:W-:Y:S01]  /*30c90*/  BSSY B1, `(.L_x_3104) ;  /* 0x0000008000017945 */ /* 0x000fe20003800000 */
[----:B--2-4-:R-:W-:Y:S02]  /*30ca0*/  IMAD.MOV.U32 R13, RZ, RZ, R119 ;  /* 0x000000ffff0d7224 */ /* 0x014fe400078e0077 */
[----:B------:R-:W-:Y:S02]  /*30cb0*/  IMAD.MOV.U32 R12, RZ, RZ, 0x1 ;  /* 0x00000001ff0c7424 */ /* 0x000fe400078e00ff */
[----:B------:R-:W-:Y:S02]  /*30cc0*/  IMAD.MOV.U32 R11, RZ, RZ, 0x181f ;  /* 0x0000181fff0b7424 */ /* 0x000fe400078e00ff */
[----:B------:R-:W-:-:S07]  /*30cd0*/  IMAD.MOV.U32 R15, RZ, RZ, -0x1 ;  /* 0xffffffffff0f7424 */ /* 0x000fce00078e00ff */
[----:B01-3--:R-:W-:Y:S05]  /*30ce0*/  WARPSYNC.COLLECTIVE R15, `(.L_x_3105) ;  /* 0x000000000f087348 */ /* 0x00bfea0003c00000 */
[----:B------:R2:W4:Y:S02]  /*30cf0*/  SHFL.IDX P6, R14, R13, R12, R11 ;  /* 0x0000000c0d0e7389 */ /* 0x00052400000c000b */
[----:B01234-:R-:W-:Y:S01]  /*30d00*/  ENDCOLLECTIVE ;  /* 0x000000000000791b */ /* 0x01ffe20003800000 */
.L_x_3105:
[----:B------:R-:W-:Y:S05]  /*30d10*/  BSYNC B1 ;  /* 0x0000000000017941 */ /* 0x000fea0003800000 */
.L_x_3104:
        /* <DEDUP_REMOVED lines=8> */
.L_x_3106:
[----:B------:R-:W-:Y:S01]  /*30da0*/  IMAD.MOV.U32 R36, RZ, RZ, R14 ;  /* 0x000000ffff247224 */ /* 0x000fe200078e000e */
[----:B------:R-:W-:Y:S06]  /*30db0*/  BRA `(.L_x_3107) ;  /* 0xfffffd7000c07947 */ /* 0x000fec000383ffff */
.L_x_2781:
        /* <DEDUP_REMOVED lines=8> */
.L_x_3109:
[----:B------:R-:W-:Y:S05]  /*30e40*/  BSYNC B1 ;  /* 0x0000000000017941 */ /* 0x000fea0003800000 */
.L_x_3108:
        /* <DEDUP_REMOVED lines=8> */
.L_x_3110:
[----:B------:R-:W-:Y:S01]  /*30ed0*/  IMAD.MOV.U32 R36, RZ, RZ, R14 ;  /* 0x000000ffff247224 */ /* 0x000fe200078e000e */
[----:B------:R-:W-:Y:S06]  /*30ee0*/  BRA `(.L_x_3111) ;  /* 0xfffffd8000b07947 */ /* 0x000fec000383ffff */
.L_x_2790:
[----:B0-----:R0:W1:Y:S02]  /*30ef0*/  SYNCS.PHASECHK.TRANS64.TRYWAIT P3, [R89+URZ+0x38890], R90 ;  /* 0x0388905a590075a7 */ /* 0x001064000806017f */
[----:B-1----:R-:W-:Y:S05]  /*30f00*/  @!P3 NANOSLEEP.SYNCS 0x989680 ;  /* 0x009896800000b95d */ /* 0x002fea0003900000 */
[----:B------:R-:W1:Y:S02]  /*30f10*/  @!P3 SYNCS.PHASECHK.TRANS64 P3, [R89+URZ+0x38890], R90 ;  /* 0x0388905a5900b5a7 */ /* 0x000e64000806007f */
[----:B-1----:R-:W-:Y:S05]  /*30f20*/  @!P3 BRA `(.L_x_2790) ;  /* 0xfffffffc00f0b947 */ /* 0x002fea000383ffff */
[----:B------:R-:W-:Y:S05]  /*30f30*/  BRA `(.L_x_3112) ;  /* 0xfffffd9000ac7947 */ /* 0x000fea000383ffff */
.L_x_2791:
        /* <DEDUP_REMOVED lines=8> */
.L_x_3114:
[----:B------:R-:W-:Y:S05]  /*30fc0*/  BSYNC B1 ;  /* 0x0000000000017941 */ /* 0x000fea0003800000 */
.L_x_3113:
        /* <DEDUP_REMOVED lines=8> */
.L_x_3115:
[----:B------:R-:W-:Y:S01]  /*31050*/  IMAD.MOV.U32 R38, RZ, RZ, R14 ;  /* 0x000000ffff267224 */ /* 0x000fe200078e000e */
[----:B------:R-:W-:Y:S06]  /*31060*/  BRA `(.L_x_3116) ;  /* 0xfffffd9000d07947 */ /* 0x000fec000383ffff */
.L_x_2794:
        /* <DEDUP_REMOVED lines=8> */
.L_x_3118:
[----:B------:R-:W-:Y:S05]  /*310f0*/  BSYNC B1 ;  /* 0x0000000000017941 */ /* 0x000fea0003800000 */
.L_x_3117:
        /* <DEDUP_REMOVED lines=8> */
.L_x_3119:
[----:B------:R-:W-:Y:S01]  /*31180*/  IMAD.MOV.U32 R38, RZ, RZ, R14 ;  /* 0x000000ffff267224 */ /* 0x000fe200078e000e */
[----:B------:R-:W-:Y:S06]  /*31190*/  BRA `(.L_x_3120) ;  /* 0xfffffd9000f47947 */ /* 0x000fec000383ffff */
.L_x_2797:
        /* <DEDUP_REMOVED lines=8> */
.L_x_3122:
[----:B------:R-:W-:Y:S05]  /*31220*/  BSYNC B1 ;  /* 0x0000000000017941 */ /* 0x000fea0003800000 */
.L_x_3121:
        /* <DEDUP_REMOVED lines=8> */
.L_x_3123:
[----:B------:R-:W-:Y:S01]  /*312b0*/  IMAD.MOV.U32 R38, RZ, RZ, R14 ;  /* 0x000000ffff267224 */ /* 0x000fe200078e000e */
[----:B------:R-:W-:Y:S06]  /*312c0*/  BRA `(.L_x_3124) ;  /* 0xfffffd94001c7947 */ /* 0x000fec000383ffff */
.L_x_2801:
[----:B------:R0:W0:Y:S02]  /*312d0*/  SYNCS.PHASECHK.TRANS64.TRYWAIT P0, [R89+URZ+0x388b0], R90 ;  /* 0x0388b05a590075a7 */ /* 0x000024000800017f */
[----:B0-----:R-:W-:Y:S05]  /*312e0*/  @!P0 NANOSLEEP.SYNCS 0x989680 ;  /* 0x009896800000895d */ /* 0x001fea0003900000 */
[----:B------:R-:W0:Y:S02]  /*312f0*/  @!P0 SYNCS.PHASECHK.TRANS64 P0, [R89+URZ+0x388b0], R90 ;  /* 0x0388b05a590085a7 */ /* 0x000e24000800007f */
[----:B0-----:R-:W-:Y:S05]  /*31300*/  @!P0 BRA `(.L_x_2801) ;  /* 0xfffffffc00f08947 */ /* 0x001fea000383ffff */
[----:B------:R-:W-:Y:S05]  /*31310*/  BRA `(.L_x_3125) ;  /* 0xfffffd9400bc7947 */ /* 0x000fea000383ffff */
.L_x_2821:
        /* <DEDUP_REMOVED lines=8> */
.L_x_3127:
[----:B------:R-:W-:Y:S05]  /*313a0*/  BSYNC B1 ;  /* 0x0000000000017941 */ /* 0x000fea0003800000 */
.L_x_3126:
        /* <DEDUP_REMOVED lines=8> */
.L_x_3128:
[----:B------:R-:W-:Y:S02]  /*31430*/  IMAD.MOV.U32 R13, RZ, RZ, R8 ;  /* 0x000000ffff0d7224 */ /* 0x000fe400078e0008 */
[----:B------:R-:W-:-:S07]  /*31440*/  IMAD.MOV.U32 R5, RZ, RZ, R14 ;  /* 0x000000ffff057224 */ /* 0x000fce00078e000e */
[----:B------:R-:W-:Y:S05]  /*31450*/  WARPSYNC.COLLECTIVE R15, `(.L_x_3129) ;  /* 0x000000000f087348 */ /* 0x000fea0003c00000 */
[----:B------:R0:W1:Y:S02]  /*31460*/  SHFL.IDX P6, R14, R13, R12, R11 ;  /* 0x0000000c0d0e7389 */ /* 0x00006400000c000b */
[----:B01----:R-:W-:Y:S01]  /*31470*/  ENDCOLLECTIVE ;  /* 0x000000000000791b */ /* 0x003fe20003800000 */
.L_x_3129:
[----:B------:R-:W-:Y:S02]  /*31480*/  IMAD.MOV.U32 R13, RZ, RZ, R0 ;  /* 0x000000ffff0d7224 */ /* 0x000fe400078e0000 */
[----:B------:R-:W-:-:S07]  /*31490*/  IMAD.MOV.U32 R9, RZ, RZ, R14 ;  /* 0x000000ffff097224 */ /* 0x000fce00078e000e */
[----:B------:R-:W-:Y:S05]  /*314a0*/  WARPSYNC.COLLECTIVE R15, `(.L_x_3130) ;  /* 0x000000000f087348 */ /* 0x000fea0003c00000 */
[----:B------:R0:W1:Y:S02]  /*314b0*/  SHFL.IDX P6, R14, R13, R12, R11 ;  /* 0x0000000c0d0e7389 */ /* 0x00006400000c000b */
[----:B01----:R-:W-:Y:S01]  /*314c0*/  ENDCOLLECTIVE ;  /* 0x000000000000791b */ /* 0x003fe20003800000 */
.L_x_3130:
[----:B------:R-:W-:Y:S05]  /*314d0*/  BRA `(.L_x_3131) ;  /* 0xfffffda800c07947 */ /* 0x000fea000383ffff */
.L_x_2824:
        /* <DEDUP_REMOVED lines=8> */
.L_x_3133:
[----:B------:R-:W-:Y:S05]  /*31560*/  BSYNC B1 ;  /* 0x0000000000017941 */ /* 0x000fea0003800000 */
.L_x_3132:
        /* <DEDUP_REMOVED lines=8> */
.L_x_3134:
[----:B------:R-:W-:Y:S02]  /*315f0*/  IMAD.MOV.U32 R13, RZ, RZ, R8 ;  /* 0x000000ffff0d7224 */ /* 0x000fe400078e0008 */
[----:B------:R-:W-:-:S07]  /*31600*/  IMAD.MOV.U32 R5, RZ, RZ, R14 ;  /* 0x000000ffff057224 */ /* 0x000fce00078e000e */
[----:B------:R-:W-:Y:S05]  /*31610*/  WARPSYNC.COLLECTIVE R15, `(.L_x_3135) ;  /* 0x000000000f087348 */ /* 0x000fea0003c00000 */
[----:B------:R0:W1:Y:S02]  /*31620*/  SHFL.IDX P6, R14, R13, R12, R11 ;  /* 0x0000000c0d0e7389 */ /* 0x00006400000c000b */
[----:B01----:R-:W-:Y:S01]  /*31630*/  ENDCOLLECTIVE ;  /* 0x000000000000791b */ /* 0x003fe20003800000 */
.L_x_3135:
[----:B------:R-:W-:Y:S02]  /*31640*/  IMAD.MOV.U32 R13, RZ, RZ, R0 ;  /* 0x000000ffff0d7224 */ /* 0x000fe400078e0000 */
[----:B------:R-:W-:-:S07]  /*31650*/  IMAD.MOV.U32 R9, RZ, RZ, R14 ;  /* 0x000000ffff097224 */ /* 0x000fce00078e000e */
[----:B------:R-:W-:Y:S05]  /*31660*/  WARPSYNC.COLLECTIVE R15, `(.L_x_3136) ;  /* 0x000000000f087348 */ /* 0x000fea0003c00000 */
[----:B------:R0:W1:Y:S02]  /*31670*/  SHFL.IDX P6, R14, R13, R12, R11 ;  /* 0x0000000c0d0e7389 */ /* 0x00006400000c000b */
[----:B01----:R-:W-:Y:S01]  /*31680*/  ENDCOLLECTIVE ;  /* 0x000000000000791b */ /* 0x003fe20003800000 */
.L_x_3136:
[----:B------:R-:W-:Y:S05]  /*31690*/  BRA `(.L_x_3137) ;  /* 0xfffffdac00d87947 */ /* 0x000fea000383ffff */
.L_x_2827:
        /* <DEDUP_REMOVED lines=8> */
.L_x_3139:
[----:B------:R-:W-:Y:S05]  /*31720*/  BSYNC B1 ;  /* 0x0000000000017941 */ /* 0x000fea0003800000 */
.L_x_3138:
        /* <DEDUP_REMOVED lines=8> */
.L_x_3140:
[----:B------:R-:W-:Y:S02]  /*317b0*/  IMAD.MOV.U32 R13, RZ, RZ, R8 ;  /* 0x000000ffff0d7224 */ /* 0x000fe400078e0008 */
[----:B------:R-:W-:-:S07]  /*317c0*/  IMAD.MOV.U32 R5, RZ, RZ, R14 ;  /* 0x000000ffff057224 */ /* 0x000fce00078e000e */
[----:B------:R-:W-:Y:S05]  /*317d0*/  WARPSYNC.COLLECTIVE R15, `(.L_x_3141) ;  /* 0x000000000f087348 */ /* 0x000fea0003c00000 */
[----:B------:R0:W1:Y:S02]  /*317e0*/  SHFL.IDX P6, R14, R13, R12, R11 ;  /* 0x0000000c0d0e7389 */ /* 0x00006400000c000b */
[----:B01----:R-:W-:Y:S01]  /*317f0*/  ENDCOLLECTIVE ;  /* 0x000000000000791b */ /* 0x003fe20003800000 */
.L_x_3141:
[----:B------:R-:W-:Y:S02]  /*31800*/  IMAD.MOV.U32 R13, RZ, RZ, R0 ;  /* 0x000000ffff0d7224 */ /* 0x000fe400078e0000 */
[----:B------:R-:W-:-:S07]  /*31810*/  IMAD.MOV.U32 R9, RZ, RZ, R14 ;  /* 0x000000ffff097224 */ /* 0x000fce00078e000e */
[----:B------:R-:W-:Y:S05]  /*31820*/  WARPSYNC.COLLECTIVE R15, `(.L_x_3142) ;  /* 0x000000000f087348 */ /* 0x000fea0003c00000 */
[----:B------:R0:W1:Y:S02]  /*31830*/  SHFL.IDX P6, R14, R13, R12, R11 ;  /* 0x0000000c0d0e7389 */ /* 0x00006400000c000b */
[----:B01----:R-:W-:Y:S01]  /*31840*/  ENDCOLLECTIVE ;  /* 0x000000000000791b */ /* 0x003fe20003800000 */
.L_x_3142:
[----:B------:R-:W-:Y:S05]  /*31850*/  BRA `(.L_x_3143) ;  /* 0xfffffdb000e47947 */ /* 0x000fea000383ffff */
.L_x_2830:
        /* <DEDUP_REMOVED lines=8> */
.L_x_3145:
[----:B------:R-:W-:Y:S05]  /*318e0*/  BSYNC B1 ;  /* 0x0000000000017941 */ /* 0x000fea0003800000 */
.L_x_3144:
        /* <DEDUP_REMOVED lines=8> */
.L_x_3146:
[----:B------:R-:W-:Y:S02]  /*31970*/  IMAD.MOV.U32 R13, RZ, RZ, R8 ;  /* 0x000000ffff0d7224 */ /* 0x000fe400078e0008 */
[----:B------:R-:W-:-:S07]  /*31980*/  IMAD.MOV.U32 R71, RZ, RZ, R14 ;  /* 0x000000ffff477224 */ /* 0x000fce00078e000e */
[----:B------:R-:W-:Y:S05]  /*31990*/  WARPSYNC.COLLECTIVE R15, `(.L_x_3147) ;  /* 0x000000000f087348 */ /* 0x000fea0003c00000 */
[----:B------:R0:W1:Y:S02]  /*319a0*/  SHFL.IDX P6, R14, R13, R12, R11 ;  /* 0x0000000c0d0e7389 */ /* 0x00006400000c000b */
[----:B01----:R-:W-:Y:S01]  /*319b0*/  ENDCOLLECTIVE ;  /* 0x000000000000791b */ /* 0x003fe20003800000 */
.L_x_3147:
[----:B------:R-:W-:Y:S02]  /*319c0*/  IMAD.MOV.U32 R13, RZ, RZ, R0 ;  /* 0x000000ffff0d7224 */ /* 0x000fe400078e0000 */
[----:B------:R-:W-:-:S07]  /*319d0*/  IMAD.MOV.U32 R76, RZ, RZ, R14 ;  /* 0x000000ffff4c7224 */ /* 0x000fce00078e000e */
[----:B------:R-:W-:Y:S05]  /*319e0*/  WARPSYNC.COLLECTIVE R15, `(.L_x_3148) ;  /* 0x000000000f087348 */ /* 0x000fea0003c00000 */
[----:B------:R0:W1:Y:S02]  /*319f0*/  SHFL.IDX P6, R14, R13, R12, R11 ;  /* 0x0000000c0d0e7389 */ /* 0x00006400000c000b */
[----:B01----:R-:W-:Y:S01]  /*31a00*/  ENDCOLLECTIVE ;  /* 0x000000000000791b */ /* 0x003fe20003800000 */
.L_x_3148:
[----:B------:R-:W-:Y:S05]  /*31a10*/  BRA `(.L_x_3149) ;  /* 0xfffffdb400f87947 */ /* 0x000fea000383ffff */
.L_x_2834:
[----:B0-----:R0:W1:Y:S02]  /*31a20*/  SYNCS.PHASECHK.TRANS64.TRYWAIT P0, [R22+URZ+0x38800], R151 ;  /* 0x03880097160075a7 */ /* 0x001064000800017f */
[----:B-1----:R-:W-:Y:S05]  /*31a30*/  @!P0 NANOSLEEP.SYNCS 0x989680 ;  /* 0x009896800000895d */ /* 0x002fea0003900000 */
[----:B------:R-:W1:Y:S02]  /*31a40*/  @!P0 SYNCS.PHASECHK.TRANS64 P0, [R22+URZ+0x38800], R151 ;  /* 0x03880097160085a7 */ /* 0x000e64000800007f */
[----:B-1----:R-:W-:Y:S05]  /*31a50*/  @!P0 BRA `(.L_x_2834) ;  /* 0xfffffffc00f08947 */ /* 0x002fea000383ffff */
[----:B------:R-:W-:Y:S05]  /*31a60*/  BRA `(.L_x_3150) ;  /* 0xfffffdbc00687947 */ /* 0x000fea000383ffff */
.L_x_2866:
        /* <DEDUP_REMOVED lines=8> */
.L_x_3152:
[----:B------:R-:W-:Y:S05]  /*31af0*/  BSYNC B1 ;  /* 0x0000000000017941 */ /* 0x000fea0003800000 */
.L_x_3151:
        /* <DEDUP_REMOVED lines=8> */
.L_x_3153:
[----:B------:R-:W-:Y:S02]  /*31b80*/  IMAD.MOV.U32 R13, RZ, RZ, R9 ;  /* 0x000000ffff0d7224 */ /* 0x000fe400078e0009 */
[----:B------:R-:W-:-:S07]  /*31b90*/  IMAD.MOV.U32 R5, RZ, RZ, R14 ;  /* 0x000000ffff057224 */ /* 0x000fce00078e000e */
[----:B------:R-:W-:Y:S05]  /*31ba0*/  WARPSYNC.COLLECTIVE R15, `(.L_x_3154) ;  /* 0x000000000f087348 */ /* 0x000fea0003c00000 */
[----:B------:R0:W1:Y:S02]  /*31bb0*/  SHFL.IDX P6, R14, R13, R12, R11 ;  /* 0x0000000c0d0e7389 */ /* 0x00006400000c000b */
[----:B01----:R-:W-:Y:S01]  /*31bc0*/  ENDCOLLECTIVE ;  /* 0x000000000000791b */ /* 0x003fe20003800000 */
.L_x_3154:
[----:B------:R-:W-:Y:S02]  /*31bd0*/  IMAD.MOV.U32 R13, RZ, RZ, R6 ;  /* 0x000000ffff0d7224 */ /* 0x000fe400078e0006 */
[----:B------:R-:W-:-:S07]  /*31be0*/  IMAD.MOV.U32 R10, RZ, RZ, R14 ;  /* 0x000000ffff0a7224 */ /* 0x000fce00078e000e */
[----:B------:R-:W-:Y:S05]  /*31bf0*/  WARPSYNC.COLLECTIVE R15, `(.L_x_3155) ;  /* 0x000000000f087348 */ /* 0x000fea0003c00000 */
[----:B------:R0:W1:Y:S02]  /*31c00*/  SHFL.IDX P6, R14, R13, R12, R11 ;  /* 0x0000000c0d0e7389 */ /* 0x00006400000c000b */
[----:B01----:R-:W-:Y:S01]  /*31c10*/  ENDCOLLECTIVE ;  /* 0x000000000000791b */ /* 0x003fe20003800000 */
.L_x_3155:
[----:B------:R-:W-:Y:S05]  /*31c20*/  BRA `(.L_x_3156) ;  /* 0xfffffdf0002c7947 */ /* 0x000fea000383ffff */
.L_x_2869:
        /* <DEDUP_REMOVED lines=8> */
.L_x_3158:
[----:B------:R-:W-:Y:S05]  /*31cb0*/  BSYNC B1 ;  /* 0x0000000000017941 */ /* 0x000fea0003800000 */
.L_x_3157:
        /* <DEDUP_REMOVED lines=8> */
.L_x_3159:
[----:B------:R-:W-:Y:S02]  /*31d40*/  IMAD.MOV.U32 R13, RZ, RZ, R9 ;  /* 0x000000ffff0d7224 */ /* 0x000fe400078e0009 */
[----:B------:R-:W-:-:S07]  /*31d50*/  IMAD.MOV.U32 R5, RZ, RZ, R14 ;  /* 0x000000ffff057224 */ /* 0x000fce00078e000e */
[----:B------:R-:W-:Y:S05]  /*31d60*/  WARPSYNC.COLLECTIVE R15, `(.L_x_3160) ;  /* 0x000000000f087348 */ /* 0x000fea0003c00000 */
[----:B------:R0:W1:Y:S02]  /*31d70*/  SHFL.IDX P6, R14, R13, R12, R11 ;  /* 0x0000000c0d0e7389 */ /* 0x00006400000c000b */
[----:B01----:R-:W-:Y:S01]  /*31d80*/  ENDCOLLECTIVE ;  /* 0x000000000000791b */ /* 0x003fe20003800000 */
.L_x_3160:
[----:B------:R-:W-:Y:S02]  /*31d90*/  IMAD.MOV.U32 R13, RZ, RZ, R6 ;  /* 0x000000ffff0d7224 */ /* 0x000fe400078e0006 */
[----:B------:R-:W-:-:S07]  /*31da0*/  IMAD.MOV.U32 R10, RZ, RZ, R14 ;  /* 0x000000ffff0a7224 */ /* 0x000fce00078e000e */
[----:B------:R-:W-:Y:S05]  /*31db0*/  WARPSYNC.COLLECTIVE R15, `(.L_x_3161) ;  /* 0x000000000f087348 */ /* 0x000fea0003c00000 */
[----:B------:R0:W1:Y:S02]  /*31dc0*/  SHFL.IDX P6, R14, R13, R12, R11 ;  /* 0x0000000c0d0e7389 */ /* 0x00006400000c000b */
[----:B01----:R-:W-:Y:S01]  /*31dd0*/  ENDCOLLECTIVE ;  /* 0x000000000000791b */ /* 0x003fe20003800000 */
.L_x_3161:
[----:B------:R-:W-:Y:S05]  /*31de0*/  BRA `(.L_x_3162) ;  /* 0xfffffdf000fc7947 */ /* 0x000fea000383ffff */
.L_x_2872:
        /* <DEDUP_REMOVED lines=8> */
.L_x_3164:
[----:B------:R-:W-:Y:S05]  /*31e70*/  BSYNC B1 ;  /* 0x0000000000017941 */ /* 0x000fea0003800000 */
.L_x_3163:
        /* <DEDUP_REMOVED lines=8> */
.L_x_3165:
[----:B------:R-:W-:Y:S02]  /*31f00*/  IMAD.MOV.U32 R13, RZ, RZ, R9 ;  /* 0x000000ffff0d7224 */ /* 0x000fe400078e0009 */
[----:B------:R-:W-:-:S07]  /*31f10*/  IMAD.MOV.U32 R5, RZ, RZ, R14 ;  /* 0x000000ffff057224 */ /* 0x000fce00078e000e */
[----:B------:R-:W-:Y:S05]  /*31f20*/  WARPSYNC.COLLECTIVE R15, `(.L_x_3166) ;  /* 0x000000000f087348 */ /* 0x000fea0003c00000 */
[----:B------:R0:W1:Y:S02]  /*31f30*/  SHFL.IDX P6, R14, R13, R12, R11 ;  /* 0x0000000c0d0e7389 */ /* 0x00006400000c000b */
[----:B01----:R-:W-:Y:S01]  /*31f40*/  ENDCOLLECTIVE ;  /* 0x000000000000791b */ /* 0x003fe20003800000 */
.L_x_3166:
[----:B------:R-:W-:Y:S01]  /*31f50*/  MOV R13, R6 ;  /* 0x00000006000d7202 */ /* 0x000fe20000000f00 */
[----:B------:R-:W-:-:S07]  /*31f60*/  IMAD.MOV.U32 R10, RZ, RZ, R14 ;  /* 0x000000ffff0a7224 */ /* 0x000fce00078e000e */
[----:B------:R-:W-:Y:S05]  /*31f70*/  WARPSYNC.COLLECTIVE R15, `(.L_x_3167) ;  /* 0x000000000f087348 */ /* 0x000fea0003c00000 */
[----:B------:R0:W1:Y:S02]  /*31f80*/  SHFL.IDX P6, R14, R13, R12, R11 ;  /* 0x0000000c0d0e7389 */ /* 0x00006400000c000b */
[----:B01----:R-:W-:Y:S01]  /*31f90*/  ENDCOLLECTIVE ;  /* 0x000000000000791b */ /* 0x003fe20003800000 */
.L_x_3167:
[----:B------:R-:W-:Y:S05]  /*31fa0*/  BRA `(.L_x_3168) ;  /* 0xfffffdf400c07947 */ /* 0x000fea000383ffff */
.L_x_2875:
        /* <DEDUP_REMOVED lines=8> */
.L_x_3170:
[----:B------:R-:W-:Y:S05]  /*32030*/  BSYNC B1 ;  /* 0x0000000000017941 */ /* 0x000fea0003800000 */
.L_x_3169:
        /* <DEDUP_REMOVED lines=8> */
.L_x_3171:
[----:B------:R-:W-:Y:S02]  /*320c0*/  IMAD.MOV.U32 R13, RZ, RZ, R9 ;  /* 0x000000ffff0d7224 */ /* 0x000fe400078e0009 */
[----:B------:R-:W-:-:S07]  /*320d0*/  IMAD.MOV.U32 R21, RZ, RZ, R14 ;  /* 0x000000ffff157224 */ /* 0x000fce00078e000e */
[----:B------:R-:W-:Y:S05]  /*320e0*/  WARPSYNC.COLLECTIVE R15, `(.L_x_3172) ;  /* 0x000000000f087348 */ /* 0x000fea0003c00000 */
[----:B------:R0:W1:Y:S02]  /*320f0*/  SHFL.IDX P6, R14, R13, R12, R11 ;  /* 0x0000000c0d0e7389 */ /* 0x00006400000c000b */
[----:B01----:R-:W-:Y:S01]  /*32100*/  ENDCOLLECTIVE ;  /* 0x000000000000791b */ /* 0x003fe20003800000 */
.L_x_3172:
[----:B------:R-:W-:Y:S02]  /*32110*/  IMAD.MOV.U32 R13, RZ, RZ, R6 ;  /* 0x000000ffff0d7224 */ /* 0x000fe400078e0006 */
[----:B------:R-:W-:-:S07]  /*32120*/  IMAD.MOV.U32 R76, RZ, RZ, R14 ;  /* 0x000000ffff4c7224 */ /* 0x000fce00078e000e */
[----:B------:R-:W-:Y:S05]  /*32130*/  WARPSYNC.COLLECTIVE R15, `(.L_x_3173) ;  /* 0x000000000f087348 */ /* 0x000fea0003c00000 */
[----:B------:R0:W1:Y:S02]  /*32140*/  SHFL.IDX P6, R14, R13, R12, R11 ;  /* 0x0000000c0d0e7389 */ /* 0x00006400000c000b */
[----:B01----:R-:W-:Y:S01]  /*32150*/  ENDCOLLECTIVE ;  /* 0x000000000000791b */ /* 0x003fe20003800000 */
.L_x_3173:
[----:B------:R-:W-:Y:S01]  /*32160*/  IMAD.MOV.U32 R77, RZ, RZ, R14 ;  /* 0x000000ffff4d7224 */ /* 0x000fe200078e000e */
[----:B------:R-:W-:Y:S06]  /*32170*/  BRA `(.L_x_3174) ;  /* 0xfffffdf800887947 */ /* 0x000fec000383ffff */
.L_x_2879:
[----:B0-----:R0:W1:Y:S02]  /*32180*/  SYNCS.PHASECHK.TRANS64.TRYWAIT P0, [R22+URZ+0x38800], R85 ;  /* 0x03880055160075a7 */ /* 0x001064000800017f */
[----:B-1----:R-:W-:Y:S05]  /*32190*/  @!P0 NANOSLEEP.SYNCS 0x989680 ;  /* 0x009896800000895d */ /* 0x002fea0003900000 */
[----:B------:R-:W1:Y:S02]  /*321a0*/  @!P0 SYNCS.PHASECHK.TRANS64 P0, [R22+URZ+0x38800], R85 ;  /* 0x03880055160085a7 */ /* 0x000e64000800007f */
[----:B-1----:R-:W-:Y:S05]  /*321b0*/  @!P0 BRA `(.L_x_2879) ;  /* 0xfffffffc00f08947 */ /* 0x002fea000383ffff */
[----:B------:R-:W-:Y:S05]  /*321c0*/  BRA `(.L_x_3175) ;  /* 0xfffffdfc00c07947 */ /* 0x000fea000383ffff */
.L_x_2897:
[----:B-1----:R1:W2:Y:S02]  /*321d0*/  SYNCS.PHASECHK.TRANS64.TRYWAIT P1, [R0+URZ+0x38830], R3 ;  /* 0x03883003000075a7 */ /* 0x0022a4000802017f */
[----:B--2---:R-:W-:Y:S05]  /*321e0*/  @!P1 NANOSLEEP.SYNCS 0x989680 ;  /* 0x009896800000995d */ /* 0x004fea0003900000 */
[----:B------:R-:W2:Y:S02]  /*321f0*/  @!P1 SYNCS.PHASECHK.TRANS64 P1, [R0+URZ+0x38830], R3 ;  /* 0x03883003000095a7 */ /* 0x000ea4000802007f */
[----:B--2---:R-:W-:Y:S05]  /*32200*/  @!P1 BRA `(.L_x_2897) ;  /* 0xfffffffc00f09947 */ /* 0x004fea000383ffff */
[----:B------:R-:W-:Y:S05]  /*32210*/  BRA `(.L_x_2896) ;  /* 0xfffffe3800907947 */ /* 0x000fea000383ffff */
.L_x_2906:
[----:B-1----:R1:W2:Y:S02]  /*32220*/  SYNCS.PHASECHK.TRANS64.TRYWAIT P2, [R9+URZ+0x38830], R4 ;  /* 0x03883004090075a7 */ /* 0x0022a4000804017f */
[----:B--2---:R-:W-:Y:S05]  /*32230*/  @!P2 NANOSLEEP.SYNCS 0x989680 ;  /* 0x009896800000a95d */ /* 0x004fea0003900000 */
[----:B------:R-:W2:Y:S02]  /*32240*/  @!P2 SYNCS.PHASECHK.TRANS64 P2, [R9+URZ+0x38830], R4 ;  /* 0x038830040900a5a7 */ /* 0x000ea4000804007f */
[----:B--2---:R-:W-:Y:S05]  /*32250*/  @!P2 BRA `(.L_x_2906) ;  /* 0xfffffffc00f0a947 */ /* 0x004fea000383ffff */
[----:B------:R-:W-:Y:S05]  /*32260*/  BRA `(.L_x_2905) ;  /* 0xfffffe8800307947 */ /* 0x000fea000383ffff */
.L_x_2911:
[----:B-1----:R1:W2:Y:S02]  /*32270*/  SYNCS.PHASECHK.TRANS64.TRYWAIT P2, [R7+URZ+0x38850], R0 ;  /* 0x03885000070075a7 */ /* 0x0022a4000804017f */
[----:B--2---:R-:W-:Y:S05]  /*32280*/  @!P2 NANOSLEEP.SYNCS 0x989680 ;  /* 0x009896800000a95d */ /* 0x004fea0003900000 */
[----:B------:R-:W2:Y:S02]  /*32290*/  @!P2 SYNCS.PHASECHK.TRANS64 P2, [R7+URZ+0x38850], R0 ;  /* 0x038850000700a5a7 */ /* 0x000ea4000804007f */
[----:B--2---:R-:W-:Y:S05]  /*322a0*/  @!P2 BRA `(.L_x_2911) ;  /* 0xfffffffc00f0a947 */ /* 0x004fea000383ffff */
[----:B------:R-:W-:Y:S05]  /*322b0*/  BRA `(.L_x_2910) ;  /* 0xfffffebc00f07947 */ /* 0x000fea000383ffff */
.L_x_2921:
[----:B-1----:R1:W2:Y:S02]  /*322c0*/  SYNCS.PHASECHK.TRANS64.TRYWAIT P1, [R3+URZ+0x38830], R6 ;  /* 0x03883006030075a7 */ /* 0x0022a4000802017f */
[----:B--2---:R-:W-:Y:S05]  /*322d0*/  @!P1 NANOSLEEP.SYNCS 0x989680 ;  /* 0x009896800000995d */ /* 0x004fea0003900000 */
[----:B------:R-:W2:Y:S02]  /*322e0*/  @!P1 SYNCS.PHASECHK.TRANS64 P1, [R3+URZ+0x38830], R6 ;  /* 0x03883006030095a7 */ /* 0x000ea4000802007f */
[----:B--2---:R-:W-:Y:S05]  /*322f0*/  @!P1 BRA `(.L_x_2921) ;  /* 0xfffffffc00f09947 */ /* 0x004fea000383ffff */
[----:B------:R-:W-:Y:S05]  /*32300*/  BRA `(.L_x_2920) ;  /* 0xfffffedc00447947 */ /* 0x000fea000383ffff */
.L_x_2926:
[----:B-1----:R1:W2:Y:S02]  /*32310*/  SYNCS.PHASECHK.TRANS64.TRYWAIT P1, [R6+URZ+0x38850], R0 ;  /* 0x03885000060075a7 */ /* 0x0022a4000802017f */
[----:B--2---:R-:W-:Y:S05]  /*32320*/  @!P1 NANOSLEEP.SYNCS 0x989680 ;  /* 0x009896800000995d */ /* 0x004fea0003900000 */
[----:B------:R-:W2:Y:S02]  /*32330*/  @!P1 SYNCS.PHASECHK.TRANS64 P1, [R6+URZ+0x38850], R0 ;  /* 0x03885000060095a7 */ /* 0x000ea4000802007f */
[----:B--2---:R-:W-:Y:S05]  /*32340*/  @!P1 BRA `(.L_x_2926) ;  /* 0xfffffffc00f09947 */ /* 0x004fea000383ffff */
[----:B------:R-:W-:Y:S05]  /*32350*/  BRA `(.L_x_2925) ;  /* 0xffffff1400047947 */ /* 0x000fea000383ffff */
.L_x_2934:
[----:B-1----:R1:W2:Y:S02]  /*32360*/  SYNCS.PHASECHK.TRANS64.TRYWAIT P1, [R8+URZ+0x38850], R7 ;  /* 0x03885007080075a7 */ /* 0x0022a4000802017f */
[----:B--2---:R-:W-:Y:S05]  /*32370*/  @!P1 NANOSLEEP.SYNCS 0x989680 ;  /* 0x009896800000995d */ /* 0x004fea0003900000 */
[----:B------:R-:W2:Y:S02]  /*32380*/  @!P1 SYNCS.PHASECHK.TRANS64 P1, [R8+URZ+0x38850], R7 ;  /* 0x03885007080095a7 */ /* 0x000ea4000802007f */
[----:B--2---:R-:W-:Y:S05]  /*32390*/  @!P1 BRA `(.L_x_2934) ;  /* 0xfffffffc00f09947 */ /* 0x004fea000383ffff */
[----:B------:R-:W-:Y:S05]  /*323a0*/  BRA `(.L_x_2933) ;  /* 0xffffff3000847947 */ /* 0x000fea000383ffff */
.L_x_2971:
[----:B0-----:R-:W0:Y:S01]  /*323b0*/  S2R R8, SR_TID.X ;  /* 0x0000000000087919 */ /* 0x001e220000002100 */
[----:B------:R-:W-:Y:S01]  /*323c0*/  BSSY B1, `(.L_x_3176) ;  /* 0x000000a000017945 */ /* 0x000fe20003800000 */
[----:B------:R-:W-:Y:S02]  /*323d0*/  IMAD.MOV.U32 R12, RZ, RZ, RZ ;  /* 0x000000ffff0c7224 */ /* 0x000fe400078e00ff */
[----:B------:R-:W-:Y:S02]  /*323e0*/  IMAD.MOV.U32 R11, RZ, RZ, 0x1f ;  /* 0x0000001fff0b7424 */ /* 0x000fe400078e00ff */
[----:B------:R-:W-:Y:S01]  /*323f0*/  IMAD.MOV.U32 R15, RZ, RZ, -0x1 ;  /* 0xffffffffff0f7424 */ /* 0x000fe200078e00ff */
[----:B0-----:R-:W-:-:S04]  /*32400*/  SHF.R.U32.HI R8, RZ, 0x5, R8 ;  /* 0x00000005ff087819 */ /* 0x001fc80000011608 */
[----:B------:R-:W-:-:S05]  /*32410*/  LOP3.LUT R8, R8, 0x3, RZ, 0xc0, !PT ;  /* 0x0000000308087812 */ /* 0x000fca00078ec0ff */
[----:B------:R-:W-:-:S07]  /*32420*/  IMAD.MOV.U32 R13, RZ, RZ, R8 ;  /* 0x000000ffff0d7224 */ /* 0x000fce00078e0008 */
[----:B-1----:R-:W-:Y:S05]  /*32430*/  WARPSYNC.COLLECTIVE R15, `(.L_x_3177) ;  /* 0x000000000f087348 */ /* 0x002fea0003c00000 */
[----:B------:R0:W2:Y:S02]  /*32440*/  SHFL.IDX P6, R14, R13, R12, R11 ;  /* 0x0000000c0d0e7389 */ /* 0x0000a400000c000b */
[----:B012---:R-:W-:Y:S01]  /*32450*/  ENDCOLLECTIVE ;  /* 0x000000000000791b */ /* 0x007fe20003800000 */
.L_x_3177:
[----:B------:R-:W-:Y:S05]  /*32460*/  BSYNC B1 ;  /* 0x0000000000017941 */ /* 0x000fea0003800000 */
.L_x_3176:
[----:B------:R-:W-:Y:S05]  /*32470*/  BRA `(.L_x_3178) ;  /* 0xffffff80007c7947 */ /* 0x000fea000383ffff */
.L_x_2973:
[----:B------:R-:W-:Y:S01]  /*32480*/  BSSY B1, `(.L_x_3179) ;  /* 0x0000006000017945 */ /* 0x000fe20003800000 */
[----:B------:R-:W-:-:S07]  /*32490*/  IMAD.MOV.U32 R15, RZ, RZ, -0x1 ;  /* 0xffffffffff0f7424 */ /* 0x000fce00078e00ff */
[----:B012---:R-:W-:Y:S05]  /*324a0*/  WARPSYNC.COLLECTIVE R15, `(.L_x_3180) ;  /* 0x000000000f0c7348 */ /* 0x007fea0003c00000 */
[----:B------:R-:W-:Y:S02]  /*324b0*/  ELECT P6, UR62, PT ;  /* 0x00000000003e782f */ /* 0x000fe400038c0000 */
[----:B------:R-:W-:Y:S01]  /*324c0*/  MOV R14, UR62 ;  /* 0x0000003e000e7c02 */ /* 0x000fe20008000f00 */
[----:B012---:R-:W-:Y:S10]  /*324d0*/  ENDCOLLECTIVE ;  /* 0x000000000000791b */ /* 0x007ff40003800000 */
.L_x_3180:
[----:B------:R-:W-:Y:S05]  /*324e0*/  BSYNC B1 ;  /* 0x0000000000017941 */ /* 0x000fea0003800000 */
.L_x_3179:
[----:B------:R-:W-:Y:S05]  /*324f0*/  BRA `(.L_x_2972) ;  /* 0xffffff8000747947 */ /* 0x000fea000383ffff */
.L_x_2975:
[----:B0-----:R0:W2:Y:S02]  /*32500*/  SYNCS.PHASECHK.TRANS64.TRYWAIT P0, [R22+URZ+0x38820], R7 ;  /* 0x03882007160075a7 */ /* 0x0010a4000800017f */
[----:B--2---:R-:W-:Y:S05]  /*32510*/  @!P0 NANOSLEEP.SYNCS 0x989680 ;  /* 0x009896800000895d */ /* 0x004fea0003900000 */
[----:B------:R-:W2:Y:S02]  /*32520*/  @!P0 SYNCS.PHASECHK.TRANS64 P0, [R22+URZ+0x38820], R7 ;  /* 0x03882007160085a7 */ /* 0x000ea4000800007f */
[----:B--2---:R-:W-:Y:S05]  /*32530*/  @!P0 BRA `(.L_x_2975) ;  /* 0xfffffffc00f08947 */ /* 0x004fea000383ffff */
[----:B------:R-:W-:Y:S05]  /*32540*/  BRA `(.L_x_3181) ;  /* 0xffffff8000847947 */ /* 0x000fea000383ffff */
.L_x_2979:
[----:B-1----:R1:W2:Y:S02]  /*32550*/  SYNCS.PHASECHK.TRANS64.TRYWAIT P0, [R11+URZ+0x388a0], R10 ;  /* 0x0388a00a0b0075a7 */ /* 0x0022a4000800017f */
[----:B--2---:R-:W-:Y:S05]  /*32560*/  @!P0 NANOSLEEP.SYNCS 0x989680 ;  /* 0x009896800000895d */ /* 0x004fea0003900000 */
[----:B------:R-:W2:Y:S02]  /*32570*/  @!P0 SYNCS.PHASECHK.TRANS64 P0, [R11+URZ+0x388a0], R10 ;  /* 0x0388a00a0b0085a7 */ /* 0x000ea4000800007f */
[----:B--2---:R-:W-:Y:S05]  /*32580*/  @!P0 BRA `(.L_x_2979) ;  /* 0xfffffffc00f08947 */ /* 0x004fea000383ffff */
[----:B------:R-:W-:Y:S05]  /*32590*/  BRA `(.L_x_3182) ;  /* 0xffffff80009c7947 */ /* 0x000fea000383ffff */
.L_x_2987:
[----:B0-----:R0:W2:Y:S02]  /*325a0*/  SYNCS.PHASECHK.TRANS64.TRYWAIT P0, [R11+URZ+0x388c0], R10 ;  /* 0x0388c00a0b0075a7 */ /* 0x0010a4000800017f */
[----:B--2---:R-:W-:Y:S05]  /*325b0*/  @!P0 NANOSLEEP.SYNCS 0x989680 ;  /* 0x009896800000895d */ /* 0x004fea0003900000 */
[----:B------:R-:W2:Y:S02]  /*325c0*/  @!P0 SYNCS.PHASECHK.TRANS64 P0, [R11+URZ+0x388c0], R10 ;  /* 0x0388c00a0b0085a7 */ /* 0x000ea4000800007f */
[----:B--2---:R-:W-:Y:S05]  /*325d0*/  @!P0 BRA `(.L_x_2987) ;  /* 0xfffffffc00f08947 */ /* 0x004fea000383ffff */
[----:B------:R-:W-:Y:S05]  /*325e0*/  BRA `(.L_x_3183) ;  /* 0xffffff8400d87947 */ /* 0x000fea000383ffff */
.L_x_2997:
[----:B-1----:R1:W2:Y:S02]  /*325f0*/  SYNCS.PHASECHK.TRANS64.TRYWAIT P1, [R10+URZ+0x388a0], R9 ;  /* 0x0388a0090a0075a7 */ /* 0x0022a4000802017f */
[----:B--2---:R-:W-:Y:S05]  /*32600*/  @!P1 NANOSLEEP.SYNCS 0x989680 ;  /* 0x009896800000995d */ /* 0x004fea0003900000 */
[----:B------:R-:W2:Y:S02]  /*32610*/  @!P1 SYNCS.PHASECHK.TRANS64 P1, [R10+URZ+0x388a0], R9 ;  /* 0x0388a0090a0095a7 */ /* 0x000ea4000802007f */
[----:B--2---:R-:W-:Y:S05]  /*32620*/  @!P1 BRA `(.L_x_2997) ;  /* 0xfffffffc00f09947 */ /* 0x004fea000383ffff */
[----:B------:R-:W-:Y:S05]  /*32630*/  BRA `(.L_x_3184) ;  /* 0xffffff8c00487947 */ /* 0x000fea000383ffff */
.L_x_3005:
[----:B0-----:R0:W2:Y:S02]  /*32640*/  SYNCS.PHASECHK.TRANS64.TRYWAIT P1, [R10+URZ+0x388c0], R9 ;  /* 0x0388c0090a0075a7 */ /* 0x0010a4000802017f */
[----:B--2---:R-:W-:Y:S05]  /*32650*/  @!P1 NANOSLEEP.SYNCS 0x989680 ;  /* 0x009896800000995d */ /* 0x004fea0003900000 */
[----:B------:R-:W2:Y:S02]  /*32660*/  @!P1 SYNCS.PHASECHK.TRANS64 P1, [R10+URZ+0x388c0], R9 ;  /* 0x0388c0090a0095a7 */ /* 0x000ea4000802007f */
[----:B--2---:R-:W-:Y:S05]  /*32670*/  @!P1 BRA `(.L_x_3005) ;  /* 0xfffffffc00f09947 */ /* 0x004fea000383ffff */
[----:B------:R-:W-:Y:S05]  /*32680*/  BRA `(.L_x_3185) ;  /* 0xffffff9000807947 */ /* 0x000fea000383ffff */
.L_x_3021:
        /* <DEDUP_REMOVED lines=11> */
.L_x_3187:
[----:B------:R-:W-:Y:S05]  /*32740*/  BSYNC B0 ;  /* 0x0000000000007941 */ /* 0x000fea0003800000 */
.L_x_3186:
[----:B------:R-:W-:Y:S05]  /*32750*/  BRA `(.L_x_3188) ;  /* 0xffffffa0001c7947 */ /* 0x000fea000383ffff */
.L_x_3024:
[----:B0-----:R0:W1:Y:S02]  /*32760*/  SYNCS.PHASECHK.TRANS64.TRYWAIT P0, [R5+URZ+0x38840], R2 ;  /* 0x03884002050075a7 */ /* 0x001064000800017f */
[----:B-1----:R-:W-:Y:S05]  /*32770*/  @!P0 NANOSLEEP.SYNCS 0x989680 ;  /* 0x009896800000895d */ /* 0x002fea0003900000 */
[----:B------:R-:W1:Y:S02]  /*32780*/  @!P0 SYNCS.PHASECHK.TRANS64 P0, [R5+URZ+0x38840], R2 ;  /* 0x03884002050085a7 */ /* 0x000e64000800007f */
[----:B-1----:R-:W-:Y:S05]  /*32790*/  @!P0 BRA `(.L_x_3024) ;  /* 0xfffffffc00f08947 */ /* 0x002fea000383ffff */
[----:B------:R-:W-:Y:S05]  /*327a0*/  BRA `(.L_x_3189) ;  /* 0xffffffa000787947 */ /* 0x000fea000383ffff */
.L_x_3025:
        /* <DEDUP_REMOVED lines=8> */
.L_x_3191:
[----:B------:R-:W-:Y:S05]  /*32830*/  BSYNC B0 ;  /* 0x0000000000007941 */ /* 0x000fea0003800000 */
.L_x_3190:
        /* <DEDUP_REMOVED lines=13> */
.L_x_3192:
[----:B------:R-:W-:Y:S02]  /*32910*/  IMAD.MOV.U32 R13, RZ, RZ, R6 ;  /* 0x000000ffff0d7224 */ /* 0x000fe400078e0006 */
[----:B------:R-:W-:Y:S02]  /*32920*/  IMAD.MOV.U32 R12, RZ, RZ, 0x1 ;  /* 0x00000001ff0c7424 */ /* 0x000fe400078e00ff */
[----:B------:R-:W-:-:S07]  /*32930*/  IMAD.MOV.U32 R3, RZ, RZ, R14 ;  /* 0x000000ffff037224 */ /* 0x000fce00078e000e */
[----:B------:R-:W-:Y:S05]  /*32940*/  WARPSYNC.COLLECTIVE R15, `(.L_x_3193) ;  /* 0x000000000f087348 */ /* 0x000fea0003c00000 */
[----:B------:R0:W1:Y:S02]  /*32950*/  SHFL.IDX P6, R14, R13, R12, R11 ;  /* 0x0000000c0d0e7389 */ /* 0x00006400000c000b */
[----:B01----:R-:W-:Y:S01]  /*32960*/  ENDCOLLECTIVE ;  /* 0x000000000000791b */ /* 0x003fe20003800000 */
.L_x_3193:
        /* <DEDUP_REMOVED lines=10> */
.L_x_3194:
        /* <DEDUP_REMOVED lines=14> */
.L_x_3195:
        /* <DEDUP_REMOVED lines=16> */
.L_x_3196:
[----:B------:R-:W-:Y:S02]  /*32bf0*/  @P0 IMAD R9, R7, 0x2, R22 ;  /* 0x0000000207090824 */ /* 0x000fe400078e0216 */
[----:B------:R-:W-:Y:S02]  /*32c00*/  IMAD.MOV.U32 R13, RZ, RZ, R6 ;  /* 0x000000ffff0d7224 */ /* 0x000fe400078e0006 */
[----:B------:R-:W-:Y:S02]  /*32c10*/  IMAD.MOV.U32 R12, RZ, RZ, 0x3 ;  /* 0x00000003ff0c7424 */ /* 0x000fe400078e00ff */
[----:B------:R-:W-:-:S07]  /*32c20*/  IMAD.MOV.U32 R2, RZ, RZ, R14 ;  /* 0x000000ffff027224 */ /* 0x000fce00078e000e */
[----:B------:R-:W-:Y:S05]  /*32c30*/  WARPSYNC.COLLECTIVE R15, `(.L_x_3197) ;  /* 0x000000000f087348 */ /* 0x000fea0003c00000 */
[----:B------:R0:W1:Y:S02]  /*32c40*/  SHFL.IDX P6, R14, R13, R12, R11 ;  /* 0x0000000c0d0e7389 */ /* 0x00006400000c000b */
[----:B01----:R-:W-:Y:S01]  /*32c50*/  ENDCOLLECTIVE ;  /* 0x000000000000791b */ /* 0x003fe20003800000 */
.L_x_3197:
        /* <DEDUP_REMOVED lines=15> */
.L_x_3198:
[----:B------:R-:W-:Y:S02]  /*32d50*/  @P0 IMAD R21, R7, 0x2, R22 ;  /* 0x0000000207150824 */ /* 0x000fe400078e0216 */
[----:B------:R-:W-:Y:S02]  /*32d60*/  IMAD.MOV.U32 R13, RZ, RZ, R6 ;  /* 0x000000ffff0d7224 */ /* 0x000fe400078e0006 */
[----:B------:R-:W-:Y:S02]  /*32d70*/  IMAD.MOV.U32 R12, RZ, RZ, 0x4 ;  /* 0x00000004ff0c7424 */ /* 0x000fe400078e00ff */
[----:B------:R-:W-:-:S07]  /*32d80*/  IMAD.MOV.U32 R2, RZ, RZ, R14 ;  /* 0x000000ffff027224 */ /* 0x000fce00078e000e */
[----:B------:R-:W-:Y:S05]  /*32d90*/  WARPSYNC.COLLECTIVE R15, `(.L_x_3199) ;  /* 0x000000000f087348 */ /* 0x000fea0003c00000 */
[----:B------:R0:W1:Y:S02]  /*32da0*/  SHFL.IDX P6, R14, R13, R12, R11 ;  /* 0x0000000c0d0e7389 */ /* 0x00006400000c000b */
[----:B01----:R-:W-:Y:S01]  /*32db0*/  ENDCOLLECTIVE ;  /* 0x000000000000791b */ /* 0x003fe20003800000 */
.L_x_3199:
        /* <DEDUP_REMOVED lines=14> */
.L_x_3200:
[----:B------:R-:W-:Y:S01]  /*32ea0*/  IMAD.MOV.U32 R0, RZ, RZ, R14 ;  /* 0x000000ffff007224 */ /* 0x000fe200078e000e */
[----:B------:R-:W-:Y:S06]  /*32eb0*/  BRA `(.L_x_3201) ;  /* 0xffffff9c00e87947 */ /* 0x000fec000383ffff */
.L_x_3032:
[----:B------:R-:W-:Y:S02]  /*32ec0*/  IMAD.MOV.U32 R13, RZ, RZ, R0 ;  /* 0x000000ffff0d7224 */ /* 0x000fe400078e0000 */
[----:B------:R-:W-:Y:S02]  /*32ed0*/  IMAD.MOV.U32 R12, RZ, RZ, RZ ;  /* 0x000000ffff0c7224 */ /* 0x000fe400078e00ff */
[----:B------:R-:W-:Y:S02]  /*32ee0*/  IMAD.MOV.U32 R11, RZ, RZ, 0x181f ;  /* 0x0000181fff0b7424 */ /* 0x000fe400078e00ff */
[----:B------:R-:W-:Y:S02]  /*32ef0*/  IMAD.MOV.U32 R15, RZ, RZ, -0x1 ;  /* 0xffffffffff0f7424 */ /* 0x000fe400078e00ff */
[----:B-----5:R-:W-:Y:S02]  /*32f00*/  IMAD R5, R9, R7, RZ ;  /* 0x0000000709057224 */ /* 0x020fe400078e02ff */
[----:B------:R-:W-:-:S07]  /*32f10*/  IMAD R17, R17, 0x80, R8 ;  /* 0x0000008011117824 */ /* 0x000fce00078e0208 */
[----:B------:R-:W-:Y:S05]  /*32f20*/  WARPSYNC.COLLECTIVE R15, `(.L_x_3202) ;  /* 0x000000000f087348 */ /* 0x000fea0003c00000 */
[----:B------:R0:W1:Y:S02]  /*32f30*/  SHFL.IDX P6, R14, R13, R12, R11 ;  /* 0x0000000c0d0e7389 */ /* 0x00006400000c000b */
[----:B01----:R-:W-:Y:S01]  /*32f40*/  ENDCOLLECTIVE ;  /* 0x000000000000791b */ /* 0x003fe20003800000 */
.L_x_3202:
[----:B------:R-:W-:Y:S01]  /*32f50*/  ISETP.GE.AND P0, PT, R17, R5, PT ;  /* 0x000000051100720c */ /* 0x000fe20003f06270 */
[----:B------:R-:W-:Y:S02]  /*32f60*/  IMAD.MOV.U32 R13, RZ, RZ, R4 ;  /* 0x000000ffff0d7224 */ /* 0x000fe400078e0004 */
[----:B------:R-:W-:-:S10]  /*32f70*/  IMAD.MOV.U32 R2, RZ, RZ, R14 ;  /* 0x000000ffff027224 */ /* 0x000fd400078e000e */
[----:B------:R-:W-:Y:S05]  /*32f80*/  WARPSYNC.COLLECTIVE R15, `(.L_x_3203) ;  /* 0x000000000f087348 */ /* 0x000fea0003c00000 */
[----:B------:R0:W1:Y:S02]  /*32f90*/  SHFL.IDX P6, R14, R13, R12, R11 ;  /* 0x0000000c0d0e7389 */ /* 0x00006400000c000b */
[----:B01----:R-:W-:Y:S01]  /*32fa0*/  ENDCOLLECTIVE ;  /* 0x000000000000791b */ /* 0x003fe20003800000 */
.L_x_3203:
[----:B------:R-:W-:Y:S02]  /*32fb0*/  IMAD.MOV.U32 R13, RZ, RZ, R0 ;  /* 0x000000ffff0d7224 */ /* 0x000fe400078e0000 */
[----:B------:R-:W-:Y:S02]  /*32fc0*/  IMAD.MOV.U32 R12, RZ, RZ, 0x1 ;  /* 0x00000001ff0c7424 */ /* 0x000fe400078e00ff */
[----:B------:R-:W-:-:S07]  /*32fd0*/  IMAD.MOV.U32 R3, RZ, RZ, R14 ;  /* 0x000000ffff037224 */ /* 0x000fce00078e000e */
[----:B------:R-:W-:Y:S05]  /*32fe0*/  WARPSYNC.COLLECTIVE R15, `(.L_x_3204) ;  /* 0x000000000f087348 */ /* 0x000fea0003c00000 */
[----:B------:R0:W1:Y:S02]  /*32ff0*/  SHFL.IDX P6, R14, R13, R12, R11 ;  /* 0x0000000c0d0e7389 */ /* 0x00006400000c000b */
[----:B01----:R-:W-:Y:S01]  /*33000*/  ENDCOLLECTIVE ;  /* 0x000000000000791b */ /* 0x003fe20003800000 */
.L_x_3204:
        /* <DEDUP_REMOVED lines=17> */
.L_x_3205:
[----:B------:R-:W-:Y:S02]  /*33120*/  IMAD.MOV.U32 R13, RZ, RZ, R0 ;  /* 0x000000ffff0d7224 */ /* 0x000fe400078e0000 */
[----:B------:R-:W-:Y:S02]  /*33130*/  IMAD.MOV.U32 R12, RZ, RZ, 0x2 ;  /* 0x00000002ff0c7424 */ /* 0x000fe400078e00ff */
[----:B------:R-:W-:-:S07]  /*33140*/  IMAD.MOV.U32 R3, RZ, RZ, R14 ;  /* 0x000000ffff037224 */ /* 0x000fce00078e000e */
[----:B------:R-:W-:Y:S05]  /*33150*/  WARPSYNC.COLLECTIVE R15, `(.L_x_3206) ;  /* 0x000000000f087348 */ /* 0x000fea0003c00000 */
[----:B------:R0:W1:Y:S02]  /*33160*/  SHFL.IDX P6, R14, R13, R12, R11 ;  /* 0x0000000c0d0e7389 */ /* 0x00006400000c000b */
[----:B01----:R-:W-:Y:S01]  /*33170*/  ENDCOLLECTIVE ;  /* 0x000000000000791b */ /* 0x003fe20003800000 */
.L_x_3206:
        /* <DEDUP_REMOVED lines=18> */
.L_x_3207:
[----:B------:R-:W-:Y:S02]  /*332a0*/  IMAD.MOV.U32 R13, RZ, RZ, R0 ;  /* 0x000000ffff0d7224 */ /* 0x000fe400078e0000 */
[----:B------:R-:W-:Y:S02]  /*332b0*/  IMAD.MOV.U32 R12, RZ, RZ, 0x3 ;  /* 0x00000003ff0c7424 */ /* 0x000fe400078e00ff */
[----:B------:R-:W-:-:S07]  /*332c0*/  IMAD.MOV.U32 R3, RZ, RZ, R14 ;  /* 0x000000ffff037224 */ /* 0x000fce00078e000e */
[----:B------:R-:W-:Y:S05]  /*332d0*/  WARPSYNC.COLLECTIVE R15, `(.L_x_3208) ;  /* 0x000000000f087348 */ /* 0x000fea0003c00000 */
[----:B------:R0:W1:Y:S02]  /*332e0*/  SHFL.IDX P6, R14, R13, R12, R11 ;  /* 0x0000000c0d0e7389 */ /* 0x00006400000c000b */
[----:B01----:R-:W-:Y:S01]  /*332f0*/  ENDCOLLECTIVE ;  /* 0x000000000000791b */ /* 0x003fe20003800000 */
.L_x_3208:
        /* <DEDUP_REMOVED lines=18> */
.L_x_3209:
[----:B------:R-:W-:Y:S02]  /*33420*/  IMAD.MOV.U32 R13, RZ, RZ, R0 ;  /* 0x000000ffff0d7224 */ /* 0x000fe400078e0000 */
[----:B------:R-:W-:Y:S02]  /*33430*/  IMAD.MOV.U32 R12, RZ, RZ, 0x4 ;  /* 0x00000004ff0c7424 */ /* 0x000fe400078e00ff */
[----:B------:R-:W-:-:S07]  /*33440*/  IMAD.MOV.U32 R3, RZ, RZ, R14 ;  /* 0x000000ffff037224 */ /* 0x000fce00078e000e */
[----:B------:R-:W-:Y:S05]  /*33450*/  WARPSYNC.COLLECTIVE R15, `(.L_x_3210) ;  /* 0x000000000f087348 */ /* 0x000fea0003c00000 */
[----:B------:R0:W1:Y:S02]  /*33460*/  SHFL.IDX P6, R14, R13, R12, R11 ;  /* 0x0000000c0d0e7389 */ /* 0x00006400000c000b */
[----:B01----:R-:W-:Y:S01]  /*33470*/  ENDCOLLECTIVE ;  /* 0x000000000000791b */ /* 0x003fe20003800000 */
.L_x_3210:
        /* <DEDUP_REMOVED lines=18> */
.L_x_3211:
[----:B------:R-:W-:Y:S02]  /*335a0*/  IMAD.MOV.U32 R13, RZ, RZ, R0 ;  /* 0x000000ffff0d7224 */ /* 0x000fe400078e0000 */
[----:B------:R-:W-:Y:S02]  /*335b0*/  IMAD.MOV.U32 R12, RZ, RZ, 0x5 ;  /* 0x00000005ff0c7424 */ /* 0x000fe400078e00ff */
[----:B------:R-:W-:-:S07]  /*335c0*/  IMAD.MOV.U32 R3, RZ, RZ, R14 ;  /* 0x000000ffff037224 */ /* 0x000fce00078e000e */
[----:B------:R-:W-:Y:S05]  /*335d0*/  WARPSYNC.COLLECTIVE R15, `(.L_x_3212) ;  /* 0x000000000f087348 */ /* 0x000fea0003c00000 */
[----:B------:R0:W1:Y:S02]  /*335e0*/  SHFL.IDX P6, R14, R13, R12, R11 ;  /* 0x0000000c0d0e7389 */ /* 0x00006400000c000b */
[----:B01----:R-:W-:Y:S01]  /*335f0*/  ENDCOLLECTIVE ;  /* 0x000000000000791b */ /* 0x003fe20003800000 */
.L_x_3212:
        /* <DEDUP_REMOVED lines=18> */
.L_x_3213:
[----:B------:R-:W-:Y:S02]  /*33720*/  IMAD.MOV.U32 R13, RZ, RZ, R0 ;  /* 0x000000ffff0d7224 */ /* 0x000fe400078e0000 */
[----:B------:R-:W-:Y:S02]  /*33730*/  IMAD.MOV.U32 R12, RZ, RZ, 0x6 ;  /* 0x00000006ff0c7424 */ /* 0x000fe400078e00ff */
[----:B------:R-:W-:-:S07]  /*33740*/  IMAD.MOV.U32 R3, RZ, RZ, R14 ;  /* 0x000000ffff037224 */ /* 0x000fce00078e000e */
[----:B------:R-:W-:Y:S05]  /*33750*/  WARPSYNC.COLLECTIVE R15, `(.L_x_3214) ;  /* 0x000000000f087348 */ /* 0x000fea0003c00000 */
[----:B------:R0:W1:Y:S02]  /*33760*/  SHFL.IDX P6, R14, R13, R12, R11 ;  /* 0x0000000c0d0e7389 */ /* 0x00006400000c000b */
[----:B01----:R-:W-:Y:S01]  /*33770*/  ENDCOLLECTIVE ;  /* 0x000000000000791b */ /* 0x003fe20003800000 */
.L_x_3214:
        /* <DEDUP_REMOVED lines=18> */
.L_x_3215:
[----:B------:R-:W-:Y:S02]  /*338a0*/  IMAD.MOV.U32 R13, RZ, RZ, R0 ;  /* 0x000000ffff0d7224 */ /* 0x000fe400078e0000 */
[----:B------:R-:W-:Y:S02]  /*338b0*/  IMAD.MOV.U32 R12, RZ, RZ, 0x7 ;  /* 0x00000007ff0c7424 */ /* 0x000fe400078e00ff */
[----:B------:R-:W-:-:S07]  /*338c0*/  IMAD.MOV.U32 R3, RZ, RZ, R14 ;  /* 0x000000ffff037224 */ /* 0x000fce00078e000e */
[----:B------:R-:W-:Y:S05]  /*338d0*/  WARPSYNC.COLLECTIVE R15, `(.L_x_3216) ;  /* 0x000000000f087348 */ /* 0x000fea0003c00000 */
[----:B------:R0:W1:Y:S02]  /*338e0*/  SHFL.IDX P6, R14, R13, R12, R11 ;  /* 0x0000000c0d0e7389 */ /* 0x00006400000c000b */
[----:B01----:R-:W-:Y:S01]  /*338f0*/  ENDCOLLECTIVE ;  /* 0x000000000000791b */ /* 0x003fe20003800000 */
.L_x_3216:
[----:B------:R-:W-:-:S05]  /*33900*/  @!P0 LEA R6, P5, R36, R3, 0x1 ;  /* 0x0000000324068211 */ /* 0x000fca00078a08ff */
[----:B------:R-:W-:Y:S02]  /*33910*/  @!P0 IMAD.X R7, RZ, RZ, R2, P5 ;  /* 0x000000ffff078224 */ /* 0x000fe400028e0602 */
[----:B------:R-:W-:Y:S02]  /*33920*/  @!P0 IMAD.MOV.U32 R2, RZ, RZ, R6 ;  /* 0x000000ffff028224 */ /* 0x000fe400078e0006 */
[----:B------:R-:W-:Y:S02]  /*33930*/  @!P0 IMAD.MOV.U32 R3, RZ, RZ, R7 ;  /* 0x000000ffff038224 */ /* 0x000fe400078e0007 */
[----:B------:R-:W-:-:S03]  /*33940*/  IMAD.MOV.U32 R13, RZ, RZ, R4 ;  /* 0x000000ffff0d7224 */ /* 0x000fc600078e0004 */
[----:B------:R-:W-:Y:S01]  /*33950*/  @!PT LDS RZ, [RZ] ;  /* 0x00000000fffff984 */ /* 0x000fe20000000800 */
[----:B------:R-:W-:Y:S01]  /*33960*/  @!PT LDS RZ, [RZ] ;  /* 0x00000000fffff984 */ /* 0x000fe20000000800 */
[----:B------:R-:W-:Y:S01]  /*33970*/  @!PT LDS RZ, [RZ] ;  /* 0x00000000fffff984 */ /* 0x000fe20000000800 */
[----:B------:R0:W-:Y:S04]  /*33980*/  @!P0 LDGSTS.E.BYPASS.LTC128B.128 [R37+0x17400], desc[UR60][R2.64], !P4 ;  /* 0x1740000002258fae */ /* 0x0001e8000e101d7c */
[----:B------:R0:W-:Y:S01]  /*33990*/  @!P0 LDGSTS.E.BYPASS.LTC128B.128 [R37+0x1b400], desc[UR60][R2.64+0x80], !P3 ;  /* 0x1b40008002258fae */ /* 0x0001e2000d901d7c */
[----:B------:R-:W-:-:S03]  /*339a0*/  IMAD.MOV.U32 R6, RZ, RZ, R14 ;  /* 0x000000ffff067224 */ /* 0x000fc600078e000e */
[----:B------:R0:W-:Y:S04]  /*339b0*/  @!P0 LDGSTS.E.BYPASS.LTC128B.128 [R37+0x1f400], desc[UR60][R2.64+0x100], !P2 ;  /* 0x1f40010002258fae */ /* 0x0001e8000d101d7c */
[----:B------:R0:W-:Y:S02]  /*339c0*/  @!P0 LDGSTS.E.BYPASS.LTC128B.128 [R37+0x23400], desc[UR60][R2.64+0x180], !P1 ;  /* 0x2340018002258fae */ /* 0x0001e4000c901d7c */
[----:B0-----:R-:W-:Y:S05]  /*339d0*/  WARPSYNC.COLLECTIVE R15, `(.L_x_3217) ;  /* 0x000000000f087348 */ /* 0x001fea0003c00000 */
[----:B------:R1:W2:Y:S02]  /*339e0*/  SHFL.IDX P6, R14, R13, R12, R11 ;  /* 0x0000000c0d0e7389 */ /* 0x0002a400000c000b */
[----:B012---:R-:W-:Y:S01]  /*339f0*/  ENDCOLLECTIVE ;  /* 0x000000000000791b */ /* 0x007fe20003800000 */
.L_x_3217:
[----:B------:R-:W-:Y:S05]  /*33a00*/  BRA `(.L_x_3218) ;  /* 0xffffffa000647947 */ /* 0x000fea000383ffff */
.L_x_3037:
[----:B0-----:R0:W2:Y:S02]  /*33a10*/  SYNCS.PHASECHK.TRANS64.TRYWAIT P0, [R22+URZ+0x38820], R3 ;  /* 0x03882003160075a7 */ /* 0x0010a4000800017f */
[----:B--2---:R-:W-:Y:S05]  /*33a20*/  @!P0 NANOSLEEP.SYNCS 0x989680 ;  /* 0x009896800000895d */ /* 0x004fea0003900000 */
[----:B------:R-:W2:Y:S02]  /*33a30*/  @!P0 SYNCS.PHASECHK.TRANS64 P0, [R22+URZ+0x38820], R3 ;  /* 0x03882003160085a7 */ /* 0x000ea4000800007f */
[----:B--2---:R-:W-:Y:S05]  /*33a40*/  @!P0 BRA `(.L_x_3037) ;  /* 0xfffffffc00f08947 */ /* 0x004fea000383ffff */
[----:B------:R-:W-:Y:S05]  /*33a50*/  BRA `(.L_x_3219) ;  /* 0xffffffa000d87947 */ /* 0x000fea000383ffff */
.L_x_3042:
[----:B0-----:R0:W1:Y:S02]  /*33a60*/  SYNCS.PHASECHK.TRANS64.TRYWAIT P0, [R6+URZ+0x38840], R3 ;  /* 0x03884003060075a7 */ /* 0x001064000800017f */
[----:B-1----:R-:W-:Y:S05]  /*33a70*/  @!P0 NANOSLEEP.SYNCS 0x989680 ;  /* 0x009896800000895d */ /* 0x002fea0003900000 */
[----:B------:R-:W1:Y:S02]  /*33a80*/  @!P0 SYNCS.PHASECHK.TRANS64 P0, [R6+URZ+0x38840], R3 ;  /* 0x03884003060085a7 */ /* 0x000e64000800007f */
[----:B-1----:R-:W-:Y:S05]  /*33a90*/  @!P0 BRA `(.L_x_3042) ;  /* 0xfffffffc00f08947 */ /* 0x002fea000383ffff */
[----:B------:R-:W-:Y:S05]  /*33aa0*/  BRA `(.L_x_3220) ;  /* 0xffffffa400c47947 */ /* 0x000fea000383ffff */
.L_x_3043:
        /* <DEDUP_REMOVED lines=8> */
.L_x_3222:
[----:B------:R-:W-:Y:S05]  /*33b30*/  BSYNC B1 ;  /* 0x0000000000017941 */ /* 0x000fea0003800000 */
.L_x_3221:
        /* <DEDUP_REMOVED lines=12> */
.L_x_3223:
        /* <DEDUP_REMOVED lines=13> */
.L_x_3224:
        /* <DEDUP_REMOVED lines=14> */
.L_x_3225:
[----:B------:R-:W-:Y:S01]  /*33db0*/  IMAD.MOV.U32 R13, RZ, RZ, R10 ;  /* 0x000000ffff0d7224 */ /* 0x000fe200078e000a */
[----:B------:R-:W-:Y:S01]  /*33dc0*/  MOV R12, 0x2 ;  /* 0x00000002000c7802 */ /* 0x000fe20000000f00 */
[----:B------:R-:W-:-:S07]  /*33dd0*/  IMAD.MOV.U32 R2, RZ, RZ, R14 ;  /* 0x000000ffff027224 */ /* 0x000fce00078e000e */
[----:B------:R-:W-:Y:S05]  /*33de0*/  WARPSYNC.COLLECTIVE R15, `(.L_x_3226) ;  /* 0x000000000f087348 */ /* 0x000fea0003c00000 */
[----:B------:R0:W1:Y:S02]  /*33df0*/  SHFL.IDX P6, R14, R13, R12, R11 ;  /* 0x0000000c0d0e7389 */ /* 0x00006400000c000b */
[----:B01----:R-:W-:Y:S01]  /*33e00*/  ENDCOLLECTIVE ;  /* 0x000000000000791b */ /* 0x003fe20003800000 */
.L_x_3226:
        /* <DEDUP_REMOVED lines=14> */
.L_x_3227:
[----:B------:R-:W-:Y:S02]  /*33ef0*/  IMAD.MOV.U32 R13, RZ, RZ, R10 ;  /* 0x000000ffff0d7224 */ /* 0x000fe400078e000a */
[----:B------:R-:W-:Y:S02]  /*33f00*/  IMAD.MOV.U32 R12, RZ, RZ, 0x3 ;  /* 0x00000003ff0c7424 */ /* 0x000fe400078e00ff */
[----:B------:R-:W-:-:S07]  /*33f10*/  IMAD.MOV.U32 R2, RZ, RZ, R14 ;  /* 0x000000ffff027224 */ /* 0x000fce00078e000e */
[----:B------:R-:W-:Y:S05]  /*33f20*/  WARPSYNC.COLLECTIVE R15, `(.L_x_3228) ;  /* 0x000000000f087348 */ /* 0x000fea0003c00000 */
[----:B------:R0:W1:Y:S02]  /*33f30*/  SHFL.IDX P6, R14, R13, R12, R11 ;  /* 0x0000000c0d0e7389 */ /* 0x00006400000c000b */
[----:B01----:R-:W-:Y:S01]  /*33f40*/  ENDCOLLECTIVE ;  /* 0x000000000000791b */ /* 0x003fe20003800000 */
.L_x_3228:
        /* <DEDUP_REMOVED lines=14> */
.L_x_3229:
[----:B------:R-:W-:Y:S02]  /*34030*/  IMAD.MOV.U32 R13, RZ, RZ, R10 ;  /* 0x000000ffff0d7224 */ /* 0x000fe400078e000a */
[----:B------:R-:W-:Y:S02]  /*34040*/  IMAD.MOV.U32 R12, RZ, RZ, 0x4 ;  /* 0x00000004ff0c7424 */ /* 0x000fe400078e00ff */
[----:B------:R-:W-:-:S07]  /*34050*/  IMAD.MOV.U32 R2, RZ, RZ, R14 ;  /* 0x000000ffff027224 */ /* 0x000fce00078e000e */
[----:B------:R-:W-:Y:S05]  /*34060*/  WARPSYNC.COLLECTIVE R15, `(.L_x_3230) ;  /* 0x000000000f087348 */ /* 0x000fea0003c00000 */
[----:B------:R0:W1:Y:S02]  /*34070*/  SHFL.IDX P6, R14, R13, R12, R11 ;  /* 0x0000000c0d0e7389 */ /* 0x00006400000c000b */
[----:B01----:R-:W-:Y:S01]  /*34080*/  ENDCOLLECTIVE ;  /* 0x000000000000791b */ /* 0x003fe20003800000 */
.L_x_3230:
        /* <DEDUP_REMOVED lines=17> */
.L_x_3231:
[----:B------:R-:W-:Y:S01]  /*341a0*/  IMAD.MOV.U32 R2, RZ, RZ, R14 ;  /* 0x000000ffff027224 */ /* 0x000fe200078e000e */
[----:B------:R-:W-:Y:S06]  /*341b0*/  BRA `(.L_x_3232) ;  /* 0xffffffa400187947 */ /* 0x000fec000383ffff */
.L_x_3048:
[----:B-1----:R1:W2:Y:S02]  /*341c0*/  SYNCS.PHASECHK.TRANS64.TRYWAIT P0, [R6+URZ+0x38860], R2 ;  /* 0x03886002060075a7 */ /* 0x0022a4000800017f */
[----:B--2---:R-:W-:Y:S05]  /*341d0*/  @!P0 NANOSLEEP.SYNCS 0x989680 ;  /* 0x009896800000895d */ /* 0x004fea0003900000 */
[----:B------:R-:W2:Y:S02]  /*341e0*/  @!P0 SYNCS.PHASECHK.TRANS64 P0, [R6+URZ+0x38860], R2 ;  /* 0x03886002060085a7 */ /* 0x000ea4000800007f */
[----:B--2---:R-:W-:Y:S05]  /*341f0*/  @!P0 BRA `(.L_x_3048) ;  /* 0xfffffffc00f08947 */ /* 0x004fea000383ffff */
[----:B------:R-:W-:Y:S05]  /*34200*/  BRA `(.L_x_3233) ;  /* 0xffffffa400907947 */ /* 0x000fea000383ffff */
.L_x_3049:
        /* <DEDUP_REMOVED lines=8> */
.L_x_3235:
[----:B------:R-:W-:Y:S05]  /*34290*/  BSYNC B1 ;  /* 0x0000000000017941 */ /* 0x000fea0003800000 */
.L_x_3234:
        /* <DEDUP_REMOVED lines=9> */
.L_x_3236:
[----:B------:R-:W-:Y:S02]  /*34330*/  IMAD.MOV.U32 R13, RZ, RZ, R25 ;  /* 0x000000ffff0d7224 */ /* 0x000fe400078e0019 */
[----:B------:R-:W-:Y:S02]  /*34340*/  IMAD.MOV.U32 R12, RZ, RZ, 0x1 ;  /* 0x00000001ff0c7424 */ /* 0x000fe400078e00ff */
[----:B------:R-:W-:-:S07]  /*34350*/  IMAD.MOV.U32 R2, RZ, RZ, R14 ;  /* 0x000000ffff027224 */ /* 0x000fce00078e000e */
[----:B------:R-:W-:Y:S05]  /*34360*/  WARPSYNC.COLLECTIVE R15, `(.L_x_3237) ;  /* 0x000000000f087348 */ /* 0x000fea0003c00000 */
[----:B------:R0:W1:Y:S02]  /*34370*/  SHFL.IDX P6, R14, R13, R12, R11 ;  /* 0x0000000c0d0e7389 */ /* 0x00006400000c000b */
[----:B01----:R-:W-:Y:S01]  /*34380*/  ENDCOLLECTIVE ;  /* 0x000000000000791b */ /* 0x003fe20003800000 */
.L_x_3237:
        /* <DEDUP_REMOVED lines=18> */
.L_x_3238:
[----:B------:R-:W-:Y:S02]  /*344b0*/  IMAD.MOV.U32 R13, RZ, RZ, R25 ;  /* 0x000000ffff0d7224 */ /* 0x000fe400078e0019 */
[----:B------:R-:W-:Y:S02]  /*344c0*/  IMAD.MOV.U32 R12, RZ, RZ, 0x2 ;  /* 0x00000002ff0c7424 */ /* 0x000fe400078e00ff */
[----:B------:R-:W-:-:S07]  /*344d0*/  IMAD.MOV.U32 R2, RZ, RZ, R14 ;  /* 0x000000ffff027224 */ /* 0x000fce00078e000e */
[----:B------:R-:W-:Y:S05]  /*344e0*/  WARPSYNC.COLLECTIVE R15, `(.L_x_3239) ;  /* 0x000000000f087348 */ /* 0x000fea0003c00000 */
[----:B------:R0:W1:Y:S02]  /*344f0*/  SHFL.IDX P6, R14, R13, R12, R11 ;  /* 0x0000000c0d0e7389 */ /* 0x00006400000c000b */
[----:B01----:R-:W-:Y:S01]  /*34500*/  ENDCOLLECTIVE ;  /* 0x000000000000791b */ /* 0x003fe20003800000 */
.L_x_3239:
        /* <DEDUP_REMOVED lines=18> */
.L_x_3240:
[----:B------:R-:W-:Y:S02]  /*34630*/  IMAD.MOV.U32 R13, RZ, RZ, R25 ;  /* 0x000000ffff0d7224 */ /* 0x000fe400078e0019 */
[----:B------:R-:W-:Y:S02]  /*34640*/  IMAD.MOV.U32 R12, RZ, RZ, 0x3 ;  /* 0x00000003ff0c7424 */ /* 0x000fe400078e00ff */
[----:B------:R-:W-:-:S07]  /*34650*/  IMAD.MOV.U32 R2, RZ, RZ, R14 ;  /* 0x000000ffff027224 */ /* 0x000fce00078e000e */
[----:B------:R-:W-:Y:S05]  /*34660*/  WARPSYNC.COLLECTIVE R15, `(.L_x_3241) ;  /* 0x000000000f087348 */ /* 0x000fea0003c00000 */
[----:B------:R0:W1:Y:S02]  /*34670*/  SHFL.IDX P6, R14, R13, R12, R11 ;  /* 0x0000000c0d0e7389 */ /* 0x00006400000c000b */
[----:B01----:R-:W-:Y:S01]  /*34680*/  ENDCOLLECTIVE ;  /* 0x000000000000791b */ /* 0x003fe20003800000 */
.L_x_3241:
        /* <DEDUP_REMOVED lines=18> */
.L_x_3242:
[----:B------:R-:W-:Y:S02]  /*347b0*/  IMAD.MOV.U32 R13, RZ, RZ, R25 ;  /* 0x000000ffff0d7224 */ /* 0x000fe400078e0019 */
[----:B------:R-:W-:Y:S02]  /*347c0*/  IMAD.MOV.U32 R12, RZ, RZ, 0x4 ;  /* 0x00000004ff0c7424 */ /* 0x000fe400078e00ff */
[----:B------:R-:W-:-:S07]  /*347d0*/  IMAD.MOV.U32 R2, RZ, RZ, R14 ;  /* 0x000000ffff027224 */ /* 0x000fce00078e000e */
[----:B------:R-:W-:Y:S05]  /*347e0*/  WARPSYNC.COLLECTIVE R15, `(.L_x_3243) ;  /* 0x000000000f087348 */ /* 0x000fea0003c00000 */
[----:B------:R0:W1:Y:S02]  /*347f0*/  SHFL.IDX P6, R14, R13, R12, R11 ;  /* 0x0000000c0d0e7389 */ /* 0x00006400000c000b */
[----:B01----:R-:W-:Y:S01]  /*34800*/  ENDCOLLECTIVE ;  /* 0x000000000000791b */ /* 0x003fe20003800000 */
.L_x_3243:
        /* <DEDUP_REMOVED lines=13> */
.L_x_3244:
        /* <DEDUP_REMOVED lines=10> */
.L_x_3057:
[----:B0-----:R0:W2:Y:S02]  /*34980*/  SYNCS.PHASECHK.TRANS64.TRYWAIT P0, [R4+URZ+0x38860], R3 ;  /* 0x03886003040075a7 */ /* 0x0010a4000800017f */
[----:B--2---:R-:W-:Y:S05]  /*34990*/  @!P0 NANOSLEEP.SYNCS 0x989680 ;  /* 0x009896800000895d */ /* 0x004fea0003900000 */
[----:B------:R-:W2:Y:S02]  /*349a0*/  @!P0 SYNCS.PHASECHK.TRANS64 P0, [R4+URZ+0x38860], R3 ;  /* 0x03886003040085a7 */ /* 0x000ea4000800007f */
[----:B--2---:R-:W-:Y:S05]  /*349b0*/  @!P0 BRA `(.L_x_3057) ;  /* 0xfffffffc00f08947 */ /* 0x004fea000383ffff */
[----:B------:R-:W-:Y:S05]  /*349c0*/  BRA `(.L_x_3246) ;  /* 0xffffffa400d47947 */ /* 0x000fea000383ffff */
.L_x_3058:
        /* <DEDUP_REMOVED lines=8> */
.L_x_3248:
[----:B------:R-:W-:Y:S05]  /*34a50*/  BSYNC B0 ;  /* 0x0000000000007941 */ /* 0x000fea0003800000 */
.L_x_3247:
        /* <DEDUP_REMOVED lines=11> */
.L_x_3249:
[----:B------:R-:W-:Y:S02]  /*34b10*/  ULDC UR4, c[0x0][0x2f4] ;  /* 0x0000bd0000047ab9 */ /* 0x000fe40000000800 */
        /* <DEDUP_REMOVED lines=21> */
.L_x_3250:
        /* <DEDUP_REMOVED lines=11> */
.L_x_3251:
[----:B------:R-:W-:Y:S02]  /*34d20*/  IMAD.MOV.U32 R13, RZ, RZ, R25 ;  /* 0x000000ffff0d7224 */ /* 0x000fe400078e0019 */
[----:B------:R-:W-:Y:S01]  /*34d30*/  IMAD.MOV.U32 R12, RZ, RZ, 0x2 ;  /* 0x00000002ff0c7424 */ /* 0x000fe200078e00ff */
[----:B------:R-:W-:-:S13]  /*34d40*/  IADD3 R2, P4, R14, R8, RZ ;  /* 0x000000080e027210 */ /* 0x000fda0007f9e0ff */
[----:B------:R-:W-:Y:S05]  /*34d50*/  WARPSYNC.COLLECTIVE R15, `(.L_x_3252) ;  /* 0x000000000f087348 */ /* 0x000fea0003c00000 */
[----:B------:R0:W1:Y:S02]  /*34d60*/  SHFL.IDX P6, R14, R13, R12, R11 ;  /* 0x0000000c0d0e7389 */ /* 0x00006400000c000b */
[----:B01----:R-:W-:Y:S01]  /*34d70*/  ENDCOLLECTIVE ;  /* 0x000000000000791b */ /* 0x003fe20003800000 */
.L_x_3252:
        /* <DEDUP_REMOVED lines=12> */
.L_x_3253:
        /* <DEDUP_REMOVED lines=14> */
.L_x_3254:
        /* <DEDUP_REMOVED lines=17> */
.L_x_3255:
[----:B------:R-:W-:Y:S02]  /*35030*/  IMAD.MOV.U32 R13, RZ, RZ, R25 ;  /* 0x000000ffff0d7224 */ /* 0x000fe400078e0019 */
[----:B------:R-:W-:Y:S01]  /*35040*/  IMAD.MOV.U32 R12, RZ, RZ, 0x4 ;  /* 0x00000004ff0c7424 */ /* 0x000fe200078e00ff */
[----:B------:R-:W-:-:S13]  /*35050*/  IADD3 R2, P4, R14, R8, RZ ;  /* 0x000000080e027210 */ /* 0x000fda0007f9e0ff */
[----:B------:R-:W-:Y:S05]  /*35060*/  WARPSYNC.COLLECTIVE R15, `(.L_x_3256) ;  /* 0x000000000f087348 */ /* 0x000fea0003c00000 */
[----:B------:R0:W1:Y:S02]  /*35070*/  SHFL.IDX P6, R14, R13, R12, R11 ;  /* 0x0000000c0d0e7389 */ /* 0x00006400000c000b */
[----:B01----:R-:W-:Y:S01]  /*35080*/  ENDCOLLECTIVE ;  /* 0x000000000000791b */ /* 0x003fe20003800000 */
.L_x_3256:
        /* <DEDUP_REMOVED lines=12> */
.L_x_3257:
        /* <DEDUP_REMOVED lines=9> */
.L_x_3063:
        /* <DEDUP_REMOVED lines=8> */
.L_x_3260:
[----:B------:R-:W-:Y:S05]  /*35260*/  BSYNC B0 ;  /* 0x0000000000007941 */ /* 0x000fea0003800000 */
.L_x_3259:
        /* <DEDUP_REMOVED lines=9> */
.L_x_3261:
        /* <DEDUP_REMOVED lines=18> */
.L_x_3262:
[----:B------:R-:W-:Y:S01]  /*35420*/  IMAD.MOV.U32 R12, RZ, RZ, 0x2 ;  /* 0x00000002ff0c7424 */ /* 0x000fe200078e00ff */
[----:B------:R-:W-:-:S05]  /*35430*/  SEL R14, R14, RZ, P1 ;  /* 0x000000ff0e0e7207 */ /* 0x000fca0000800000 */
[----:B------:R-:W-:-:S04]  /*35440*/  IMAD.IADD R5, R17, 0x1, R14 ;  /* 0x0000000111057824 */ /* 0x000fc800078e020e */
[----:B------:R-:W-:-:S07]  /*35450*/  IMAD.MOV.U32 R13, RZ, RZ, R5 ;  /* 0x000000ffff0d7224 */ /* 0x000fce00078e0005 */
[----:B------:R-:W-:Y:S05]  /*35460*/  WARPSYNC.COLLECTIVE R15, `(.L_x_3263) ;  /* 0x000000000f087348 */ /* 0x000fea0003c00000 */
[----:B------:R0:W1:Y:S02]  /*35470*/  SHFL.UP P6, R14, R13, R12, R11 ;  /* 0x0400000c0d0e7389 */ /* 0x00006400000c000b */
[----:B01----:R-:W-:Y:S01]  /*35480*/  ENDCOLLECTIVE ;  /* 0x000000000000791b */ /* 0x003fe20003800000 */
.L_x_3263:
[----:B------:R-:W-:Y:S01]  /*35490*/  IMAD.MOV.U32 R12, RZ, RZ, 0x4 ;  /* 0x00000004ff0c7424 */ /* 0x000fe200078e00ff */
[----:B------:R-:W-:-:S05]  /*354a0*/  SEL R6, R14, RZ, P2 ;  /* 0x000000ff0e067207 */ /* 0x000fca0001000000 */
[----:B------:R-:W-:-:S04]  /*354b0*/  IMAD.IADD R6, R5, 0x1, R6 ;  /* 0x0000000105067824 */ /* 0x000fc800078e0206 */
[----:B------:R-:W-:-:S07]  /*354c0*/  IMAD.MOV.U32 R13, RZ, RZ, R6 ;  /* 0x000000ffff0d7224 */ /* 0x000fce00078e0006 */
[----:B------:R-:W-:Y:S05]  /*354d0*/  WARPSYNC.COLLECTIVE R15, `(.L_x_3264) ;  /* 0x000000000f087348 */ /* 0x000fea0003c00000 */
[----:B------:R0:W1:Y:S02]  /*354e0*/  SHFL.UP P6, R14, R13, R12, R11 ;  /* 0x0400000c0d0e7389 */ /* 0x00006400000c000b */
[----:B01----:R-:W-:Y:S01]  /*354f0*/  ENDCOLLECTIVE ;  /* 0x000000000000791b */ /* 0x003fe20003800000 */
.L_x_3264:
[----:B------:R-:W-:Y:S01]  /*35500*/  IMAD.MOV.U32 R12, RZ, RZ, 0x8 ;  /* 0x00000008ff0c7424 */ /* 0x000fe200078e00ff */
[----:B------:R-:W-:-:S05]  /*35510*/  SEL R3, R14, RZ, P3 ;  /* 0x000000ff0e037207 */ /* 0x000fca0001800000 */
[----:B------:R-:W-:-:S04]  /*35520*/  IMAD.IADD R2, R6, 0x1, R3 ;  /* 0x0000000106027824 */ /* 0x000fc800078e0203 */
[----:B------:R-:W-:-:S07]  /*35530*/  IMAD.MOV.U32 R13, RZ, RZ, R2 ;  /* 0x000000ffff0d7224 */ /* 0x000fce00078e0002 */
[----:B------:R-:W-:Y:S05]  /*35540*/  WARPSYNC.COLLECTIVE R15, `(.L_x_3265) ;  /* 0x000000000f087348 */ /* 0x000fea0003c00000 */
[----:B------:R0:W1:Y:S02]  /*35550*/  SHFL.UP P6, R14, R13, R12, R11 ;  /* 0x0400000c0d0e7389 */ /* 0x00006400000c000b */
[----:B01----:R-:W-:Y:S01]  /*35560*/  ENDCOLLECTIVE ;  /* 0x000000000000791b */ /* 0x003fe20003800000 */
.L_x_3265:
[----:B------:R-:W-:Y:S01]  /*35570*/  IMAD.MOV.U32 R12, RZ, RZ, 0x10 ;  /* 0x00000010ff0c7424 */ /* 0x000fe200078e00ff */
[----:B------:R-:W-:-:S05]  /*35580*/  SEL R3, R14, RZ, P4 ;  /* 0x000000ff0e037207 */ /* 0x000fca0002000000 */
[----:B------:R-:W-:-:S04]  /*35590*/  IMAD.IADD R3, R2, 0x1, R3 ;  /* 0x0000000102037824 */ /* 0x000fc800078e0203 */
[----:B------:R-:W-:-:S07]  /*355a0*/  IMAD.MOV.U32 R13, RZ, RZ, R3 ;  /* 0x000000ffff0d7224 */ /* 0x000fce00078e0003 */
[----:B------:R-:W-:Y:S05]  /*355b0*/  WARPSYNC.COLLECTIVE R15, `(.L_x_3266) ;  /* 0x000000000f087348 */ /* 0x000fea0003c00000 */
[----:B------:R0:W1:Y:S02]  /*355c0*/  SHFL.UP P6, R14, R13, R12, R11 ;  /* 0x0400000c0d0e7389 */ /* 0x00006400000c000b */
[----:B01----:R-:W-:Y:S01]  /*355d0*/  ENDCOLLECTIVE ;  /* 0x000000000000791b */ /* 0x003fe20003800000 */
.L_x_3266:
        /* <DEDUP_REMOVED lines=8> */
.L_x_3267:
[----:B------:R-:W-:Y:S05]  /*35660*/  BRA `(.L_x_3268) ;  /* 0xffffffa000f87947 */ /* 0x000fea000383ffff */
.L_x_3068:
        /* <DEDUP_REMOVED lines=8> */
.L_x_3270:
[----:B------:R-:W-:Y:S05]  /*356f0*/  BSYNC B0 ;  /* 0x0000000000007941 */ /* 0x000fea0003800000 */
.L_x_3269:
        /* <DEDUP_REMOVED lines=8> */
.L_x_3271:
[----:B------:R-:W-:Y:S01]  /*35780*/  IMAD.MOV.U32 R12, RZ, RZ, 0x4 ;  /* 0x00000004ff0c7424 */ /* 0x000fe200078e00ff */
[----:B------:R-:W-:-:S05]  /*35790*/  SEL R2, R14, RZ, P2 ;  /* 0x000000ff0e027207 */ /* 0x000fca0001000000 */
[----:B------:R-:W-:-:S04]  /*357a0*/  IMAD.IADD R2, R13, 0x1, R2 ;  /* 0x000000010d027824 */ /* 0x000fc800078e0202 */
[----:B------:R-:W-:-:S07]  /*357b0*/  IMAD.MOV.U32 R13, RZ, RZ, R2 ;  /* 0x000000ffff0d7224 */ /* 0x000fce00078e0002 */
[----:B------:R-:W-:Y:S05]  /*357c0*/  WARPSYNC.COLLECTIVE R15, `(.L_x_3272) ;  /* 0x000000000f087348 */ /* 0x000fea0003c00000 */
[----:B------:R0:W1:Y:S02]  /*357d0*/  SHFL.UP P6, R14, R13, R12, R11 ;  /* 0x0400000c0d0e7389 */ /* 0x00006400000c000b */
[----:B01----:R-:W-:Y:S01]  /*357e0*/  ENDCOLLECTIVE ;  /* 0x000000000000791b */ /* 0x003fe20003800000 */
.L_x_3272:
[----:B------:R-:W-:Y:S01]  /*357f0*/  IMAD.MOV.U32 R12, RZ, RZ, 0x8 ;  /* 0x00000008ff0c7424 */ /* 0x000fe200078e00ff */
[----:B------:R-:W-:-:S05]  /*35800*/  SEL R3, R14, RZ, P3 ;  /* 0x000000ff0e037207 */ /* 0x000fca0001800000 */
[----:B------:R-:W-:-:S04]  /*35810*/  IMAD.IADD R3, R2, 0x1, R3 ;  /* 0x0000000102037824 */ /* 0x000fc800078e0203 */
[----:B------:R-:W-:-:S07]  /*35820*/  IMAD.MOV.U32 R13, RZ, RZ, R3 ;  /* 0x000000ffff0d7224 */ /* 0x000fce00078e0003 */
[----:B------:R-:W-:Y:S05]  /*35830*/  WARPSYNC.COLLECTIVE R15, `(.L_x_3273) ;  /* 0x000000000f087348 */ /* 0x000fea0003c00000 */
[----:B------:R0:W1:Y:S02]  /*35840*/  SHFL.UP P6, R14, R13, R12, R11 ;  /* 0x0400000c0d0e7389 */ /* 0x00006400000c000b */
[----:B01----:R-:W-:Y:S01]  /*35850*/  ENDCOLLECTIVE ;  /* 0x000000000000791b */ /* 0x003fe20003800000 */
.L_x_3273:
[----:B------:R-:W-:Y:S01]  /*35860*/  IMAD.MOV.U32 R12, RZ, RZ, 0x10 ;  /* 0x00000010ff0c7424 */ /* 0x000fe200078e00ff */
[----:B------:R-:W-:-:S05]  /*35870*/  SEL R4, R14, RZ, P4 ;  /* 0x000000ff0e047207 */ /* 0x000fca0002000000 */
[----:B------:R-:W-:-:S04]  /*35880*/  IMAD.IADD R4, R3, 0x1, R4 ;  /* 0x0000000103047824 */ /* 0x000fc800078e0204 */
[----:B------:R-:W-:-:S07]  /*35890*/  IMAD.MOV.U32 R13, RZ, RZ, R4 ;  /* 0x000000ffff0d7224 */ /* 0x000fce00078e0004 */
[----:B------:R-:W-:Y:S05]  /*358a0*/  WARPSYNC.COLLECTIVE R15, `(.L_x_3274) ;  /* 0x000000000f087348 */ /* 0x000fea0003c00000 */
[----:B------:R0:W1:Y:S02]  /*358b0*/  SHFL.UP P6, R14, R13, R12, R11 ;  /* 0x0400000c0d0e7389 */ /* 0x00006400000c000b */
[----:B01----:R-:W-:Y:S01]  /*358c0*/  ENDCOLLECTIVE ;  /* 0x000000000000791b */ /* 0x003fe20003800000 */
.L_x_3274:
        /* <DEDUP_REMOVED lines=8> */
.L_x_3275:
[----:B------:R-:W-:Y:S05]  /*35950*/  BRA `(.L_x_3276) ;  /* 0xffffffa000d87947 */ /* 0x000fea000383ffff */
.L_x_3070:
[----:B------:R-:W-:Y:S01]  /*35960*/  BSSY B0, `(.L_x_3277) ;  /* 0x0000006000007945 */ /* 0x000fe20003800000 */
[----:B------:R-:W-:Y:S01]  /*35970*/  PLOP3.LUT P6, PT, P6, PT, PT, 0x8, 0x0 ;  /* 0x000000000000781c */ /* 0x000fe200037ce170 */
[----:B------:R-:W-:-:S12]  /*35980*/  IMAD.MOV.U32 R15, RZ, RZ, -0x1 ;  /* 0xffffffffff0f7424 */ /* 0x000fd800078e00ff */
[----:B01----:R-:W-:Y:S05]  /*35990*/  WARPSYNC.COLLECTIVE R15, `(.L_x_3278) ;  /* 0x000000000f087348 */ /* 0x003fea0003c00000 */
[----:B------:R-:W-:Y:S01]  /*359a0*/  VOTE.ANY R14, PT, P6 ;  /* 0x00000000000e7806 */ /* 0x000fe200030e0100 */
[----:B01----:R-:W-:Y:S06]  /*359b0*/  ENDCOLLECTIVE ;  /* 0x000000000000791b */ /* 0x003fec0003800000 */
.L_x_3278:
[----:B------:R-:W-:Y:S05]  /*359c0*/  BSYNC B0 ;  /* 0x0000000000007941 */ /* 0x000fea0003800000 */
.L_x_3277:
        /* <DEDUP_REMOVED lines=9> */
.L_x_3279:
[----:B------:R-:W-:Y:S01]  /*35a60*/  IMAD.MOV.U32 R17, RZ, RZ, R14 ;  /* 0x000000ffff117224 */ /* 0x000fe200078e000e */
[----:B------:R-:W-:Y:S06]  /*35a70*/  BRA `(.L_x_3280) ;  /* 0xffffffa000c87947 */ /* 0x000fec000383ffff */
.L_x_3072:
[----:B------:R-:W-:Y:S01]  /*35a80*/  BSSY B0, `(.L_x_3281) ;  /* 0x0000007000007945 */ /* 0x000fe20003800000 */
[----:B------:R-:W-:Y:S02]  /*35a90*/  IMAD.MOV.U32 R13, RZ, RZ, R2 ;  /* 0x000000ffff0d7224 */ /* 0x000fe400078e0002 */
[----:B------:R-:W-:Y:S02]  /*35aa0*/  IMAD.MOV.U32 R11, RZ, RZ, 0x1f ;  /* 0x0000001fff0b7424 */ /* 0x000fe400078e00ff */
[----:B------:R-:W-:-:S07]  /*35ab0*/  IMAD.MOV.U32 R15, RZ, RZ, -0x1 ;  /* 0xffffffffff0f7424 */ /* 0x000fce00078e00ff */
[----:B0123--:R-:W-:Y:S05]  /*35ac0*/  WARPSYNC.COLLECTIVE R15, `(.L_x_3282) ;  /* 0x000000000f087348 */ /* 0x00ffea0003c00000 */
[----:B------:R4:W0:Y:S02]  /*35ad0*/  SHFL.IDX P6, R14, R13, R12, R11 ;  /* 0x0000000c0d0e7389 */ /* 0x00082400000c000b */
[----:B01234-:R-:W-:Y:S01]  /*35ae0*/  ENDCOLLECTIVE ;  /* 0x000000000000791b */ /* 0x01ffe20003800000 */
.L_x_3282:
[----:B------:R-:W-:Y:S05]  /*35af0*/  BSYNC B0 ;  /* 0x0000000000007941 */ /* 0x000fea0003800000 */
.L_x_3281:
[----:B------:R-:W-:Y:S05]  /*35b00*/  BRA `(.L_x_3071) ;  /* 0xffffffa000c07947 */ /* 0x000fea000383ffff */
.L_x_3076:
[----:B-1----:R1:W3:Y:S02]  /*35b10*/  SYNCS.PHASECHK.TRANS64.TRYWAIT P0, [R5+URZ+0x38820], R0 ;  /* 0x03882000050075a7 */ /* 0x0022e4000800017f */
[----:B---3--:R-:W-:Y:S05]  /*35b20*/  @!P0 NANOSLEEP.SYNCS 0x989680 ;  /* 0x009896800000895d */ /* 0x008fea0003900000 */
[----:B------:R-:W3:Y:S02]  /*35b30*/  @!P0 SYNCS.PHASECHK.TRANS64 P0, [R5+URZ+0x38820], R0 ;  /* 0x03882000050085a7 */ /* 0x000ee4000800007f */
[----:B---3--:R-:W-:Y:S05]  /*35b40*/  @!P0 BRA `(.L_x_3076) ;  /* 0xfffffffc00f08947 */ /* 0x008fea000383ffff */
[----:B------:R-:W-:Y:S05]  /*35b50*/  BRA `(.L_x_3283) ;  /* 0xffffffa800387947 */ /* 0x000fea000383ffff */
.L_x_3077:
        /* <DEDUP_REMOVED lines=11> */
.L_x_3285:
[----:B------:R-:W-:Y:S05]  /*35c10*/  BSYNC B0 ;  /* 0x0000000000007941 */ /* 0x000fea0003800000 */
.L_x_3284:
[----:B------:R-:W-:Y:S05]  /*35c20*/  BRA `(.L_x_3286) ;  /* 0xffffffa800207947 */ /* 0x000fea000383ffff */
.L_x_3078:
[----:B------:R-:W-:Y:S01]  /*35c30*/  BSSY B0, `(.L_x_3287) ;  /* 0x0000006000007945 */ /* 0x000fe20003800000 */
[----:B------:R-:W-:-:S07]  /*35c40*/  IMAD.MOV.U32 R15, RZ, RZ, -0x1 ;  /* 0xffffffffff0f7424 */ /* 0x000fce00078e00ff */
[----:B012---:R-:W-:Y:S05]  /*35c50*/  WARPSYNC.COLLECTIVE R15, `(.L_x_3288) ;  /* 0x000000000f0c7348 */ /* 0x007fea0003c00000 */
[----:B------:R-:W-:Y:S02]  /*35c60*/  ELECT P6, UR62, PT ;  /* 0x00000000003e782f */ /* 0x000fe400038c0000 */
[----:B------:R-:W-:Y:S01]  /*35c70*/  MOV R14, UR62 ;  /* 0x0000003e000e7c02 */ /* 0x000fe20008000f00 */
[----:B012---:R-:W-:Y:S10]  /*35c80*/  ENDCOLLECTIVE ;  /* 0x000000000000791b */ /* 0x007ff40003800000 */
.L_x_3288:
[----:B------:R-:W-:Y:S05]  /*35c90*/  BSYNC B0 ;  /* 0x0000000000007941 */ /* 0x000fea0003800000 */
.L_x_3287:
[----:B------:R-:W-:Y:S05]  /*35ca0*/  BRA `(.L_x_3289) ;  /* 0xffffffa800147947 */ /* 0x000fea000383ffff */
.L_x_3080:
[----:B-1----:R1:W3:Y:S02]  /*35cb0*/  SYNCS.PHASECHK.TRANS64.TRYWAIT P1, [R3+URZ+0x38840], R2 ;  /* 0x03884002030075a7 */ /* 0x0022e4000802017f */
[----:B---3--:R-:W-:Y:S05]  /*35cc0*/  @!P1 NANOSLEEP.SYNCS 0x989680 ;  /* 0x009896800000995d */ /* 0x008fea0003900000 */
[----:B------:R-:W3:Y:S02]  /*35cd0*/  @!P1 SYNCS.PHASECHK.TRANS64 P1, [R3+URZ+0x38840], R2 ;  /* 0x03884002030095a7 */ /* 0x000ee4000802007f */
[----:B---3--:R-:W-:Y:S05]  /*35ce0*/  @!P1 BRA `(.L_x_3080) ;  /* 0xfffffffc00f09947 */ /* 0x008fea000383ffff */
[----:B------:R-:W-:Y:S05]  /*35cf0*/  BRA `(.L_x_3290) ;  /* 0xffffffa8003c7947 */ /* 0x000fea000383ffff */
.L_x_3082:
[----:B---3--:R3:W4:Y:S02]  /*35d00*/  SYNCS.PHASECHK.TRANS64.TRYWAIT P1, [R27+URZ+0x38840], R0 ;  /* 0x038840001b0075a7 */ /* 0x008724000802017f */
[----:B----4-:R-:W-:Y:S05]  /*35d10*/  @!P1 NANOSLEEP.SYNCS 0x989680 ;  /* 0x009896800000995d */ /* 0x010fea0003900000 */
[----:B------:R-:W4:Y:S02]  /*35d20*/  @!P1 SYNCS.PHASECHK.TRANS64 P1, [R27+URZ+0x38840], R0 ;  /* 0x038840001b0095a7 */ /* 0x000f24000802007f */
[----:B----4-:R-:W-:Y:S05]  /*35d30*/  @!P1 BRA `(.L_x_3082) ;  /* 0xfffffffc00f09947 */ /* 0x010fea000383ffff */
[----:B------:R-:W-:Y:S05]  /*35d40*/  BRA `(.L_x_3291) ;  /* 0xffffffa800487947 */ /* 0x000fea000383ffff */
.L_x_3084:
[----:B----4-:R4:W0:Y:S02]  /*35d50*/  SYNCS.PHASECHK.TRANS64.TRYWAIT P1, [R3+URZ+0x38860], R2 ;  /* 0x03886002030075a7 */ /* 0x010824000802017f */
[----:B0-----:R-:W-:Y:S05]  /*35d60*/  @!P1 NANOSLEEP.SYNCS 0x989680 ;  /* 0x009896800000995d */ /* 0x001fea0003900000 */
[----:B------:R-:W0:Y:S02]  /*35d70*/  @!P1 SYNCS.PHASECHK.TRANS64 P1, [R3+URZ+0x38860], R2 ;  /* 0x03886002030095a7 */ /* 0x000e24000802007f */
[----:B0-----:R-:W-:Y:S05]  /*35d80*/  @!P1 BRA `(.L_x_3084) ;  /* 0xfffffffc00f09947 */ /* 0x001fea000383ffff */
[----:B------:R-:W-:Y:S05]  /*35d90*/  BRA `(.L_x_3292) ;  /* 0xffffffa800447947 */ /* 0x000fea000383ffff */
.L_x_3293:
        /* <DEDUP_REMOVED lines=14> */
.L_x_3302:


//--------------------- .nv.global.init           --------------------------
	.section	.nv.global.init,"aw",@progbits
.nv.global.init:
	.type		$str$23,@object
	.size		$str$23,($str$24 - $str$23)
$str$23:
        /*0000*/ 	.byte	0x28, 0x61, 0x64, 0x64, 0x72, 0x65, 0x73, 0x73, 0x20, 0x26, 0x20, 0x6d, 0x61, 0x73, 0x6b, 0x29
        /*0010*/ 	.byte	0x20, 0x3d, 0x3d, 0x20, 0x30, 0x00
	.type		$str$24,@object
	.size		$str$24,(__unnamed_9 - $str$24)
$str$24:
        /*0016*/ 	.byte	0x2f, 0x74, 0x6d, 0x70, 0x2f, 0x6f, 0x73, 0x73, 0x5f, 0x6b, 0x65, 0x72, 0x6e, 0x65, 0x6c, 0x73
        /*0026*/ 	.byte	0x5f, 0x73, 0x72, 0x63, 0x2f, 0x66, 0x6c, 0x61, 0x73, 0x68, 0x5f, 0x61, 0x74, 0x74, 0x65, 0x6e
        /*0036*/ 	.byte	0x74, 0x69, 0x6f, 0x6e, 0x2f, 0x63, 0x73, 0x72, 0x63, 0x2f, 0x63, 0x75, 0x74, 0x6c, 0x61, 0x73
        /*0046*/ 	.byte	0x73, 0x2f, 0x69, 0x6e, 0x63, 0x6c, 0x75, 0x64, 0x65, 0x2f, 0x63, 0x75, 0x74, 0x65, 0x2f, 0x70
        /*0056*/ 	.byte	0x6f, 0x69, 0x6e, 0x74, 0x65, 0x72, 0x5f, 0x66, 0x6c, 0x61, 0x67, 0x67, 0x65, 0x64, 0x2e, 0x68
        /*0066*/ 	.byte	0x70, 0x70, 0x00
	.type		__unnamed_9,@object
	.size		__unnamed_9,(__unnamed_5 - __unnamed_9)
__unnamed_9:
        /* <DEDUP_REMOVED lines=24> */
        /*01e9*/ 	.byte	0x00
	.type		__unnamed_5,@object
	.size		__unnamed_5,(__unnamed_4 - __unnamed_5)
__unnamed_5:
        /* <DEDUP_REMOVED lines=25> */
	.type		__unnamed_4,@object
	.size		__unnamed_4,(__unnamed_7 - __unnamed_4)
__unnamed_4:
        /* <DEDUP_REMOVED lines=25> */
	.type		__unnamed_7,@object
	.size		__unnamed_7,(__unnamed_8 - __unnamed_7)
__unnamed_7:
        /* <DEDUP_REMOVED lines=28> */
        /*06b2*/ 	.byte	0x3a, 0x43, 0x3c, 0x31, 0x36, 0x33, 0x38, 0x34, 0x3e, 0x3e, 0x3e, 0x3e, 0x3e, 0x5d, 0x00
	.type		__unnamed_8,@object
	.size		__unnamed_8,(__unnamed_3 - __unnamed_8)
__unnamed_8:
        /* <DEDUP_REMOVED lines=29> */
	.type		__unnamed_3,@object
	.size		__unnamed_3,(__unnamed_2 - __unnamed_3)
__unnamed_3:
        /* <DEDUP_REMOVED lines=29> */
	.type		__unnamed_2,@object
	.size		__unnamed_2,(__unnamed_6 - __unnamed_2)
__unnamed_2:
        /* <DEDUP_REMOVED lines=29> */
	.type		__unnamed_6,@object
	.size		__unnamed_6,(__unnamed_1 - __unnamed_6)
__unnamed_6:
        /* <DEDUP_REMOVED lines=30> */
	.type		__unnamed_1,@object
	.size		__unnamed_1,(.L_0 - __unnamed_1)
__unnamed_1:
        /* <DEDUP_REMOVED lines=29> */
        /*0fd1*/ 	.byte	0x5d, 0x00
.L_0:


//--------------------- .nv.shared._ZN7cutlass13device_kernelIN5flash11enable_sm90INS1_16FlashAttnFwdSm90INS1_25CollectiveMainloopFwdSm90ILi2EN4cute5tupleIJNS5_1CILi1EEES8_S8_EEENS6_IJNS7_ILi128EEENS7_ILi80EEENS7_ILi256EEEEEELi256ENS_10bfloat16_tEfNS_4arch4Sm90ELb0ELb0ELb1ELb0ELb1ELb0ELb0ELb1ELb1ELb1ELb0ELb0EEENS1_21CollectiveEpilogueFwdINS6_IJSA_SC_SB_EEES9_SE_SG_Li256ELb0ELb1ELb0ELb0EEENS1_29StaticPersistentTileSchedulerILb0EEEEEEEEEvNT_6ParamsE --------------------------
	.section	.nv.shared._ZN7cutlass13device_kernelIN5flash11enable_sm90INS1_16FlashAttnFwdSm90INS1_25CollectiveMainloopFwdSm90ILi2EN4cute5tupleIJNS5_1CILi1EEES8_S8_EEENS6_IJNS7_ILi128EEENS7_ILi80EEENS7_ILi256EEEEEELi256ENS_10bfloat16_tEfNS_4arch4Sm90ELb0ELb0ELb1ELb0ELb1ELb0ELb0ELb1ELb1ELb1ELb0ELb0EEENS1_21CollectiveEpilogueFwdINS6_IJSA_SC_SB_EEES9_SE_SG_Li256ELb0ELb1ELb0ELb0EEENS1_29StaticPersistentTileSchedulerILb0EEEEEEEEEvNT_6ParamsE,"aw",@nobits
	.sectionflags	@""
	.align	16
	.zero		1024


//--------------------- .nv.shared.reserved.0     --------------------------
	.section	.nv.shared.reserved.0,"aw",@nobits
	.weak		__nv_reservedSMEM_offset_0_alias
	.size		__nv_reservedSMEM_offset_0_alias, 0, 0
	.other		__nv_reservedSMEM_offset_0_alias,@"STO_CUDA_RESERVED_SHARED STV_DEFAULT"
__nv_reservedSMEM_offset_0_alias:
	.zero		0


//--------------------- .nv.global                --------------------------
	.section	.nv.global,"aw",@nobits
.nv.global:
	.type		_ZN80_INTERNAL_ed061a9e_44_flash_fwd_hdim256_bf16_paged_softcap_sm90_cu_677d2eb9_30134cute1_E,@object
	.size		_ZN80_INTERNAL_ed061a9e_44_flash_fwd_hdim256_bf16_paged_softcap_sm90_cu_677d2eb9_30134cute1_E,(_ZN80_INTERNAL_ed061a9e_44_flash_fwd_hdim256_bf16_paged_softcap_sm90_cu_677d2eb9_30134cuda3std3__45__cpo6cbeginE - _ZN80_INTERNAL_ed061a9e_44_flash_fwd_hdim256_bf16_paged_softcap_sm90_cu_677d2eb9_30134cute1_E)
_ZN80_INTERNAL_ed061a9e_44_flash_fwd_hdim256_bf16_paged_softcap_sm90_cu_677d2eb9_30134cute1_E:
	.zero		1
	.type		_ZN80_INTERNAL_ed061a9e_44_flash_fwd_hdim256_bf16_paged_softcap_sm90_cu_677d2eb9_30134cuda3std3__45__cpo6cbeginE,@object
	.size		_ZN80_INTERNAL_ed061a9e_44_flash_fwd_hdim256_bf16_paged_softcap_sm90_cu_677d2eb9_30134cuda3std3__45__cpo6cbeginE,(_ZN80_INTERNAL_ed061a9e_44_flash_fwd_hdim256_bf16_paged_softcap_sm90_cu_677d2eb9_30134cuda3std3__48in_placeE - _ZN80_INTERNAL_ed061a9e_44_flash_fwd_hdim256_bf16_paged_softcap_sm90_cu_677d2eb9_30134cuda3std3__45__cpo6cbeginE)
_ZN80_INTERNAL_ed061a9e_44_flash_fwd_hdim256_bf16_paged_softcap_sm90_cu_677d2eb9_30134cuda3std3__45__cpo6cbeginE:
	.zero		1
	.type		_ZN80_INTERNAL_ed061a9e_44_flash_fwd_hdim256_bf16_paged_softcap_sm90_cu_677d2eb9_30134cuda3std3__48in_placeE,@object
	.size		_ZN80_INTERNAL_ed061a9e_44_flash_fwd_hdim256_bf16_paged_softcap_sm90_cu_677d2eb9_30134cuda3std3__48in_placeE,(_ZN80_INTERNAL_ed061a9e_44_flash_fwd_hdim256_bf16_paged_softcap_sm90_cu_677d2eb9_30134cuda3std6ranges3__45__cpo9iter_moveE - _ZN80_INTERNAL_ed061a9e_44_flash_fwd_hdim256_bf16_paged_softcap_sm90_cu_677d2eb9_30134cuda3std3__48in_placeE)
_ZN80_INTERNAL_ed061a9e_44_flash_fwd_hdim256_bf16_paged_softcap_sm90_cu_677d2eb9_30134cuda3std3__48in_placeE:
	.zero		1
	.type		_ZN80_INTERNAL_ed061a9e_44_flash_fwd_hdim256_bf16_paged_softcap_sm90_cu_677d2eb9_30134cuda3std6ranges3__45__cpo9iter_moveE,@object
	.size		_ZN80_INTERNAL_ed061a9e_44_flash_fwd_hdim256_bf16_paged_softcap_sm90_cu_677d2eb9_30134cuda3std6ranges3__45__cpo9iter_moveE,(_ZN80_INTERNAL_ed061a9e_44_flash_fwd_hdim256_bf16_paged_softcap_sm90_cu_677d2eb9_30134cuda3std3__45__cpo5beginE - _ZN80_INTERNAL_ed061a9e_44_flash_fwd_hdim256_bf16_paged_softcap_sm90_cu_677d2eb9_30134cuda3std6ranges3__45__cpo9iter_moveE)
_ZN80_INTERNAL_ed061a9e_44_flash_fwd_hdim256_bf16_paged_softcap_sm90_cu_677d2eb9_30134cuda3std6ranges3__45__cpo9iter_moveE:
	.zero		1
	.type		_ZN80_INTERNAL_ed061a9e_44_flash_fwd_hdim256_bf16_paged_softcap_sm90_cu_677d2eb9_30134cuda3std3__45__cpo5beginE,@object
	.size		_ZN80_INTERNAL_ed061a9e_44_flash_fwd_hdim256_bf16_paged_softcap_sm90_cu_677d2eb9_30134cuda3std3__45__cpo5beginE,(_ZN80_INTERNAL_ed061a9e_44_flash_fwd_hdim256_bf16_paged_softcap_sm90_cu_677d2eb9_30134cuda3std3__482_GLOBAL__N__ed061a9e_44_flash_fwd_hdim256_bf16_paged_softcap_sm90_cu_677d2eb9_30136ignoreE - _ZN80_INTERNAL_ed061a9e_44_flash_fwd_hdim256_bf16_paged_softcap_sm90_cu_677d2eb9_30134cuda3std3__45__cpo5beginE)
_ZN80_INTERNAL_ed061a9e_44_flash_fwd_hdim256_bf16_paged_softcap_sm90_cu_677d2eb9_30134cuda3std3__45__cpo5beginE:
	.zero		1
	.type		_ZN80_INTERNAL_ed061a9e_44_flash_fwd_hdim256_bf16_paged_softcap_sm90_cu_677d2eb9_30134cuda3std3__482_GLOBAL__N__ed061a9e_44_flash_fwd_hdim256_bf16_paged_softcap_sm90_cu_677d2eb9_30136ignoreE,@object
	.size		_ZN80_INTERNAL_ed061a9e_44_flash_fwd_hdim256_bf16_paged_softcap_sm90_cu_677d2eb9_30134cuda3std3__482_GLOBAL__N__ed061a9e_44_flash_fwd_hdim256_bf16_paged_softcap_sm90_cu_677d2eb9_30136ignoreE,(_ZN80_INTERNAL_ed061a9e_44_flash_fwd_hdim256_bf16_paged_softcap_sm90_cu_677d2eb9_30134cute7productE - _ZN80_INTERNAL_ed061a9e_44_flash_fwd_hdim256_bf16_paged_softcap_sm90_cu_677d2eb9_30134cuda3std3__482_GLOBAL__N__ed061a9e_44_flash_fwd_hdim256_bf16_paged_softcap_sm90_cu_677d2eb9_30136ignoreE)
_ZN80_INTERNAL_ed061a9e_44_flash_fwd_hdim256_bf16_paged_softcap_sm90_cu_677d2eb9_30134cuda3std3__482_GLOBAL__N__ed061a9e_44_flash_fwd_hdim256_bf16_paged_softcap_sm90_cu_677d2eb9_30136ignoreE:
	.zero		1
	.type		_ZN80_INTERNAL_ed061a9e_44_flash_fwd_hdim256_bf16_paged_softcap_sm90_cu_677d2eb9_30134cute7productE,@object
	.size		_ZN80_INTERNAL_ed061a9e_44_flash_fwd_hdim256_bf16_paged_softcap_sm90_cu_677d2eb9_30134cute7productE,(_ZN80_INTERNAL_ed061a9e_44_flash_fwd_hdim256_bf16_paged_softcap_sm90_cu_677d2eb9_30134cuda3std3__45__cpo3endE - _ZN80_INTERNAL_ed061a9e_44_flash_fwd_hdim256_bf16_paged_softcap_sm90_cu_677d2eb9_30134cute7productE)
_ZN80_INTERNAL_ed061a9e_44_flash_fwd_hdim256_bf16_paged_softcap_sm90_cu_677d2eb9_30134cute7productE:
	.zero		1
	.type		_ZN80_INTERNAL_ed061a9e_44_flash_fwd_hdim256_bf16_paged_softcap_sm90_cu_677d2eb9_30134cuda3std3__45__cpo3endE,@object
	.size		_ZN80_INTERNAL_ed061a9e_44_flash_fwd_hdim256_bf16_paged_softcap_sm90_cu_677d2eb9_30134cuda3std3__45__cpo3endE,(_ZN80_INTERNAL_ed061a9e_44_flash_fwd_hdim256_bf16_paged_softcap_sm90_cu_677d2eb9_30134cuda3std3__419piecewise_constructE - _ZN80_INTERNAL_ed061a9e_44_flash_fwd_hdim256_bf16_paged_softcap_sm90_cu_677d2eb9_30134cuda3std3__45__cpo3endE)
_ZN80_INTERNAL_ed061a9e_44_flash_fwd_hdim256_bf16_paged_softcap_sm90_cu_677d2eb9_30134cuda3std3__45__cpo3endE:
	.zero		1
	.type		_ZN80_INTERNAL_ed061a9e_44_flash_fwd_hdim256_bf16_paged_softcap_sm90_cu_677d2eb9_30134cuda3std3__419piecewise_constructE,@object
	.size		_ZN80_INTERNAL_ed061a9e_44_flash_fwd_hdim256_bf16_paged_softcap_sm90_cu_677d2eb9_30134cuda3std3__419piecewise_constructE,(_ZN80_INTERNAL_ed061a9e_44_flash_fwd_hdim256_bf16_paged_softcap_sm90_cu_677d2eb9_30134cuda3std3__45__cpo4cendE - _ZN80_INTERNAL_ed061a9e_44_flash_fwd_hdim256_bf16_paged_softcap_sm90_cu_677d2eb9_30134cuda3std3__419piecewise_constructE)
_ZN80_INTERNAL_ed061a9e_44_flash_fwd_hdim256_bf16_paged_softcap_sm90_cu_677d2eb9_30134cuda3std3__419piecewise_constructE:
	.zero		1
	.type		_ZN80_INTERNAL_ed061a9e_44_flash_fwd_hdim256_bf16_paged_softcap_sm90_cu_677d2eb9_30134cuda3std3__45__cpo4cendE,@object
	.size		_ZN80_INTERNAL_ed061a9e_44_flash_fwd_hdim256_bf16_paged_softcap_sm90_cu_677d2eb9_30134cuda3std3__45__cpo4cendE,(_ZN80_INTERNAL_ed061a9e_44_flash_fwd_hdim256_bf16_paged_softcap_sm90_cu_677d2eb9_30134cuda3std6ranges3__45__cpo4swapE - _ZN80_INTERNAL_ed061a9e_44_flash_fwd_hdim256_bf16_paged_softcap_sm90_cu_677d2eb9_30134cuda3std3__45__cpo4cendE)
_ZN80_INTERNAL_ed061a9e_44_flash_fwd_hdim256_bf16_paged_softcap_sm90_cu_677d2eb9_30134cuda3std3__45__cpo4cendE:
	.zero		1
	.type		_ZN80_INTERNAL_ed061a9e_44_flash_fwd_hdim256_bf16_paged_softcap_sm90_cu_677d2eb9_30134cuda3std6ranges3__45__cpo4swapE,@object
	.size		_ZN80_INTERNAL_ed061a9e_44_flash_fwd_hdim256_bf16_paged_softcap_sm90_cu_677d2eb9_30134cuda3std6ranges3__45__cpo4swapE,(.L_16 - _ZN80_INTERNAL_ed061a9e_44_flash_fwd_hdim256_bf16_paged_softcap_sm90_cu_677d2eb9_30134cuda3std6ranges3__45__cpo4swapE)
_ZN80_INTERNAL_ed061a9e_44_flash_fwd_hdim256_bf16_paged_softcap_sm90_cu_677d2eb9_30134cuda3std6ranges3__45__cpo4swapE:
	.zero		1
.L_16:


//--------------------- .nv.shared._ZN7cutlass13device_kernelIN5flash11enable_sm90INS1_16FlashAttnFwdSm90INS1_25CollectiveMainloopFwdSm90ILi2EN4cute5tupleIJNS5_1CILi1EEES8_S8_EEENS6_IJNS7_ILi128EEENS7_ILi80EEENS7_ILi256EEEEEELi256ENS_10bfloat16_tEfNS_4arch4Sm90ELb0ELb0ELb1ELb1ELb1ELb0ELb0ELb1ELb1ELb1ELb0ELb0EEENS1_21CollectiveEpilogueFwdINS6_IJSA_SC_SB_EEES9_SE_SG_Li256ELb1ELb1ELb0ELb0EEENS1_36VarlenDynamicPersistentTileSchedulerILi128ELi80ELi256ELi128ELb0ELb1ELb1ELb0ELb1ELb1EEEEEEEEEvNT_6ParamsE --------------------------
	.section	.nv.shared._ZN7cutlass13device_kernelIN5flash11enable_sm90INS1_16FlashAttnFwdSm90INS1_25CollectiveMainloopFwdSm90ILi2EN4cute5tupleIJNS5_1CILi1EEES8_S8_EEENS6_IJNS7_ILi128EEENS7_ILi80EEENS7_ILi256EEEEEELi256ENS_10bfloat16_tEfNS_4arch4Sm90ELb0ELb0ELb1ELb1ELb1ELb0ELb0ELb1ELb1ELb1ELb0ELb0EEENS1_21CollectiveEpilogueFwdINS6_IJSA_SC_SB_EEES9_SE_SG_Li256ELb1ELb1ELb0ELb0EEENS1_36VarlenDynamicPersistentTileSchedulerILi128ELi80ELi256ELi128ELb0ELb1ELb1ELb0ELb1ELb1EEEEEEEEEvNT_6ParamsE,"aw",@nobits
	.sectionflags	@""
	.align	16
	.zero		1024


//--------------------- .nv.shared._ZN7cutlass13device_kernelIN5flash11enable_sm90INS1_16FlashAttnFwdSm90INS1_25CollectiveMainloopFwdSm90ILi2EN4cute5tupleIJNS5_1CILi1EEES8_S8_EEENS6_IJNS7_ILi128EEENS7_ILi80EEENS7_ILi256EEEEEELi256ENS_10bfloat16_tEfNS_4arch4Sm90ELb0ELb0ELb1ELb1ELb1ELb1ELb0ELb1ELb1ELb1ELb0ELb0EEENS1_21CollectiveEpilogueFwdINS6_IJSA_SC_SB_EEES9_SE_SG_Li256ELb1ELb1ELb0ELb0EEENS1_36VarlenDynamicPersistentTileSchedulerILi128ELi80ELi256ELi128ELb0ELb1ELb1ELb0ELb1ELb1EEEEEEEEEvNT_6ParamsE --------------------------
	.section	.nv.shared._ZN7cutlass13device_kernelIN5flash11enable_sm90INS1_16FlashAttnFwdSm90INS1_25CollectiveMainloopFwdSm90ILi2EN4cute5tupleIJNS5_1CILi1EEES8_S8_EEENS6_IJNS7_ILi128EEENS7_ILi80EEENS7_ILi256EEEEEELi256ENS_10bfloat16_tEfNS_4arch4Sm90ELb0ELb0ELb1ELb1ELb1ELb1ELb0ELb1ELb1ELb1ELb0ELb0EEENS1_21CollectiveEpilogueFwdINS6_IJSA_SC_SB_EEES9_SE_SG_Li256ELb1ELb1ELb0ELb0EEENS1_36VarlenDynamicPersistentTileSchedulerILi128ELi80ELi256ELi128ELb0ELb1ELb1ELb0ELb1ELb1EEEEEEEEEvNT_6ParamsE,"aw",@nobits
	.sectionflags	@""
	.align	16
	.zero		1024


//--------------------- .nv.shared._ZN7cutlass13device_kernelIN5flash11enable_sm90INS1_16FlashAttnFwdSm90INS1_25CollectiveMainloopFwdSm90ILi2EN4cute5tupleIJNS5_1CILi1EEES8_S8_EEENS6_IJNS7_ILi128EEENS7_ILi64EEENS7_ILi256EEEEEELi256ENS_10bfloat16_tEfNS_4arch4Sm90ELb0ELb1ELb1ELb0ELb1ELb0ELb0ELb1ELb1ELb1ELb0ELb0EEENS1_21CollectiveEpilogueFwdINS6_IJSA_SC_SB_EEES9_SE_SG_Li256ELb0ELb1ELb0ELb0EEENS1_30DynamicPersistentTileSchedulerILi256ELi128ELb0ELb1ELb1EEEEEEEEEvNT_6ParamsE --------------------------
	.section	.nv.shared._ZN7cutlass13device_kernelIN5flash11enable_sm90INS1_16FlashAttnFwdSm90INS1_25CollectiveMainloopFwdSm90ILi2EN4cute5tupleIJNS5_1CILi1EEES8_S8_EEENS6_IJNS7_ILi128EEENS7_ILi64EEENS7_ILi256EEEEEELi256ENS_10bfloat16_tEfNS_4arch4Sm90ELb0ELb1ELb1ELb0ELb1ELb0ELb0ELb1ELb1ELb1ELb0ELb0EEENS1_21CollectiveEpilogueFwdINS6_IJSA_SC_SB_EEES9_SE_SG_Li256ELb0ELb1ELb0ELb0EEENS1_30DynamicPersistentTileSchedulerILi256ELi128ELb0ELb1ELb1EEEEEEEEEvNT_6ParamsE,"aw",@nobits
	.sectionflags	@""
	.align	16
	.zero		1024


//--------------------- .nv.shared._ZN7cutlass13device_kernelIN5flash11enable_sm90INS1_16FlashAttnFwdSm90INS1_25CollectiveMainloopFwdSm90ILi2EN4cute5tupleIJNS5_1CILi1EEES8_S8_EEENS6_IJNS7_ILi128EEENS7_ILi64EEENS7_ILi256EEEEEELi256ENS_10bfloat16_tEfNS_4arch4Sm90ELb0ELb1ELb1ELb1ELb1ELb0ELb0ELb1ELb1ELb1ELb0ELb0EEENS1_21CollectiveEpilogueFwdINS6_IJSA_SC_SB_EEES9_SE_SG_Li256ELb1ELb1ELb0ELb0EEENS1_36VarlenDynamicPersistentTileSchedulerILi128ELi64ELi256ELi128ELb0ELb1ELb1ELb1ELb0ELb1EEEEEEEEEvNT_6ParamsE --------------------------
	.section	.nv.shared._ZN7cutlass13device_kernelIN5flash11enable_sm90INS1_16FlashAttnFwdSm90INS1_25CollectiveMainloopFwdSm90ILi2EN4cute5tupleIJNS5_1CILi1EEES8_S8_EEENS6_IJNS7_ILi128EEENS7_ILi64EEENS7_ILi256EEEEEELi256ENS_10bfloat16_tEfNS_4arch4Sm90ELb0ELb1ELb1ELb1ELb1ELb0ELb0ELb1ELb1ELb1ELb0ELb0EEENS1_21CollectiveEpilogueFwdINS6_IJSA_SC_SB_EEES9_SE_SG_Li256ELb1ELb1ELb0ELb0EEENS1_36VarlenDynamicPersistentTileSchedulerILi128ELi64ELi256ELi128ELb0ELb1ELb1ELb1ELb0ELb1EEEEEEEEEvNT_6ParamsE,"aw",@nobits
	.sectionflags	@""
	.align	16
	.zero		1024


//--------------------- .nv.shared._ZN7cutlass13device_kernelIN5flash11enable_sm90INS1_16FlashAttnFwdSm90INS1_25CollectiveMainloopFwdSm90ILi2EN4cute5tupleIJNS5_1CILi1EEES8_S8_EEENS6_IJNS7_ILi128EEENS7_ILi64EEENS7_ILi256EEEEEELi256ENS_10bfloat16_tEfNS_4arch4Sm90ELb0ELb1ELb1ELb1ELb1ELb1ELb0ELb1ELb1ELb1ELb0ELb0EEENS1_21CollectiveEpilogueFwdINS6_IJSA_SC_SB_EEES9_SE_SG_Li256ELb1ELb1ELb0ELb0EEENS1_36VarlenDynamicPersistentTileSchedulerILi128ELi64ELi256ELi128ELb0ELb1ELb1ELb1ELb0ELb1EEEEEEEEEvNT_6ParamsE --------------------------
	.section	.nv.shared._ZN7cutlass13device_kernelIN5flash11enable_sm90INS1_16FlashAttnFwdSm90INS1_25CollectiveMainloopFwdSm90ILi2EN4cute5tupleIJNS5_1CILi1EEES8_S8_EEENS6_IJNS7_ILi128EEENS7_ILi64EEENS7_ILi256EEEEEELi256ENS_10bfloat16_tEfNS_4arch4Sm90ELb0ELb1ELb1ELb1ELb1ELb1ELb0ELb1ELb1ELb1ELb0ELb0EEENS1_21CollectiveEpilogueFwdINS6_IJSA_SC_SB_EEES9_SE_SG_Li256ELb1ELb1ELb0ELb0EEENS1_36VarlenDynamicPersistentTileSchedulerILi128ELi64ELi256ELi128ELb0ELb1ELb1ELb1ELb0ELb1EEEEEEEEEvNT_6ParamsE,"aw",@nobits
	.sectionflags	@""
	.align	16
	.zero		1024


//--------------------- .nv.shared._ZN7cutlass13device_kernelIN5flash11enable_sm90INS1_16FlashAttnFwdSm90INS1_25CollectiveMainloopFwdSm90ILi2EN4cute5tupleIJNS5_1CILi1EEES8_S8_EEENS6_IJNS7_ILi128EEENS7_ILi80EEENS7_ILi256EEEEEELi256ENS_10bfloat16_tEfNS_4arch4Sm90ELb1ELb0ELb1ELb0ELb1ELb0ELb0ELb1ELb1ELb1ELb0ELb0EEENS1_21CollectiveEpilogueFwdINS6_IJSA_SC_SB_EEES9_SE_SG_Li256ELb0ELb1ELb0ELb0EEENS1_30DynamicPersistentTileSchedulerILi256ELi128ELb0ELb1ELb1EEEEEEEEEvNT_6ParamsE --------------------------
	.section	.nv.shared._ZN7cutlass13device_kernelIN5flash11enable_sm90INS1_16FlashAttnFwdSm90INS1_25CollectiveMainloopFwdSm90ILi2EN4cute5tupleIJNS5_1CILi1EEES8_S8_EEENS6_IJNS7_ILi128EEENS7_ILi80EEENS7_ILi256EEEEEELi256ENS_10bfloat16_tEfNS_4arch4Sm90ELb1ELb0ELb1ELb0ELb1ELb0ELb0ELb1ELb1ELb1ELb0ELb0EEENS1_21CollectiveEpilogueFwdINS6_IJSA_SC_SB_EEES9_SE_SG_Li256ELb0ELb1ELb0ELb0EEENS1_30DynamicPersistentTileSchedulerILi256ELi128ELb0ELb1ELb1EEEEEEEEEvNT_6ParamsE,"aw",@nobits
	.sectionflags	@""
	.align	16
	.zero		1024


//--------------------- .nv.shared._ZN7cutlass13device_kernelIN5flash11enable_sm90INS1_16FlashAttnFwdSm90INS1_25CollectiveMainloopFwdSm90ILi2EN4cute5tupleIJNS5_1CILi1EEES8_S8_EEENS6_IJNS7_ILi128EEENS7_ILi80EEENS7_ILi256EEEEEELi256ENS_10bfloat16_tEfNS_4arch4Sm90ELb1ELb0ELb1ELb1ELb1ELb0ELb0ELb1ELb1ELb1ELb0ELb0EEENS1_21CollectiveEpilogueFwdINS6_IJSA_SC_SB_EEES9_SE_SG_Li256ELb1ELb1ELb0ELb0EEENS1_36VarlenDynamicPersistentTileSchedulerILi128ELi80ELi256ELi128ELb0ELb1ELb1ELb1ELb1ELb1EEEEEEEEEvNT_6ParamsE --------------------------
	.section	.nv.shared._ZN7cutlass13device_kernelIN5flash11enable_sm90INS1_16FlashAttnFwdSm90INS1_25CollectiveMainloopFwdSm90ILi2EN4cute5tupleIJNS5_1CILi1EEES8_S8_EEENS6_IJNS7_ILi128EEENS7_ILi80EEENS7_ILi256EEEEEELi256ENS_10bfloat16_tEfNS_4arch4Sm90ELb1ELb0ELb1ELb1ELb1ELb0ELb0ELb1ELb1ELb1ELb0ELb0EEENS1_21CollectiveEpilogueFwdINS6_IJSA_SC_SB_EEES9_SE_SG_Li256ELb1ELb1ELb0ELb0EEENS1_36VarlenDynamicPersistentTileSchedulerILi128ELi80ELi256ELi128ELb0ELb1ELb1ELb1ELb1ELb1EEEEEEEEEvNT_6ParamsE,"aw",@nobits
	.sectionflags	@""
	.align	16
	.zero		1024


//--------------------- .nv.shared._ZN7cutlass13device_kernelIN5flash11enable_sm90INS1_16FlashAttnFwdSm90INS1_25CollectiveMainloopFwdSm90ILi2EN4cute5tupleIJNS5_1CILi1EEES8_S8_EEENS6_IJNS7_ILi128EEENS7_ILi80EEENS7_ILi256EEEEEELi256ENS_10bfloat16_tEfNS_4arch4Sm90ELb1ELb0ELb1ELb1ELb1ELb1ELb0ELb1ELb1ELb1ELb0ELb0EEENS1_21CollectiveEpilogueFwdINS6_IJSA_SC_SB_EEES9_SE_SG_Li256ELb1ELb1ELb0ELb0EEENS1_36VarlenDynamicPersistentTileSchedulerILi128ELi80ELi256ELi128ELb0ELb1ELb1ELb1ELb1ELb1EEEEEEEEEvNT_6ParamsE --------------------------
	.section	.nv.shared._ZN7cutlass13device_kernelIN5flash11enable_sm90INS1_16FlashAttnFwdSm90INS1_25CollectiveMainloopFwdSm90ILi2EN4cute5tupleIJNS5_1CILi1EEES8_S8_EEENS6_IJNS7_ILi128EEENS7_ILi80EEENS7_ILi256EEEEEELi256ENS_10bfloat16_tEfNS_4arch4Sm90ELb1ELb0ELb1ELb1ELb1ELb1ELb0ELb1ELb1ELb1ELb0ELb0EEENS1_21CollectiveEpilogueFwdINS6_IJSA_SC_SB_EEES9_SE_SG_Li256ELb1ELb1ELb0ELb0EEENS1_36VarlenDynamicPersistentTileSchedulerILi128ELi80ELi256ELi128ELb0ELb1ELb1ELb1ELb1ELb1EEEEEEEEEvNT_6ParamsE,"aw",@nobits
	.sectionflags	@""
	.align	16
	.zero		1024


//--------------------- .nv.constant0._ZN7cutlass13device_kernelIN5flash11enable_sm90INS1_16FlashAttnFwdSm90INS1_25CollectiveMainloopFwdSm90ILi2EN4cute5tupleIJNS5_1CILi1EEES8_S8_EEENS6_IJNS7_ILi128EEENS7_ILi80EEENS7_ILi256EEEEEELi256ENS_10bfloat16_tEfNS_4arch4Sm90ELb0ELb0ELb1ELb0ELb1ELb0ELb0ELb1ELb1ELb1ELb0ELb0EEENS1_21CollectiveEpilogueFwdINS6_IJSA_SC_SB_EEES9_SE_SG_Li256ELb0ELb1ELb0ELb0EEENS1_29StaticPersistentTileSchedulerILb0EEEEEEEEEvNT_6ParamsE --------------------------
	.section	.nv.constant0._ZN7cutlass13device_kernelIN5flash11enable_sm90INS1_16FlashAttnFwdSm90INS1_25CollectiveMainloopFwdSm90ILi2EN4cute5tupleIJNS5_1CILi1EEES8_S8_EEENS6_IJNS7_ILi128EEENS7_ILi80EEENS7_ILi256EEEEEELi256ENS_10bfloat16_tEfNS_4arch4Sm90ELb0ELb0ELb1ELb0ELb1ELb0ELb0ELb1ELb1ELb1ELb0ELb0EEENS1_21CollectiveEpilogueFwdINS6_IJSA_SC_SB_EEES9_SE_SG_Li256ELb0ELb1ELb0ELb0EEENS1_29StaticPersistentTileSchedulerILb0EEEEEEEEEvNT_6ParamsE,"a",@progbits
	.sectionflags	@""
	.align	4
.nv.constant0._ZN7cutlass13device_kernelIN5flash11enable_sm90INS1_16FlashAttnFwdSm90INS1_25CollectiveMainloopFwdSm90ILi2EN4cute5tupleIJNS5_1CILi1EEES8_S8_EEENS6_IJNS7_ILi128EEENS7_ILi80EEENS7_ILi256EEEEEELi256ENS_10bfloat16_tEfNS_4arch4Sm90ELb0ELb0ELb1ELb0ELb1ELb0ELb0ELb1ELb1ELb1ELb0ELb0EEENS1_21CollectiveEpilogueFwdINS6_IJSA_SC_SB_EEES9_SE_SG_Li256ELb0ELb1ELb0ELb0EEENS1_29StaticPersistentTileSchedulerILb0EEEEEEEEEvNT_6ParamsE:
	.zero		3200


//--------------------- .nv.constant0._ZN7cutlass13device_kernelIN5flash11enable_sm90INS1_16FlashAttnFwdSm90INS1_25CollectiveMainloopFwdSm90ILi2EN4cute5tupleIJNS5_1CILi1EEES8_S8_EEENS6_IJNS7_ILi128EEENS7_ILi80EEENS7_ILi256EEEEEELi256ENS_10bfloat16_tEfNS_4arch4Sm90ELb0ELb0ELb1ELb1ELb1ELb0ELb0ELb1ELb1ELb1ELb0ELb0EEENS1_21CollectiveEpilogueFwdINS6_IJSA_SC_SB_EEES9_SE_SG_Li256ELb1ELb1ELb0ELb0EEENS1_36VarlenDynamicPersistentTileSchedulerILi128ELi80ELi256ELi128ELb0ELb1ELb1ELb0ELb1ELb1EEEEEEEEEvNT_6ParamsE --------------------------
	.section	.nv.constant0._ZN7cutlass13device_kernelIN5flash11enable_sm90INS1_16FlashAttnFwdSm90INS1_25CollectiveMainloopFwdSm90ILi2EN4cute5tupleIJNS5_1CILi1EEES8_S8_EEENS6_IJNS7_ILi128EEENS7_ILi80EEENS7_ILi256EEEEEELi256ENS_10bfloat16_tEfNS_4arch4Sm90ELb0ELb0ELb1ELb1ELb1ELb0ELb0ELb1ELb1ELb1ELb0ELb0EEENS1_21CollectiveEpilogueFwdINS6_IJSA_SC_SB_EEES9_SE_SG_Li256ELb1ELb1ELb0ELb0EEENS1_36VarlenDynamicPersistentTileSchedulerILi128ELi80ELi256ELi128ELb0ELb1ELb1ELb0ELb1ELb1EEEEEEEEEvNT_6ParamsE,"a",@progbits
	.sectionflags	@""
	.align	4
.nv.constant0._ZN7cutlass13device_kernelIN5flash11enable_sm90INS1_16FlashAttnFwdSm90INS1_25CollectiveMainloopFwdSm90ILi2EN4cute5tupleIJNS5_1CILi1EEES8_S8_EEENS6_IJNS7_ILi128EEENS7_ILi80EEENS7_ILi256EEEEEELi256ENS_10bfloat16_tEfNS_4arch4Sm90ELb0ELb0ELb1ELb1ELb1ELb0ELb0ELb1ELb1ELb1ELb0ELb0EEENS1_21CollectiveEpilogueFwdINS6_IJSA_SC_SB_EEES9_SE_SG_Li256ELb1ELb1ELb0ELb0EEENS1_36VarlenDynamicPersistentTileSchedulerILi128ELi80ELi256ELi128ELb0ELb1ELb1ELb0ELb1ELb1EEEEEEEEEvNT_6ParamsE:
	.zero		3328


//--------------------- .nv.constant0._ZN7cutlass13device_kernelIN5flash11enable_sm90INS1_16FlashAttnFwdSm90INS1_25CollectiveMainloopFwdSm90ILi2EN4cute5tupleIJNS5_1CILi1EEES8_S8_EEENS6_IJNS7_ILi128EEENS7_ILi80EEENS7_ILi256EEEEEELi256ENS_10bfloat16_tEfNS_4arch4Sm90ELb0ELb0ELb1ELb1ELb1ELb1ELb0ELb1ELb1ELb1ELb0ELb0EEENS1_21CollectiveEpilogueFwdINS6_IJSA_SC_SB_EEES9_SE_SG_Li256ELb1ELb1ELb0ELb0EEENS1_36VarlenDynamicPersistentTileSchedulerILi128ELi80ELi256ELi128ELb0ELb1ELb1ELb0ELb1ELb1EEEEEEEEEvNT_6ParamsE --------------------------
	.section	.nv.constant0._ZN7cutlass13device_kernelIN5flash11enable_sm90INS1_16FlashAttnFwdSm90INS1_25CollectiveMainloopFwdSm90ILi2EN4cute5tupleIJNS5_1CILi1EEES8_S8_EEENS6_IJNS7_ILi128EEENS7_ILi80EEENS7_ILi256EEEEEELi256ENS_10bfloat16_tEfNS_4arch4Sm90ELb0ELb0ELb1ELb1ELb1ELb1ELb0ELb1ELb1ELb1ELb0ELb0EEENS1_21CollectiveEpilogueFwdINS6_IJSA_SC_SB_EEES9_SE_SG_Li256ELb1ELb1ELb0ELb0EEENS1_36VarlenDynamicPersistentTileSchedulerILi128ELi80ELi256ELi128ELb0ELb1ELb1ELb0ELb1ELb1EEEEEEEEEvNT_6ParamsE,"a",@progbits
	.sectionflags	@""
	.align	4
.nv.constant0._ZN7cutlass13device_kernelIN5flash11enable_sm90INS1_16FlashAttnFwdSm90INS1_25CollectiveMainloopFwdSm90ILi2EN4cute5tupleIJNS5_1CILi1EEES8_S8_EEENS6_IJNS7_ILi128EEENS7_ILi80EEENS7_ILi256EEEEEELi256ENS_10bfloat16_tEfNS_4arch4Sm90ELb0ELb0ELb1ELb1ELb1ELb1ELb0ELb1ELb1ELb1ELb0ELb0EEENS1_21CollectiveEpilogueFwdINS6_IJSA_SC_SB_EEES9_SE_SG_Li256ELb1ELb1ELb0ELb0EEENS1_36VarlenDynamicPersistentTileSchedulerILi128ELi80ELi256ELi128ELb0ELb1ELb1ELb0ELb1ELb1EEEEEEEEEvNT_6ParamsE:
	.zero		3328


//--------------------- .nv.constant0._ZN7cutlass13device_kernelIN5flash11enable_sm90INS1_16FlashAttnFwdSm90INS1_25CollectiveMainloopFwdSm90ILi2EN4cute5tupleIJNS5_1CILi1EEES8_S8_EEENS6_IJNS7_ILi128EEENS7_ILi64EEENS7_ILi256EEEEEELi256ENS_10bfloat16_tEfNS_4arch4Sm90ELb0ELb1ELb1ELb0ELb1ELb0ELb0ELb1ELb1ELb1ELb0ELb0EEENS1_21CollectiveEpilogueFwdINS6_IJSA_SC_SB_EEES9_SE_SG_Li256ELb0ELb1ELb0ELb0EEENS1_30DynamicPersistentTileSchedulerILi256ELi128ELb0ELb1ELb1EEEEEEEEEvNT_6ParamsE --------------------------
	.section	.nv.constant0._ZN7cutlass13device_kernelIN5flash11enable_sm90INS1_16FlashAttnFwdSm90INS1_25CollectiveMainloopFwdSm90ILi2EN4cute5tupleIJNS5_1CILi1EEES8_S8_EEENS6_IJNS7_ILi128EEENS7_ILi64EEENS7_ILi256EEEEEELi256ENS_10bfloat16_tEfNS_4arch4Sm90ELb0ELb1ELb1ELb0ELb1ELb0ELb0ELb1ELb1ELb1ELb0ELb0EEENS1_21CollectiveEpilogueFwdINS6_IJSA_SC_SB_EEES9_SE_SG_Li256ELb0ELb1ELb0ELb0EEENS1_30DynamicPersistentTileSchedulerILi256ELi128ELb0ELb1ELb1EEEEEEEEEvNT_6ParamsE,"a",@progbits
	.sectionflags	@""
	.align	4
.nv.constant0._ZN7cutlass13device_kernelIN5flash11enable_sm90INS1_16FlashAttnFwdSm90INS1_25CollectiveMainloopFwdSm90ILi2EN4cute5tupleIJNS5_1CILi1EEES8_S8_EEENS6_IJNS7_ILi128EEENS7_ILi64EEENS7_ILi256EEEEEELi256ENS_10bfloat16_tEfNS_4arch4Sm90ELb0ELb1ELb1ELb0ELb1ELb0ELb0ELb1ELb1ELb1ELb0ELb0EEENS1_21CollectiveEpilogueFwdINS6_IJSA_SC_SB_EEES9_SE_SG_Li256ELb0ELb1ELb0ELb0EEENS1_30DynamicPersistentTileSchedulerILi256ELi128ELb0ELb1ELb1EEEEEEEEEvNT_6ParamsE:
	.zero		3328


//--------------------- .nv.constant0._ZN7cutlass13device_kernelIN5flash11enable_sm90INS1_16FlashAttnFwdSm90INS1_25CollectiveMainloopFwdSm90ILi2EN4cute5tupleIJNS5_1CILi1EEES8_S8_EEENS6_IJNS7_ILi128EEENS7_ILi64EEENS7_ILi256EEEEEELi256ENS_10bfloat16_tEfNS_4arch4Sm90ELb0ELb1ELb1ELb1ELb1ELb0ELb0ELb1ELb1ELb1ELb0ELb0EEENS1_21CollectiveEpilogueFwdINS6_IJSA_SC_SB_EEES9_SE_SG_Li256ELb1ELb1ELb0ELb0EEENS1_36VarlenDynamicPersistentTileSchedulerILi128ELi64ELi256ELi128ELb0ELb1ELb1ELb1ELb0ELb1EEEEEEEEEvNT_6ParamsE --------------------------
	.section	.nv.constant0._ZN7cutlass13device_kernelIN5flash11enable_sm90INS1_16FlashAttnFwdSm90INS1_25CollectiveMainloopFwdSm90ILi2EN4cute5tupleIJNS5_1CILi1EEES8_S8_EEENS6_IJNS7_ILi128EEENS7_ILi64EEENS7_ILi256EEEEEELi256ENS_10bfloat16_tEfNS_4arch4Sm90ELb0ELb1ELb1ELb1ELb1ELb0ELb0ELb1ELb1ELb1ELb0ELb0EEENS1_21CollectiveEpilogueFwdINS6_IJSA_SC_SB_EEES9_SE_SG_Li256ELb1ELb1ELb0ELb0EEENS1_36VarlenDynamicPersistentTileSchedulerILi128ELi64ELi256ELi128ELb0ELb1ELb1ELb1ELb0ELb1EEEEEEEEEvNT_6ParamsE,"a",@progbits
	.sectionflags	@""
	.align	4
.nv.constant0._ZN7cutlass13device_kernelIN5flash11enable_sm90INS1_16FlashAttnFwdSm90INS1_25CollectiveMainloopFwdSm90ILi2EN4cute5tupleIJNS5_1CILi1EEES8_S8_EEENS6_IJNS7_ILi128EEENS7_ILi64EEENS7_ILi256EEEEEELi256ENS_10bfloat16_tEfNS_4arch4Sm90ELb0ELb1ELb1ELb1ELb1ELb0ELb0ELb1ELb1ELb1ELb0ELb0EEENS1_21CollectiveEpilogueFwdINS6_IJSA_SC_SB_EEES9_SE_SG_Li256ELb1ELb1ELb0ELb0EEENS1_36VarlenDynamicPersistentTileSchedulerILi128ELi64ELi256ELi128ELb0ELb1ELb1ELb1ELb0ELb1EEEEEEEEEvNT_6ParamsE:
	.zero		3328


//--------------------- .nv.constant0._ZN7cutlass13device_kernelIN5flash11enable_sm90INS1_16FlashAttnFwdSm90INS1_25CollectiveMainloopFwdSm90ILi2EN4cute5tupleIJNS5_1CILi1EEES8_S8_EEENS6_IJNS7_ILi128EEENS7_ILi64EEENS7_ILi256EEEEEELi256ENS_10bfloat16_tEfNS_4arch4Sm90ELb0ELb1ELb1ELb1ELb1ELb1ELb0ELb1ELb1ELb1ELb0ELb0EEENS1_21CollectiveEpilogueFwdINS6_IJSA_SC_SB_EEES9_SE_SG_Li256ELb1ELb1ELb0ELb0EEENS1_36VarlenDynamicPersistentTileSchedulerILi128ELi64ELi256ELi128ELb0ELb1ELb1ELb1ELb0ELb1EEEEEEEEEvNT_6ParamsE --------------------------
	.section	.nv.constant0._ZN7cutlass13device_kernelIN5flash11enable_sm90INS1_16FlashAttnFwdSm90INS1_25CollectiveMainloopFwdSm90ILi2EN4cute5tupleIJNS5_1CILi1EEES8_S8_EEENS6_IJNS7_ILi128EEENS7_ILi64EEENS7_ILi256EEEEEELi256ENS_10bfloat16_tEfNS_4arch4Sm90ELb0ELb1ELb1ELb1ELb1ELb1ELb0ELb1ELb1ELb1ELb0ELb0EEENS1_21CollectiveEpilogueFwdINS6_IJSA_SC_SB_EEES9_SE_SG_Li256ELb1ELb1ELb0ELb0EEENS1_36VarlenDynamicPersistentTileSchedulerILi128ELi64ELi256ELi128ELb0ELb1ELb1ELb1ELb0ELb1EEEEEEEEEvNT_6ParamsE,"a",@progbits
	.sectionflags	@""
	.align	4
.nv.constant0._ZN7cutlass13device_kernelIN5flash11enable_sm90INS1_16FlashAttnFwdSm90INS1_25CollectiveMainloopFwdSm90ILi2EN4cute5tupleIJNS5_1CILi1EEES8_S8_EEENS6_IJNS7_ILi128EEENS7_ILi64EEENS7_ILi256EEEEEELi256ENS_10bfloat16_tEfNS_4arch4Sm90ELb0ELb1ELb1ELb1ELb1ELb1ELb0ELb1ELb1ELb1ELb0ELb0EEENS1_21CollectiveEpilogueFwdINS6_IJSA_SC_SB_EEES9_SE_SG_Li256ELb1ELb1ELb0ELb0EEENS1_36VarlenDynamicPersistentTileSchedulerILi128ELi64ELi256ELi128ELb0ELb1ELb1ELb1ELb0ELb1EEEEEEEEEvNT_6ParamsE:
	.zero		3328


//--------------------- .nv.constant0._ZN7cutlass13device_kernelIN5flash11enable_sm90INS1_16FlashAttnFwdSm90INS1_25CollectiveMainloopFwdSm90ILi2EN4cute5tupleIJNS5_1CILi1EEES8_S8_EEENS6_IJNS7_ILi128EEENS7_ILi80EEENS7_ILi256EEEEEELi256ENS_10bfloat16_tEfNS_4arch4Sm90ELb1ELb0ELb1ELb0ELb1ELb0ELb0ELb1ELb1ELb1ELb0ELb0EEENS1_21CollectiveEpilogueFwdINS6_IJSA_SC_SB_EEES9_SE_SG_Li256ELb0ELb1ELb0ELb0EEENS1_30DynamicPersistentTileSchedulerILi256ELi128ELb0ELb1ELb1EEEEEEEEEvNT_6ParamsE --------------------------
	.section	.nv.constant0._ZN7cutlass13device_kernelIN5flash11enable_sm90INS1_16FlashAttnFwdSm90INS1_25CollectiveMainloopFwdSm90ILi2EN4cute5tupleIJNS5_1CILi1EEES8_S8_EEENS6_IJNS7_ILi128EEENS7_ILi80EEENS7_ILi256EEEEEELi256ENS_10bfloat16_tEfNS_4arch4Sm90ELb1ELb0ELb1ELb0ELb1ELb0ELb0ELb1ELb1ELb1ELb0ELb0EEENS1_21CollectiveEpilogueFwdINS6_IJSA_SC_SB_EEES9_SE_SG_Li256ELb0ELb1ELb0ELb0EEENS1_30DynamicPersistentTileSchedulerILi256ELi128ELb0ELb1ELb1EEEEEEEEEvNT_6ParamsE,"a",@progbits
	.sectionflags	@""
	.align	4
.nv.constant0._ZN7cutlass13device_kernelIN5flash11enable_sm90INS1_16FlashAttnFwdSm90INS1_25CollectiveMainloopFwdSm90ILi2EN4cute5tupleIJNS5_1CILi1EEES8_S8_EEENS6_IJNS7_ILi128EEENS7_ILi80EEENS7_ILi256EEEEEELi256ENS_10bfloat16_tEfNS_4arch4Sm90ELb1ELb0ELb1ELb0ELb1ELb0ELb0ELb1ELb1ELb1ELb0ELb0EEENS1_21CollectiveEpilogueFwdINS6_IJSA_SC_SB_EEES9_SE_SG_Li256ELb0ELb1ELb0ELb0EEENS1_30DynamicPersistentTileSchedulerILi256ELi128ELb0ELb1ELb1EEEEEEEEEvNT_6ParamsE:
	.zero		3328


//--------------------- .nv.constant0._ZN7cutlass13device_kernelIN5flash11enable_sm90INS1_16FlashAttnFwdSm90INS1_25CollectiveMainloopFwdSm90ILi2EN4cute5tupleIJNS5_1CILi1EEES8_S8_EEENS6_IJNS7_ILi128EEENS7_ILi80EEENS7_ILi256EEEEEELi256ENS_10bfloat16_tEfNS_4arch4Sm90ELb1ELb0ELb1ELb1ELb1ELb0ELb0ELb1ELb1ELb1ELb0ELb0EEENS1_21CollectiveEpilogueFwdINS6_IJSA_SC_SB_EEES9_SE_SG_Li256ELb1ELb1ELb0ELb0EEENS1_36VarlenDynamicPersistentTileSchedulerILi128ELi80ELi256ELi128ELb0ELb1ELb1ELb1ELb1ELb1EEEEEEEEEvNT_6ParamsE --------------------------
	.section	.nv.constant0._ZN7cutlass13device_kernelIN5flash11enable_sm90INS1_16FlashAttnFwdSm90INS1_25CollectiveMainloopFwdSm90ILi2EN4cute5tupleIJNS5_1CILi1EEES8_S8_EEENS6_IJNS7_ILi128EEENS7_ILi80EEENS7_ILi256EEEEEELi256ENS_10bfloat16_tEfNS_4arch4Sm90ELb1ELb0ELb1ELb1ELb1ELb0ELb0ELb1ELb1ELb1ELb0ELb0EEENS1_21CollectiveEpilogueFwdINS6_IJSA_SC_SB_EEES9_SE_SG_Li256ELb1ELb1ELb0ELb0EEENS1_36VarlenDynamicPersistentTileSchedulerILi128ELi80ELi256ELi128ELb0ELb1ELb1ELb1ELb1ELb1EEEEEEEEEvNT_6ParamsE,"a",@progbits
	.sectionflags	@""
	.align	4
.nv.constant0._ZN7cutlass13device_kernelIN5flash11enable_sm90INS1_16FlashAttnFwdSm90INS1_25CollectiveMainloopFwdSm90ILi2EN4cute5tupleIJNS5_1CILi1EEES8_S8_EEENS6_IJNS7_ILi128EEENS7_ILi80EEENS7_ILi256EEEEEELi256ENS_10bfloat16_tEfNS_4arch4Sm90ELb1ELb0ELb1ELb1ELb1ELb0ELb0ELb1ELb1ELb1ELb0ELb0EEENS1_21CollectiveEpilogueFwdINS6_IJSA_SC_SB_EEES9_SE_SG_Li256ELb1ELb1ELb0ELb0EEENS1_36VarlenDynamicPersistentTileSchedulerILi128ELi80ELi256ELi128ELb0ELb1ELb1ELb1ELb1ELb1EEEEEEEEEvNT_6ParamsE:
	.zero		3328


//--------------------- .nv.constant0._ZN7cutlass13device_kernelIN5flash11enable_sm90INS1_16FlashAttnFwdSm90INS1_25CollectiveMainloopFwdSm90ILi2EN4cute5tupleIJNS5_1CILi1EEES8_S8_EEENS6_IJNS7_ILi128EEENS7_ILi80EEENS7_ILi256EEEEEELi256ENS_10bfloat16_tEfNS_4arch4Sm90ELb1ELb0ELb1ELb1ELb1ELb1ELb0ELb1ELb1ELb1ELb0ELb0EEENS1_21CollectiveEpilogueFwdINS6_IJSA_SC_SB_EEES9_SE_SG_Li256ELb1ELb1ELb0ELb0EEENS1_36VarlenDynamicPersistentTileSchedulerILi128ELi80ELi256ELi128ELb0ELb1ELb1ELb1ELb1ELb1EEEEEEEEEvNT_6ParamsE --------------------------
	.section	.nv.constant0._ZN7cutlass13device_kernelIN5flash11enable_sm90INS1_16FlashAttnFwdSm90INS1_25CollectiveMainloopFwdSm90ILi2EN4cute5tupleIJNS5_1CILi1EEES8_S8_EEENS6_IJNS7_ILi128EEENS7_ILi80EEENS7_ILi256EEEEEELi256ENS_10bfloat16_tEfNS_4arch4Sm90ELb1ELb0ELb1ELb1ELb1ELb1ELb0ELb1ELb1ELb1ELb0ELb0EEENS1_21CollectiveEpilogueFwdINS6_IJSA_SC_SB_EEES9_SE_SG_Li256ELb1ELb1ELb0ELb0EEENS1_36VarlenDynamicPersistentTileSchedulerILi128ELi80ELi256ELi128ELb0ELb1ELb1ELb1ELb1ELb1EEEEEEEEEvNT_6ParamsE,"a",@progbits
	.sectionflags	@""
	.align	4
.nv.constant0._ZN7cutlass13device_kernelIN5flash11enable_sm90INS1_16FlashAttnFwdSm90INS1_25CollectiveMainloopFwdSm90ILi2EN4cute5tupleIJNS5_1CILi1EEES8_S8_EEENS6_IJNS7_ILi128EEENS7_ILi80EEENS7_ILi256EEEEEELi256ENS_10bfloat16_tEfNS_4arch4Sm90ELb1ELb0ELb1ELb1ELb1ELb1ELb0ELb1ELb1ELb1ELb0ELb0EEENS1_21CollectiveEpilogueFwdINS6_IJSA_SC_SB_EEES9_SE_SG_Li256ELb1ELb1ELb0ELb0EEENS1_36VarlenDynamicPersistentTileSchedulerILi128ELi80ELi256ELi128ELb0ELb1ELb1ELb1ELb1ELb1EEEEEEEEEvNT_6ParamsE:
	.zero		3328


//--------------------- SYMBOLS --------------------------

	.type		.nv.reservedSmem.offset0,@object
	.size		.nv.reservedSmem.offset0,0x4
	.type		__assertfail,@function
